//
// Generated by NVIDIA NVVM Compiler
//
// Compiler Build ID: CL-36424714
// Cuda compilation tools, release 13.0, V13.0.88
// Based on NVVM 20.0.0
//

.version 9.0
.target sm_100
.address_size 64

	// .globl	_Z13ecm_stage1_v3Pj

.visible .entry _Z13ecm_stage1_v3Pj(
	.param .u64 .ptr .align 1 _Z13ecm_stage1_v3Pj_param_0
)
{
	.local .align 4 .b8 	__local_depot0[64];
	.reg .b64 	%SP;
	.reg .b64 	%SPL;
	.reg .pred 	%p<4527>;
	.reg .b32 	%r<7581>;
	.reg .b64 	%rd<46547>;

	mov.u64 	%SPL, __local_depot0;
	ld.param.u64 	%rd52, [_Z13ecm_stage1_v3Pj_param_0];
	cvta.to.global.u64 	%rd1, %rd52;
	mov.u32 	%r2940, %ctaid.x;
	mov.u32 	%r2941, %ntid.x;
	mov.u32 	%r2942, %tid.x;
	mad.lo.s32 	%r1, %r2940, %r2941, %r2942;
	ld.global.u32 	%r2, [%rd1+16];
	ld.global.u32 	%r3, [%rd1+20];
	ld.global.u32 	%r7167, [%rd1+40];
	setp.ge.u32 	%p6, %r1, %r3;
	@%p6 bra 	$L__BB0_1406;
	ld.global.u32 	%r5, [%rd1+36];
	ld.global.u32 	%r2943, [%rd1+44];
	ld.global.u32 	%r6, [%rd1+48];
	ld.global.u32 	%r7, [%rd1+52];
	cvt.u64.u32 	%rd2, %r7;
	ld.global.u32 	%r8, [%rd1+56];
	cvt.u64.u32 	%rd3, %r8;
	ld.global.u32 	%r9, [%rd1+60];
	cvt.u64.u32 	%rd4, %r9;
	ld.global.u32 	%r10, [%rd1+64];
	cvt.u64.u32 	%rd5, %r10;
	ld.global.u32 	%r11, [%rd1+68];
	cvt.u64.u32 	%rd6, %r11;
	ld.global.u32 	%r12, [%rd1+72];
	cvt.u64.u32 	%rd7, %r12;
	ld.global.u32 	%r13, [%rd1+76];
	ld.global.u32 	%r7124, [%rd1+112];
	ld.global.u32 	%r7123, [%rd1+116];
	ld.global.u32 	%r7122, [%rd1+120];
	ld.global.u32 	%r7121, [%rd1+124];
	ld.global.u32 	%r7120, [%rd1+128];
	ld.global.u32 	%r7119, [%rd1+132];
	ld.global.u32 	%r7118, [%rd1+136];
	ld.global.u32 	%r7117, [%rd1+140];
	ld.global.u32 	%r22, [%rd1+144];
	mad.lo.s32 	%r2944, %r1, 12, %r2;
	add.s32 	%r23, %r2944, 40;
	add.s32 	%r24, %r2943, %r7167;
	min.u32 	%r25, %r24, %r2;
	setp.ne.s32 	%p7, %r7167, 0;
	@%p7 bra 	$L__BB0_911;
	ld.global.u32 	%r2985, [%rd1+24];
	ld.global.u32 	%r2986, [%rd1+32];
	ld.global.u32 	%r26, [%rd1+108];
	ld.global.u32 	%r27, [%rd1+104];
	ld.global.u32 	%r28, [%rd1+100];
	ld.global.u32 	%r29, [%rd1+96];
	ld.global.u32 	%r30, [%rd1+92];
	ld.global.u32 	%r31, [%rd1+88];
	ld.global.u32 	%r32, [%rd1+84];
	ld.global.u32 	%r33, [%rd1+80];
	add.s32 	%r2987, %r2986, %r1;
	xor.b32  	%r2988, %r2987, %r2985;
	xor.b32  	%r2989, %r2988, 305419896;
	setp.eq.s32 	%p9, %r2988, 305419896;
	add.s32 	%r2990, %r1, 305419896;
	selp.b32 	%r6318, %r2990, %r2989, %p9;
	mul.wide.u32 	%rd123, %r33, 5;
	shr.u64 	%rd124, %rd123, 32;
	cvt.u32.u64 	%r2991, %rd123;
	mul.wide.u32 	%rd125, %r32, 5;
	shr.u64 	%rd126, %rd125, 32;
	and.b64  	%rd127, %rd125, 4294967295;
	add.s64 	%rd128, %rd124, %rd127;
	shr.u64 	%rd129, %rd128, 32;
	add.s64 	%rd130, %rd129, %rd126;
	mul.wide.u32 	%rd131, %r31, 5;
	shr.u64 	%rd132, %rd131, 32;
	and.b64  	%rd133, %rd131, 4294967295;
	add.s64 	%rd134, %rd130, %rd133;
	shr.u64 	%rd135, %rd134, 32;
	add.s64 	%rd136, %rd135, %rd132;
	mul.wide.u32 	%rd137, %r30, 5;
	shr.u64 	%rd138, %rd137, 32;
	and.b64  	%rd139, %rd137, 4294967295;
	add.s64 	%rd140, %rd136, %rd139;
	shr.u64 	%rd141, %rd140, 32;
	add.s64 	%rd142, %rd141, %rd138;
	mul.wide.u32 	%rd143, %r29, 5;
	shr.u64 	%rd144, %rd143, 32;
	and.b64  	%rd145, %rd143, 4294967295;
	add.s64 	%rd146, %rd142, %rd145;
	shr.u64 	%rd147, %rd146, 32;
	add.s64 	%rd148, %rd147, %rd144;
	mul.wide.u32 	%rd149, %r28, 5;
	shr.u64 	%rd150, %rd149, 32;
	and.b64  	%rd151, %rd149, 4294967295;
	add.s64 	%rd152, %rd148, %rd151;
	shr.u64 	%rd153, %rd152, 32;
	add.s64 	%rd154, %rd153, %rd150;
	mul.wide.u32 	%rd155, %r27, 5;
	shr.u64 	%rd156, %rd155, 32;
	and.b64  	%rd157, %rd155, 4294967295;
	add.s64 	%rd158, %rd154, %rd157;
	shr.u64 	%rd159, %rd158, 32;
	add.s64 	%rd160, %rd159, %rd156;
	mul.wide.u32 	%rd161, %r26, 5;
	shr.u64 	%rd162, %rd161, 32;
	and.b64  	%rd163, %rd161, 4294967295;
	add.s64 	%rd164, %rd160, %rd163;
	shr.u64 	%rd165, %rd164, 32;
	add.s64 	%rd166, %rd165, %rd162;
	mul.lo.s32 	%r2992, %r22, %r2991;
	cvt.u64.u32 	%rd167, %r2992;
	mul.wide.u32 	%rd168, %r6, %r2992;
	shr.u64 	%rd169, %rd168, 32;
	and.b64  	%rd170, %rd123, 4294967295;
	and.b64  	%rd171, %rd168, 4294967295;
	add.s64 	%rd172, %rd171, %rd170;
	shr.u64 	%rd173, %rd172, 32;
	add.s64 	%rd174, %rd173, %rd169;
	mul.lo.s64 	%rd175, %rd2, %rd167;
	shr.u64 	%rd176, %rd175, 32;
	and.b64  	%rd177, %rd128, 4294967295;
	and.b64  	%rd178, %rd175, 4294967295;
	add.s64 	%rd179, %rd174, %rd177;
	add.s64 	%rd180, %rd179, %rd178;
	shr.u64 	%rd181, %rd180, 32;
	add.s64 	%rd182, %rd181, %rd176;
	mul.lo.s64 	%rd183, %rd3, %rd167;
	shr.u64 	%rd184, %rd183, 32;
	and.b64  	%rd185, %rd134, 4294967295;
	and.b64  	%rd186, %rd183, 4294967295;
	and.b64  	%rd187, %rd182, 4294967295;
	add.s64 	%rd188, %rd187, %rd185;
	add.s64 	%rd189, %rd188, %rd186;
	shr.u64 	%rd190, %rd189, 32;
	add.s64 	%rd191, %rd190, %rd184;
	mul.lo.s64 	%rd192, %rd4, %rd167;
	shr.u64 	%rd193, %rd192, 32;
	and.b64  	%rd194, %rd140, 4294967295;
	and.b64  	%rd195, %rd192, 4294967295;
	and.b64  	%rd196, %rd191, 4294967295;
	add.s64 	%rd197, %rd196, %rd194;
	add.s64 	%rd198, %rd197, %rd195;
	shr.u64 	%rd199, %rd198, 32;
	add.s64 	%rd200, %rd199, %rd193;
	mul.lo.s64 	%rd201, %rd5, %rd167;
	shr.u64 	%rd202, %rd201, 32;
	and.b64  	%rd203, %rd146, 4294967295;
	and.b64  	%rd204, %rd201, 4294967295;
	and.b64  	%rd205, %rd200, 4294967295;
	add.s64 	%rd206, %rd205, %rd203;
	add.s64 	%rd207, %rd206, %rd204;
	shr.u64 	%rd208, %rd207, 32;
	add.s64 	%rd209, %rd208, %rd202;
	mul.lo.s64 	%rd210, %rd6, %rd167;
	shr.u64 	%rd211, %rd210, 32;
	and.b64  	%rd212, %rd152, 4294967295;
	and.b64  	%rd213, %rd210, 4294967295;
	and.b64  	%rd214, %rd209, 4294967295;
	add.s64 	%rd215, %rd214, %rd212;
	add.s64 	%rd216, %rd215, %rd213;
	shr.u64 	%rd217, %rd216, 32;
	add.s64 	%rd218, %rd217, %rd211;
	mul.lo.s64 	%rd219, %rd7, %rd167;
	shr.u64 	%rd220, %rd219, 32;
	and.b64  	%rd221, %rd158, 4294967295;
	and.b64  	%rd222, %rd219, 4294967295;
	and.b64  	%rd223, %rd218, 4294967295;
	add.s64 	%rd224, %rd223, %rd221;
	add.s64 	%rd225, %rd224, %rd222;
	shr.u64 	%rd226, %rd225, 32;
	add.s64 	%rd227, %rd226, %rd220;
	mul.wide.u32 	%rd228, %r13, %r2992;
	shr.u64 	%rd229, %rd228, 32;
	and.b64  	%rd230, %rd164, 4294967295;
	and.b64  	%rd231, %rd228, 4294967295;
	and.b64  	%rd232, %rd227, 4294967295;
	add.s64 	%rd233, %rd232, %rd230;
	add.s64 	%rd234, %rd233, %rd231;
	shr.u64 	%rd235, %rd234, 32;
	add.s64 	%rd236, %rd235, %rd229;
	add.s64 	%rd237, %rd166, %rd236;
	cvt.u32.u64 	%r2993, %rd180;
	mul.lo.s32 	%r2994, %r22, %r2993;
	cvt.u64.u32 	%rd238, %r2994;
	mul.wide.u32 	%rd239, %r6, %r2994;
	shr.u64 	%rd240, %rd239, 32;
	and.b64  	%rd241, %rd180, 4294967295;
	and.b64  	%rd242, %rd239, 4294967295;
	add.s64 	%rd243, %rd242, %rd241;
	shr.u64 	%rd244, %rd243, 32;
	add.s64 	%rd245, %rd244, %rd240;
	mul.lo.s64 	%rd246, %rd2, %rd238;
	shr.u64 	%rd247, %rd246, 32;
	and.b64  	%rd248, %rd189, 4294967295;
	and.b64  	%rd249, %rd246, 4294967295;
	add.s64 	%rd250, %rd245, %rd248;
	add.s64 	%rd251, %rd250, %rd249;
	shr.u64 	%rd252, %rd251, 32;
	add.s64 	%rd253, %rd252, %rd247;
	mul.lo.s64 	%rd254, %rd3, %rd238;
	shr.u64 	%rd255, %rd254, 32;
	and.b64  	%rd256, %rd198, 4294967295;
	and.b64  	%rd257, %rd254, 4294967295;
	and.b64  	%rd258, %rd253, 4294967295;
	add.s64 	%rd259, %rd258, %rd256;
	add.s64 	%rd260, %rd259, %rd257;
	shr.u64 	%rd261, %rd260, 32;
	add.s64 	%rd262, %rd261, %rd255;
	mul.lo.s64 	%rd263, %rd4, %rd238;
	shr.u64 	%rd264, %rd263, 32;
	and.b64  	%rd265, %rd207, 4294967295;
	and.b64  	%rd266, %rd263, 4294967295;
	and.b64  	%rd267, %rd262, 4294967295;
	add.s64 	%rd268, %rd267, %rd265;
	add.s64 	%rd269, %rd268, %rd266;
	shr.u64 	%rd270, %rd269, 32;
	add.s64 	%rd271, %rd270, %rd264;
	mul.lo.s64 	%rd272, %rd5, %rd238;
	shr.u64 	%rd273, %rd272, 32;
	and.b64  	%rd274, %rd216, 4294967295;
	and.b64  	%rd275, %rd272, 4294967295;
	and.b64  	%rd276, %rd271, 4294967295;
	add.s64 	%rd277, %rd276, %rd274;
	add.s64 	%rd278, %rd277, %rd275;
	shr.u64 	%rd279, %rd278, 32;
	add.s64 	%rd280, %rd279, %rd273;
	mul.lo.s64 	%rd281, %rd6, %rd238;
	shr.u64 	%rd282, %rd281, 32;
	and.b64  	%rd283, %rd225, 4294967295;
	and.b64  	%rd284, %rd281, 4294967295;
	and.b64  	%rd285, %rd280, 4294967295;
	add.s64 	%rd286, %rd285, %rd283;
	add.s64 	%rd287, %rd286, %rd284;
	shr.u64 	%rd288, %rd287, 32;
	add.s64 	%rd289, %rd288, %rd282;
	mul.lo.s64 	%rd290, %rd7, %rd238;
	shr.u64 	%rd291, %rd290, 32;
	and.b64  	%rd292, %rd234, 4294967295;
	and.b64  	%rd293, %rd290, 4294967295;
	and.b64  	%rd294, %rd289, 4294967295;
	add.s64 	%rd295, %rd294, %rd292;
	add.s64 	%rd296, %rd295, %rd293;
	shr.u64 	%rd297, %rd296, 32;
	add.s64 	%rd298, %rd297, %rd291;
	mul.wide.u32 	%rd299, %r13, %r2994;
	shr.u64 	%rd300, %rd299, 32;
	and.b64  	%rd301, %rd237, 4294967295;
	and.b64  	%rd302, %rd299, 4294967295;
	and.b64  	%rd303, %rd298, 4294967295;
	add.s64 	%rd304, %rd303, %rd301;
	add.s64 	%rd305, %rd304, %rd302;
	shr.u64 	%rd306, %rd305, 32;
	add.s64 	%rd307, %rd306, %rd300;
	cvt.u32.u64 	%r2995, %rd251;
	mul.lo.s32 	%r2996, %r22, %r2995;
	cvt.u64.u32 	%rd308, %r2996;
	mul.wide.u32 	%rd309, %r6, %r2996;
	shr.u64 	%rd310, %rd309, 32;
	and.b64  	%rd311, %rd251, 4294967295;
	and.b64  	%rd312, %rd309, 4294967295;
	add.s64 	%rd313, %rd312, %rd311;
	shr.u64 	%rd314, %rd313, 32;
	add.s64 	%rd315, %rd314, %rd310;
	mul.lo.s64 	%rd316, %rd2, %rd308;
	shr.u64 	%rd317, %rd316, 32;
	and.b64  	%rd318, %rd260, 4294967295;
	and.b64  	%rd319, %rd316, 4294967295;
	add.s64 	%rd320, %rd315, %rd318;
	add.s64 	%rd321, %rd320, %rd319;
	shr.u64 	%rd322, %rd321, 32;
	add.s64 	%rd323, %rd322, %rd317;
	mul.lo.s64 	%rd324, %rd3, %rd308;
	shr.u64 	%rd325, %rd324, 32;
	and.b64  	%rd326, %rd269, 4294967295;
	and.b64  	%rd327, %rd324, 4294967295;
	and.b64  	%rd328, %rd323, 4294967295;
	add.s64 	%rd329, %rd328, %rd326;
	add.s64 	%rd330, %rd329, %rd327;
	shr.u64 	%rd331, %rd330, 32;
	add.s64 	%rd332, %rd331, %rd325;
	mul.lo.s64 	%rd333, %rd4, %rd308;
	shr.u64 	%rd334, %rd333, 32;
	and.b64  	%rd335, %rd278, 4294967295;
	and.b64  	%rd336, %rd333, 4294967295;
	and.b64  	%rd337, %rd332, 4294967295;
	add.s64 	%rd338, %rd337, %rd335;
	add.s64 	%rd339, %rd338, %rd336;
	shr.u64 	%rd340, %rd339, 32;
	add.s64 	%rd341, %rd340, %rd334;
	mul.lo.s64 	%rd342, %rd5, %rd308;
	shr.u64 	%rd343, %rd342, 32;
	and.b64  	%rd344, %rd287, 4294967295;
	and.b64  	%rd345, %rd342, 4294967295;
	and.b64  	%rd346, %rd341, 4294967295;
	add.s64 	%rd347, %rd346, %rd344;
	add.s64 	%rd348, %rd347, %rd345;
	shr.u64 	%rd349, %rd348, 32;
	add.s64 	%rd350, %rd349, %rd343;
	mul.lo.s64 	%rd351, %rd6, %rd308;
	shr.u64 	%rd352, %rd351, 32;
	and.b64  	%rd353, %rd296, 4294967295;
	and.b64  	%rd354, %rd351, 4294967295;
	and.b64  	%rd355, %rd350, 4294967295;
	add.s64 	%rd356, %rd355, %rd353;
	add.s64 	%rd357, %rd356, %rd354;
	shr.u64 	%rd358, %rd357, 32;
	add.s64 	%rd359, %rd358, %rd352;
	mul.lo.s64 	%rd360, %rd7, %rd308;
	shr.u64 	%rd361, %rd360, 32;
	and.b64  	%rd362, %rd305, 4294967295;
	and.b64  	%rd363, %rd360, 4294967295;
	and.b64  	%rd364, %rd359, 4294967295;
	add.s64 	%rd365, %rd364, %rd362;
	add.s64 	%rd366, %rd365, %rd363;
	shr.u64 	%rd367, %rd366, 32;
	add.s64 	%rd368, %rd367, %rd361;
	mul.wide.u32 	%rd369, %r13, %r2996;
	shr.u64 	%rd370, %rd369, 32;
	and.b64  	%rd371, %rd307, 4294967295;
	and.b64  	%rd372, %rd369, 4294967295;
	and.b64  	%rd373, %rd368, 4294967295;
	add.s64 	%rd374, %rd373, %rd371;
	add.s64 	%rd375, %rd374, %rd372;
	shr.u64 	%rd376, %rd375, 32;
	add.s64 	%rd377, %rd376, %rd370;
	cvt.u32.u64 	%r2997, %rd321;
	mul.lo.s32 	%r2998, %r22, %r2997;
	cvt.u64.u32 	%rd378, %r2998;
	mul.wide.u32 	%rd379, %r6, %r2998;
	shr.u64 	%rd380, %rd379, 32;
	and.b64  	%rd381, %rd321, 4294967295;
	and.b64  	%rd382, %rd379, 4294967295;
	add.s64 	%rd383, %rd382, %rd381;
	shr.u64 	%rd384, %rd383, 32;
	add.s64 	%rd385, %rd384, %rd380;
	mul.lo.s64 	%rd386, %rd2, %rd378;
	shr.u64 	%rd387, %rd386, 32;
	and.b64  	%rd388, %rd330, 4294967295;
	and.b64  	%rd389, %rd386, 4294967295;
	add.s64 	%rd390, %rd385, %rd388;
	add.s64 	%rd391, %rd390, %rd389;
	shr.u64 	%rd392, %rd391, 32;
	add.s64 	%rd393, %rd392, %rd387;
	mul.lo.s64 	%rd394, %rd3, %rd378;
	shr.u64 	%rd395, %rd394, 32;
	and.b64  	%rd396, %rd339, 4294967295;
	and.b64  	%rd397, %rd394, 4294967295;
	and.b64  	%rd398, %rd393, 4294967295;
	add.s64 	%rd399, %rd398, %rd396;
	add.s64 	%rd400, %rd399, %rd397;
	shr.u64 	%rd401, %rd400, 32;
	add.s64 	%rd402, %rd401, %rd395;
	mul.lo.s64 	%rd403, %rd4, %rd378;
	shr.u64 	%rd404, %rd403, 32;
	and.b64  	%rd405, %rd348, 4294967295;
	and.b64  	%rd406, %rd403, 4294967295;
	and.b64  	%rd407, %rd402, 4294967295;
	add.s64 	%rd408, %rd407, %rd405;
	add.s64 	%rd409, %rd408, %rd406;
	shr.u64 	%rd410, %rd409, 32;
	add.s64 	%rd411, %rd410, %rd404;
	mul.lo.s64 	%rd412, %rd5, %rd378;
	shr.u64 	%rd413, %rd412, 32;
	and.b64  	%rd414, %rd357, 4294967295;
	and.b64  	%rd415, %rd412, 4294967295;
	and.b64  	%rd416, %rd411, 4294967295;
	add.s64 	%rd417, %rd416, %rd414;
	add.s64 	%rd418, %rd417, %rd415;
	shr.u64 	%rd419, %rd418, 32;
	add.s64 	%rd420, %rd419, %rd413;
	mul.lo.s64 	%rd421, %rd6, %rd378;
	shr.u64 	%rd422, %rd421, 32;
	and.b64  	%rd423, %rd366, 4294967295;
	and.b64  	%rd424, %rd421, 4294967295;
	and.b64  	%rd425, %rd420, 4294967295;
	add.s64 	%rd426, %rd425, %rd423;
	add.s64 	%rd427, %rd426, %rd424;
	shr.u64 	%rd428, %rd427, 32;
	add.s64 	%rd429, %rd428, %rd422;
	mul.lo.s64 	%rd430, %rd7, %rd378;
	shr.u64 	%rd431, %rd430, 32;
	and.b64  	%rd432, %rd375, 4294967295;
	and.b64  	%rd433, %rd430, 4294967295;
	and.b64  	%rd434, %rd429, 4294967295;
	add.s64 	%rd435, %rd434, %rd432;
	add.s64 	%rd436, %rd435, %rd433;
	shr.u64 	%rd437, %rd436, 32;
	add.s64 	%rd438, %rd437, %rd431;
	mul.wide.u32 	%rd439, %r13, %r2998;
	shr.u64 	%rd440, %rd439, 32;
	and.b64  	%rd441, %rd377, 4294967295;
	and.b64  	%rd442, %rd439, 4294967295;
	and.b64  	%rd443, %rd438, 4294967295;
	add.s64 	%rd444, %rd443, %rd441;
	add.s64 	%rd445, %rd444, %rd442;
	shr.u64 	%rd446, %rd445, 32;
	add.s64 	%rd447, %rd446, %rd440;
	cvt.u32.u64 	%r2999, %rd391;
	mul.lo.s32 	%r3000, %r22, %r2999;
	cvt.u64.u32 	%rd448, %r3000;
	mul.wide.u32 	%rd449, %r6, %r3000;
	shr.u64 	%rd450, %rd449, 32;
	and.b64  	%rd451, %rd391, 4294967295;
	and.b64  	%rd452, %rd449, 4294967295;
	add.s64 	%rd453, %rd452, %rd451;
	shr.u64 	%rd454, %rd453, 32;
	add.s64 	%rd455, %rd454, %rd450;
	mul.lo.s64 	%rd456, %rd2, %rd448;
	shr.u64 	%rd457, %rd456, 32;
	and.b64  	%rd458, %rd400, 4294967295;
	and.b64  	%rd459, %rd456, 4294967295;
	add.s64 	%rd460, %rd455, %rd458;
	add.s64 	%rd461, %rd460, %rd459;
	shr.u64 	%rd462, %rd461, 32;
	add.s64 	%rd463, %rd462, %rd457;
	mul.lo.s64 	%rd464, %rd3, %rd448;
	shr.u64 	%rd465, %rd464, 32;
	and.b64  	%rd466, %rd409, 4294967295;
	and.b64  	%rd467, %rd464, 4294967295;
	and.b64  	%rd468, %rd463, 4294967295;
	add.s64 	%rd469, %rd468, %rd466;
	add.s64 	%rd470, %rd469, %rd467;
	shr.u64 	%rd471, %rd470, 32;
	add.s64 	%rd472, %rd471, %rd465;
	mul.lo.s64 	%rd473, %rd4, %rd448;
	shr.u64 	%rd474, %rd473, 32;
	and.b64  	%rd475, %rd418, 4294967295;
	and.b64  	%rd476, %rd473, 4294967295;
	and.b64  	%rd477, %rd472, 4294967295;
	add.s64 	%rd478, %rd477, %rd475;
	add.s64 	%rd479, %rd478, %rd476;
	shr.u64 	%rd480, %rd479, 32;
	add.s64 	%rd481, %rd480, %rd474;
	mul.lo.s64 	%rd482, %rd5, %rd448;
	shr.u64 	%rd483, %rd482, 32;
	and.b64  	%rd484, %rd427, 4294967295;
	and.b64  	%rd485, %rd482, 4294967295;
	and.b64  	%rd486, %rd481, 4294967295;
	add.s64 	%rd487, %rd486, %rd484;
	add.s64 	%rd488, %rd487, %rd485;
	shr.u64 	%rd489, %rd488, 32;
	add.s64 	%rd490, %rd489, %rd483;
	mul.lo.s64 	%rd491, %rd6, %rd448;
	shr.u64 	%rd492, %rd491, 32;
	and.b64  	%rd493, %rd436, 4294967295;
	and.b64  	%rd494, %rd491, 4294967295;
	and.b64  	%rd495, %rd490, 4294967295;
	add.s64 	%rd496, %rd495, %rd493;
	add.s64 	%rd497, %rd496, %rd494;
	shr.u64 	%rd498, %rd497, 32;
	add.s64 	%rd499, %rd498, %rd492;
	mul.lo.s64 	%rd500, %rd7, %rd448;
	shr.u64 	%rd501, %rd500, 32;
	and.b64  	%rd502, %rd445, 4294967295;
	and.b64  	%rd503, %rd500, 4294967295;
	and.b64  	%rd504, %rd499, 4294967295;
	add.s64 	%rd505, %rd504, %rd502;
	add.s64 	%rd506, %rd505, %rd503;
	shr.u64 	%rd507, %rd506, 32;
	add.s64 	%rd508, %rd507, %rd501;
	mul.wide.u32 	%rd509, %r13, %r3000;
	shr.u64 	%rd510, %rd509, 32;
	and.b64  	%rd511, %rd447, 4294967295;
	and.b64  	%rd512, %rd509, 4294967295;
	and.b64  	%rd513, %rd508, 4294967295;
	add.s64 	%rd514, %rd513, %rd511;
	add.s64 	%rd515, %rd514, %rd512;
	shr.u64 	%rd516, %rd515, 32;
	add.s64 	%rd517, %rd516, %rd510;
	cvt.u32.u64 	%r3001, %rd461;
	mul.lo.s32 	%r3002, %r22, %r3001;
	cvt.u64.u32 	%rd518, %r3002;
	mul.wide.u32 	%rd519, %r6, %r3002;
	shr.u64 	%rd520, %rd519, 32;
	and.b64  	%rd521, %rd461, 4294967295;
	and.b64  	%rd522, %rd519, 4294967295;
	add.s64 	%rd523, %rd522, %rd521;
	shr.u64 	%rd524, %rd523, 32;
	add.s64 	%rd525, %rd524, %rd520;
	mul.lo.s64 	%rd526, %rd2, %rd518;
	shr.u64 	%rd527, %rd526, 32;
	and.b64  	%rd528, %rd470, 4294967295;
	and.b64  	%rd529, %rd526, 4294967295;
	add.s64 	%rd530, %rd525, %rd528;
	add.s64 	%rd531, %rd530, %rd529;
	shr.u64 	%rd532, %rd531, 32;
	add.s64 	%rd533, %rd532, %rd527;
	mul.lo.s64 	%rd534, %rd3, %rd518;
	shr.u64 	%rd535, %rd534, 32;
	and.b64  	%rd536, %rd479, 4294967295;
	and.b64  	%rd537, %rd534, 4294967295;
	and.b64  	%rd538, %rd533, 4294967295;
	add.s64 	%rd539, %rd538, %rd536;
	add.s64 	%rd540, %rd539, %rd537;
	shr.u64 	%rd541, %rd540, 32;
	add.s64 	%rd542, %rd541, %rd535;
	mul.lo.s64 	%rd543, %rd4, %rd518;
	shr.u64 	%rd544, %rd543, 32;
	and.b64  	%rd545, %rd488, 4294967295;
	and.b64  	%rd546, %rd543, 4294967295;
	and.b64  	%rd547, %rd542, 4294967295;
	add.s64 	%rd548, %rd547, %rd545;
	add.s64 	%rd549, %rd548, %rd546;
	shr.u64 	%rd550, %rd549, 32;
	add.s64 	%rd551, %rd550, %rd544;
	mul.lo.s64 	%rd552, %rd5, %rd518;
	shr.u64 	%rd553, %rd552, 32;
	and.b64  	%rd554, %rd497, 4294967295;
	and.b64  	%rd555, %rd552, 4294967295;
	and.b64  	%rd556, %rd551, 4294967295;
	add.s64 	%rd557, %rd556, %rd554;
	add.s64 	%rd558, %rd557, %rd555;
	shr.u64 	%rd559, %rd558, 32;
	add.s64 	%rd560, %rd559, %rd553;
	mul.lo.s64 	%rd561, %rd6, %rd518;
	shr.u64 	%rd562, %rd561, 32;
	and.b64  	%rd563, %rd506, 4294967295;
	and.b64  	%rd564, %rd561, 4294967295;
	and.b64  	%rd565, %rd560, 4294967295;
	add.s64 	%rd566, %rd565, %rd563;
	add.s64 	%rd567, %rd566, %rd564;
	shr.u64 	%rd568, %rd567, 32;
	add.s64 	%rd569, %rd568, %rd562;
	mul.lo.s64 	%rd570, %rd7, %rd518;
	shr.u64 	%rd571, %rd570, 32;
	and.b64  	%rd572, %rd515, 4294967295;
	and.b64  	%rd573, %rd570, 4294967295;
	and.b64  	%rd574, %rd569, 4294967295;
	add.s64 	%rd575, %rd574, %rd572;
	add.s64 	%rd576, %rd575, %rd573;
	shr.u64 	%rd577, %rd576, 32;
	add.s64 	%rd578, %rd577, %rd571;
	mul.wide.u32 	%rd579, %r13, %r3002;
	shr.u64 	%rd580, %rd579, 32;
	and.b64  	%rd581, %rd517, 4294967295;
	and.b64  	%rd582, %rd579, 4294967295;
	and.b64  	%rd583, %rd578, 4294967295;
	add.s64 	%rd584, %rd583, %rd581;
	add.s64 	%rd585, %rd584, %rd582;
	shr.u64 	%rd586, %rd585, 32;
	add.s64 	%rd587, %rd586, %rd580;
	cvt.u32.u64 	%r3003, %rd531;
	mul.lo.s32 	%r3004, %r22, %r3003;
	cvt.u64.u32 	%rd588, %r3004;
	mul.wide.u32 	%rd589, %r6, %r3004;
	shr.u64 	%rd590, %rd589, 32;
	and.b64  	%rd591, %rd531, 4294967295;
	and.b64  	%rd592, %rd589, 4294967295;
	add.s64 	%rd593, %rd592, %rd591;
	shr.u64 	%rd594, %rd593, 32;
	add.s64 	%rd595, %rd594, %rd590;
	mul.lo.s64 	%rd596, %rd2, %rd588;
	shr.u64 	%rd597, %rd596, 32;
	and.b64  	%rd598, %rd540, 4294967295;
	and.b64  	%rd599, %rd596, 4294967295;
	add.s64 	%rd600, %rd595, %rd598;
	add.s64 	%rd601, %rd600, %rd599;
	shr.u64 	%rd602, %rd601, 32;
	add.s64 	%rd603, %rd602, %rd597;
	mul.lo.s64 	%rd604, %rd3, %rd588;
	shr.u64 	%rd605, %rd604, 32;
	and.b64  	%rd606, %rd549, 4294967295;
	and.b64  	%rd607, %rd604, 4294967295;
	and.b64  	%rd608, %rd603, 4294967295;
	add.s64 	%rd609, %rd608, %rd606;
	add.s64 	%rd610, %rd609, %rd607;
	shr.u64 	%rd611, %rd610, 32;
	add.s64 	%rd612, %rd611, %rd605;
	mul.lo.s64 	%rd613, %rd4, %rd588;
	shr.u64 	%rd614, %rd613, 32;
	and.b64  	%rd615, %rd558, 4294967295;
	and.b64  	%rd616, %rd613, 4294967295;
	and.b64  	%rd617, %rd612, 4294967295;
	add.s64 	%rd618, %rd617, %rd615;
	add.s64 	%rd619, %rd618, %rd616;
	shr.u64 	%rd620, %rd619, 32;
	add.s64 	%rd621, %rd620, %rd614;
	mul.lo.s64 	%rd622, %rd5, %rd588;
	shr.u64 	%rd623, %rd622, 32;
	and.b64  	%rd624, %rd567, 4294967295;
	and.b64  	%rd625, %rd622, 4294967295;
	and.b64  	%rd626, %rd621, 4294967295;
	add.s64 	%rd627, %rd626, %rd624;
	add.s64 	%rd628, %rd627, %rd625;
	shr.u64 	%rd629, %rd628, 32;
	add.s64 	%rd630, %rd629, %rd623;
	mul.lo.s64 	%rd631, %rd6, %rd588;
	shr.u64 	%rd632, %rd631, 32;
	and.b64  	%rd633, %rd576, 4294967295;
	and.b64  	%rd634, %rd631, 4294967295;
	and.b64  	%rd635, %rd630, 4294967295;
	add.s64 	%rd636, %rd635, %rd633;
	add.s64 	%rd637, %rd636, %rd634;
	shr.u64 	%rd638, %rd637, 32;
	add.s64 	%rd639, %rd638, %rd632;
	mul.lo.s64 	%rd640, %rd7, %rd588;
	shr.u64 	%rd641, %rd640, 32;
	and.b64  	%rd642, %rd585, 4294967295;
	and.b64  	%rd643, %rd640, 4294967295;
	and.b64  	%rd644, %rd639, 4294967295;
	add.s64 	%rd645, %rd644, %rd642;
	add.s64 	%rd646, %rd645, %rd643;
	shr.u64 	%rd647, %rd646, 32;
	add.s64 	%rd648, %rd647, %rd641;
	mul.wide.u32 	%rd649, %r13, %r3004;
	shr.u64 	%rd650, %rd649, 32;
	and.b64  	%rd651, %rd587, 4294967295;
	and.b64  	%rd652, %rd649, 4294967295;
	and.b64  	%rd653, %rd648, 4294967295;
	add.s64 	%rd654, %rd653, %rd651;
	add.s64 	%rd655, %rd654, %rd652;
	shr.u64 	%rd656, %rd655, 32;
	add.s64 	%rd657, %rd656, %rd650;
	cvt.u32.u64 	%r3005, %rd601;
	mul.lo.s32 	%r3006, %r22, %r3005;
	cvt.u64.u32 	%rd658, %r3006;
	mul.wide.u32 	%rd659, %r6, %r3006;
	shr.u64 	%rd660, %rd659, 32;
	and.b64  	%rd661, %rd601, 4294967295;
	and.b64  	%rd662, %rd659, 4294967295;
	add.s64 	%rd663, %rd662, %rd661;
	shr.u64 	%rd664, %rd663, 32;
	add.s64 	%rd665, %rd664, %rd660;
	mul.lo.s64 	%rd666, %rd2, %rd658;
	shr.u64 	%rd667, %rd666, 32;
	and.b64  	%rd668, %rd610, 4294967295;
	and.b64  	%rd669, %rd666, 4294967295;
	add.s64 	%rd670, %rd665, %rd668;
	add.s64 	%rd671, %rd670, %rd669;
	cvt.u32.u64 	%r35, %rd671;
	shr.u64 	%rd672, %rd671, 32;
	add.s64 	%rd673, %rd672, %rd667;
	mul.lo.s64 	%rd674, %rd3, %rd658;
	shr.u64 	%rd675, %rd674, 32;
	and.b64  	%rd676, %rd619, 4294967295;
	and.b64  	%rd677, %rd674, 4294967295;
	and.b64  	%rd678, %rd673, 4294967295;
	add.s64 	%rd679, %rd678, %rd676;
	add.s64 	%rd680, %rd679, %rd677;
	cvt.u32.u64 	%r36, %rd680;
	shr.u64 	%rd681, %rd680, 32;
	add.s64 	%rd682, %rd681, %rd675;
	mul.lo.s64 	%rd683, %rd4, %rd658;
	shr.u64 	%rd684, %rd683, 32;
	and.b64  	%rd685, %rd628, 4294967295;
	and.b64  	%rd686, %rd683, 4294967295;
	and.b64  	%rd687, %rd682, 4294967295;
	add.s64 	%rd688, %rd687, %rd685;
	add.s64 	%rd689, %rd688, %rd686;
	cvt.u32.u64 	%r37, %rd689;
	shr.u64 	%rd690, %rd689, 32;
	add.s64 	%rd691, %rd690, %rd684;
	mul.lo.s64 	%rd692, %rd5, %rd658;
	shr.u64 	%rd693, %rd692, 32;
	and.b64  	%rd694, %rd637, 4294967295;
	and.b64  	%rd695, %rd692, 4294967295;
	and.b64  	%rd696, %rd691, 4294967295;
	add.s64 	%rd697, %rd696, %rd694;
	add.s64 	%rd698, %rd697, %rd695;
	cvt.u32.u64 	%r38, %rd698;
	shr.u64 	%rd699, %rd698, 32;
	add.s64 	%rd700, %rd699, %rd693;
	mul.lo.s64 	%rd701, %rd6, %rd658;
	shr.u64 	%rd702, %rd701, 32;
	and.b64  	%rd703, %rd646, 4294967295;
	and.b64  	%rd704, %rd701, 4294967295;
	and.b64  	%rd705, %rd700, 4294967295;
	add.s64 	%rd706, %rd705, %rd703;
	add.s64 	%rd707, %rd706, %rd704;
	cvt.u32.u64 	%r39, %rd707;
	shr.u64 	%rd708, %rd707, 32;
	add.s64 	%rd709, %rd708, %rd702;
	mul.lo.s64 	%rd710, %rd7, %rd658;
	shr.u64 	%rd711, %rd710, 32;
	and.b64  	%rd712, %rd655, 4294967295;
	and.b64  	%rd713, %rd710, 4294967295;
	and.b64  	%rd714, %rd709, 4294967295;
	add.s64 	%rd715, %rd714, %rd712;
	add.s64 	%rd716, %rd715, %rd713;
	cvt.u32.u64 	%r40, %rd716;
	shr.u64 	%rd717, %rd716, 32;
	add.s64 	%rd718, %rd717, %rd711;
	mul.wide.u32 	%rd719, %r13, %r3006;
	{ .reg .b32 tmp; mov.b64 {tmp, %r3007}, %rd719; }
	and.b64  	%rd720, %rd657, 4294967295;
	and.b64  	%rd721, %rd719, 4294967295;
	and.b64  	%rd722, %rd718, 4294967295;
	add.s64 	%rd723, %rd722, %rd720;
	add.s64 	%rd724, %rd723, %rd721;
	cvt.u32.u64 	%r41, %rd724;
	{ .reg .b32 tmp; mov.b64 {tmp, %r3008}, %rd724; }
	add.s32 	%r42, %r3008, %r3007;
	shl.b32 	%r3009, %r33, 2;
	shf.l.wrap.b32 	%r3010, %r33, %r32, 2;
	shf.l.wrap.b32 	%r3011, %r32, %r31, 2;
	shf.l.wrap.b32 	%r3012, %r31, %r30, 2;
	shf.l.wrap.b32 	%r3013, %r30, %r29, 2;
	shf.l.wrap.b32 	%r3014, %r29, %r28, 2;
	shf.l.wrap.b32 	%r3015, %r28, %r27, 2;
	shr.u32 	%r3016, %r26, 30;
	shf.l.wrap.b32 	%r3017, %r27, %r26, 2;
	mul.lo.s32 	%r3018, %r3009, %r22;
	cvt.u64.u32 	%rd725, %r3018;
	mul.wide.u32 	%rd726, %r6, %r3018;
	shr.u64 	%rd727, %rd726, 32;
	cvt.u64.u32 	%rd728, %r3009;
	and.b64  	%rd729, %rd726, 4294967292;
	add.s64 	%rd730, %rd729, %rd728;
	shr.u64 	%rd731, %rd730, 32;
	add.s64 	%rd732, %rd731, %rd727;
	mul.lo.s64 	%rd733, %rd2, %rd725;
	shr.u64 	%rd734, %rd733, 32;
	cvt.u64.u32 	%rd735, %r3010;
	and.b64  	%rd736, %rd733, 4294967292;
	add.s64 	%rd737, %rd732, %rd735;
	add.s64 	%rd738, %rd737, %rd736;
	shr.u64 	%rd739, %rd738, 32;
	add.s64 	%rd740, %rd739, %rd734;
	mul.lo.s64 	%rd741, %rd3, %rd725;
	shr.u64 	%rd742, %rd741, 32;
	cvt.u64.u32 	%rd743, %r3011;
	and.b64  	%rd744, %rd741, 4294967292;
	and.b64  	%rd745, %rd740, 4294967295;
	add.s64 	%rd746, %rd745, %rd743;
	add.s64 	%rd747, %rd746, %rd744;
	shr.u64 	%rd748, %rd747, 32;
	add.s64 	%rd749, %rd748, %rd742;
	mul.lo.s64 	%rd750, %rd4, %rd725;
	shr.u64 	%rd751, %rd750, 32;
	cvt.u64.u32 	%rd752, %r3012;
	and.b64  	%rd753, %rd750, 4294967292;
	and.b64  	%rd754, %rd749, 4294967295;
	add.s64 	%rd755, %rd754, %rd752;
	add.s64 	%rd756, %rd755, %rd753;
	shr.u64 	%rd757, %rd756, 32;
	add.s64 	%rd758, %rd757, %rd751;
	mul.lo.s64 	%rd759, %rd5, %rd725;
	shr.u64 	%rd760, %rd759, 32;
	cvt.u64.u32 	%rd761, %r3013;
	and.b64  	%rd762, %rd759, 4294967292;
	and.b64  	%rd763, %rd758, 4294967295;
	add.s64 	%rd764, %rd763, %rd761;
	add.s64 	%rd765, %rd764, %rd762;
	shr.u64 	%rd766, %rd765, 32;
	add.s64 	%rd767, %rd766, %rd760;
	mul.lo.s64 	%rd768, %rd6, %rd725;
	shr.u64 	%rd769, %rd768, 32;
	cvt.u64.u32 	%rd770, %r3014;
	and.b64  	%rd771, %rd768, 4294967292;
	and.b64  	%rd772, %rd767, 4294967295;
	add.s64 	%rd773, %rd772, %rd770;
	add.s64 	%rd774, %rd773, %rd771;
	shr.u64 	%rd775, %rd774, 32;
	add.s64 	%rd776, %rd775, %rd769;
	mul.lo.s64 	%rd777, %rd7, %rd725;
	shr.u64 	%rd778, %rd777, 32;
	cvt.u64.u32 	%rd779, %r3015;
	and.b64  	%rd780, %rd777, 4294967292;
	and.b64  	%rd781, %rd776, 4294967295;
	add.s64 	%rd782, %rd781, %rd779;
	add.s64 	%rd783, %rd782, %rd780;
	shr.u64 	%rd784, %rd783, 32;
	add.s64 	%rd785, %rd784, %rd778;
	mul.wide.u32 	%rd786, %r13, %r3018;
	{ .reg .b32 tmp; mov.b64 {tmp, %r3019}, %rd786; }
	cvt.u64.u32 	%rd787, %r3017;
	and.b64  	%rd788, %rd786, 4294967292;
	and.b64  	%rd789, %rd785, 4294967295;
	add.s64 	%rd790, %rd789, %rd787;
	add.s64 	%rd791, %rd790, %rd788;
	{ .reg .b32 tmp; mov.b64 {tmp, %r3020}, %rd791; }
	add.s32 	%r3021, %r3020, %r3019;
	add.s32 	%r3022, %r3016, %r3021;
	cvt.u32.u64 	%r3023, %rd738;
	mul.lo.s32 	%r3024, %r22, %r3023;
	cvt.u64.u32 	%rd792, %r3024;
	mul.wide.u32 	%rd793, %r6, %r3024;
	shr.u64 	%rd794, %rd793, 32;
	and.b64  	%rd795, %rd738, 4294967295;
	and.b64  	%rd796, %rd793, 4294967295;
	add.s64 	%rd797, %rd796, %rd795;
	shr.u64 	%rd798, %rd797, 32;
	add.s64 	%rd799, %rd798, %rd794;
	mul.lo.s64 	%rd800, %rd2, %rd792;
	shr.u64 	%rd801, %rd800, 32;
	and.b64  	%rd802, %rd747, 4294967295;
	and.b64  	%rd803, %rd800, 4294967295;
	add.s64 	%rd804, %rd799, %rd802;
	add.s64 	%rd805, %rd804, %rd803;
	shr.u64 	%rd806, %rd805, 32;
	add.s64 	%rd807, %rd806, %rd801;
	mul.lo.s64 	%rd808, %rd3, %rd792;
	shr.u64 	%rd809, %rd808, 32;
	and.b64  	%rd810, %rd756, 4294967295;
	and.b64  	%rd811, %rd808, 4294967295;
	and.b64  	%rd812, %rd807, 4294967295;
	add.s64 	%rd813, %rd812, %rd810;
	add.s64 	%rd814, %rd813, %rd811;
	shr.u64 	%rd815, %rd814, 32;
	add.s64 	%rd816, %rd815, %rd809;
	mul.lo.s64 	%rd817, %rd4, %rd792;
	shr.u64 	%rd818, %rd817, 32;
	and.b64  	%rd819, %rd765, 4294967295;
	and.b64  	%rd820, %rd817, 4294967295;
	and.b64  	%rd821, %rd816, 4294967295;
	add.s64 	%rd822, %rd821, %rd819;
	add.s64 	%rd823, %rd822, %rd820;
	shr.u64 	%rd824, %rd823, 32;
	add.s64 	%rd825, %rd824, %rd818;
	mul.lo.s64 	%rd826, %rd5, %rd792;
	shr.u64 	%rd827, %rd826, 32;
	and.b64  	%rd828, %rd774, 4294967295;
	and.b64  	%rd829, %rd826, 4294967295;
	and.b64  	%rd830, %rd825, 4294967295;
	add.s64 	%rd831, %rd830, %rd828;
	add.s64 	%rd832, %rd831, %rd829;
	shr.u64 	%rd833, %rd832, 32;
	add.s64 	%rd834, %rd833, %rd827;
	mul.lo.s64 	%rd835, %rd6, %rd792;
	shr.u64 	%rd836, %rd835, 32;
	and.b64  	%rd837, %rd783, 4294967295;
	and.b64  	%rd838, %rd835, 4294967295;
	and.b64  	%rd839, %rd834, 4294967295;
	add.s64 	%rd840, %rd839, %rd837;
	add.s64 	%rd841, %rd840, %rd838;
	shr.u64 	%rd842, %rd841, 32;
	add.s64 	%rd843, %rd842, %rd836;
	mul.lo.s64 	%rd844, %rd7, %rd792;
	shr.u64 	%rd845, %rd844, 32;
	and.b64  	%rd846, %rd791, 4294967295;
	and.b64  	%rd847, %rd844, 4294967295;
	and.b64  	%rd848, %rd843, 4294967295;
	add.s64 	%rd849, %rd848, %rd846;
	add.s64 	%rd850, %rd849, %rd847;
	shr.u64 	%rd851, %rd850, 32;
	add.s64 	%rd852, %rd851, %rd845;
	mul.wide.u32 	%rd853, %r13, %r3024;
	shr.u64 	%rd854, %rd853, 32;
	cvt.u64.u32 	%rd855, %r3022;
	and.b64  	%rd856, %rd853, 4294967295;
	and.b64  	%rd857, %rd852, 4294967295;
	add.s64 	%rd858, %rd857, %rd855;
	add.s64 	%rd859, %rd858, %rd856;
	shr.u64 	%rd860, %rd859, 32;
	add.s64 	%rd861, %rd860, %rd854;
	cvt.u32.u64 	%r3025, %rd805;
	mul.lo.s32 	%r3026, %r22, %r3025;
	cvt.u64.u32 	%rd862, %r3026;
	mul.wide.u32 	%rd863, %r6, %r3026;
	shr.u64 	%rd864, %rd863, 32;
	and.b64  	%rd865, %rd805, 4294967295;
	and.b64  	%rd866, %rd863, 4294967295;
	add.s64 	%rd867, %rd866, %rd865;
	shr.u64 	%rd868, %rd867, 32;
	add.s64 	%rd869, %rd868, %rd864;
	mul.lo.s64 	%rd870, %rd2, %rd862;
	shr.u64 	%rd871, %rd870, 32;
	and.b64  	%rd872, %rd814, 4294967295;
	and.b64  	%rd873, %rd870, 4294967295;
	add.s64 	%rd874, %rd869, %rd872;
	add.s64 	%rd875, %rd874, %rd873;
	shr.u64 	%rd876, %rd875, 32;
	add.s64 	%rd877, %rd876, %rd871;
	mul.lo.s64 	%rd878, %rd3, %rd862;
	shr.u64 	%rd879, %rd878, 32;
	and.b64  	%rd880, %rd823, 4294967295;
	and.b64  	%rd881, %rd878, 4294967295;
	and.b64  	%rd882, %rd877, 4294967295;
	add.s64 	%rd883, %rd882, %rd880;
	add.s64 	%rd884, %rd883, %rd881;
	shr.u64 	%rd885, %rd884, 32;
	add.s64 	%rd886, %rd885, %rd879;
	mul.lo.s64 	%rd887, %rd4, %rd862;
	shr.u64 	%rd888, %rd887, 32;
	and.b64  	%rd889, %rd832, 4294967295;
	and.b64  	%rd890, %rd887, 4294967295;
	and.b64  	%rd891, %rd886, 4294967295;
	add.s64 	%rd892, %rd891, %rd889;
	add.s64 	%rd893, %rd892, %rd890;
	shr.u64 	%rd894, %rd893, 32;
	add.s64 	%rd895, %rd894, %rd888;
	mul.lo.s64 	%rd896, %rd5, %rd862;
	shr.u64 	%rd897, %rd896, 32;
	and.b64  	%rd898, %rd841, 4294967295;
	and.b64  	%rd899, %rd896, 4294967295;
	and.b64  	%rd900, %rd895, 4294967295;
	add.s64 	%rd901, %rd900, %rd898;
	add.s64 	%rd902, %rd901, %rd899;
	shr.u64 	%rd903, %rd902, 32;
	add.s64 	%rd904, %rd903, %rd897;
	mul.lo.s64 	%rd905, %rd6, %rd862;
	shr.u64 	%rd906, %rd905, 32;
	and.b64  	%rd907, %rd850, 4294967295;
	and.b64  	%rd908, %rd905, 4294967295;
	and.b64  	%rd909, %rd904, 4294967295;
	add.s64 	%rd910, %rd909, %rd907;
	add.s64 	%rd911, %rd910, %rd908;
	shr.u64 	%rd912, %rd911, 32;
	add.s64 	%rd913, %rd912, %rd906;
	mul.lo.s64 	%rd914, %rd7, %rd862;
	shr.u64 	%rd915, %rd914, 32;
	and.b64  	%rd916, %rd859, 4294967295;
	and.b64  	%rd917, %rd914, 4294967295;
	and.b64  	%rd918, %rd913, 4294967295;
	add.s64 	%rd919, %rd918, %rd916;
	add.s64 	%rd920, %rd919, %rd917;
	shr.u64 	%rd921, %rd920, 32;
	add.s64 	%rd922, %rd921, %rd915;
	mul.wide.u32 	%rd923, %r13, %r3026;
	shr.u64 	%rd924, %rd923, 32;
	and.b64  	%rd925, %rd861, 4294967295;
	and.b64  	%rd926, %rd923, 4294967295;
	and.b64  	%rd927, %rd922, 4294967295;
	add.s64 	%rd928, %rd927, %rd925;
	add.s64 	%rd929, %rd928, %rd926;
	shr.u64 	%rd930, %rd929, 32;
	add.s64 	%rd931, %rd930, %rd924;
	cvt.u32.u64 	%r3027, %rd875;
	mul.lo.s32 	%r3028, %r22, %r3027;
	cvt.u64.u32 	%rd932, %r3028;
	mul.wide.u32 	%rd933, %r6, %r3028;
	shr.u64 	%rd934, %rd933, 32;
	and.b64  	%rd935, %rd875, 4294967295;
	and.b64  	%rd936, %rd933, 4294967295;
	add.s64 	%rd937, %rd936, %rd935;
	shr.u64 	%rd938, %rd937, 32;
	add.s64 	%rd939, %rd938, %rd934;
	mul.lo.s64 	%rd940, %rd2, %rd932;
	shr.u64 	%rd941, %rd940, 32;
	and.b64  	%rd942, %rd884, 4294967295;
	and.b64  	%rd943, %rd940, 4294967295;
	add.s64 	%rd944, %rd939, %rd942;
	add.s64 	%rd945, %rd944, %rd943;
	shr.u64 	%rd946, %rd945, 32;
	add.s64 	%rd947, %rd946, %rd941;
	mul.lo.s64 	%rd948, %rd3, %rd932;
	shr.u64 	%rd949, %rd948, 32;
	and.b64  	%rd950, %rd893, 4294967295;
	and.b64  	%rd951, %rd948, 4294967295;
	and.b64  	%rd952, %rd947, 4294967295;
	add.s64 	%rd953, %rd952, %rd950;
	add.s64 	%rd954, %rd953, %rd951;
	shr.u64 	%rd955, %rd954, 32;
	add.s64 	%rd956, %rd955, %rd949;
	mul.lo.s64 	%rd957, %rd4, %rd932;
	shr.u64 	%rd958, %rd957, 32;
	and.b64  	%rd959, %rd902, 4294967295;
	and.b64  	%rd960, %rd957, 4294967295;
	and.b64  	%rd961, %rd956, 4294967295;
	add.s64 	%rd962, %rd961, %rd959;
	add.s64 	%rd963, %rd962, %rd960;
	shr.u64 	%rd964, %rd963, 32;
	add.s64 	%rd965, %rd964, %rd958;
	mul.lo.s64 	%rd966, %rd5, %rd932;
	shr.u64 	%rd967, %rd966, 32;
	and.b64  	%rd968, %rd911, 4294967295;
	and.b64  	%rd969, %rd966, 4294967295;
	and.b64  	%rd970, %rd965, 4294967295;
	add.s64 	%rd971, %rd970, %rd968;
	add.s64 	%rd972, %rd971, %rd969;
	shr.u64 	%rd973, %rd972, 32;
	add.s64 	%rd974, %rd973, %rd967;
	mul.lo.s64 	%rd975, %rd6, %rd932;
	shr.u64 	%rd976, %rd975, 32;
	and.b64  	%rd977, %rd920, 4294967295;
	and.b64  	%rd978, %rd975, 4294967295;
	and.b64  	%rd979, %rd974, 4294967295;
	add.s64 	%rd980, %rd979, %rd977;
	add.s64 	%rd981, %rd980, %rd978;
	shr.u64 	%rd982, %rd981, 32;
	add.s64 	%rd983, %rd982, %rd976;
	mul.lo.s64 	%rd984, %rd7, %rd932;
	shr.u64 	%rd985, %rd984, 32;
	and.b64  	%rd986, %rd929, 4294967295;
	and.b64  	%rd987, %rd984, 4294967295;
	and.b64  	%rd988, %rd983, 4294967295;
	add.s64 	%rd989, %rd988, %rd986;
	add.s64 	%rd990, %rd989, %rd987;
	shr.u64 	%rd991, %rd990, 32;
	add.s64 	%rd992, %rd991, %rd985;
	mul.wide.u32 	%rd993, %r13, %r3028;
	shr.u64 	%rd994, %rd993, 32;
	and.b64  	%rd995, %rd931, 4294967295;
	and.b64  	%rd996, %rd993, 4294967295;
	and.b64  	%rd997, %rd992, 4294967295;
	add.s64 	%rd998, %rd997, %rd995;
	add.s64 	%rd999, %rd998, %rd996;
	shr.u64 	%rd1000, %rd999, 32;
	add.s64 	%rd1001, %rd1000, %rd994;
	cvt.u32.u64 	%r3029, %rd945;
	mul.lo.s32 	%r3030, %r22, %r3029;
	cvt.u64.u32 	%rd1002, %r3030;
	mul.wide.u32 	%rd1003, %r6, %r3030;
	shr.u64 	%rd1004, %rd1003, 32;
	and.b64  	%rd1005, %rd945, 4294967295;
	and.b64  	%rd1006, %rd1003, 4294967295;
	add.s64 	%rd1007, %rd1006, %rd1005;
	shr.u64 	%rd1008, %rd1007, 32;
	add.s64 	%rd1009, %rd1008, %rd1004;
	mul.lo.s64 	%rd1010, %rd2, %rd1002;
	shr.u64 	%rd1011, %rd1010, 32;
	and.b64  	%rd1012, %rd954, 4294967295;
	and.b64  	%rd1013, %rd1010, 4294967295;
	add.s64 	%rd1014, %rd1009, %rd1012;
	add.s64 	%rd1015, %rd1014, %rd1013;
	shr.u64 	%rd1016, %rd1015, 32;
	add.s64 	%rd1017, %rd1016, %rd1011;
	mul.lo.s64 	%rd1018, %rd3, %rd1002;
	shr.u64 	%rd1019, %rd1018, 32;
	and.b64  	%rd1020, %rd963, 4294967295;
	and.b64  	%rd1021, %rd1018, 4294967295;
	and.b64  	%rd1022, %rd1017, 4294967295;
	add.s64 	%rd1023, %rd1022, %rd1020;
	add.s64 	%rd1024, %rd1023, %rd1021;
	shr.u64 	%rd1025, %rd1024, 32;
	add.s64 	%rd1026, %rd1025, %rd1019;
	mul.lo.s64 	%rd1027, %rd4, %rd1002;
	shr.u64 	%rd1028, %rd1027, 32;
	and.b64  	%rd1029, %rd972, 4294967295;
	and.b64  	%rd1030, %rd1027, 4294967295;
	and.b64  	%rd1031, %rd1026, 4294967295;
	add.s64 	%rd1032, %rd1031, %rd1029;
	add.s64 	%rd1033, %rd1032, %rd1030;
	shr.u64 	%rd1034, %rd1033, 32;
	add.s64 	%rd1035, %rd1034, %rd1028;
	mul.lo.s64 	%rd1036, %rd5, %rd1002;
	shr.u64 	%rd1037, %rd1036, 32;
	and.b64  	%rd1038, %rd981, 4294967295;
	and.b64  	%rd1039, %rd1036, 4294967295;
	and.b64  	%rd1040, %rd1035, 4294967295;
	add.s64 	%rd1041, %rd1040, %rd1038;
	add.s64 	%rd1042, %rd1041, %rd1039;
	shr.u64 	%rd1043, %rd1042, 32;
	add.s64 	%rd1044, %rd1043, %rd1037;
	mul.lo.s64 	%rd1045, %rd6, %rd1002;
	shr.u64 	%rd1046, %rd1045, 32;
	and.b64  	%rd1047, %rd990, 4294967295;
	and.b64  	%rd1048, %rd1045, 4294967295;
	and.b64  	%rd1049, %rd1044, 4294967295;
	add.s64 	%rd1050, %rd1049, %rd1047;
	add.s64 	%rd1051, %rd1050, %rd1048;
	shr.u64 	%rd1052, %rd1051, 32;
	add.s64 	%rd1053, %rd1052, %rd1046;
	mul.lo.s64 	%rd1054, %rd7, %rd1002;
	shr.u64 	%rd1055, %rd1054, 32;
	and.b64  	%rd1056, %rd999, 4294967295;
	and.b64  	%rd1057, %rd1054, 4294967295;
	and.b64  	%rd1058, %rd1053, 4294967295;
	add.s64 	%rd1059, %rd1058, %rd1056;
	add.s64 	%rd1060, %rd1059, %rd1057;
	shr.u64 	%rd1061, %rd1060, 32;
	add.s64 	%rd1062, %rd1061, %rd1055;
	mul.wide.u32 	%rd1063, %r13, %r3030;
	shr.u64 	%rd1064, %rd1063, 32;
	and.b64  	%rd1065, %rd1001, 4294967295;
	and.b64  	%rd1066, %rd1063, 4294967295;
	and.b64  	%rd1067, %rd1062, 4294967295;
	add.s64 	%rd1068, %rd1067, %rd1065;
	add.s64 	%rd1069, %rd1068, %rd1066;
	shr.u64 	%rd1070, %rd1069, 32;
	add.s64 	%rd1071, %rd1070, %rd1064;
	cvt.u32.u64 	%r3031, %rd1015;
	mul.lo.s32 	%r3032, %r22, %r3031;
	cvt.u64.u32 	%rd1072, %r3032;
	mul.wide.u32 	%rd1073, %r6, %r3032;
	shr.u64 	%rd1074, %rd1073, 32;
	and.b64  	%rd1075, %rd1015, 4294967295;
	and.b64  	%rd1076, %rd1073, 4294967295;
	add.s64 	%rd1077, %rd1076, %rd1075;
	shr.u64 	%rd1078, %rd1077, 32;
	add.s64 	%rd1079, %rd1078, %rd1074;
	mul.lo.s64 	%rd1080, %rd2, %rd1072;
	shr.u64 	%rd1081, %rd1080, 32;
	and.b64  	%rd1082, %rd1024, 4294967295;
	and.b64  	%rd1083, %rd1080, 4294967295;
	add.s64 	%rd1084, %rd1079, %rd1082;
	add.s64 	%rd1085, %rd1084, %rd1083;
	shr.u64 	%rd1086, %rd1085, 32;
	add.s64 	%rd1087, %rd1086, %rd1081;
	mul.lo.s64 	%rd1088, %rd3, %rd1072;
	shr.u64 	%rd1089, %rd1088, 32;
	and.b64  	%rd1090, %rd1033, 4294967295;
	and.b64  	%rd1091, %rd1088, 4294967295;
	and.b64  	%rd1092, %rd1087, 4294967295;
	add.s64 	%rd1093, %rd1092, %rd1090;
	add.s64 	%rd1094, %rd1093, %rd1091;
	shr.u64 	%rd1095, %rd1094, 32;
	add.s64 	%rd1096, %rd1095, %rd1089;
	mul.lo.s64 	%rd1097, %rd4, %rd1072;
	shr.u64 	%rd1098, %rd1097, 32;
	and.b64  	%rd1099, %rd1042, 4294967295;
	and.b64  	%rd1100, %rd1097, 4294967295;
	and.b64  	%rd1101, %rd1096, 4294967295;
	add.s64 	%rd1102, %rd1101, %rd1099;
	add.s64 	%rd1103, %rd1102, %rd1100;
	shr.u64 	%rd1104, %rd1103, 32;
	add.s64 	%rd1105, %rd1104, %rd1098;
	mul.lo.s64 	%rd1106, %rd5, %rd1072;
	shr.u64 	%rd1107, %rd1106, 32;
	and.b64  	%rd1108, %rd1051, 4294967295;
	and.b64  	%rd1109, %rd1106, 4294967295;
	and.b64  	%rd1110, %rd1105, 4294967295;
	add.s64 	%rd1111, %rd1110, %rd1108;
	add.s64 	%rd1112, %rd1111, %rd1109;
	shr.u64 	%rd1113, %rd1112, 32;
	add.s64 	%rd1114, %rd1113, %rd1107;
	mul.lo.s64 	%rd1115, %rd6, %rd1072;
	shr.u64 	%rd1116, %rd1115, 32;
	and.b64  	%rd1117, %rd1060, 4294967295;
	and.b64  	%rd1118, %rd1115, 4294967295;
	and.b64  	%rd1119, %rd1114, 4294967295;
	add.s64 	%rd1120, %rd1119, %rd1117;
	add.s64 	%rd1121, %rd1120, %rd1118;
	shr.u64 	%rd1122, %rd1121, 32;
	add.s64 	%rd1123, %rd1122, %rd1116;
	mul.lo.s64 	%rd1124, %rd7, %rd1072;
	shr.u64 	%rd1125, %rd1124, 32;
	and.b64  	%rd1126, %rd1069, 4294967295;
	and.b64  	%rd1127, %rd1124, 4294967295;
	and.b64  	%rd1128, %rd1123, 4294967295;
	add.s64 	%rd1129, %rd1128, %rd1126;
	add.s64 	%rd1130, %rd1129, %rd1127;
	shr.u64 	%rd1131, %rd1130, 32;
	add.s64 	%rd1132, %rd1131, %rd1125;
	mul.wide.u32 	%rd1133, %r13, %r3032;
	shr.u64 	%rd1134, %rd1133, 32;
	and.b64  	%rd1135, %rd1071, 4294967295;
	and.b64  	%rd1136, %rd1133, 4294967295;
	and.b64  	%rd1137, %rd1132, 4294967295;
	add.s64 	%rd1138, %rd1137, %rd1135;
	add.s64 	%rd1139, %rd1138, %rd1136;
	shr.u64 	%rd1140, %rd1139, 32;
	add.s64 	%rd1141, %rd1140, %rd1134;
	cvt.u32.u64 	%r3033, %rd1085;
	mul.lo.s32 	%r3034, %r22, %r3033;
	cvt.u64.u32 	%rd1142, %r3034;
	mul.wide.u32 	%rd1143, %r6, %r3034;
	shr.u64 	%rd1144, %rd1143, 32;
	and.b64  	%rd1145, %rd1085, 4294967295;
	and.b64  	%rd1146, %rd1143, 4294967295;
	add.s64 	%rd1147, %rd1146, %rd1145;
	shr.u64 	%rd1148, %rd1147, 32;
	add.s64 	%rd1149, %rd1148, %rd1144;
	mul.lo.s64 	%rd1150, %rd2, %rd1142;
	shr.u64 	%rd1151, %rd1150, 32;
	and.b64  	%rd1152, %rd1094, 4294967295;
	and.b64  	%rd1153, %rd1150, 4294967295;
	add.s64 	%rd1154, %rd1149, %rd1152;
	add.s64 	%rd1155, %rd1154, %rd1153;
	shr.u64 	%rd1156, %rd1155, 32;
	add.s64 	%rd1157, %rd1156, %rd1151;
	mul.lo.s64 	%rd1158, %rd3, %rd1142;
	shr.u64 	%rd1159, %rd1158, 32;
	and.b64  	%rd1160, %rd1103, 4294967295;
	and.b64  	%rd1161, %rd1158, 4294967295;
	and.b64  	%rd1162, %rd1157, 4294967295;
	add.s64 	%rd1163, %rd1162, %rd1160;
	add.s64 	%rd1164, %rd1163, %rd1161;
	shr.u64 	%rd1165, %rd1164, 32;
	add.s64 	%rd1166, %rd1165, %rd1159;
	mul.lo.s64 	%rd1167, %rd4, %rd1142;
	shr.u64 	%rd1168, %rd1167, 32;
	and.b64  	%rd1169, %rd1112, 4294967295;
	and.b64  	%rd1170, %rd1167, 4294967295;
	and.b64  	%rd1171, %rd1166, 4294967295;
	add.s64 	%rd1172, %rd1171, %rd1169;
	add.s64 	%rd1173, %rd1172, %rd1170;
	shr.u64 	%rd1174, %rd1173, 32;
	add.s64 	%rd1175, %rd1174, %rd1168;
	mul.lo.s64 	%rd1176, %rd5, %rd1142;
	shr.u64 	%rd1177, %rd1176, 32;
	and.b64  	%rd1178, %rd1121, 4294967295;
	and.b64  	%rd1179, %rd1176, 4294967295;
	and.b64  	%rd1180, %rd1175, 4294967295;
	add.s64 	%rd1181, %rd1180, %rd1178;
	add.s64 	%rd1182, %rd1181, %rd1179;
	shr.u64 	%rd1183, %rd1182, 32;
	add.s64 	%rd1184, %rd1183, %rd1177;
	mul.lo.s64 	%rd1185, %rd6, %rd1142;
	shr.u64 	%rd1186, %rd1185, 32;
	and.b64  	%rd1187, %rd1130, 4294967295;
	and.b64  	%rd1188, %rd1185, 4294967295;
	and.b64  	%rd1189, %rd1184, 4294967295;
	add.s64 	%rd1190, %rd1189, %rd1187;
	add.s64 	%rd1191, %rd1190, %rd1188;
	shr.u64 	%rd1192, %rd1191, 32;
	add.s64 	%rd1193, %rd1192, %rd1186;
	mul.lo.s64 	%rd1194, %rd7, %rd1142;
	shr.u64 	%rd1195, %rd1194, 32;
	and.b64  	%rd1196, %rd1139, 4294967295;
	and.b64  	%rd1197, %rd1194, 4294967295;
	and.b64  	%rd1198, %rd1193, 4294967295;
	add.s64 	%rd1199, %rd1198, %rd1196;
	add.s64 	%rd1200, %rd1199, %rd1197;
	shr.u64 	%rd1201, %rd1200, 32;
	add.s64 	%rd1202, %rd1201, %rd1195;
	mul.wide.u32 	%rd1203, %r13, %r3034;
	shr.u64 	%rd1204, %rd1203, 32;
	and.b64  	%rd1205, %rd1141, 4294967295;
	and.b64  	%rd1206, %rd1203, 4294967295;
	and.b64  	%rd1207, %rd1202, 4294967295;
	add.s64 	%rd1208, %rd1207, %rd1205;
	add.s64 	%rd1209, %rd1208, %rd1206;
	shr.u64 	%rd1210, %rd1209, 32;
	add.s64 	%rd1211, %rd1210, %rd1204;
	cvt.u32.u64 	%r3035, %rd1155;
	mul.lo.s32 	%r3036, %r22, %r3035;
	cvt.u64.u32 	%rd1212, %r3036;
	mul.wide.u32 	%rd1213, %r6, %r3036;
	shr.u64 	%rd1214, %rd1213, 32;
	and.b64  	%rd1215, %rd1155, 4294967295;
	and.b64  	%rd1216, %rd1213, 4294967295;
	add.s64 	%rd1217, %rd1216, %rd1215;
	shr.u64 	%rd1218, %rd1217, 32;
	add.s64 	%rd1219, %rd1218, %rd1214;
	mul.lo.s64 	%rd1220, %rd2, %rd1212;
	shr.u64 	%rd1221, %rd1220, 32;
	and.b64  	%rd1222, %rd1164, 4294967295;
	and.b64  	%rd1223, %rd1220, 4294967295;
	add.s64 	%rd1224, %rd1219, %rd1222;
	add.s64 	%rd1225, %rd1224, %rd1223;
	cvt.u32.u64 	%r43, %rd1225;
	shr.u64 	%rd1226, %rd1225, 32;
	add.s64 	%rd1227, %rd1226, %rd1221;
	mul.lo.s64 	%rd1228, %rd3, %rd1212;
	shr.u64 	%rd1229, %rd1228, 32;
	and.b64  	%rd1230, %rd1173, 4294967295;
	and.b64  	%rd1231, %rd1228, 4294967295;
	and.b64  	%rd1232, %rd1227, 4294967295;
	add.s64 	%rd1233, %rd1232, %rd1230;
	add.s64 	%rd1234, %rd1233, %rd1231;
	cvt.u32.u64 	%r44, %rd1234;
	shr.u64 	%rd1235, %rd1234, 32;
	add.s64 	%rd1236, %rd1235, %rd1229;
	mul.lo.s64 	%rd1237, %rd4, %rd1212;
	shr.u64 	%rd1238, %rd1237, 32;
	and.b64  	%rd1239, %rd1182, 4294967295;
	and.b64  	%rd1240, %rd1237, 4294967295;
	and.b64  	%rd1241, %rd1236, 4294967295;
	add.s64 	%rd1242, %rd1241, %rd1239;
	add.s64 	%rd1243, %rd1242, %rd1240;
	cvt.u32.u64 	%r45, %rd1243;
	shr.u64 	%rd1244, %rd1243, 32;
	add.s64 	%rd1245, %rd1244, %rd1238;
	mul.lo.s64 	%rd1246, %rd5, %rd1212;
	shr.u64 	%rd1247, %rd1246, 32;
	and.b64  	%rd1248, %rd1191, 4294967295;
	and.b64  	%rd1249, %rd1246, 4294967295;
	and.b64  	%rd1250, %rd1245, 4294967295;
	add.s64 	%rd1251, %rd1250, %rd1248;
	add.s64 	%rd1252, %rd1251, %rd1249;
	cvt.u32.u64 	%r46, %rd1252;
	shr.u64 	%rd1253, %rd1252, 32;
	add.s64 	%rd1254, %rd1253, %rd1247;
	mul.lo.s64 	%rd1255, %rd6, %rd1212;
	shr.u64 	%rd1256, %rd1255, 32;
	and.b64  	%rd1257, %rd1200, 4294967295;
	and.b64  	%rd1258, %rd1255, 4294967295;
	and.b64  	%rd1259, %rd1254, 4294967295;
	add.s64 	%rd1260, %rd1259, %rd1257;
	add.s64 	%rd1261, %rd1260, %rd1258;
	cvt.u32.u64 	%r47, %rd1261;
	shr.u64 	%rd1262, %rd1261, 32;
	add.s64 	%rd1263, %rd1262, %rd1256;
	mul.lo.s64 	%rd1264, %rd7, %rd1212;
	shr.u64 	%rd1265, %rd1264, 32;
	and.b64  	%rd1266, %rd1209, 4294967295;
	and.b64  	%rd1267, %rd1264, 4294967295;
	and.b64  	%rd1268, %rd1263, 4294967295;
	add.s64 	%rd1269, %rd1268, %rd1266;
	add.s64 	%rd1270, %rd1269, %rd1267;
	cvt.u32.u64 	%r48, %rd1270;
	shr.u64 	%rd1271, %rd1270, 32;
	add.s64 	%rd1272, %rd1271, %rd1265;
	mul.wide.u32 	%rd1273, %r13, %r3036;
	{ .reg .b32 tmp; mov.b64 {tmp, %r3037}, %rd1273; }
	and.b64  	%rd1274, %rd1211, 4294967295;
	and.b64  	%rd1275, %rd1273, 4294967295;
	and.b64  	%rd1276, %rd1272, 4294967295;
	add.s64 	%rd1277, %rd1276, %rd1274;
	add.s64 	%rd1278, %rd1277, %rd1275;
	cvt.u32.u64 	%r49, %rd1278;
	{ .reg .b32 tmp; mov.b64 {tmp, %r3038}, %rd1278; }
	add.s32 	%r50, %r3038, %r3037;
	mul.wide.u32 	%rd1279, %r33, 3;
	shr.u64 	%rd1280, %rd1279, 32;
	cvt.u32.u64 	%r3039, %rd1279;
	mul.wide.u32 	%rd1281, %r32, 3;
	shr.u64 	%rd1282, %rd1281, 32;
	and.b64  	%rd1283, %rd1281, 4294967295;
	add.s64 	%rd1284, %rd1280, %rd1283;
	shr.u64 	%rd1285, %rd1284, 32;
	add.s64 	%rd1286, %rd1285, %rd1282;
	mul.wide.u32 	%rd1287, %r31, 3;
	shr.u64 	%rd1288, %rd1287, 32;
	and.b64  	%rd1289, %rd1287, 4294967295;
	add.s64 	%rd1290, %rd1286, %rd1289;
	shr.u64 	%rd1291, %rd1290, 32;
	add.s64 	%rd1292, %rd1291, %rd1288;
	mul.wide.u32 	%rd1293, %r30, 3;
	shr.u64 	%rd1294, %rd1293, 32;
	and.b64  	%rd1295, %rd1293, 4294967295;
	add.s64 	%rd1296, %rd1292, %rd1295;
	shr.u64 	%rd1297, %rd1296, 32;
	add.s64 	%rd1298, %rd1297, %rd1294;
	mul.wide.u32 	%rd1299, %r29, 3;
	shr.u64 	%rd1300, %rd1299, 32;
	and.b64  	%rd1301, %rd1299, 4294967295;
	add.s64 	%rd1302, %rd1298, %rd1301;
	shr.u64 	%rd1303, %rd1302, 32;
	add.s64 	%rd1304, %rd1303, %rd1300;
	mul.wide.u32 	%rd1305, %r28, 3;
	shr.u64 	%rd1306, %rd1305, 32;
	and.b64  	%rd1307, %rd1305, 4294967295;
	add.s64 	%rd1308, %rd1304, %rd1307;
	shr.u64 	%rd1309, %rd1308, 32;
	add.s64 	%rd1310, %rd1309, %rd1306;
	mul.wide.u32 	%rd1311, %r27, 3;
	shr.u64 	%rd1312, %rd1311, 32;
	and.b64  	%rd1313, %rd1311, 4294967295;
	add.s64 	%rd1314, %rd1310, %rd1313;
	shr.u64 	%rd1315, %rd1314, 32;
	add.s64 	%rd1316, %rd1315, %rd1312;
	mul.wide.u32 	%rd1317, %r26, 3;
	shr.u64 	%rd1318, %rd1317, 32;
	and.b64  	%rd1319, %rd1317, 4294967295;
	add.s64 	%rd1320, %rd1316, %rd1319;
	shr.u64 	%rd1321, %rd1320, 32;
	add.s64 	%rd1322, %rd1321, %rd1318;
	mul.lo.s32 	%r3040, %r22, %r3039;
	cvt.u64.u32 	%rd1323, %r3040;
	mul.wide.u32 	%rd1324, %r6, %r3040;
	shr.u64 	%rd1325, %rd1324, 32;
	and.b64  	%rd1326, %rd1279, 4294967295;
	and.b64  	%rd1327, %rd1324, 4294967295;
	add.s64 	%rd1328, %rd1327, %rd1326;
	shr.u64 	%rd1329, %rd1328, 32;
	add.s64 	%rd1330, %rd1329, %rd1325;
	mul.lo.s64 	%rd1331, %rd2, %rd1323;
	shr.u64 	%rd1332, %rd1331, 32;
	and.b64  	%rd1333, %rd1284, 4294967295;
	and.b64  	%rd1334, %rd1331, 4294967295;
	add.s64 	%rd1335, %rd1330, %rd1333;
	add.s64 	%rd1336, %rd1335, %rd1334;
	shr.u64 	%rd1337, %rd1336, 32;
	add.s64 	%rd1338, %rd1337, %rd1332;
	mul.lo.s64 	%rd1339, %rd3, %rd1323;
	shr.u64 	%rd1340, %rd1339, 32;
	and.b64  	%rd1341, %rd1290, 4294967295;
	and.b64  	%rd1342, %rd1339, 4294967295;
	and.b64  	%rd1343, %rd1338, 4294967295;
	add.s64 	%rd1344, %rd1343, %rd1341;
	add.s64 	%rd1345, %rd1344, %rd1342;
	shr.u64 	%rd1346, %rd1345, 32;
	add.s64 	%rd1347, %rd1346, %rd1340;
	mul.lo.s64 	%rd1348, %rd4, %rd1323;
	shr.u64 	%rd1349, %rd1348, 32;
	and.b64  	%rd1350, %rd1296, 4294967295;
	and.b64  	%rd1351, %rd1348, 4294967295;
	and.b64  	%rd1352, %rd1347, 4294967295;
	add.s64 	%rd1353, %rd1352, %rd1350;
	add.s64 	%rd1354, %rd1353, %rd1351;
	shr.u64 	%rd1355, %rd1354, 32;
	add.s64 	%rd1356, %rd1355, %rd1349;
	mul.lo.s64 	%rd1357, %rd5, %rd1323;
	shr.u64 	%rd1358, %rd1357, 32;
	and.b64  	%rd1359, %rd1302, 4294967295;
	and.b64  	%rd1360, %rd1357, 4294967295;
	and.b64  	%rd1361, %rd1356, 4294967295;
	add.s64 	%rd1362, %rd1361, %rd1359;
	add.s64 	%rd1363, %rd1362, %rd1360;
	shr.u64 	%rd1364, %rd1363, 32;
	add.s64 	%rd1365, %rd1364, %rd1358;
	mul.lo.s64 	%rd1366, %rd6, %rd1323;
	shr.u64 	%rd1367, %rd1366, 32;
	and.b64  	%rd1368, %rd1308, 4294967295;
	and.b64  	%rd1369, %rd1366, 4294967295;
	and.b64  	%rd1370, %rd1365, 4294967295;
	add.s64 	%rd1371, %rd1370, %rd1368;
	add.s64 	%rd1372, %rd1371, %rd1369;
	shr.u64 	%rd1373, %rd1372, 32;
	add.s64 	%rd1374, %rd1373, %rd1367;
	mul.lo.s64 	%rd1375, %rd7, %rd1323;
	shr.u64 	%rd1376, %rd1375, 32;
	and.b64  	%rd1377, %rd1314, 4294967295;
	and.b64  	%rd1378, %rd1375, 4294967295;
	and.b64  	%rd1379, %rd1374, 4294967295;
	add.s64 	%rd1380, %rd1379, %rd1377;
	add.s64 	%rd1381, %rd1380, %rd1378;
	shr.u64 	%rd1382, %rd1381, 32;
	add.s64 	%rd1383, %rd1382, %rd1376;
	mul.wide.u32 	%rd1384, %r13, %r3040;
	shr.u64 	%rd1385, %rd1384, 32;
	and.b64  	%rd1386, %rd1320, 4294967295;
	and.b64  	%rd1387, %rd1384, 4294967295;
	and.b64  	%rd1388, %rd1383, 4294967295;
	add.s64 	%rd1389, %rd1388, %rd1386;
	add.s64 	%rd1390, %rd1389, %rd1387;
	shr.u64 	%rd1391, %rd1390, 32;
	add.s64 	%rd1392, %rd1391, %rd1385;
	add.s64 	%rd1393, %rd1322, %rd1392;
	cvt.u32.u64 	%r3041, %rd1336;
	mul.lo.s32 	%r3042, %r22, %r3041;
	cvt.u64.u32 	%rd1394, %r3042;
	mul.wide.u32 	%rd1395, %r6, %r3042;
	shr.u64 	%rd1396, %rd1395, 32;
	and.b64  	%rd1397, %rd1336, 4294967295;
	and.b64  	%rd1398, %rd1395, 4294967295;
	add.s64 	%rd1399, %rd1398, %rd1397;
	shr.u64 	%rd1400, %rd1399, 32;
	add.s64 	%rd1401, %rd1400, %rd1396;
	mul.lo.s64 	%rd1402, %rd2, %rd1394;
	shr.u64 	%rd1403, %rd1402, 32;
	and.b64  	%rd1404, %rd1345, 4294967295;
	and.b64  	%rd1405, %rd1402, 4294967295;
	add.s64 	%rd1406, %rd1401, %rd1404;
	add.s64 	%rd1407, %rd1406, %rd1405;
	shr.u64 	%rd1408, %rd1407, 32;
	add.s64 	%rd1409, %rd1408, %rd1403;
	mul.lo.s64 	%rd1410, %rd3, %rd1394;
	shr.u64 	%rd1411, %rd1410, 32;
	and.b64  	%rd1412, %rd1354, 4294967295;
	and.b64  	%rd1413, %rd1410, 4294967295;
	and.b64  	%rd1414, %rd1409, 4294967295;
	add.s64 	%rd1415, %rd1414, %rd1412;
	add.s64 	%rd1416, %rd1415, %rd1413;
	shr.u64 	%rd1417, %rd1416, 32;
	add.s64 	%rd1418, %rd1417, %rd1411;
	mul.lo.s64 	%rd1419, %rd4, %rd1394;
	shr.u64 	%rd1420, %rd1419, 32;
	and.b64  	%rd1421, %rd1363, 4294967295;
	and.b64  	%rd1422, %rd1419, 4294967295;
	and.b64  	%rd1423, %rd1418, 4294967295;
	add.s64 	%rd1424, %rd1423, %rd1421;
	add.s64 	%rd1425, %rd1424, %rd1422;
	shr.u64 	%rd1426, %rd1425, 32;
	add.s64 	%rd1427, %rd1426, %rd1420;
	mul.lo.s64 	%rd1428, %rd5, %rd1394;
	shr.u64 	%rd1429, %rd1428, 32;
	and.b64  	%rd1430, %rd1372, 4294967295;
	and.b64  	%rd1431, %rd1428, 4294967295;
	and.b64  	%rd1432, %rd1427, 4294967295;
	add.s64 	%rd1433, %rd1432, %rd1430;
	add.s64 	%rd1434, %rd1433, %rd1431;
	shr.u64 	%rd1435, %rd1434, 32;
	add.s64 	%rd1436, %rd1435, %rd1429;
	mul.lo.s64 	%rd1437, %rd6, %rd1394;
	shr.u64 	%rd1438, %rd1437, 32;
	and.b64  	%rd1439, %rd1381, 4294967295;
	and.b64  	%rd1440, %rd1437, 4294967295;
	and.b64  	%rd1441, %rd1436, 4294967295;
	add.s64 	%rd1442, %rd1441, %rd1439;
	add.s64 	%rd1443, %rd1442, %rd1440;
	shr.u64 	%rd1444, %rd1443, 32;
	add.s64 	%rd1445, %rd1444, %rd1438;
	mul.lo.s64 	%rd1446, %rd7, %rd1394;
	shr.u64 	%rd1447, %rd1446, 32;
	and.b64  	%rd1448, %rd1390, 4294967295;
	and.b64  	%rd1449, %rd1446, 4294967295;
	and.b64  	%rd1450, %rd1445, 4294967295;
	add.s64 	%rd1451, %rd1450, %rd1448;
	add.s64 	%rd1452, %rd1451, %rd1449;
	shr.u64 	%rd1453, %rd1452, 32;
	add.s64 	%rd1454, %rd1453, %rd1447;
	mul.wide.u32 	%rd1455, %r13, %r3042;
	shr.u64 	%rd1456, %rd1455, 32;
	and.b64  	%rd1457, %rd1393, 4294967295;
	and.b64  	%rd1458, %rd1455, 4294967295;
	and.b64  	%rd1459, %rd1454, 4294967295;
	add.s64 	%rd1460, %rd1459, %rd1457;
	add.s64 	%rd1461, %rd1460, %rd1458;
	shr.u64 	%rd1462, %rd1461, 32;
	add.s64 	%rd1463, %rd1462, %rd1456;
	cvt.u32.u64 	%r3043, %rd1407;
	mul.lo.s32 	%r3044, %r22, %r3043;
	cvt.u64.u32 	%rd1464, %r3044;
	mul.wide.u32 	%rd1465, %r6, %r3044;
	shr.u64 	%rd1466, %rd1465, 32;
	and.b64  	%rd1467, %rd1407, 4294967295;
	and.b64  	%rd1468, %rd1465, 4294967295;
	add.s64 	%rd1469, %rd1468, %rd1467;
	shr.u64 	%rd1470, %rd1469, 32;
	add.s64 	%rd1471, %rd1470, %rd1466;
	mul.lo.s64 	%rd1472, %rd2, %rd1464;
	shr.u64 	%rd1473, %rd1472, 32;
	and.b64  	%rd1474, %rd1416, 4294967295;
	and.b64  	%rd1475, %rd1472, 4294967295;
	add.s64 	%rd1476, %rd1471, %rd1474;
	add.s64 	%rd1477, %rd1476, %rd1475;
	shr.u64 	%rd1478, %rd1477, 32;
	add.s64 	%rd1479, %rd1478, %rd1473;
	mul.lo.s64 	%rd1480, %rd3, %rd1464;
	shr.u64 	%rd1481, %rd1480, 32;
	and.b64  	%rd1482, %rd1425, 4294967295;
	and.b64  	%rd1483, %rd1480, 4294967295;
	and.b64  	%rd1484, %rd1479, 4294967295;
	add.s64 	%rd1485, %rd1484, %rd1482;
	add.s64 	%rd1486, %rd1485, %rd1483;
	shr.u64 	%rd1487, %rd1486, 32;
	add.s64 	%rd1488, %rd1487, %rd1481;
	mul.lo.s64 	%rd1489, %rd4, %rd1464;
	shr.u64 	%rd1490, %rd1489, 32;
	and.b64  	%rd1491, %rd1434, 4294967295;
	and.b64  	%rd1492, %rd1489, 4294967295;
	and.b64  	%rd1493, %rd1488, 4294967295;
	add.s64 	%rd1494, %rd1493, %rd1491;
	add.s64 	%rd1495, %rd1494, %rd1492;
	shr.u64 	%rd1496, %rd1495, 32;
	add.s64 	%rd1497, %rd1496, %rd1490;
	mul.lo.s64 	%rd1498, %rd5, %rd1464;
	shr.u64 	%rd1499, %rd1498, 32;
	and.b64  	%rd1500, %rd1443, 4294967295;
	and.b64  	%rd1501, %rd1498, 4294967295;
	and.b64  	%rd1502, %rd1497, 4294967295;
	add.s64 	%rd1503, %rd1502, %rd1500;
	add.s64 	%rd1504, %rd1503, %rd1501;
	shr.u64 	%rd1505, %rd1504, 32;
	add.s64 	%rd1506, %rd1505, %rd1499;
	mul.lo.s64 	%rd1507, %rd6, %rd1464;
	shr.u64 	%rd1508, %rd1507, 32;
	and.b64  	%rd1509, %rd1452, 4294967295;
	and.b64  	%rd1510, %rd1507, 4294967295;
	and.b64  	%rd1511, %rd1506, 4294967295;
	add.s64 	%rd1512, %rd1511, %rd1509;
	add.s64 	%rd1513, %rd1512, %rd1510;
	shr.u64 	%rd1514, %rd1513, 32;
	add.s64 	%rd1515, %rd1514, %rd1508;
	mul.lo.s64 	%rd1516, %rd7, %rd1464;
	shr.u64 	%rd1517, %rd1516, 32;
	and.b64  	%rd1518, %rd1461, 4294967295;
	and.b64  	%rd1519, %rd1516, 4294967295;
	and.b64  	%rd1520, %rd1515, 4294967295;
	add.s64 	%rd1521, %rd1520, %rd1518;
	add.s64 	%rd1522, %rd1521, %rd1519;
	shr.u64 	%rd1523, %rd1522, 32;
	add.s64 	%rd1524, %rd1523, %rd1517;
	mul.wide.u32 	%rd1525, %r13, %r3044;
	shr.u64 	%rd1526, %rd1525, 32;
	and.b64  	%rd1527, %rd1463, 4294967295;
	and.b64  	%rd1528, %rd1525, 4294967295;
	and.b64  	%rd1529, %rd1524, 4294967295;
	add.s64 	%rd1530, %rd1529, %rd1527;
	add.s64 	%rd1531, %rd1530, %rd1528;
	shr.u64 	%rd1532, %rd1531, 32;
	add.s64 	%rd1533, %rd1532, %rd1526;
	cvt.u32.u64 	%r3045, %rd1477;
	mul.lo.s32 	%r3046, %r22, %r3045;
	cvt.u64.u32 	%rd1534, %r3046;
	mul.wide.u32 	%rd1535, %r6, %r3046;
	shr.u64 	%rd1536, %rd1535, 32;
	and.b64  	%rd1537, %rd1477, 4294967295;
	and.b64  	%rd1538, %rd1535, 4294967295;
	add.s64 	%rd1539, %rd1538, %rd1537;
	shr.u64 	%rd1540, %rd1539, 32;
	add.s64 	%rd1541, %rd1540, %rd1536;
	mul.lo.s64 	%rd1542, %rd2, %rd1534;
	shr.u64 	%rd1543, %rd1542, 32;
	and.b64  	%rd1544, %rd1486, 4294967295;
	and.b64  	%rd1545, %rd1542, 4294967295;
	add.s64 	%rd1546, %rd1541, %rd1544;
	add.s64 	%rd1547, %rd1546, %rd1545;
	shr.u64 	%rd1548, %rd1547, 32;
	add.s64 	%rd1549, %rd1548, %rd1543;
	mul.lo.s64 	%rd1550, %rd3, %rd1534;
	shr.u64 	%rd1551, %rd1550, 32;
	and.b64  	%rd1552, %rd1495, 4294967295;
	and.b64  	%rd1553, %rd1550, 4294967295;
	and.b64  	%rd1554, %rd1549, 4294967295;
	add.s64 	%rd1555, %rd1554, %rd1552;
	add.s64 	%rd1556, %rd1555, %rd1553;
	shr.u64 	%rd1557, %rd1556, 32;
	add.s64 	%rd1558, %rd1557, %rd1551;
	mul.lo.s64 	%rd1559, %rd4, %rd1534;
	shr.u64 	%rd1560, %rd1559, 32;
	and.b64  	%rd1561, %rd1504, 4294967295;
	and.b64  	%rd1562, %rd1559, 4294967295;
	and.b64  	%rd1563, %rd1558, 4294967295;
	add.s64 	%rd1564, %rd1563, %rd1561;
	add.s64 	%rd1565, %rd1564, %rd1562;
	shr.u64 	%rd1566, %rd1565, 32;
	add.s64 	%rd1567, %rd1566, %rd1560;
	mul.lo.s64 	%rd1568, %rd5, %rd1534;
	shr.u64 	%rd1569, %rd1568, 32;
	and.b64  	%rd1570, %rd1513, 4294967295;
	and.b64  	%rd1571, %rd1568, 4294967295;
	and.b64  	%rd1572, %rd1567, 4294967295;
	add.s64 	%rd1573, %rd1572, %rd1570;
	add.s64 	%rd1574, %rd1573, %rd1571;
	shr.u64 	%rd1575, %rd1574, 32;
	add.s64 	%rd1576, %rd1575, %rd1569;
	mul.lo.s64 	%rd1577, %rd6, %rd1534;
	shr.u64 	%rd1578, %rd1577, 32;
	and.b64  	%rd1579, %rd1522, 4294967295;
	and.b64  	%rd1580, %rd1577, 4294967295;
	and.b64  	%rd1581, %rd1576, 4294967295;
	add.s64 	%rd1582, %rd1581, %rd1579;
	add.s64 	%rd1583, %rd1582, %rd1580;
	shr.u64 	%rd1584, %rd1583, 32;
	add.s64 	%rd1585, %rd1584, %rd1578;
	mul.lo.s64 	%rd1586, %rd7, %rd1534;
	shr.u64 	%rd1587, %rd1586, 32;
	and.b64  	%rd1588, %rd1531, 4294967295;
	and.b64  	%rd1589, %rd1586, 4294967295;
	and.b64  	%rd1590, %rd1585, 4294967295;
	add.s64 	%rd1591, %rd1590, %rd1588;
	add.s64 	%rd1592, %rd1591, %rd1589;
	shr.u64 	%rd1593, %rd1592, 32;
	add.s64 	%rd1594, %rd1593, %rd1587;
	mul.wide.u32 	%rd1595, %r13, %r3046;
	shr.u64 	%rd1596, %rd1595, 32;
	and.b64  	%rd1597, %rd1533, 4294967295;
	and.b64  	%rd1598, %rd1595, 4294967295;
	and.b64  	%rd1599, %rd1594, 4294967295;
	add.s64 	%rd1600, %rd1599, %rd1597;
	add.s64 	%rd1601, %rd1600, %rd1598;
	shr.u64 	%rd1602, %rd1601, 32;
	add.s64 	%rd1603, %rd1602, %rd1596;
	cvt.u32.u64 	%r3047, %rd1547;
	mul.lo.s32 	%r3048, %r22, %r3047;
	cvt.u64.u32 	%rd1604, %r3048;
	mul.wide.u32 	%rd1605, %r6, %r3048;
	shr.u64 	%rd1606, %rd1605, 32;
	and.b64  	%rd1607, %rd1547, 4294967295;
	and.b64  	%rd1608, %rd1605, 4294967295;
	add.s64 	%rd1609, %rd1608, %rd1607;
	shr.u64 	%rd1610, %rd1609, 32;
	add.s64 	%rd1611, %rd1610, %rd1606;
	mul.lo.s64 	%rd1612, %rd2, %rd1604;
	shr.u64 	%rd1613, %rd1612, 32;
	and.b64  	%rd1614, %rd1556, 4294967295;
	and.b64  	%rd1615, %rd1612, 4294967295;
	add.s64 	%rd1616, %rd1611, %rd1614;
	add.s64 	%rd1617, %rd1616, %rd1615;
	shr.u64 	%rd1618, %rd1617, 32;
	add.s64 	%rd1619, %rd1618, %rd1613;
	mul.lo.s64 	%rd1620, %rd3, %rd1604;
	shr.u64 	%rd1621, %rd1620, 32;
	and.b64  	%rd1622, %rd1565, 4294967295;
	and.b64  	%rd1623, %rd1620, 4294967295;
	and.b64  	%rd1624, %rd1619, 4294967295;
	add.s64 	%rd1625, %rd1624, %rd1622;
	add.s64 	%rd1626, %rd1625, %rd1623;
	shr.u64 	%rd1627, %rd1626, 32;
	add.s64 	%rd1628, %rd1627, %rd1621;
	mul.lo.s64 	%rd1629, %rd4, %rd1604;
	shr.u64 	%rd1630, %rd1629, 32;
	and.b64  	%rd1631, %rd1574, 4294967295;
	and.b64  	%rd1632, %rd1629, 4294967295;
	and.b64  	%rd1633, %rd1628, 4294967295;
	add.s64 	%rd1634, %rd1633, %rd1631;
	add.s64 	%rd1635, %rd1634, %rd1632;
	shr.u64 	%rd1636, %rd1635, 32;
	add.s64 	%rd1637, %rd1636, %rd1630;
	mul.lo.s64 	%rd1638, %rd5, %rd1604;
	shr.u64 	%rd1639, %rd1638, 32;
	and.b64  	%rd1640, %rd1583, 4294967295;
	and.b64  	%rd1641, %rd1638, 4294967295;
	and.b64  	%rd1642, %rd1637, 4294967295;
	add.s64 	%rd1643, %rd1642, %rd1640;
	add.s64 	%rd1644, %rd1643, %rd1641;
	shr.u64 	%rd1645, %rd1644, 32;
	add.s64 	%rd1646, %rd1645, %rd1639;
	mul.lo.s64 	%rd1647, %rd6, %rd1604;
	shr.u64 	%rd1648, %rd1647, 32;
	and.b64  	%rd1649, %rd1592, 4294967295;
	and.b64  	%rd1650, %rd1647, 4294967295;
	and.b64  	%rd1651, %rd1646, 4294967295;
	add.s64 	%rd1652, %rd1651, %rd1649;
	add.s64 	%rd1653, %rd1652, %rd1650;
	shr.u64 	%rd1654, %rd1653, 32;
	add.s64 	%rd1655, %rd1654, %rd1648;
	mul.lo.s64 	%rd1656, %rd7, %rd1604;
	shr.u64 	%rd1657, %rd1656, 32;
	and.b64  	%rd1658, %rd1601, 4294967295;
	and.b64  	%rd1659, %rd1656, 4294967295;
	and.b64  	%rd1660, %rd1655, 4294967295;
	add.s64 	%rd1661, %rd1660, %rd1658;
	add.s64 	%rd1662, %rd1661, %rd1659;
	shr.u64 	%rd1663, %rd1662, 32;
	add.s64 	%rd1664, %rd1663, %rd1657;
	mul.wide.u32 	%rd1665, %r13, %r3048;
	shr.u64 	%rd1666, %rd1665, 32;
	and.b64  	%rd1667, %rd1603, 4294967295;
	and.b64  	%rd1668, %rd1665, 4294967295;
	and.b64  	%rd1669, %rd1664, 4294967295;
	add.s64 	%rd1670, %rd1669, %rd1667;
	add.s64 	%rd1671, %rd1670, %rd1668;
	shr.u64 	%rd1672, %rd1671, 32;
	add.s64 	%rd1673, %rd1672, %rd1666;
	cvt.u32.u64 	%r3049, %rd1617;
	mul.lo.s32 	%r3050, %r22, %r3049;
	cvt.u64.u32 	%rd1674, %r3050;
	mul.wide.u32 	%rd1675, %r6, %r3050;
	shr.u64 	%rd1676, %rd1675, 32;
	and.b64  	%rd1677, %rd1617, 4294967295;
	and.b64  	%rd1678, %rd1675, 4294967295;
	add.s64 	%rd1679, %rd1678, %rd1677;
	shr.u64 	%rd1680, %rd1679, 32;
	add.s64 	%rd1681, %rd1680, %rd1676;
	mul.lo.s64 	%rd1682, %rd2, %rd1674;
	shr.u64 	%rd1683, %rd1682, 32;
	and.b64  	%rd1684, %rd1626, 4294967295;
	and.b64  	%rd1685, %rd1682, 4294967295;
	add.s64 	%rd1686, %rd1681, %rd1684;
	add.s64 	%rd1687, %rd1686, %rd1685;
	shr.u64 	%rd1688, %rd1687, 32;
	add.s64 	%rd1689, %rd1688, %rd1683;
	mul.lo.s64 	%rd1690, %rd3, %rd1674;
	shr.u64 	%rd1691, %rd1690, 32;
	and.b64  	%rd1692, %rd1635, 4294967295;
	and.b64  	%rd1693, %rd1690, 4294967295;
	and.b64  	%rd1694, %rd1689, 4294967295;
	add.s64 	%rd1695, %rd1694, %rd1692;
	add.s64 	%rd1696, %rd1695, %rd1693;
	shr.u64 	%rd1697, %rd1696, 32;
	add.s64 	%rd1698, %rd1697, %rd1691;
	mul.lo.s64 	%rd1699, %rd4, %rd1674;
	shr.u64 	%rd1700, %rd1699, 32;
	and.b64  	%rd1701, %rd1644, 4294967295;
	and.b64  	%rd1702, %rd1699, 4294967295;
	and.b64  	%rd1703, %rd1698, 4294967295;
	add.s64 	%rd1704, %rd1703, %rd1701;
	add.s64 	%rd1705, %rd1704, %rd1702;
	shr.u64 	%rd1706, %rd1705, 32;
	add.s64 	%rd1707, %rd1706, %rd1700;
	mul.lo.s64 	%rd1708, %rd5, %rd1674;
	shr.u64 	%rd1709, %rd1708, 32;
	and.b64  	%rd1710, %rd1653, 4294967295;
	and.b64  	%rd1711, %rd1708, 4294967295;
	and.b64  	%rd1712, %rd1707, 4294967295;
	add.s64 	%rd1713, %rd1712, %rd1710;
	add.s64 	%rd1714, %rd1713, %rd1711;
	shr.u64 	%rd1715, %rd1714, 32;
	add.s64 	%rd1716, %rd1715, %rd1709;
	mul.lo.s64 	%rd1717, %rd6, %rd1674;
	shr.u64 	%rd1718, %rd1717, 32;
	and.b64  	%rd1719, %rd1662, 4294967295;
	and.b64  	%rd1720, %rd1717, 4294967295;
	and.b64  	%rd1721, %rd1716, 4294967295;
	add.s64 	%rd1722, %rd1721, %rd1719;
	add.s64 	%rd1723, %rd1722, %rd1720;
	shr.u64 	%rd1724, %rd1723, 32;
	add.s64 	%rd1725, %rd1724, %rd1718;
	mul.lo.s64 	%rd1726, %rd7, %rd1674;
	shr.u64 	%rd1727, %rd1726, 32;
	and.b64  	%rd1728, %rd1671, 4294967295;
	and.b64  	%rd1729, %rd1726, 4294967295;
	and.b64  	%rd1730, %rd1725, 4294967295;
	add.s64 	%rd1731, %rd1730, %rd1728;
	add.s64 	%rd1732, %rd1731, %rd1729;
	shr.u64 	%rd1733, %rd1732, 32;
	add.s64 	%rd1734, %rd1733, %rd1727;
	mul.wide.u32 	%rd1735, %r13, %r3050;
	shr.u64 	%rd1736, %rd1735, 32;
	and.b64  	%rd1737, %rd1673, 4294967295;
	and.b64  	%rd1738, %rd1735, 4294967295;
	and.b64  	%rd1739, %rd1734, 4294967295;
	add.s64 	%rd1740, %rd1739, %rd1737;
	add.s64 	%rd1741, %rd1740, %rd1738;
	shr.u64 	%rd1742, %rd1741, 32;
	add.s64 	%rd1743, %rd1742, %rd1736;
	cvt.u32.u64 	%r3051, %rd1687;
	mul.lo.s32 	%r3052, %r22, %r3051;
	cvt.u64.u32 	%rd1744, %r3052;
	mul.wide.u32 	%rd1745, %r6, %r3052;
	shr.u64 	%rd1746, %rd1745, 32;
	and.b64  	%rd1747, %rd1687, 4294967295;
	and.b64  	%rd1748, %rd1745, 4294967295;
	add.s64 	%rd1749, %rd1748, %rd1747;
	shr.u64 	%rd1750, %rd1749, 32;
	add.s64 	%rd1751, %rd1750, %rd1746;
	mul.lo.s64 	%rd1752, %rd2, %rd1744;
	shr.u64 	%rd1753, %rd1752, 32;
	and.b64  	%rd1754, %rd1696, 4294967295;
	and.b64  	%rd1755, %rd1752, 4294967295;
	add.s64 	%rd1756, %rd1751, %rd1754;
	add.s64 	%rd1757, %rd1756, %rd1755;
	shr.u64 	%rd1758, %rd1757, 32;
	add.s64 	%rd1759, %rd1758, %rd1753;
	mul.lo.s64 	%rd1760, %rd3, %rd1744;
	shr.u64 	%rd1761, %rd1760, 32;
	and.b64  	%rd1762, %rd1705, 4294967295;
	and.b64  	%rd1763, %rd1760, 4294967295;
	and.b64  	%rd1764, %rd1759, 4294967295;
	add.s64 	%rd1765, %rd1764, %rd1762;
	add.s64 	%rd1766, %rd1765, %rd1763;
	shr.u64 	%rd1767, %rd1766, 32;
	add.s64 	%rd1768, %rd1767, %rd1761;
	mul.lo.s64 	%rd1769, %rd4, %rd1744;
	shr.u64 	%rd1770, %rd1769, 32;
	and.b64  	%rd1771, %rd1714, 4294967295;
	and.b64  	%rd1772, %rd1769, 4294967295;
	and.b64  	%rd1773, %rd1768, 4294967295;
	add.s64 	%rd1774, %rd1773, %rd1771;
	add.s64 	%rd1775, %rd1774, %rd1772;
	shr.u64 	%rd1776, %rd1775, 32;
	add.s64 	%rd1777, %rd1776, %rd1770;
	mul.lo.s64 	%rd1778, %rd5, %rd1744;
	shr.u64 	%rd1779, %rd1778, 32;
	and.b64  	%rd1780, %rd1723, 4294967295;
	and.b64  	%rd1781, %rd1778, 4294967295;
	and.b64  	%rd1782, %rd1777, 4294967295;
	add.s64 	%rd1783, %rd1782, %rd1780;
	add.s64 	%rd1784, %rd1783, %rd1781;
	shr.u64 	%rd1785, %rd1784, 32;
	add.s64 	%rd1786, %rd1785, %rd1779;
	mul.lo.s64 	%rd1787, %rd6, %rd1744;
	shr.u64 	%rd1788, %rd1787, 32;
	and.b64  	%rd1789, %rd1732, 4294967295;
	and.b64  	%rd1790, %rd1787, 4294967295;
	and.b64  	%rd1791, %rd1786, 4294967295;
	add.s64 	%rd1792, %rd1791, %rd1789;
	add.s64 	%rd1793, %rd1792, %rd1790;
	shr.u64 	%rd1794, %rd1793, 32;
	add.s64 	%rd1795, %rd1794, %rd1788;
	mul.lo.s64 	%rd1796, %rd7, %rd1744;
	shr.u64 	%rd1797, %rd1796, 32;
	and.b64  	%rd1798, %rd1741, 4294967295;
	and.b64  	%rd1799, %rd1796, 4294967295;
	and.b64  	%rd1800, %rd1795, 4294967295;
	add.s64 	%rd1801, %rd1800, %rd1798;
	add.s64 	%rd1802, %rd1801, %rd1799;
	shr.u64 	%rd1803, %rd1802, 32;
	add.s64 	%rd1804, %rd1803, %rd1797;
	mul.wide.u32 	%rd1805, %r13, %r3052;
	shr.u64 	%rd1806, %rd1805, 32;
	and.b64  	%rd1807, %rd1743, 4294967295;
	and.b64  	%rd1808, %rd1805, 4294967295;
	and.b64  	%rd1809, %rd1804, 4294967295;
	add.s64 	%rd1810, %rd1809, %rd1807;
	add.s64 	%rd1811, %rd1810, %rd1808;
	shr.u64 	%rd1812, %rd1811, 32;
	add.s64 	%rd1813, %rd1812, %rd1806;
	cvt.u32.u64 	%r3053, %rd1757;
	mul.lo.s32 	%r3054, %r22, %r3053;
	cvt.u64.u32 	%rd1814, %r3054;
	mul.wide.u32 	%rd1815, %r6, %r3054;
	shr.u64 	%rd1816, %rd1815, 32;
	and.b64  	%rd1817, %rd1757, 4294967295;
	and.b64  	%rd1818, %rd1815, 4294967295;
	add.s64 	%rd1819, %rd1818, %rd1817;
	shr.u64 	%rd1820, %rd1819, 32;
	add.s64 	%rd1821, %rd1820, %rd1816;
	mul.lo.s64 	%rd1822, %rd2, %rd1814;
	shr.u64 	%rd1823, %rd1822, 32;
	and.b64  	%rd1824, %rd1766, 4294967295;
	and.b64  	%rd1825, %rd1822, 4294967295;
	add.s64 	%rd1826, %rd1821, %rd1824;
	add.s64 	%rd1827, %rd1826, %rd1825;
	cvt.u32.u64 	%r51, %rd1827;
	shr.u64 	%rd1828, %rd1827, 32;
	add.s64 	%rd1829, %rd1828, %rd1823;
	mul.lo.s64 	%rd1830, %rd3, %rd1814;
	shr.u64 	%rd1831, %rd1830, 32;
	and.b64  	%rd1832, %rd1775, 4294967295;
	and.b64  	%rd1833, %rd1830, 4294967295;
	and.b64  	%rd1834, %rd1829, 4294967295;
	add.s64 	%rd1835, %rd1834, %rd1832;
	add.s64 	%rd1836, %rd1835, %rd1833;
	cvt.u32.u64 	%r52, %rd1836;
	shr.u64 	%rd1837, %rd1836, 32;
	add.s64 	%rd1838, %rd1837, %rd1831;
	mul.lo.s64 	%rd1839, %rd4, %rd1814;
	shr.u64 	%rd1840, %rd1839, 32;
	and.b64  	%rd1841, %rd1784, 4294967295;
	and.b64  	%rd1842, %rd1839, 4294967295;
	and.b64  	%rd1843, %rd1838, 4294967295;
	add.s64 	%rd1844, %rd1843, %rd1841;
	add.s64 	%rd1845, %rd1844, %rd1842;
	cvt.u32.u64 	%r53, %rd1845;
	shr.u64 	%rd1846, %rd1845, 32;
	add.s64 	%rd1847, %rd1846, %rd1840;
	mul.lo.s64 	%rd1848, %rd5, %rd1814;
	shr.u64 	%rd1849, %rd1848, 32;
	and.b64  	%rd1850, %rd1793, 4294967295;
	and.b64  	%rd1851, %rd1848, 4294967295;
	and.b64  	%rd1852, %rd1847, 4294967295;
	add.s64 	%rd1853, %rd1852, %rd1850;
	add.s64 	%rd1854, %rd1853, %rd1851;
	cvt.u32.u64 	%r54, %rd1854;
	shr.u64 	%rd1855, %rd1854, 32;
	add.s64 	%rd1856, %rd1855, %rd1849;
	mul.lo.s64 	%rd1857, %rd6, %rd1814;
	shr.u64 	%rd1858, %rd1857, 32;
	and.b64  	%rd1859, %rd1802, 4294967295;
	and.b64  	%rd1860, %rd1857, 4294967295;
	and.b64  	%rd1861, %rd1856, 4294967295;
	add.s64 	%rd1862, %rd1861, %rd1859;
	add.s64 	%rd1863, %rd1862, %rd1860;
	cvt.u32.u64 	%r55, %rd1863;
	shr.u64 	%rd1864, %rd1863, 32;
	add.s64 	%rd1865, %rd1864, %rd1858;
	mul.lo.s64 	%rd1866, %rd7, %rd1814;
	shr.u64 	%rd1867, %rd1866, 32;
	and.b64  	%rd1868, %rd1811, 4294967295;
	and.b64  	%rd1869, %rd1866, 4294967295;
	and.b64  	%rd1870, %rd1865, 4294967295;
	add.s64 	%rd1871, %rd1870, %rd1868;
	add.s64 	%rd1872, %rd1871, %rd1869;
	cvt.u32.u64 	%r56, %rd1872;
	shr.u64 	%rd1873, %rd1872, 32;
	add.s64 	%rd1874, %rd1873, %rd1867;
	mul.wide.u32 	%rd1875, %r13, %r3054;
	{ .reg .b32 tmp; mov.b64 {tmp, %r3055}, %rd1875; }
	and.b64  	%rd1876, %rd1813, 4294967295;
	and.b64  	%rd1877, %rd1875, 4294967295;
	and.b64  	%rd1878, %rd1874, 4294967295;
	add.s64 	%rd1879, %rd1878, %rd1876;
	add.s64 	%rd1880, %rd1879, %rd1877;
	cvt.u32.u64 	%r57, %rd1880;
	{ .reg .b32 tmp; mov.b64 {tmp, %r3056}, %rd1880; }
	add.s32 	%r58, %r3056, %r3055;
	setp.gt.u32 	%p10, %r6, 4;
	sub.s32 	%r3057, 4, %r6;
	selp.s32 	%r3058, -1, 0, %p10;
	sub.s32 	%r3059, %r3058, %r7;
	setp.ne.s32 	%p11, %r7, 0;
	or.pred  	%p12, %p11, %p10;
	selp.s32 	%r3060, -1, 0, %p12;
	sub.s32 	%r3061, %r3060, %r8;
	setp.ne.s32 	%p13, %r8, 0;
	or.pred  	%p14, %p13, %p12;
	selp.s32 	%r3062, -1, 0, %p14;
	sub.s32 	%r3063, %r3062, %r9;
	setp.ne.s32 	%p15, %r9, 0;
	or.pred  	%p16, %p15, %p14;
	selp.s32 	%r3064, -1, 0, %p16;
	sub.s32 	%r3065, %r3064, %r10;
	setp.ne.s32 	%p17, %r10, 0;
	or.pred  	%p18, %p17, %p16;
	selp.s32 	%r3066, -1, 0, %p18;
	sub.s32 	%r3067, %r3066, %r11;
	setp.ne.s32 	%p19, %r11, 0;
	or.pred  	%p20, %p19, %p18;
	selp.s32 	%r3068, -1, 0, %p20;
	sub.s32 	%r3069, %r3068, %r12;
	setp.ne.s32 	%p21, %r12, 0;
	or.pred  	%p22, %p21, %p20;
	selp.s32 	%r3070, -1, 0, %p22;
	setp.lt.u32 	%p23, %r3057, %r6;
	setp.lt.u32 	%p24, %r3059, %r7;
	setp.eq.s32 	%p25, %r3059, %r7;
	and.pred  	%p26, %p25, %p23;
	or.pred  	%p27, %p24, %p26;
	setp.lt.u32 	%p28, %r3061, %r8;
	setp.eq.s32 	%p29, %r3061, %r8;
	and.pred  	%p30, %p29, %p27;
	or.pred  	%p31, %p28, %p30;
	setp.lt.u32 	%p32, %r3063, %r9;
	setp.eq.s32 	%p33, %r3063, %r9;
	and.pred  	%p34, %p33, %p31;
	or.pred  	%p35, %p32, %p34;
	setp.lt.u32 	%p36, %r3065, %r10;
	setp.eq.s32 	%p37, %r3065, %r10;
	and.pred  	%p38, %p37, %p35;
	or.pred  	%p39, %p36, %p38;
	setp.lt.u32 	%p40, %r3067, %r11;
	setp.eq.s32 	%p41, %r3067, %r11;
	and.pred  	%p42, %p41, %p39;
	or.pred  	%p43, %p40, %p42;
	setp.lt.u32 	%p44, %r3069, %r12;
	setp.eq.s32 	%p45, %r3069, %r12;
	and.pred  	%p46, %p45, %p43;
	or.pred  	%p47, %p44, %p46;
	selp.s32 	%r3071, -1, 0, %p47;
	add.s32 	%r59, %r3071, %r3070;
	mov.b32 	%r6317, 0;
	mov.u32 	%r7125, %r6317;
$L__BB0_3:
	mov.u32 	%r84, %r6317;
	mad.lo.s32 	%r6327, %r6318, 1103515245, 12345;
	mad.lo.s32 	%r6326, %r6318, -1029531031, -740551042;
	mad.lo.s32 	%r6325, %r6318, -2139243339, -1492899873;
	mad.lo.s32 	%r6324, %r6318, -301564143, -698016724;
	mad.lo.s32 	%r6323, %r6318, -341751747, 229283573;
	mad.lo.s32 	%r6322, %r6318, -740534279, -1038148470;
	mad.lo.s32 	%r6321, %r6318, -1691004155, 1051550459;
	mad.lo.s32 	%r6318, %r6318, -807543007, -853684456;
	or.b32  	%r3072, %r6326, %r6327;
	or.b32  	%r3073, %r6325, %r3072;
	or.b32  	%r3074, %r6324, %r3073;
	or.b32  	%r3075, %r6323, %r3074;
	or.b32  	%r3076, %r6322, %r3075;
	or.b32  	%r3077, %r6321, %r3076;
	or.b32  	%r3078, %r6318, %r3077;
	setp.ne.s32 	%p48, %r3078, 0;
	mov.u32 	%r6320, %r6318;
	@%p48 bra 	$L__BB0_5;
	mov.b32 	%r6327, 6;
	mov.b32 	%r6320, 0;
	mov.u32 	%r6321, %r6320;
	mov.u32 	%r6322, %r6320;
	mov.u32 	%r6323, %r6320;
	mov.u32 	%r6324, %r6320;
	mov.u32 	%r6325, %r6320;
	mov.u32 	%r6326, %r6320;
$L__BB0_5:
	setp.lt.u32 	%p49, %r42, %r13;
	setp.eq.s32 	%p50, %r6327, 1;
	selp.b32 	%r7150, 6, %r6327, %p50;
	mov.u32 	%r6328, %r42;
	mov.u32 	%r6329, %r41;
	mov.u32 	%r6330, %r40;
	mov.u32 	%r6331, %r39;
	mov.u32 	%r6332, %r38;
	mov.u32 	%r6333, %r37;
	mov.u32 	%r6334, %r36;
	mov.u32 	%r6335, %r35;
	@%p49 bra 	$L__BB0_18;
	setp.gt.u32 	%p51, %r42, %r13;
	@%p51 bra 	$L__BB0_17;
	setp.gt.u32 	%p52, %r12, %r41;
	mov.u32 	%r6328, %r42;
	mov.u32 	%r6329, %r41;
	mov.u32 	%r6330, %r40;
	mov.u32 	%r6331, %r39;
	mov.u32 	%r6332, %r38;
	mov.u32 	%r6333, %r37;
	mov.u32 	%r6334, %r36;
	mov.u32 	%r6335, %r35;
	@%p52 bra 	$L__BB0_18;
	setp.lt.u32 	%p53, %r12, %r41;
	@%p53 bra 	$L__BB0_17;
	setp.gt.u32 	%p54, %r11, %r40;
	mov.u32 	%r6328, %r42;
	mov.u32 	%r6329, %r41;
	mov.u32 	%r6330, %r40;
	mov.u32 	%r6331, %r39;
	mov.u32 	%r6332, %r38;
	mov.u32 	%r6333, %r37;
	mov.u32 	%r6334, %r36;
	mov.u32 	%r6335, %r35;
	@%p54 bra 	$L__BB0_18;
	setp.lt.u32 	%p55, %r11, %r40;
	@%p55 bra 	$L__BB0_17;
	setp.gt.u32 	%p56, %r10, %r39;
	mov.u32 	%r6328, %r42;
	mov.u32 	%r6329, %r41;
	mov.u32 	%r6330, %r40;
	mov.u32 	%r6331, %r39;
	mov.u32 	%r6332, %r38;
	mov.u32 	%r6333, %r37;
	mov.u32 	%r6334, %r36;
	mov.u32 	%r6335, %r35;
	@%p56 bra 	$L__BB0_18;
	setp.lt.u32 	%p57, %r10, %r39;
	@%p57 bra 	$L__BB0_17;
	setp.gt.u32 	%p58, %r9, %r38;
	mov.u32 	%r6328, %r42;
	mov.u32 	%r6329, %r41;
	mov.u32 	%r6330, %r40;
	mov.u32 	%r6331, %r39;
	mov.u32 	%r6332, %r38;
	mov.u32 	%r6333, %r37;
	mov.u32 	%r6334, %r36;
	mov.u32 	%r6335, %r35;
	@%p58 bra 	$L__BB0_18;
	setp.lt.u32 	%p59, %r9, %r38;
	@%p59 bra 	$L__BB0_17;
	setp.gt.u32 	%p60, %r8, %r37;
	mov.u32 	%r6328, %r42;
	mov.u32 	%r6329, %r41;
	mov.u32 	%r6330, %r40;
	mov.u32 	%r6331, %r39;
	mov.u32 	%r6332, %r38;
	mov.u32 	%r6333, %r37;
	mov.u32 	%r6334, %r36;
	mov.u32 	%r6335, %r35;
	@%p60 bra 	$L__BB0_18;
	setp.gt.u32 	%p61, %r6, %r35;
	setp.ge.u32 	%p62, %r7, %r36;
	setp.gt.u32 	%p63, %r7, %r36;
	setp.ge.u32 	%p64, %r8, %r37;
	and.pred  	%p65, %p62, %p61;
	or.pred  	%p66, %p63, %p65;
	and.pred  	%p67, %p64, %p66;
	mov.u32 	%r6328, %r42;
	mov.u32 	%r6329, %r41;
	mov.u32 	%r6330, %r40;
	mov.u32 	%r6331, %r39;
	mov.u32 	%r6332, %r38;
	mov.u32 	%r6333, %r37;
	mov.u32 	%r6334, %r36;
	mov.u32 	%r6335, %r35;
	@%p67 bra 	$L__BB0_18;
$L__BB0_17:
	setp.gt.u32 	%p68, %r12, %r41;
	setp.eq.s32 	%p69, %r12, %r41;
	setp.gt.u32 	%p70, %r11, %r40;
	setp.eq.s32 	%p71, %r11, %r40;
	setp.gt.u32 	%p72, %r10, %r39;
	setp.eq.s32 	%p73, %r10, %r39;
	setp.gt.u32 	%p74, %r9, %r38;
	setp.eq.s32 	%p75, %r9, %r38;
	setp.gt.u32 	%p76, %r8, %r37;
	setp.eq.s32 	%p77, %r8, %r37;
	setp.gt.u32 	%p78, %r7, %r36;
	setp.eq.s32 	%p79, %r7, %r36;
	setp.lt.u32 	%p80, %r35, %r6;
	and.pred  	%p81, %p79, %p80;
	or.pred  	%p82, %p78, %p81;
	and.pred  	%p83, %p77, %p82;
	or.pred  	%p84, %p76, %p83;
	and.pred  	%p85, %p75, %p84;
	or.pred  	%p86, %p74, %p85;
	and.pred  	%p87, %p73, %p86;
	or.pred  	%p88, %p72, %p87;
	and.pred  	%p89, %p71, %p88;
	or.pred  	%p90, %p70, %p89;
	and.pred  	%p91, %p69, %p90;
	or.pred  	%p92, %p68, %p91;
	selp.u32 	%r3081, 1, 0, %p92;
	add.s32 	%r3082, %r13, %r3081;
	sub.s32 	%r6328, %r42, %r3082;
	selp.u32 	%r3083, 1, 0, %p90;
	add.s32 	%r3084, %r12, %r3083;
	sub.s32 	%r6329, %r41, %r3084;
	selp.u32 	%r3085, 1, 0, %p88;
	add.s32 	%r3086, %r11, %r3085;
	sub.s32 	%r6330, %r40, %r3086;
	selp.u32 	%r3087, 1, 0, %p86;
	add.s32 	%r3088, %r10, %r3087;
	sub.s32 	%r6331, %r39, %r3088;
	selp.u32 	%r3089, 1, 0, %p84;
	add.s32 	%r3090, %r9, %r3089;
	sub.s32 	%r6332, %r38, %r3090;
	selp.u32 	%r3091, 1, 0, %p82;
	add.s32 	%r3092, %r8, %r3091;
	sub.s32 	%r6333, %r37, %r3092;
	selp.u32 	%r3093, 1, 0, %p80;
	add.s32 	%r3094, %r7, %r3093;
	sub.s32 	%r6334, %r36, %r3094;
	sub.s32 	%r6335, %r35, %r6;
$L__BB0_18:
	setp.lt.u32 	%p93, %r50, %r13;
	mov.u32 	%r6336, %r50;
	mov.u32 	%r6337, %r49;
	mov.u32 	%r6338, %r48;
	mov.u32 	%r6339, %r47;
	mov.u32 	%r6340, %r46;
	mov.u32 	%r6341, %r45;
	mov.u32 	%r6342, %r44;
	mov.u32 	%r6343, %r43;
	@%p93 bra 	$L__BB0_31;
	setp.gt.u32 	%p94, %r50, %r13;
	@%p94 bra 	$L__BB0_30;
	setp.gt.u32 	%p95, %r12, %r49;
	mov.u32 	%r6336, %r50;
	mov.u32 	%r6337, %r49;
	mov.u32 	%r6338, %r48;
	mov.u32 	%r6339, %r47;
	mov.u32 	%r6340, %r46;
	mov.u32 	%r6341, %r45;
	mov.u32 	%r6342, %r44;
	mov.u32 	%r6343, %r43;
	@%p95 bra 	$L__BB0_31;
	setp.lt.u32 	%p96, %r12, %r49;
	@%p96 bra 	$L__BB0_30;
	setp.gt.u32 	%p97, %r11, %r48;
	mov.u32 	%r6336, %r50;
	mov.u32 	%r6337, %r49;
	mov.u32 	%r6338, %r48;
	mov.u32 	%r6339, %r47;
	mov.u32 	%r6340, %r46;
	mov.u32 	%r6341, %r45;
	mov.u32 	%r6342, %r44;
	mov.u32 	%r6343, %r43;
	@%p97 bra 	$L__BB0_31;
	setp.lt.u32 	%p98, %r11, %r48;
	@%p98 bra 	$L__BB0_30;
	setp.gt.u32 	%p99, %r10, %r47;
	mov.u32 	%r6336, %r50;
	mov.u32 	%r6337, %r49;
	mov.u32 	%r6338, %r48;
	mov.u32 	%r6339, %r47;
	mov.u32 	%r6340, %r46;
	mov.u32 	%r6341, %r45;
	mov.u32 	%r6342, %r44;
	mov.u32 	%r6343, %r43;
	@%p99 bra 	$L__BB0_31;
	setp.lt.u32 	%p100, %r10, %r47;
	@%p100 bra 	$L__BB0_30;
	setp.gt.u32 	%p101, %r9, %r46;
	mov.u32 	%r6336, %r50;
	mov.u32 	%r6337, %r49;
	mov.u32 	%r6338, %r48;
	mov.u32 	%r6339, %r47;
	mov.u32 	%r6340, %r46;
	mov.u32 	%r6341, %r45;
	mov.u32 	%r6342, %r44;
	mov.u32 	%r6343, %r43;
	@%p101 bra 	$L__BB0_31;
	setp.lt.u32 	%p102, %r9, %r46;
	@%p102 bra 	$L__BB0_30;
	setp.gt.u32 	%p103, %r8, %r45;
	mov.u32 	%r6336, %r50;
	mov.u32 	%r6337, %r49;
	mov.u32 	%r6338, %r48;
	mov.u32 	%r6339, %r47;
	mov.u32 	%r6340, %r46;
	mov.u32 	%r6341, %r45;
	mov.u32 	%r6342, %r44;
	mov.u32 	%r6343, %r43;
	@%p103 bra 	$L__BB0_31;
	setp.gt.u32 	%p104, %r6, %r43;
	setp.ge.u32 	%p105, %r7, %r44;
	setp.gt.u32 	%p106, %r7, %r44;
	setp.ge.u32 	%p107, %r8, %r45;
	and.pred  	%p108, %p105, %p104;
	or.pred  	%p109, %p106, %p108;
	and.pred  	%p110, %p107, %p109;
	mov.u32 	%r6336, %r50;
	mov.u32 	%r6337, %r49;
	mov.u32 	%r6338, %r48;
	mov.u32 	%r6339, %r47;
	mov.u32 	%r6340, %r46;
	mov.u32 	%r6341, %r45;
	mov.u32 	%r6342, %r44;
	mov.u32 	%r6343, %r43;
	@%p110 bra 	$L__BB0_31;
$L__BB0_30:
	setp.gt.u32 	%p111, %r12, %r49;
	setp.eq.s32 	%p112, %r12, %r49;
	setp.gt.u32 	%p113, %r11, %r48;
	setp.eq.s32 	%p114, %r11, %r48;
	setp.gt.u32 	%p115, %r10, %r47;
	setp.eq.s32 	%p116, %r10, %r47;
	setp.gt.u32 	%p117, %r9, %r46;
	setp.eq.s32 	%p118, %r9, %r46;
	setp.gt.u32 	%p119, %r8, %r45;
	setp.eq.s32 	%p120, %r8, %r45;
	setp.gt.u32 	%p121, %r7, %r44;
	setp.eq.s32 	%p122, %r7, %r44;
	setp.lt.u32 	%p123, %r43, %r6;
	and.pred  	%p124, %p122, %p123;
	or.pred  	%p125, %p121, %p124;
	and.pred  	%p126, %p120, %p125;
	or.pred  	%p127, %p119, %p126;
	and.pred  	%p128, %p118, %p127;
	or.pred  	%p129, %p117, %p128;
	and.pred  	%p130, %p116, %p129;
	or.pred  	%p131, %p115, %p130;
	and.pred  	%p132, %p114, %p131;
	or.pred  	%p133, %p113, %p132;
	and.pred  	%p134, %p112, %p133;
	or.pred  	%p135, %p111, %p134;
	selp.u32 	%r3095, 1, 0, %p135;
	add.s32 	%r3096, %r13, %r3095;
	sub.s32 	%r6336, %r50, %r3096;
	selp.u32 	%r3097, 1, 0, %p133;
	add.s32 	%r3098, %r12, %r3097;
	sub.s32 	%r6337, %r49, %r3098;
	selp.u32 	%r3099, 1, 0, %p131;
	add.s32 	%r3100, %r11, %r3099;
	sub.s32 	%r6338, %r48, %r3100;
	selp.u32 	%r3101, 1, 0, %p129;
	add.s32 	%r3102, %r10, %r3101;
	sub.s32 	%r6339, %r47, %r3102;
	selp.u32 	%r3103, 1, 0, %p127;
	add.s32 	%r3104, %r9, %r3103;
	sub.s32 	%r6340, %r46, %r3104;
	selp.u32 	%r3105, 1, 0, %p125;
	add.s32 	%r3106, %r8, %r3105;
	sub.s32 	%r6341, %r45, %r3106;
	selp.u32 	%r3107, 1, 0, %p123;
	add.s32 	%r3108, %r7, %r3107;
	sub.s32 	%r6342, %r44, %r3108;
	sub.s32 	%r6343, %r43, %r6;
$L__BB0_31:
	setp.lt.u32 	%p136, %r58, %r13;
	mov.u32 	%r6344, %r58;
	mov.u32 	%r6345, %r57;
	mov.u32 	%r6346, %r56;
	mov.u32 	%r6347, %r55;
	mov.u32 	%r6348, %r54;
	mov.u32 	%r6349, %r53;
	mov.u32 	%r6350, %r52;
	mov.u32 	%r6351, %r51;
	@%p136 bra 	$L__BB0_44;
	setp.gt.u32 	%p137, %r58, %r13;
	@%p137 bra 	$L__BB0_43;
	setp.gt.u32 	%p138, %r12, %r57;
	mov.u32 	%r6344, %r58;
	mov.u32 	%r6345, %r57;
	mov.u32 	%r6346, %r56;
	mov.u32 	%r6347, %r55;
	mov.u32 	%r6348, %r54;
	mov.u32 	%r6349, %r53;
	mov.u32 	%r6350, %r52;
	mov.u32 	%r6351, %r51;
	@%p138 bra 	$L__BB0_44;
	setp.lt.u32 	%p139, %r12, %r57;
	@%p139 bra 	$L__BB0_43;
	setp.gt.u32 	%p140, %r11, %r56;
	mov.u32 	%r6344, %r58;
	mov.u32 	%r6345, %r57;
	mov.u32 	%r6346, %r56;
	mov.u32 	%r6347, %r55;
	mov.u32 	%r6348, %r54;
	mov.u32 	%r6349, %r53;
	mov.u32 	%r6350, %r52;
	mov.u32 	%r6351, %r51;
	@%p140 bra 	$L__BB0_44;
	setp.lt.u32 	%p141, %r11, %r56;
	@%p141 bra 	$L__BB0_43;
	setp.gt.u32 	%p142, %r10, %r55;
	mov.u32 	%r6344, %r58;
	mov.u32 	%r6345, %r57;
	mov.u32 	%r6346, %r56;
	mov.u32 	%r6347, %r55;
	mov.u32 	%r6348, %r54;
	mov.u32 	%r6349, %r53;
	mov.u32 	%r6350, %r52;
	mov.u32 	%r6351, %r51;
	@%p142 bra 	$L__BB0_44;
	setp.lt.u32 	%p143, %r10, %r55;
	@%p143 bra 	$L__BB0_43;
	setp.gt.u32 	%p144, %r9, %r54;
	mov.u32 	%r6344, %r58;
	mov.u32 	%r6345, %r57;
	mov.u32 	%r6346, %r56;
	mov.u32 	%r6347, %r55;
	mov.u32 	%r6348, %r54;
	mov.u32 	%r6349, %r53;
	mov.u32 	%r6350, %r52;
	mov.u32 	%r6351, %r51;
	@%p144 bra 	$L__BB0_44;
	setp.lt.u32 	%p145, %r9, %r54;
	@%p145 bra 	$L__BB0_43;
	setp.gt.u32 	%p146, %r8, %r53;
	mov.u32 	%r6344, %r58;
	mov.u32 	%r6345, %r57;
	mov.u32 	%r6346, %r56;
	mov.u32 	%r6347, %r55;
	mov.u32 	%r6348, %r54;
	mov.u32 	%r6349, %r53;
	mov.u32 	%r6350, %r52;
	mov.u32 	%r6351, %r51;
	@%p146 bra 	$L__BB0_44;
	setp.gt.u32 	%p147, %r6, %r51;
	setp.ge.u32 	%p148, %r7, %r52;
	setp.gt.u32 	%p149, %r7, %r52;
	setp.ge.u32 	%p150, %r8, %r53;
	and.pred  	%p151, %p148, %p147;
	or.pred  	%p152, %p149, %p151;
	and.pred  	%p153, %p150, %p152;
	mov.u32 	%r6344, %r58;
	mov.u32 	%r6345, %r57;
	mov.u32 	%r6346, %r56;
	mov.u32 	%r6347, %r55;
	mov.u32 	%r6348, %r54;
	mov.u32 	%r6349, %r53;
	mov.u32 	%r6350, %r52;
	mov.u32 	%r6351, %r51;
	@%p153 bra 	$L__BB0_44;
$L__BB0_43:
	setp.gt.u32 	%p154, %r12, %r57;
	setp.eq.s32 	%p155, %r12, %r57;
	setp.gt.u32 	%p156, %r11, %r56;
	setp.eq.s32 	%p157, %r11, %r56;
	setp.gt.u32 	%p158, %r10, %r55;
	setp.eq.s32 	%p159, %r10, %r55;
	setp.gt.u32 	%p160, %r9, %r54;
	setp.eq.s32 	%p161, %r9, %r54;
	setp.gt.u32 	%p162, %r8, %r53;
	setp.eq.s32 	%p163, %r8, %r53;
	setp.gt.u32 	%p164, %r7, %r52;
	setp.eq.s32 	%p165, %r7, %r52;
	setp.lt.u32 	%p166, %r51, %r6;
	and.pred  	%p167, %p165, %p166;
	or.pred  	%p168, %p164, %p167;
	and.pred  	%p169, %p163, %p168;
	or.pred  	%p170, %p162, %p169;
	and.pred  	%p171, %p161, %p170;
	or.pred  	%p172, %p160, %p171;
	and.pred  	%p173, %p159, %p172;
	or.pred  	%p174, %p158, %p173;
	and.pred  	%p175, %p157, %p174;
	or.pred  	%p176, %p156, %p175;
	and.pred  	%p177, %p155, %p176;
	or.pred  	%p178, %p154, %p177;
	selp.u32 	%r3109, 1, 0, %p178;
	add.s32 	%r3110, %r13, %r3109;
	sub.s32 	%r6344, %r58, %r3110;
	selp.u32 	%r3111, 1, 0, %p176;
	add.s32 	%r3112, %r12, %r3111;
	sub.s32 	%r6345, %r57, %r3112;
	selp.u32 	%r3113, 1, 0, %p174;
	add.s32 	%r3114, %r11, %r3113;
	sub.s32 	%r6346, %r56, %r3114;
	selp.u32 	%r3115, 1, 0, %p172;
	add.s32 	%r3116, %r10, %r3115;
	sub.s32 	%r6347, %r55, %r3116;
	selp.u32 	%r3117, 1, 0, %p170;
	add.s32 	%r3118, %r9, %r3117;
	sub.s32 	%r6348, %r54, %r3118;
	selp.u32 	%r3119, 1, 0, %p168;
	add.s32 	%r3120, %r8, %r3119;
	sub.s32 	%r6349, %r53, %r3120;
	selp.u32 	%r3121, 1, 0, %p166;
	add.s32 	%r3122, %r7, %r3121;
	sub.s32 	%r6350, %r52, %r3122;
	sub.s32 	%r6351, %r51, %r6;
$L__BB0_44:
	mul.wide.u32 	%rd1881, %r33, %r7150;
	shr.u64 	%rd1882, %rd1881, 32;
	cvt.u32.u64 	%r3123, %rd1881;
	mul.wide.u32 	%rd1883, %r32, %r7150;
	shr.u64 	%rd1884, %rd1883, 32;
	and.b64  	%rd1885, %rd1883, 4294967295;
	add.s64 	%rd1886, %rd1882, %rd1885;
	shr.u64 	%rd1887, %rd1886, 32;
	add.s64 	%rd1888, %rd1887, %rd1884;
	mul.wide.u32 	%rd1889, %r31, %r7150;
	shr.u64 	%rd1890, %rd1889, 32;
	and.b64  	%rd1891, %rd1889, 4294967295;
	and.b64  	%rd1892, %rd1888, 4294967295;
	add.s64 	%rd1893, %rd1892, %rd1891;
	shr.u64 	%rd1894, %rd1893, 32;
	add.s64 	%rd1895, %rd1894, %rd1890;
	mul.wide.u32 	%rd1896, %r30, %r7150;
	shr.u64 	%rd1897, %rd1896, 32;
	and.b64  	%rd1898, %rd1896, 4294967295;
	and.b64  	%rd1899, %rd1895, 4294967295;
	add.s64 	%rd1900, %rd1899, %rd1898;
	shr.u64 	%rd1901, %rd1900, 32;
	add.s64 	%rd1902, %rd1901, %rd1897;
	mul.wide.u32 	%rd1903, %r29, %r7150;
	shr.u64 	%rd1904, %rd1903, 32;
	and.b64  	%rd1905, %rd1903, 4294967295;
	and.b64  	%rd1906, %rd1902, 4294967295;
	add.s64 	%rd1907, %rd1906, %rd1905;
	shr.u64 	%rd1908, %rd1907, 32;
	add.s64 	%rd1909, %rd1908, %rd1904;
	mul.wide.u32 	%rd1910, %r28, %r7150;
	shr.u64 	%rd1911, %rd1910, 32;
	and.b64  	%rd1912, %rd1910, 4294967295;
	and.b64  	%rd1913, %rd1909, 4294967295;
	add.s64 	%rd1914, %rd1913, %rd1912;
	shr.u64 	%rd1915, %rd1914, 32;
	add.s64 	%rd1916, %rd1915, %rd1911;
	mul.wide.u32 	%rd1917, %r27, %r7150;
	shr.u64 	%rd1918, %rd1917, 32;
	and.b64  	%rd1919, %rd1917, 4294967295;
	and.b64  	%rd1920, %rd1916, 4294967295;
	add.s64 	%rd1921, %rd1920, %rd1919;
	shr.u64 	%rd1922, %rd1921, 32;
	add.s64 	%rd1923, %rd1922, %rd1918;
	mul.wide.u32 	%rd1924, %r26, %r7150;
	shr.u64 	%rd1925, %rd1924, 32;
	and.b64  	%rd1926, %rd1924, 4294967295;
	and.b64  	%rd1927, %rd1923, 4294967295;
	add.s64 	%rd1928, %rd1927, %rd1926;
	shr.u64 	%rd1929, %rd1928, 32;
	add.s64 	%rd1930, %rd1929, %rd1925;
	mul.lo.s32 	%r3124, %r22, %r3123;
	cvt.u64.u32 	%rd1931, %r3124;
	mul.wide.u32 	%rd1932, %r6, %r3124;
	shr.u64 	%rd1933, %rd1932, 32;
	and.b64  	%rd1934, %rd1881, 4294967295;
	and.b64  	%rd1935, %rd1932, 4294967295;
	add.s64 	%rd1936, %rd1935, %rd1934;
	shr.u64 	%rd1937, %rd1936, 32;
	add.s64 	%rd1938, %rd1937, %rd1933;
	mul.lo.s64 	%rd1939, %rd2, %rd1931;
	shr.u64 	%rd1940, %rd1939, 32;
	and.b64  	%rd1941, %rd1886, 4294967295;
	and.b64  	%rd1942, %rd1939, 4294967295;
	and.b64  	%rd1943, %rd1938, 4294967295;
	add.s64 	%rd1944, %rd1943, %rd1941;
	add.s64 	%rd1945, %rd1944, %rd1942;
	shr.u64 	%rd1946, %rd1945, 32;
	add.s64 	%rd1947, %rd1946, %rd1940;
	mul.lo.s64 	%rd1948, %rd3, %rd1931;
	shr.u64 	%rd1949, %rd1948, 32;
	and.b64  	%rd1950, %rd1893, 4294967295;
	and.b64  	%rd1951, %rd1948, 4294967295;
	and.b64  	%rd1952, %rd1947, 4294967295;
	add.s64 	%rd1953, %rd1952, %rd1950;
	add.s64 	%rd1954, %rd1953, %rd1951;
	shr.u64 	%rd1955, %rd1954, 32;
	add.s64 	%rd1956, %rd1955, %rd1949;
	mul.wide.u32 	%rd1957, %r9, %r3124;
	shr.u64 	%rd1958, %rd1957, 32;
	and.b64  	%rd1959, %rd1900, 4294967295;
	and.b64  	%rd1960, %rd1957, 4294967295;
	and.b64  	%rd1961, %rd1956, 4294967295;
	add.s64 	%rd1962, %rd1961, %rd1959;
	add.s64 	%rd1963, %rd1962, %rd1960;
	shr.u64 	%rd1964, %rd1963, 32;
	add.s64 	%rd1965, %rd1964, %rd1958;
	mul.wide.u32 	%rd1966, %r10, %r3124;
	shr.u64 	%rd1967, %rd1966, 32;
	and.b64  	%rd1968, %rd1907, 4294967295;
	and.b64  	%rd1969, %rd1966, 4294967295;
	and.b64  	%rd1970, %rd1965, 4294967295;
	add.s64 	%rd1971, %rd1970, %rd1968;
	add.s64 	%rd1972, %rd1971, %rd1969;
	shr.u64 	%rd1973, %rd1972, 32;
	add.s64 	%rd1974, %rd1973, %rd1967;
	mul.wide.u32 	%rd1975, %r11, %r3124;
	shr.u64 	%rd1976, %rd1975, 32;
	and.b64  	%rd1977, %rd1914, 4294967295;
	and.b64  	%rd1978, %rd1975, 4294967295;
	and.b64  	%rd1979, %rd1974, 4294967295;
	add.s64 	%rd1980, %rd1979, %rd1977;
	add.s64 	%rd1981, %rd1980, %rd1978;
	shr.u64 	%rd1982, %rd1981, 32;
	add.s64 	%rd1983, %rd1982, %rd1976;
	mul.lo.s64 	%rd1984, %rd7, %rd1931;
	shr.u64 	%rd1985, %rd1984, 32;
	and.b64  	%rd1986, %rd1921, 4294967295;
	and.b64  	%rd1987, %rd1984, 4294967295;
	and.b64  	%rd1988, %rd1983, 4294967295;
	add.s64 	%rd1989, %rd1988, %rd1986;
	add.s64 	%rd1990, %rd1989, %rd1987;
	shr.u64 	%rd1991, %rd1990, 32;
	add.s64 	%rd1992, %rd1991, %rd1985;
	mul.wide.u32 	%rd1993, %r13, %r3124;
	shr.u64 	%rd1994, %rd1993, 32;
	and.b64  	%rd1995, %rd1928, 4294967295;
	and.b64  	%rd1996, %rd1993, 4294967295;
	and.b64  	%rd1997, %rd1992, 4294967295;
	add.s64 	%rd1998, %rd1997, %rd1995;
	add.s64 	%rd1999, %rd1998, %rd1996;
	shr.u64 	%rd2000, %rd1999, 32;
	add.s64 	%rd2001, %rd2000, %rd1994;
	add.s64 	%rd2002, %rd1930, %rd2001;
	mul.wide.u32 	%rd2003, %r33, %r6326;
	shr.u64 	%rd2004, %rd2003, 32;
	and.b64  	%rd2005, %rd1945, 4294967295;
	and.b64  	%rd2006, %rd2003, 4294967295;
	add.s64 	%rd2007, %rd2006, %rd2005;
	cvt.u32.u64 	%r3125, %rd2007;
	shr.u64 	%rd2008, %rd2007, 32;
	add.s64 	%rd2009, %rd2008, %rd2004;
	mul.wide.u32 	%rd2010, %r32, %r6326;
	shr.u64 	%rd2011, %rd2010, 32;
	and.b64  	%rd2012, %rd1954, 4294967295;
	and.b64  	%rd2013, %rd2010, 4294967295;
	and.b64  	%rd2014, %rd2009, 4294967295;
	add.s64 	%rd2015, %rd2014, %rd2012;
	add.s64 	%rd2016, %rd2015, %rd2013;
	shr.u64 	%rd2017, %rd2016, 32;
	add.s64 	%rd2018, %rd2017, %rd2011;
	mul.wide.u32 	%rd2019, %r31, %r6326;
	shr.u64 	%rd2020, %rd2019, 32;
	and.b64  	%rd2021, %rd1963, 4294967295;
	and.b64  	%rd2022, %rd2019, 4294967295;
	and.b64  	%rd2023, %rd2018, 4294967295;
	add.s64 	%rd2024, %rd2023, %rd2021;
	add.s64 	%rd2025, %rd2024, %rd2022;
	shr.u64 	%rd2026, %rd2025, 32;
	add.s64 	%rd2027, %rd2026, %rd2020;
	mul.wide.u32 	%rd2028, %r30, %r6326;
	shr.u64 	%rd2029, %rd2028, 32;
	and.b64  	%rd2030, %rd1972, 4294967295;
	and.b64  	%rd2031, %rd2028, 4294967295;
	and.b64  	%rd2032, %rd2027, 4294967295;
	add.s64 	%rd2033, %rd2032, %rd2030;
	add.s64 	%rd2034, %rd2033, %rd2031;
	shr.u64 	%rd2035, %rd2034, 32;
	add.s64 	%rd2036, %rd2035, %rd2029;
	mul.wide.u32 	%rd2037, %r29, %r6326;
	shr.u64 	%rd2038, %rd2037, 32;
	and.b64  	%rd2039, %rd1981, 4294967295;
	and.b64  	%rd2040, %rd2037, 4294967295;
	and.b64  	%rd2041, %rd2036, 4294967295;
	add.s64 	%rd2042, %rd2041, %rd2039;
	add.s64 	%rd2043, %rd2042, %rd2040;
	shr.u64 	%rd2044, %rd2043, 32;
	add.s64 	%rd2045, %rd2044, %rd2038;
	mul.wide.u32 	%rd2046, %r28, %r6326;
	shr.u64 	%rd2047, %rd2046, 32;
	and.b64  	%rd2048, %rd1990, 4294967295;
	and.b64  	%rd2049, %rd2046, 4294967295;
	and.b64  	%rd2050, %rd2045, 4294967295;
	add.s64 	%rd2051, %rd2050, %rd2048;
	add.s64 	%rd2052, %rd2051, %rd2049;
	shr.u64 	%rd2053, %rd2052, 32;
	add.s64 	%rd2054, %rd2053, %rd2047;
	mul.wide.u32 	%rd2055, %r27, %r6326;
	shr.u64 	%rd2056, %rd2055, 32;
	and.b64  	%rd2057, %rd1999, 4294967295;
	and.b64  	%rd2058, %rd2055, 4294967295;
	and.b64  	%rd2059, %rd2054, 4294967295;
	add.s64 	%rd2060, %rd2059, %rd2057;
	add.s64 	%rd2061, %rd2060, %rd2058;
	shr.u64 	%rd2062, %rd2061, 32;
	add.s64 	%rd2063, %rd2062, %rd2056;
	mul.wide.u32 	%rd2064, %r26, %r6326;
	shr.u64 	%rd2065, %rd2064, 32;
	and.b64  	%rd2066, %rd2002, 4294967295;
	and.b64  	%rd2067, %rd2064, 4294967295;
	and.b64  	%rd2068, %rd2063, 4294967295;
	add.s64 	%rd2069, %rd2068, %rd2066;
	add.s64 	%rd2070, %rd2069, %rd2067;
	shr.u64 	%rd2071, %rd2070, 32;
	add.s64 	%rd2072, %rd2071, %rd2065;
	mul.lo.s32 	%r3126, %r22, %r3125;
	cvt.u64.u32 	%rd2073, %r3126;
	mul.wide.u32 	%rd2074, %r6, %r3126;
	shr.u64 	%rd2075, %rd2074, 32;
	and.b64  	%rd2076, %rd2007, 4294967295;
	and.b64  	%rd2077, %rd2074, 4294967295;
	add.s64 	%rd2078, %rd2077, %rd2076;
	shr.u64 	%rd2079, %rd2078, 32;
	add.s64 	%rd2080, %rd2079, %rd2075;
	mul.lo.s64 	%rd2081, %rd2, %rd2073;
	shr.u64 	%rd2082, %rd2081, 32;
	and.b64  	%rd2083, %rd2016, 4294967295;
	and.b64  	%rd2084, %rd2081, 4294967295;
	and.b64  	%rd2085, %rd2080, 4294967295;
	add.s64 	%rd2086, %rd2085, %rd2083;
	add.s64 	%rd2087, %rd2086, %rd2084;
	shr.u64 	%rd2088, %rd2087, 32;
	add.s64 	%rd2089, %rd2088, %rd2082;
	mul.lo.s64 	%rd2090, %rd3, %rd2073;
	shr.u64 	%rd2091, %rd2090, 32;
	and.b64  	%rd2092, %rd2025, 4294967295;
	and.b64  	%rd2093, %rd2090, 4294967295;
	and.b64  	%rd2094, %rd2089, 4294967295;
	add.s64 	%rd2095, %rd2094, %rd2092;
	add.s64 	%rd2096, %rd2095, %rd2093;
	shr.u64 	%rd2097, %rd2096, 32;
	add.s64 	%rd2098, %rd2097, %rd2091;
	mul.wide.u32 	%rd2099, %r9, %r3126;
	shr.u64 	%rd2100, %rd2099, 32;
	and.b64  	%rd2101, %rd2034, 4294967295;
	and.b64  	%rd2102, %rd2099, 4294967295;
	and.b64  	%rd2103, %rd2098, 4294967295;
	add.s64 	%rd2104, %rd2103, %rd2101;
	add.s64 	%rd2105, %rd2104, %rd2102;
	shr.u64 	%rd2106, %rd2105, 32;
	add.s64 	%rd2107, %rd2106, %rd2100;
	mul.wide.u32 	%rd2108, %r10, %r3126;
	shr.u64 	%rd2109, %rd2108, 32;
	and.b64  	%rd2110, %rd2043, 4294967295;
	and.b64  	%rd2111, %rd2108, 4294967295;
	and.b64  	%rd2112, %rd2107, 4294967295;
	add.s64 	%rd2113, %rd2112, %rd2110;
	add.s64 	%rd2114, %rd2113, %rd2111;
	shr.u64 	%rd2115, %rd2114, 32;
	add.s64 	%rd2116, %rd2115, %rd2109;
	mul.wide.u32 	%rd2117, %r11, %r3126;
	shr.u64 	%rd2118, %rd2117, 32;
	and.b64  	%rd2119, %rd2052, 4294967295;
	and.b64  	%rd2120, %rd2117, 4294967295;
	and.b64  	%rd2121, %rd2116, 4294967295;
	add.s64 	%rd2122, %rd2121, %rd2119;
	add.s64 	%rd2123, %rd2122, %rd2120;
	shr.u64 	%rd2124, %rd2123, 32;
	add.s64 	%rd2125, %rd2124, %rd2118;
	mul.lo.s64 	%rd2126, %rd7, %rd2073;
	shr.u64 	%rd2127, %rd2126, 32;
	and.b64  	%rd2128, %rd2061, 4294967295;
	and.b64  	%rd2129, %rd2126, 4294967295;
	and.b64  	%rd2130, %rd2125, 4294967295;
	add.s64 	%rd2131, %rd2130, %rd2128;
	add.s64 	%rd2132, %rd2131, %rd2129;
	shr.u64 	%rd2133, %rd2132, 32;
	add.s64 	%rd2134, %rd2133, %rd2127;
	mul.wide.u32 	%rd2135, %r13, %r3126;
	shr.u64 	%rd2136, %rd2135, 32;
	and.b64  	%rd2137, %rd2070, 4294967295;
	and.b64  	%rd2138, %rd2135, 4294967295;
	and.b64  	%rd2139, %rd2134, 4294967295;
	add.s64 	%rd2140, %rd2139, %rd2137;
	add.s64 	%rd2141, %rd2140, %rd2138;
	shr.u64 	%rd2142, %rd2141, 32;
	add.s64 	%rd2143, %rd2142, %rd2136;
	add.s64 	%rd2144, %rd2072, %rd2143;
	mul.wide.u32 	%rd2145, %r33, %r6325;
	shr.u64 	%rd2146, %rd2145, 32;
	and.b64  	%rd2147, %rd2087, 4294967295;
	and.b64  	%rd2148, %rd2145, 4294967295;
	add.s64 	%rd2149, %rd2148, %rd2147;
	cvt.u32.u64 	%r3127, %rd2149;
	shr.u64 	%rd2150, %rd2149, 32;
	add.s64 	%rd2151, %rd2150, %rd2146;
	mul.wide.u32 	%rd2152, %r32, %r6325;
	shr.u64 	%rd2153, %rd2152, 32;
	and.b64  	%rd2154, %rd2096, 4294967295;
	and.b64  	%rd2155, %rd2152, 4294967295;
	and.b64  	%rd2156, %rd2151, 4294967295;
	add.s64 	%rd2157, %rd2156, %rd2154;
	add.s64 	%rd2158, %rd2157, %rd2155;
	shr.u64 	%rd2159, %rd2158, 32;
	add.s64 	%rd2160, %rd2159, %rd2153;
	mul.wide.u32 	%rd2161, %r31, %r6325;
	shr.u64 	%rd2162, %rd2161, 32;
	and.b64  	%rd2163, %rd2105, 4294967295;
	and.b64  	%rd2164, %rd2161, 4294967295;
	and.b64  	%rd2165, %rd2160, 4294967295;
	add.s64 	%rd2166, %rd2165, %rd2163;
	add.s64 	%rd2167, %rd2166, %rd2164;
	shr.u64 	%rd2168, %rd2167, 32;
	add.s64 	%rd2169, %rd2168, %rd2162;
	mul.wide.u32 	%rd2170, %r30, %r6325;
	shr.u64 	%rd2171, %rd2170, 32;
	and.b64  	%rd2172, %rd2114, 4294967295;
	and.b64  	%rd2173, %rd2170, 4294967295;
	and.b64  	%rd2174, %rd2169, 4294967295;
	add.s64 	%rd2175, %rd2174, %rd2172;
	add.s64 	%rd2176, %rd2175, %rd2173;
	shr.u64 	%rd2177, %rd2176, 32;
	add.s64 	%rd2178, %rd2177, %rd2171;
	mul.wide.u32 	%rd2179, %r29, %r6325;
	shr.u64 	%rd2180, %rd2179, 32;
	and.b64  	%rd2181, %rd2123, 4294967295;
	and.b64  	%rd2182, %rd2179, 4294967295;
	and.b64  	%rd2183, %rd2178, 4294967295;
	add.s64 	%rd2184, %rd2183, %rd2181;
	add.s64 	%rd2185, %rd2184, %rd2182;
	shr.u64 	%rd2186, %rd2185, 32;
	add.s64 	%rd2187, %rd2186, %rd2180;
	mul.wide.u32 	%rd2188, %r28, %r6325;
	shr.u64 	%rd2189, %rd2188, 32;
	and.b64  	%rd2190, %rd2132, 4294967295;
	and.b64  	%rd2191, %rd2188, 4294967295;
	and.b64  	%rd2192, %rd2187, 4294967295;
	add.s64 	%rd2193, %rd2192, %rd2190;
	add.s64 	%rd2194, %rd2193, %rd2191;
	shr.u64 	%rd2195, %rd2194, 32;
	add.s64 	%rd2196, %rd2195, %rd2189;
	mul.wide.u32 	%rd2197, %r27, %r6325;
	shr.u64 	%rd2198, %rd2197, 32;
	and.b64  	%rd2199, %rd2141, 4294967295;
	and.b64  	%rd2200, %rd2197, 4294967295;
	and.b64  	%rd2201, %rd2196, 4294967295;
	add.s64 	%rd2202, %rd2201, %rd2199;
	add.s64 	%rd2203, %rd2202, %rd2200;
	shr.u64 	%rd2204, %rd2203, 32;
	add.s64 	%rd2205, %rd2204, %rd2198;
	mul.wide.u32 	%rd2206, %r26, %r6325;
	shr.u64 	%rd2207, %rd2206, 32;
	and.b64  	%rd2208, %rd2144, 4294967295;
	and.b64  	%rd2209, %rd2206, 4294967295;
	and.b64  	%rd2210, %rd2205, 4294967295;
	add.s64 	%rd2211, %rd2210, %rd2208;
	add.s64 	%rd2212, %rd2211, %rd2209;
	shr.u64 	%rd2213, %rd2212, 32;
	add.s64 	%rd2214, %rd2213, %rd2207;
	mul.lo.s32 	%r3128, %r22, %r3127;
	cvt.u64.u32 	%rd2215, %r3128;
	mul.wide.u32 	%rd2216, %r6, %r3128;
	shr.u64 	%rd2217, %rd2216, 32;
	and.b64  	%rd2218, %rd2149, 4294967295;
	and.b64  	%rd2219, %rd2216, 4294967295;
	add.s64 	%rd2220, %rd2219, %rd2218;
	shr.u64 	%rd2221, %rd2220, 32;
	add.s64 	%rd2222, %rd2221, %rd2217;
	mul.lo.s64 	%rd2223, %rd2, %rd2215;
	shr.u64 	%rd2224, %rd2223, 32;
	and.b64  	%rd2225, %rd2158, 4294967295;
	and.b64  	%rd2226, %rd2223, 4294967295;
	and.b64  	%rd2227, %rd2222, 4294967295;
	add.s64 	%rd2228, %rd2227, %rd2225;
	add.s64 	%rd2229, %rd2228, %rd2226;
	shr.u64 	%rd2230, %rd2229, 32;
	add.s64 	%rd2231, %rd2230, %rd2224;
	mul.lo.s64 	%rd2232, %rd3, %rd2215;
	shr.u64 	%rd2233, %rd2232, 32;
	and.b64  	%rd2234, %rd2167, 4294967295;
	and.b64  	%rd2235, %rd2232, 4294967295;
	and.b64  	%rd2236, %rd2231, 4294967295;
	add.s64 	%rd2237, %rd2236, %rd2234;
	add.s64 	%rd2238, %rd2237, %rd2235;
	shr.u64 	%rd2239, %rd2238, 32;
	add.s64 	%rd2240, %rd2239, %rd2233;
	mul.wide.u32 	%rd2241, %r9, %r3128;
	shr.u64 	%rd2242, %rd2241, 32;
	and.b64  	%rd2243, %rd2176, 4294967295;
	and.b64  	%rd2244, %rd2241, 4294967295;
	and.b64  	%rd2245, %rd2240, 4294967295;
	add.s64 	%rd2246, %rd2245, %rd2243;
	add.s64 	%rd2247, %rd2246, %rd2244;
	shr.u64 	%rd2248, %rd2247, 32;
	add.s64 	%rd2249, %rd2248, %rd2242;
	mul.wide.u32 	%rd2250, %r10, %r3128;
	shr.u64 	%rd2251, %rd2250, 32;
	and.b64  	%rd2252, %rd2185, 4294967295;
	and.b64  	%rd2253, %rd2250, 4294967295;
	and.b64  	%rd2254, %rd2249, 4294967295;
	add.s64 	%rd2255, %rd2254, %rd2252;
	add.s64 	%rd2256, %rd2255, %rd2253;
	shr.u64 	%rd2257, %rd2256, 32;
	add.s64 	%rd2258, %rd2257, %rd2251;
	mul.wide.u32 	%rd2259, %r11, %r3128;
	shr.u64 	%rd2260, %rd2259, 32;
	and.b64  	%rd2261, %rd2194, 4294967295;
	and.b64  	%rd2262, %rd2259, 4294967295;
	and.b64  	%rd2263, %rd2258, 4294967295;
	add.s64 	%rd2264, %rd2263, %rd2261;
	add.s64 	%rd2265, %rd2264, %rd2262;
	shr.u64 	%rd2266, %rd2265, 32;
	add.s64 	%rd2267, %rd2266, %rd2260;
	mul.lo.s64 	%rd2268, %rd7, %rd2215;
	shr.u64 	%rd2269, %rd2268, 32;
	and.b64  	%rd2270, %rd2203, 4294967295;
	and.b64  	%rd2271, %rd2268, 4294967295;
	and.b64  	%rd2272, %rd2267, 4294967295;
	add.s64 	%rd2273, %rd2272, %rd2270;
	add.s64 	%rd2274, %rd2273, %rd2271;
	shr.u64 	%rd2275, %rd2274, 32;
	add.s64 	%rd2276, %rd2275, %rd2269;
	mul.wide.u32 	%rd2277, %r13, %r3128;
	shr.u64 	%rd2278, %rd2277, 32;
	and.b64  	%rd2279, %rd2212, 4294967295;
	and.b64  	%rd2280, %rd2277, 4294967295;
	and.b64  	%rd2281, %rd2276, 4294967295;
	add.s64 	%rd2282, %rd2281, %rd2279;
	add.s64 	%rd2283, %rd2282, %rd2280;
	shr.u64 	%rd2284, %rd2283, 32;
	add.s64 	%rd2285, %rd2284, %rd2278;
	add.s64 	%rd2286, %rd2214, %rd2285;
	mul.wide.u32 	%rd2287, %r33, %r6324;
	shr.u64 	%rd2288, %rd2287, 32;
	and.b64  	%rd2289, %rd2229, 4294967295;
	and.b64  	%rd2290, %rd2287, 4294967295;
	add.s64 	%rd2291, %rd2290, %rd2289;
	cvt.u32.u64 	%r3129, %rd2291;
	shr.u64 	%rd2292, %rd2291, 32;
	add.s64 	%rd2293, %rd2292, %rd2288;
	mul.wide.u32 	%rd2294, %r32, %r6324;
	shr.u64 	%rd2295, %rd2294, 32;
	and.b64  	%rd2296, %rd2238, 4294967295;
	and.b64  	%rd2297, %rd2294, 4294967295;
	and.b64  	%rd2298, %rd2293, 4294967295;
	add.s64 	%rd2299, %rd2298, %rd2296;
	add.s64 	%rd2300, %rd2299, %rd2297;
	shr.u64 	%rd2301, %rd2300, 32;
	add.s64 	%rd2302, %rd2301, %rd2295;
	mul.wide.u32 	%rd2303, %r31, %r6324;
	shr.u64 	%rd2304, %rd2303, 32;
	and.b64  	%rd2305, %rd2247, 4294967295;
	and.b64  	%rd2306, %rd2303, 4294967295;
	and.b64  	%rd2307, %rd2302, 4294967295;
	add.s64 	%rd2308, %rd2307, %rd2305;
	add.s64 	%rd2309, %rd2308, %rd2306;
	shr.u64 	%rd2310, %rd2309, 32;
	add.s64 	%rd2311, %rd2310, %rd2304;
	mul.wide.u32 	%rd2312, %r30, %r6324;
	shr.u64 	%rd2313, %rd2312, 32;
	and.b64  	%rd2314, %rd2256, 4294967295;
	and.b64  	%rd2315, %rd2312, 4294967295;
	and.b64  	%rd2316, %rd2311, 4294967295;
	add.s64 	%rd2317, %rd2316, %rd2314;
	add.s64 	%rd2318, %rd2317, %rd2315;
	shr.u64 	%rd2319, %rd2318, 32;
	add.s64 	%rd2320, %rd2319, %rd2313;
	mul.wide.u32 	%rd2321, %r29, %r6324;
	shr.u64 	%rd2322, %rd2321, 32;
	and.b64  	%rd2323, %rd2265, 4294967295;
	and.b64  	%rd2324, %rd2321, 4294967295;
	and.b64  	%rd2325, %rd2320, 4294967295;
	add.s64 	%rd2326, %rd2325, %rd2323;
	add.s64 	%rd2327, %rd2326, %rd2324;
	shr.u64 	%rd2328, %rd2327, 32;
	add.s64 	%rd2329, %rd2328, %rd2322;
	mul.wide.u32 	%rd2330, %r28, %r6324;
	shr.u64 	%rd2331, %rd2330, 32;
	and.b64  	%rd2332, %rd2274, 4294967295;
	and.b64  	%rd2333, %rd2330, 4294967295;
	and.b64  	%rd2334, %rd2329, 4294967295;
	add.s64 	%rd2335, %rd2334, %rd2332;
	add.s64 	%rd2336, %rd2335, %rd2333;
	shr.u64 	%rd2337, %rd2336, 32;
	add.s64 	%rd2338, %rd2337, %rd2331;
	mul.wide.u32 	%rd2339, %r27, %r6324;
	shr.u64 	%rd2340, %rd2339, 32;
	and.b64  	%rd2341, %rd2283, 4294967295;
	and.b64  	%rd2342, %rd2339, 4294967295;
	and.b64  	%rd2343, %rd2338, 4294967295;
	add.s64 	%rd2344, %rd2343, %rd2341;
	add.s64 	%rd2345, %rd2344, %rd2342;
	shr.u64 	%rd2346, %rd2345, 32;
	add.s64 	%rd2347, %rd2346, %rd2340;
	mul.wide.u32 	%rd2348, %r26, %r6324;
	shr.u64 	%rd2349, %rd2348, 32;
	and.b64  	%rd2350, %rd2286, 4294967295;
	and.b64  	%rd2351, %rd2348, 4294967295;
	and.b64  	%rd2352, %rd2347, 4294967295;
	add.s64 	%rd2353, %rd2352, %rd2350;
	add.s64 	%rd2354, %rd2353, %rd2351;
	shr.u64 	%rd2355, %rd2354, 32;
	add.s64 	%rd2356, %rd2355, %rd2349;
	mul.lo.s32 	%r3130, %r22, %r3129;
	cvt.u64.u32 	%rd2357, %r3130;
	mul.wide.u32 	%rd2358, %r6, %r3130;
	shr.u64 	%rd2359, %rd2358, 32;
	and.b64  	%rd2360, %rd2291, 4294967295;
	and.b64  	%rd2361, %rd2358, 4294967295;
	add.s64 	%rd2362, %rd2361, %rd2360;
	shr.u64 	%rd2363, %rd2362, 32;
	add.s64 	%rd2364, %rd2363, %rd2359;
	mul.lo.s64 	%rd2365, %rd2, %rd2357;
	shr.u64 	%rd2366, %rd2365, 32;
	and.b64  	%rd2367, %rd2300, 4294967295;
	and.b64  	%rd2368, %rd2365, 4294967295;
	and.b64  	%rd2369, %rd2364, 4294967295;
	add.s64 	%rd2370, %rd2369, %rd2367;
	add.s64 	%rd2371, %rd2370, %rd2368;
	shr.u64 	%rd2372, %rd2371, 32;
	add.s64 	%rd2373, %rd2372, %rd2366;
	mul.lo.s64 	%rd2374, %rd3, %rd2357;
	shr.u64 	%rd2375, %rd2374, 32;
	and.b64  	%rd2376, %rd2309, 4294967295;
	and.b64  	%rd2377, %rd2374, 4294967295;
	and.b64  	%rd2378, %rd2373, 4294967295;
	add.s64 	%rd2379, %rd2378, %rd2376;
	add.s64 	%rd2380, %rd2379, %rd2377;
	shr.u64 	%rd2381, %rd2380, 32;
	add.s64 	%rd2382, %rd2381, %rd2375;
	mul.wide.u32 	%rd2383, %r9, %r3130;
	shr.u64 	%rd2384, %rd2383, 32;
	and.b64  	%rd2385, %rd2318, 4294967295;
	and.b64  	%rd2386, %rd2383, 4294967295;
	and.b64  	%rd2387, %rd2382, 4294967295;
	add.s64 	%rd2388, %rd2387, %rd2385;
	add.s64 	%rd2389, %rd2388, %rd2386;
	shr.u64 	%rd2390, %rd2389, 32;
	add.s64 	%rd2391, %rd2390, %rd2384;
	mul.wide.u32 	%rd2392, %r10, %r3130;
	shr.u64 	%rd2393, %rd2392, 32;
	and.b64  	%rd2394, %rd2327, 4294967295;
	and.b64  	%rd2395, %rd2392, 4294967295;
	and.b64  	%rd2396, %rd2391, 4294967295;
	add.s64 	%rd2397, %rd2396, %rd2394;
	add.s64 	%rd2398, %rd2397, %rd2395;
	shr.u64 	%rd2399, %rd2398, 32;
	add.s64 	%rd2400, %rd2399, %rd2393;
	mul.wide.u32 	%rd2401, %r11, %r3130;
	shr.u64 	%rd2402, %rd2401, 32;
	and.b64  	%rd2403, %rd2336, 4294967295;
	and.b64  	%rd2404, %rd2401, 4294967295;
	and.b64  	%rd2405, %rd2400, 4294967295;
	add.s64 	%rd2406, %rd2405, %rd2403;
	add.s64 	%rd2407, %rd2406, %rd2404;
	shr.u64 	%rd2408, %rd2407, 32;
	add.s64 	%rd2409, %rd2408, %rd2402;
	mul.lo.s64 	%rd2410, %rd7, %rd2357;
	shr.u64 	%rd2411, %rd2410, 32;
	and.b64  	%rd2412, %rd2345, 4294967295;
	and.b64  	%rd2413, %rd2410, 4294967295;
	and.b64  	%rd2414, %rd2409, 4294967295;
	add.s64 	%rd2415, %rd2414, %rd2412;
	add.s64 	%rd2416, %rd2415, %rd2413;
	shr.u64 	%rd2417, %rd2416, 32;
	add.s64 	%rd2418, %rd2417, %rd2411;
	mul.wide.u32 	%rd2419, %r13, %r3130;
	shr.u64 	%rd2420, %rd2419, 32;
	and.b64  	%rd2421, %rd2354, 4294967295;
	and.b64  	%rd2422, %rd2419, 4294967295;
	and.b64  	%rd2423, %rd2418, 4294967295;
	add.s64 	%rd2424, %rd2423, %rd2421;
	add.s64 	%rd2425, %rd2424, %rd2422;
	shr.u64 	%rd2426, %rd2425, 32;
	add.s64 	%rd2427, %rd2426, %rd2420;
	add.s64 	%rd2428, %rd2356, %rd2427;
	mul.wide.u32 	%rd2429, %r33, %r6323;
	shr.u64 	%rd2430, %rd2429, 32;
	and.b64  	%rd2431, %rd2371, 4294967295;
	and.b64  	%rd2432, %rd2429, 4294967295;
	add.s64 	%rd2433, %rd2432, %rd2431;
	cvt.u32.u64 	%r3131, %rd2433;
	shr.u64 	%rd2434, %rd2433, 32;
	add.s64 	%rd2435, %rd2434, %rd2430;
	mul.wide.u32 	%rd2436, %r32, %r6323;
	shr.u64 	%rd2437, %rd2436, 32;
	and.b64  	%rd2438, %rd2380, 4294967295;
	and.b64  	%rd2439, %rd2436, 4294967295;
	and.b64  	%rd2440, %rd2435, 4294967295;
	add.s64 	%rd2441, %rd2440, %rd2438;
	add.s64 	%rd2442, %rd2441, %rd2439;
	shr.u64 	%rd2443, %rd2442, 32;
	add.s64 	%rd2444, %rd2443, %rd2437;
	mul.wide.u32 	%rd2445, %r31, %r6323;
	shr.u64 	%rd2446, %rd2445, 32;
	and.b64  	%rd2447, %rd2389, 4294967295;
	and.b64  	%rd2448, %rd2445, 4294967295;
	and.b64  	%rd2449, %rd2444, 4294967295;
	add.s64 	%rd2450, %rd2449, %rd2447;
	add.s64 	%rd2451, %rd2450, %rd2448;
	shr.u64 	%rd2452, %rd2451, 32;
	add.s64 	%rd2453, %rd2452, %rd2446;
	mul.wide.u32 	%rd2454, %r30, %r6323;
	shr.u64 	%rd2455, %rd2454, 32;
	and.b64  	%rd2456, %rd2398, 4294967295;
	and.b64  	%rd2457, %rd2454, 4294967295;
	and.b64  	%rd2458, %rd2453, 4294967295;
	add.s64 	%rd2459, %rd2458, %rd2456;
	add.s64 	%rd2460, %rd2459, %rd2457;
	shr.u64 	%rd2461, %rd2460, 32;
	add.s64 	%rd2462, %rd2461, %rd2455;
	mul.wide.u32 	%rd2463, %r29, %r6323;
	shr.u64 	%rd2464, %rd2463, 32;
	and.b64  	%rd2465, %rd2407, 4294967295;
	and.b64  	%rd2466, %rd2463, 4294967295;
	and.b64  	%rd2467, %rd2462, 4294967295;
	add.s64 	%rd2468, %rd2467, %rd2465;
	add.s64 	%rd2469, %rd2468, %rd2466;
	shr.u64 	%rd2470, %rd2469, 32;
	add.s64 	%rd2471, %rd2470, %rd2464;
	mul.wide.u32 	%rd2472, %r28, %r6323;
	shr.u64 	%rd2473, %rd2472, 32;
	and.b64  	%rd2474, %rd2416, 4294967295;
	and.b64  	%rd2475, %rd2472, 4294967295;
	and.b64  	%rd2476, %rd2471, 4294967295;
	add.s64 	%rd2477, %rd2476, %rd2474;
	add.s64 	%rd2478, %rd2477, %rd2475;
	shr.u64 	%rd2479, %rd2478, 32;
	add.s64 	%rd2480, %rd2479, %rd2473;
	mul.wide.u32 	%rd2481, %r27, %r6323;
	shr.u64 	%rd2482, %rd2481, 32;
	and.b64  	%rd2483, %rd2425, 4294967295;
	and.b64  	%rd2484, %rd2481, 4294967295;
	and.b64  	%rd2485, %rd2480, 4294967295;
	add.s64 	%rd2486, %rd2485, %rd2483;
	add.s64 	%rd2487, %rd2486, %rd2484;
	shr.u64 	%rd2488, %rd2487, 32;
	add.s64 	%rd2489, %rd2488, %rd2482;
	mul.wide.u32 	%rd2490, %r26, %r6323;
	shr.u64 	%rd2491, %rd2490, 32;
	and.b64  	%rd2492, %rd2428, 4294967295;
	and.b64  	%rd2493, %rd2490, 4294967295;
	and.b64  	%rd2494, %rd2489, 4294967295;
	add.s64 	%rd2495, %rd2494, %rd2492;
	add.s64 	%rd2496, %rd2495, %rd2493;
	shr.u64 	%rd2497, %rd2496, 32;
	add.s64 	%rd2498, %rd2497, %rd2491;
	mul.lo.s32 	%r3132, %r22, %r3131;
	cvt.u64.u32 	%rd2499, %r3132;
	mul.wide.u32 	%rd2500, %r6, %r3132;
	shr.u64 	%rd2501, %rd2500, 32;
	and.b64  	%rd2502, %rd2433, 4294967295;
	and.b64  	%rd2503, %rd2500, 4294967295;
	add.s64 	%rd2504, %rd2503, %rd2502;
	shr.u64 	%rd2505, %rd2504, 32;
	add.s64 	%rd2506, %rd2505, %rd2501;
	mul.lo.s64 	%rd2507, %rd2, %rd2499;
	shr.u64 	%rd2508, %rd2507, 32;
	and.b64  	%rd2509, %rd2442, 4294967295;
	and.b64  	%rd2510, %rd2507, 4294967295;
	and.b64  	%rd2511, %rd2506, 4294967295;
	add.s64 	%rd2512, %rd2511, %rd2509;
	add.s64 	%rd2513, %rd2512, %rd2510;
	shr.u64 	%rd2514, %rd2513, 32;
	add.s64 	%rd2515, %rd2514, %rd2508;
	mul.lo.s64 	%rd2516, %rd3, %rd2499;
	shr.u64 	%rd2517, %rd2516, 32;
	and.b64  	%rd2518, %rd2451, 4294967295;
	and.b64  	%rd2519, %rd2516, 4294967295;
	and.b64  	%rd2520, %rd2515, 4294967295;
	add.s64 	%rd2521, %rd2520, %rd2518;
	add.s64 	%rd2522, %rd2521, %rd2519;
	shr.u64 	%rd2523, %rd2522, 32;
	add.s64 	%rd2524, %rd2523, %rd2517;
	mul.wide.u32 	%rd2525, %r9, %r3132;
	shr.u64 	%rd2526, %rd2525, 32;
	and.b64  	%rd2527, %rd2460, 4294967295;
	and.b64  	%rd2528, %rd2525, 4294967295;
	and.b64  	%rd2529, %rd2524, 4294967295;
	add.s64 	%rd2530, %rd2529, %rd2527;
	add.s64 	%rd2531, %rd2530, %rd2528;
	shr.u64 	%rd2532, %rd2531, 32;
	add.s64 	%rd2533, %rd2532, %rd2526;
	mul.wide.u32 	%rd2534, %r10, %r3132;
	shr.u64 	%rd2535, %rd2534, 32;
	and.b64  	%rd2536, %rd2469, 4294967295;
	and.b64  	%rd2537, %rd2534, 4294967295;
	and.b64  	%rd2538, %rd2533, 4294967295;
	add.s64 	%rd2539, %rd2538, %rd2536;
	add.s64 	%rd2540, %rd2539, %rd2537;
	shr.u64 	%rd2541, %rd2540, 32;
	add.s64 	%rd2542, %rd2541, %rd2535;
	mul.wide.u32 	%rd2543, %r11, %r3132;
	shr.u64 	%rd2544, %rd2543, 32;
	and.b64  	%rd2545, %rd2478, 4294967295;
	and.b64  	%rd2546, %rd2543, 4294967295;
	and.b64  	%rd2547, %rd2542, 4294967295;
	add.s64 	%rd2548, %rd2547, %rd2545;
	add.s64 	%rd2549, %rd2548, %rd2546;
	shr.u64 	%rd2550, %rd2549, 32;
	add.s64 	%rd2551, %rd2550, %rd2544;
	mul.lo.s64 	%rd2552, %rd7, %rd2499;
	shr.u64 	%rd2553, %rd2552, 32;
	and.b64  	%rd2554, %rd2487, 4294967295;
	and.b64  	%rd2555, %rd2552, 4294967295;
	and.b64  	%rd2556, %rd2551, 4294967295;
	add.s64 	%rd2557, %rd2556, %rd2554;
	add.s64 	%rd2558, %rd2557, %rd2555;
	shr.u64 	%rd2559, %rd2558, 32;
	add.s64 	%rd2560, %rd2559, %rd2553;
	mul.wide.u32 	%rd2561, %r13, %r3132;
	shr.u64 	%rd2562, %rd2561, 32;
	and.b64  	%rd2563, %rd2496, 4294967295;
	and.b64  	%rd2564, %rd2561, 4294967295;
	and.b64  	%rd2565, %rd2560, 4294967295;
	add.s64 	%rd2566, %rd2565, %rd2563;
	add.s64 	%rd2567, %rd2566, %rd2564;
	shr.u64 	%rd2568, %rd2567, 32;
	add.s64 	%rd2569, %rd2568, %rd2562;
	add.s64 	%rd2570, %rd2498, %rd2569;
	mul.wide.u32 	%rd2571, %r33, %r6322;
	shr.u64 	%rd2572, %rd2571, 32;
	and.b64  	%rd2573, %rd2513, 4294967295;
	and.b64  	%rd2574, %rd2571, 4294967295;
	add.s64 	%rd2575, %rd2574, %rd2573;
	cvt.u32.u64 	%r3133, %rd2575;
	shr.u64 	%rd2576, %rd2575, 32;
	add.s64 	%rd2577, %rd2576, %rd2572;
	mul.wide.u32 	%rd2578, %r32, %r6322;
	shr.u64 	%rd2579, %rd2578, 32;
	and.b64  	%rd2580, %rd2522, 4294967295;
	and.b64  	%rd2581, %rd2578, 4294967295;
	and.b64  	%rd2582, %rd2577, 4294967295;
	add.s64 	%rd2583, %rd2582, %rd2580;
	add.s64 	%rd2584, %rd2583, %rd2581;
	shr.u64 	%rd2585, %rd2584, 32;
	add.s64 	%rd2586, %rd2585, %rd2579;
	mul.wide.u32 	%rd2587, %r31, %r6322;
	shr.u64 	%rd2588, %rd2587, 32;
	and.b64  	%rd2589, %rd2531, 4294967295;
	and.b64  	%rd2590, %rd2587, 4294967295;
	and.b64  	%rd2591, %rd2586, 4294967295;
	add.s64 	%rd2592, %rd2591, %rd2589;
	add.s64 	%rd2593, %rd2592, %rd2590;
	shr.u64 	%rd2594, %rd2593, 32;
	add.s64 	%rd2595, %rd2594, %rd2588;
	mul.wide.u32 	%rd2596, %r30, %r6322;
	shr.u64 	%rd2597, %rd2596, 32;
	and.b64  	%rd2598, %rd2540, 4294967295;
	and.b64  	%rd2599, %rd2596, 4294967295;
	and.b64  	%rd2600, %rd2595, 4294967295;
	add.s64 	%rd2601, %rd2600, %rd2598;
	add.s64 	%rd2602, %rd2601, %rd2599;
	shr.u64 	%rd2603, %rd2602, 32;
	add.s64 	%rd2604, %rd2603, %rd2597;
	mul.wide.u32 	%rd2605, %r29, %r6322;
	shr.u64 	%rd2606, %rd2605, 32;
	and.b64  	%rd2607, %rd2549, 4294967295;
	and.b64  	%rd2608, %rd2605, 4294967295;
	and.b64  	%rd2609, %rd2604, 4294967295;
	add.s64 	%rd2610, %rd2609, %rd2607;
	add.s64 	%rd2611, %rd2610, %rd2608;
	shr.u64 	%rd2612, %rd2611, 32;
	add.s64 	%rd2613, %rd2612, %rd2606;
	mul.wide.u32 	%rd2614, %r28, %r6322;
	shr.u64 	%rd2615, %rd2614, 32;
	and.b64  	%rd2616, %rd2558, 4294967295;
	and.b64  	%rd2617, %rd2614, 4294967295;
	and.b64  	%rd2618, %rd2613, 4294967295;
	add.s64 	%rd2619, %rd2618, %rd2616;
	add.s64 	%rd2620, %rd2619, %rd2617;
	shr.u64 	%rd2621, %rd2620, 32;
	add.s64 	%rd2622, %rd2621, %rd2615;
	mul.wide.u32 	%rd2623, %r27, %r6322;
	shr.u64 	%rd2624, %rd2623, 32;
	and.b64  	%rd2625, %rd2567, 4294967295;
	and.b64  	%rd2626, %rd2623, 4294967295;
	and.b64  	%rd2627, %rd2622, 4294967295;
	add.s64 	%rd2628, %rd2627, %rd2625;
	add.s64 	%rd2629, %rd2628, %rd2626;
	shr.u64 	%rd2630, %rd2629, 32;
	add.s64 	%rd2631, %rd2630, %rd2624;
	mul.wide.u32 	%rd2632, %r26, %r6322;
	shr.u64 	%rd2633, %rd2632, 32;
	and.b64  	%rd2634, %rd2570, 4294967295;
	and.b64  	%rd2635, %rd2632, 4294967295;
	and.b64  	%rd2636, %rd2631, 4294967295;
	add.s64 	%rd2637, %rd2636, %rd2634;
	add.s64 	%rd2638, %rd2637, %rd2635;
	shr.u64 	%rd2639, %rd2638, 32;
	add.s64 	%rd2640, %rd2639, %rd2633;
	mul.lo.s32 	%r3134, %r22, %r3133;
	cvt.u64.u32 	%rd2641, %r3134;
	mul.wide.u32 	%rd2642, %r6, %r3134;
	shr.u64 	%rd2643, %rd2642, 32;
	and.b64  	%rd2644, %rd2575, 4294967295;
	and.b64  	%rd2645, %rd2642, 4294967295;
	add.s64 	%rd2646, %rd2645, %rd2644;
	shr.u64 	%rd2647, %rd2646, 32;
	add.s64 	%rd2648, %rd2647, %rd2643;
	mul.lo.s64 	%rd2649, %rd2, %rd2641;
	shr.u64 	%rd2650, %rd2649, 32;
	and.b64  	%rd2651, %rd2584, 4294967295;
	and.b64  	%rd2652, %rd2649, 4294967295;
	and.b64  	%rd2653, %rd2648, 4294967295;
	add.s64 	%rd2654, %rd2653, %rd2651;
	add.s64 	%rd2655, %rd2654, %rd2652;
	shr.u64 	%rd2656, %rd2655, 32;
	add.s64 	%rd2657, %rd2656, %rd2650;
	mul.lo.s64 	%rd2658, %rd3, %rd2641;
	shr.u64 	%rd2659, %rd2658, 32;
	and.b64  	%rd2660, %rd2593, 4294967295;
	and.b64  	%rd2661, %rd2658, 4294967295;
	and.b64  	%rd2662, %rd2657, 4294967295;
	add.s64 	%rd2663, %rd2662, %rd2660;
	add.s64 	%rd2664, %rd2663, %rd2661;
	shr.u64 	%rd2665, %rd2664, 32;
	add.s64 	%rd2666, %rd2665, %rd2659;
	mul.wide.u32 	%rd2667, %r9, %r3134;
	shr.u64 	%rd2668, %rd2667, 32;
	and.b64  	%rd2669, %rd2602, 4294967295;
	and.b64  	%rd2670, %rd2667, 4294967295;
	and.b64  	%rd2671, %rd2666, 4294967295;
	add.s64 	%rd2672, %rd2671, %rd2669;
	add.s64 	%rd2673, %rd2672, %rd2670;
	shr.u64 	%rd2674, %rd2673, 32;
	add.s64 	%rd2675, %rd2674, %rd2668;
	mul.wide.u32 	%rd2676, %r10, %r3134;
	shr.u64 	%rd2677, %rd2676, 32;
	and.b64  	%rd2678, %rd2611, 4294967295;
	and.b64  	%rd2679, %rd2676, 4294967295;
	and.b64  	%rd2680, %rd2675, 4294967295;
	add.s64 	%rd2681, %rd2680, %rd2678;
	add.s64 	%rd2682, %rd2681, %rd2679;
	shr.u64 	%rd2683, %rd2682, 32;
	add.s64 	%rd2684, %rd2683, %rd2677;
	mul.wide.u32 	%rd2685, %r11, %r3134;
	shr.u64 	%rd2686, %rd2685, 32;
	and.b64  	%rd2687, %rd2620, 4294967295;
	and.b64  	%rd2688, %rd2685, 4294967295;
	and.b64  	%rd2689, %rd2684, 4294967295;
	add.s64 	%rd2690, %rd2689, %rd2687;
	add.s64 	%rd2691, %rd2690, %rd2688;
	shr.u64 	%rd2692, %rd2691, 32;
	add.s64 	%rd2693, %rd2692, %rd2686;
	mul.lo.s64 	%rd2694, %rd7, %rd2641;
	shr.u64 	%rd2695, %rd2694, 32;
	and.b64  	%rd2696, %rd2629, 4294967295;
	and.b64  	%rd2697, %rd2694, 4294967295;
	and.b64  	%rd2698, %rd2693, 4294967295;
	add.s64 	%rd2699, %rd2698, %rd2696;
	add.s64 	%rd2700, %rd2699, %rd2697;
	shr.u64 	%rd2701, %rd2700, 32;
	add.s64 	%rd2702, %rd2701, %rd2695;
	mul.wide.u32 	%rd2703, %r13, %r3134;
	shr.u64 	%rd2704, %rd2703, 32;
	and.b64  	%rd2705, %rd2638, 4294967295;
	and.b64  	%rd2706, %rd2703, 4294967295;
	and.b64  	%rd2707, %rd2702, 4294967295;
	add.s64 	%rd2708, %rd2707, %rd2705;
	add.s64 	%rd2709, %rd2708, %rd2706;
	shr.u64 	%rd2710, %rd2709, 32;
	add.s64 	%rd2711, %rd2710, %rd2704;
	add.s64 	%rd2712, %rd2640, %rd2711;
	mul.wide.u32 	%rd2713, %r33, %r6321;
	shr.u64 	%rd2714, %rd2713, 32;
	and.b64  	%rd2715, %rd2655, 4294967295;
	and.b64  	%rd2716, %rd2713, 4294967295;
	add.s64 	%rd2717, %rd2716, %rd2715;
	cvt.u32.u64 	%r3135, %rd2717;
	shr.u64 	%rd2718, %rd2717, 32;
	add.s64 	%rd2719, %rd2718, %rd2714;
	mul.wide.u32 	%rd2720, %r32, %r6321;
	shr.u64 	%rd2721, %rd2720, 32;
	and.b64  	%rd2722, %rd2664, 4294967295;
	and.b64  	%rd2723, %rd2720, 4294967295;
	and.b64  	%rd2724, %rd2719, 4294967295;
	add.s64 	%rd2725, %rd2724, %rd2722;
	add.s64 	%rd2726, %rd2725, %rd2723;
	shr.u64 	%rd2727, %rd2726, 32;
	add.s64 	%rd2728, %rd2727, %rd2721;
	mul.wide.u32 	%rd2729, %r31, %r6321;
	shr.u64 	%rd2730, %rd2729, 32;
	and.b64  	%rd2731, %rd2673, 4294967295;
	and.b64  	%rd2732, %rd2729, 4294967295;
	and.b64  	%rd2733, %rd2728, 4294967295;
	add.s64 	%rd2734, %rd2733, %rd2731;
	add.s64 	%rd2735, %rd2734, %rd2732;
	shr.u64 	%rd2736, %rd2735, 32;
	add.s64 	%rd2737, %rd2736, %rd2730;
	mul.wide.u32 	%rd2738, %r30, %r6321;
	shr.u64 	%rd2739, %rd2738, 32;
	and.b64  	%rd2740, %rd2682, 4294967295;
	and.b64  	%rd2741, %rd2738, 4294967295;
	and.b64  	%rd2742, %rd2737, 4294967295;
	add.s64 	%rd2743, %rd2742, %rd2740;
	add.s64 	%rd2744, %rd2743, %rd2741;
	shr.u64 	%rd2745, %rd2744, 32;
	add.s64 	%rd2746, %rd2745, %rd2739;
	mul.wide.u32 	%rd2747, %r29, %r6321;
	shr.u64 	%rd2748, %rd2747, 32;
	and.b64  	%rd2749, %rd2691, 4294967295;
	and.b64  	%rd2750, %rd2747, 4294967295;
	and.b64  	%rd2751, %rd2746, 4294967295;
	add.s64 	%rd2752, %rd2751, %rd2749;
	add.s64 	%rd2753, %rd2752, %rd2750;
	shr.u64 	%rd2754, %rd2753, 32;
	add.s64 	%rd2755, %rd2754, %rd2748;
	mul.wide.u32 	%rd2756, %r28, %r6321;
	shr.u64 	%rd2757, %rd2756, 32;
	and.b64  	%rd2758, %rd2700, 4294967295;
	and.b64  	%rd2759, %rd2756, 4294967295;
	and.b64  	%rd2760, %rd2755, 4294967295;
	add.s64 	%rd2761, %rd2760, %rd2758;
	add.s64 	%rd2762, %rd2761, %rd2759;
	shr.u64 	%rd2763, %rd2762, 32;
	add.s64 	%rd2764, %rd2763, %rd2757;
	mul.wide.u32 	%rd2765, %r27, %r6321;
	shr.u64 	%rd2766, %rd2765, 32;
	and.b64  	%rd2767, %rd2709, 4294967295;
	and.b64  	%rd2768, %rd2765, 4294967295;
	and.b64  	%rd2769, %rd2764, 4294967295;
	add.s64 	%rd2770, %rd2769, %rd2767;
	add.s64 	%rd2771, %rd2770, %rd2768;
	shr.u64 	%rd2772, %rd2771, 32;
	add.s64 	%rd2773, %rd2772, %rd2766;
	mul.wide.u32 	%rd2774, %r26, %r6321;
	shr.u64 	%rd2775, %rd2774, 32;
	and.b64  	%rd2776, %rd2712, 4294967295;
	and.b64  	%rd2777, %rd2774, 4294967295;
	and.b64  	%rd2778, %rd2773, 4294967295;
	add.s64 	%rd2779, %rd2778, %rd2776;
	add.s64 	%rd2780, %rd2779, %rd2777;
	shr.u64 	%rd2781, %rd2780, 32;
	add.s64 	%rd2782, %rd2781, %rd2775;
	mul.lo.s32 	%r3136, %r22, %r3135;
	cvt.u64.u32 	%rd2783, %r3136;
	mul.wide.u32 	%rd2784, %r6, %r3136;
	shr.u64 	%rd2785, %rd2784, 32;
	and.b64  	%rd2786, %rd2717, 4294967295;
	and.b64  	%rd2787, %rd2784, 4294967295;
	add.s64 	%rd2788, %rd2787, %rd2786;
	shr.u64 	%rd2789, %rd2788, 32;
	add.s64 	%rd2790, %rd2789, %rd2785;
	mul.lo.s64 	%rd2791, %rd2, %rd2783;
	shr.u64 	%rd2792, %rd2791, 32;
	and.b64  	%rd2793, %rd2726, 4294967295;
	and.b64  	%rd2794, %rd2791, 4294967295;
	and.b64  	%rd2795, %rd2790, 4294967295;
	add.s64 	%rd2796, %rd2795, %rd2793;
	add.s64 	%rd2797, %rd2796, %rd2794;
	shr.u64 	%rd2798, %rd2797, 32;
	add.s64 	%rd2799, %rd2798, %rd2792;
	mul.lo.s64 	%rd2800, %rd3, %rd2783;
	shr.u64 	%rd2801, %rd2800, 32;
	and.b64  	%rd2802, %rd2735, 4294967295;
	and.b64  	%rd2803, %rd2800, 4294967295;
	and.b64  	%rd2804, %rd2799, 4294967295;
	add.s64 	%rd2805, %rd2804, %rd2802;
	add.s64 	%rd2806, %rd2805, %rd2803;
	shr.u64 	%rd2807, %rd2806, 32;
	add.s64 	%rd2808, %rd2807, %rd2801;
	mul.wide.u32 	%rd2809, %r9, %r3136;
	shr.u64 	%rd2810, %rd2809, 32;
	and.b64  	%rd2811, %rd2744, 4294967295;
	and.b64  	%rd2812, %rd2809, 4294967295;
	and.b64  	%rd2813, %rd2808, 4294967295;
	add.s64 	%rd2814, %rd2813, %rd2811;
	add.s64 	%rd2815, %rd2814, %rd2812;
	shr.u64 	%rd2816, %rd2815, 32;
	add.s64 	%rd2817, %rd2816, %rd2810;
	mul.wide.u32 	%rd2818, %r10, %r3136;
	shr.u64 	%rd2819, %rd2818, 32;
	and.b64  	%rd2820, %rd2753, 4294967295;
	and.b64  	%rd2821, %rd2818, 4294967295;
	and.b64  	%rd2822, %rd2817, 4294967295;
	add.s64 	%rd2823, %rd2822, %rd2820;
	add.s64 	%rd2824, %rd2823, %rd2821;
	shr.u64 	%rd2825, %rd2824, 32;
	add.s64 	%rd2826, %rd2825, %rd2819;
	mul.wide.u32 	%rd2827, %r11, %r3136;
	shr.u64 	%rd2828, %rd2827, 32;
	and.b64  	%rd2829, %rd2762, 4294967295;
	and.b64  	%rd2830, %rd2827, 4294967295;
	and.b64  	%rd2831, %rd2826, 4294967295;
	add.s64 	%rd2832, %rd2831, %rd2829;
	add.s64 	%rd2833, %rd2832, %rd2830;
	shr.u64 	%rd2834, %rd2833, 32;
	add.s64 	%rd2835, %rd2834, %rd2828;
	mul.lo.s64 	%rd2836, %rd7, %rd2783;
	shr.u64 	%rd2837, %rd2836, 32;
	and.b64  	%rd2838, %rd2771, 4294967295;
	and.b64  	%rd2839, %rd2836, 4294967295;
	and.b64  	%rd2840, %rd2835, 4294967295;
	add.s64 	%rd2841, %rd2840, %rd2838;
	add.s64 	%rd2842, %rd2841, %rd2839;
	shr.u64 	%rd2843, %rd2842, 32;
	add.s64 	%rd2844, %rd2843, %rd2837;
	mul.wide.u32 	%rd2845, %r13, %r3136;
	shr.u64 	%rd2846, %rd2845, 32;
	and.b64  	%rd2847, %rd2780, 4294967295;
	and.b64  	%rd2848, %rd2845, 4294967295;
	and.b64  	%rd2849, %rd2844, 4294967295;
	add.s64 	%rd2850, %rd2849, %rd2847;
	add.s64 	%rd2851, %rd2850, %rd2848;
	shr.u64 	%rd2852, %rd2851, 32;
	add.s64 	%rd2853, %rd2852, %rd2846;
	add.s64 	%rd2854, %rd2782, %rd2853;
	mul.wide.u32 	%rd2855, %r33, %r6320;
	shr.u64 	%rd2856, %rd2855, 32;
	and.b64  	%rd2857, %rd2797, 4294967295;
	and.b64  	%rd2858, %rd2855, 4294967295;
	add.s64 	%rd2859, %rd2858, %rd2857;
	cvt.u32.u64 	%r3137, %rd2859;
	shr.u64 	%rd2860, %rd2859, 32;
	add.s64 	%rd2861, %rd2860, %rd2856;
	mul.wide.u32 	%rd2862, %r32, %r6320;
	shr.u64 	%rd2863, %rd2862, 32;
	and.b64  	%rd2864, %rd2806, 4294967295;
	and.b64  	%rd2865, %rd2862, 4294967295;
	and.b64  	%rd2866, %rd2861, 4294967295;
	add.s64 	%rd2867, %rd2866, %rd2864;
	add.s64 	%rd2868, %rd2867, %rd2865;
	shr.u64 	%rd2869, %rd2868, 32;
	add.s64 	%rd2870, %rd2869, %rd2863;
	mul.wide.u32 	%rd2871, %r31, %r6320;
	shr.u64 	%rd2872, %rd2871, 32;
	and.b64  	%rd2873, %rd2815, 4294967295;
	and.b64  	%rd2874, %rd2871, 4294967295;
	and.b64  	%rd2875, %rd2870, 4294967295;
	add.s64 	%rd2876, %rd2875, %rd2873;
	add.s64 	%rd2877, %rd2876, %rd2874;
	shr.u64 	%rd2878, %rd2877, 32;
	add.s64 	%rd2879, %rd2878, %rd2872;
	mul.wide.u32 	%rd2880, %r30, %r6320;
	shr.u64 	%rd2881, %rd2880, 32;
	and.b64  	%rd2882, %rd2824, 4294967295;
	and.b64  	%rd2883, %rd2880, 4294967295;
	and.b64  	%rd2884, %rd2879, 4294967295;
	add.s64 	%rd2885, %rd2884, %rd2882;
	add.s64 	%rd2886, %rd2885, %rd2883;
	shr.u64 	%rd2887, %rd2886, 32;
	add.s64 	%rd2888, %rd2887, %rd2881;
	mul.wide.u32 	%rd2889, %r29, %r6320;
	shr.u64 	%rd2890, %rd2889, 32;
	and.b64  	%rd2891, %rd2833, 4294967295;
	and.b64  	%rd2892, %rd2889, 4294967295;
	and.b64  	%rd2893, %rd2888, 4294967295;
	add.s64 	%rd2894, %rd2893, %rd2891;
	add.s64 	%rd2895, %rd2894, %rd2892;
	shr.u64 	%rd2896, %rd2895, 32;
	add.s64 	%rd2897, %rd2896, %rd2890;
	mul.wide.u32 	%rd2898, %r28, %r6320;
	shr.u64 	%rd2899, %rd2898, 32;
	and.b64  	%rd2900, %rd2842, 4294967295;
	and.b64  	%rd2901, %rd2898, 4294967295;
	and.b64  	%rd2902, %rd2897, 4294967295;
	add.s64 	%rd2903, %rd2902, %rd2900;
	add.s64 	%rd2904, %rd2903, %rd2901;
	shr.u64 	%rd2905, %rd2904, 32;
	add.s64 	%rd2906, %rd2905, %rd2899;
	mul.wide.u32 	%rd2907, %r27, %r6320;
	shr.u64 	%rd2908, %rd2907, 32;
	and.b64  	%rd2909, %rd2851, 4294967295;
	and.b64  	%rd2910, %rd2907, 4294967295;
	and.b64  	%rd2911, %rd2906, 4294967295;
	add.s64 	%rd2912, %rd2911, %rd2909;
	add.s64 	%rd2913, %rd2912, %rd2910;
	shr.u64 	%rd2914, %rd2913, 32;
	add.s64 	%rd2915, %rd2914, %rd2908;
	mul.wide.u32 	%rd2916, %r26, %r6320;
	{ .reg .b32 tmp; mov.b64 {tmp, %r3138}, %rd2916; }
	and.b64  	%rd2917, %rd2854, 4294967295;
	and.b64  	%rd2918, %rd2916, 4294967295;
	and.b64  	%rd2919, %rd2915, 4294967295;
	add.s64 	%rd2920, %rd2919, %rd2917;
	add.s64 	%rd2921, %rd2920, %rd2918;
	{ .reg .b32 tmp; mov.b64 {tmp, %r3139}, %rd2921; }
	add.s32 	%r3140, %r3139, %r3138;
	mul.lo.s32 	%r3141, %r22, %r3137;
	cvt.u64.u32 	%rd2922, %r3141;
	mul.wide.u32 	%rd2923, %r6, %r3141;
	shr.u64 	%rd2924, %rd2923, 32;
	and.b64  	%rd2925, %rd2859, 4294967295;
	and.b64  	%rd2926, %rd2923, 4294967295;
	add.s64 	%rd2927, %rd2926, %rd2925;
	shr.u64 	%rd2928, %rd2927, 32;
	add.s64 	%rd2929, %rd2928, %rd2924;
	mul.lo.s64 	%rd2930, %rd2, %rd2922;
	shr.u64 	%rd2931, %rd2930, 32;
	and.b64  	%rd2932, %rd2868, 4294967295;
	and.b64  	%rd2933, %rd2930, 4294967295;
	and.b64  	%rd2934, %rd2929, 4294967295;
	add.s64 	%rd2935, %rd2934, %rd2932;
	add.s64 	%rd2936, %rd2935, %rd2933;
	cvt.u32.u64 	%r6359, %rd2936;
	shr.u64 	%rd2937, %rd2936, 32;
	add.s64 	%rd2938, %rd2937, %rd2931;
	mul.lo.s64 	%rd2939, %rd3, %rd2922;
	shr.u64 	%rd2940, %rd2939, 32;
	and.b64  	%rd2941, %rd2877, 4294967295;
	and.b64  	%rd2942, %rd2939, 4294967295;
	and.b64  	%rd2943, %rd2938, 4294967295;
	add.s64 	%rd2944, %rd2943, %rd2941;
	add.s64 	%rd2945, %rd2944, %rd2942;
	cvt.u32.u64 	%r6358, %rd2945;
	shr.u64 	%rd2946, %rd2945, 32;
	add.s64 	%rd2947, %rd2946, %rd2940;
	mul.wide.u32 	%rd2948, %r9, %r3141;
	shr.u64 	%rd2949, %rd2948, 32;
	and.b64  	%rd2950, %rd2886, 4294967295;
	and.b64  	%rd2951, %rd2948, 4294967295;
	and.b64  	%rd2952, %rd2947, 4294967295;
	add.s64 	%rd2953, %rd2952, %rd2950;
	add.s64 	%rd2954, %rd2953, %rd2951;
	cvt.u32.u64 	%r6357, %rd2954;
	shr.u64 	%rd2955, %rd2954, 32;
	add.s64 	%rd2956, %rd2955, %rd2949;
	mul.wide.u32 	%rd2957, %r10, %r3141;
	shr.u64 	%rd2958, %rd2957, 32;
	and.b64  	%rd2959, %rd2895, 4294967295;
	and.b64  	%rd2960, %rd2957, 4294967295;
	and.b64  	%rd2961, %rd2956, 4294967295;
	add.s64 	%rd2962, %rd2961, %rd2959;
	add.s64 	%rd2963, %rd2962, %rd2960;
	cvt.u32.u64 	%r6356, %rd2963;
	shr.u64 	%rd2964, %rd2963, 32;
	add.s64 	%rd2965, %rd2964, %rd2958;
	mul.wide.u32 	%rd2966, %r11, %r3141;
	shr.u64 	%rd2967, %rd2966, 32;
	and.b64  	%rd2968, %rd2904, 4294967295;
	and.b64  	%rd2969, %rd2966, 4294967295;
	and.b64  	%rd2970, %rd2965, 4294967295;
	add.s64 	%rd2971, %rd2970, %rd2968;
	add.s64 	%rd2972, %rd2971, %rd2969;
	cvt.u32.u64 	%r6355, %rd2972;
	shr.u64 	%rd2973, %rd2972, 32;
	add.s64 	%rd2974, %rd2973, %rd2967;
	mul.lo.s64 	%rd2975, %rd7, %rd2922;
	shr.u64 	%rd2976, %rd2975, 32;
	and.b64  	%rd2977, %rd2913, 4294967295;
	and.b64  	%rd2978, %rd2975, 4294967295;
	and.b64  	%rd2979, %rd2974, 4294967295;
	add.s64 	%rd2980, %rd2979, %rd2977;
	add.s64 	%rd2981, %rd2980, %rd2978;
	cvt.u32.u64 	%r6354, %rd2981;
	shr.u64 	%rd2982, %rd2981, 32;
	add.s64 	%rd2983, %rd2982, %rd2976;
	mul.wide.u32 	%rd2984, %r13, %r3141;
	{ .reg .b32 tmp; mov.b64 {tmp, %r3142}, %rd2984; }
	and.b64  	%rd2985, %rd2921, 4294967295;
	and.b64  	%rd2986, %rd2984, 4294967295;
	and.b64  	%rd2987, %rd2983, 4294967295;
	add.s64 	%rd2988, %rd2987, %rd2985;
	add.s64 	%rd2989, %rd2988, %rd2986;
	cvt.u32.u64 	%r6353, %rd2989;
	{ .reg .b32 tmp; mov.b64 {tmp, %r3143}, %rd2989; }
	add.s32 	%r3144, %r3143, %r3142;
	add.s32 	%r6352, %r3140, %r3144;
	setp.lt.u32 	%p179, %r6352, %r13;
	@%p179 bra 	$L__BB0_59;
	setp.gt.u32 	%p180, %r6352, %r13;
	@%p180 bra 	$L__BB0_58;
	setp.gt.u32 	%p181, %r12, %r6353;
	@%p181 bra 	$L__BB0_59;
	setp.lt.u32 	%p182, %r12, %r6353;
	@%p182 bra 	$L__BB0_58;
	setp.gt.u32 	%p183, %r11, %r6354;
	@%p183 bra 	$L__BB0_59;
	setp.lt.u32 	%p184, %r11, %r6354;
	@%p184 bra 	$L__BB0_58;
	setp.gt.u32 	%p185, %r10, %r6355;
	@%p185 bra 	$L__BB0_59;
	setp.lt.u32 	%p186, %r10, %r6355;
	@%p186 bra 	$L__BB0_58;
	setp.gt.u32 	%p187, %r9, %r6356;
	@%p187 bra 	$L__BB0_59;
	setp.lt.u32 	%p188, %r9, %r6356;
	@%p188 bra 	$L__BB0_58;
	setp.gt.u32 	%p189, %r8, %r6357;
	@%p189 bra 	$L__BB0_59;
	setp.lt.u32 	%p190, %r8, %r6357;
	@%p190 bra 	$L__BB0_58;
	setp.gt.u32 	%p191, %r7, %r6358;
	@%p191 bra 	$L__BB0_59;
	setp.ge.u32 	%p192, %r7, %r6358;
	setp.gt.u32 	%p193, %r6, %r6359;
	and.pred  	%p194, %p192, %p193;
	@%p194 bra 	$L__BB0_59;
$L__BB0_58:
	sub.s32 	%r160, %r6359, %r6;
	setp.lt.u32 	%p195, %r6359, %r6;
	selp.u32 	%r3145, 1, 0, %p195;
	add.s32 	%r3146, %r7, %r3145;
	sub.s32 	%r161, %r6358, %r3146;
	setp.gt.u32 	%p196, %r7, %r6358;
	setp.eq.s32 	%p197, %r7, %r6358;
	and.pred  	%p198, %p197, %p195;
	or.pred  	%p199, %p196, %p198;
	selp.u32 	%r3147, 1, 0, %p199;
	add.s32 	%r3148, %r8, %r3147;
	sub.s32 	%r162, %r6357, %r3148;
	setp.gt.u32 	%p200, %r8, %r6357;
	setp.eq.s32 	%p201, %r8, %r6357;
	and.pred  	%p202, %p201, %p199;
	or.pred  	%p203, %p200, %p202;
	selp.u32 	%r3149, 1, 0, %p203;
	add.s32 	%r3150, %r9, %r3149;
	sub.s32 	%r163, %r6356, %r3150;
	setp.gt.u32 	%p204, %r9, %r6356;
	setp.eq.s32 	%p205, %r9, %r6356;
	and.pred  	%p206, %p205, %p203;
	or.pred  	%p207, %p204, %p206;
	selp.u32 	%r3151, 1, 0, %p207;
	add.s32 	%r3152, %r10, %r3151;
	sub.s32 	%r164, %r6355, %r3152;
	setp.gt.u32 	%p208, %r10, %r6355;
	setp.eq.s32 	%p209, %r10, %r6355;
	and.pred  	%p210, %p209, %p207;
	or.pred  	%p211, %p208, %p210;
	selp.u32 	%r3153, 1, 0, %p211;
	add.s32 	%r3154, %r11, %r3153;
	sub.s32 	%r165, %r6354, %r3154;
	setp.gt.u32 	%p212, %r11, %r6354;
	setp.eq.s32 	%p213, %r11, %r6354;
	and.pred  	%p214, %p213, %p211;
	or.pred  	%p215, %p212, %p214;
	selp.u32 	%r3155, 1, 0, %p215;
	add.s32 	%r3156, %r12, %r3155;
	sub.s32 	%r166, %r6353, %r3156;
	setp.gt.u32 	%p216, %r12, %r6353;
	setp.eq.s32 	%p217, %r12, %r6353;
	and.pred  	%p218, %p217, %p215;
	or.pred  	%p219, %p216, %p218;
	selp.u32 	%r3157, 1, 0, %p219;
	add.s32 	%r3158, %r13, %r3157;
	sub.s32 	%r6352, %r6352, %r3158;
	mov.u32 	%r6353, %r166;
	mov.u32 	%r6354, %r165;
	mov.u32 	%r6355, %r164;
	mov.u32 	%r6356, %r163;
	mov.u32 	%r6357, %r162;
	mov.u32 	%r6358, %r161;
	mov.u32 	%r6359, %r160;
$L__BB0_59:
	mul.wide.u32 	%rd2990, %r6359, %r6359;
	shr.u64 	%rd2991, %rd2990, 32;
	cvt.u32.u64 	%r3159, %rd2990;
	mul.wide.u32 	%rd2992, %r6358, %r6359;
	shr.u64 	%rd2993, %rd2992, 32;
	and.b64  	%rd2994, %rd2992, 4294967295;
	add.s64 	%rd2995, %rd2991, %rd2994;
	shr.u64 	%rd2996, %rd2995, 32;
	add.s64 	%rd2997, %rd2996, %rd2993;
	mul.wide.u32 	%rd2998, %r6357, %r6359;
	shr.u64 	%rd2999, %rd2998, 32;
	and.b64  	%rd3000, %rd2998, 4294967295;
	add.s64 	%rd3001, %rd2997, %rd3000;
	shr.u64 	%rd3002, %rd3001, 32;
	add.s64 	%rd3003, %rd3002, %rd2999;
	mul.wide.u32 	%rd3004, %r6356, %r6359;
	shr.u64 	%rd3005, %rd3004, 32;
	and.b64  	%rd3006, %rd3004, 4294967295;
	add.s64 	%rd3007, %rd3003, %rd3006;
	shr.u64 	%rd3008, %rd3007, 32;
	add.s64 	%rd3009, %rd3008, %rd3005;
	mul.wide.u32 	%rd3010, %r6355, %r6359;
	shr.u64 	%rd3011, %rd3010, 32;
	and.b64  	%rd3012, %rd3010, 4294967295;
	add.s64 	%rd3013, %rd3009, %rd3012;
	shr.u64 	%rd3014, %rd3013, 32;
	add.s64 	%rd3015, %rd3014, %rd3011;
	mul.wide.u32 	%rd3016, %r6354, %r6359;
	shr.u64 	%rd3017, %rd3016, 32;
	and.b64  	%rd3018, %rd3016, 4294967295;
	add.s64 	%rd3019, %rd3015, %rd3018;
	shr.u64 	%rd3020, %rd3019, 32;
	add.s64 	%rd3021, %rd3020, %rd3017;
	mul.wide.u32 	%rd3022, %r6353, %r6359;
	shr.u64 	%rd3023, %rd3022, 32;
	and.b64  	%rd3024, %rd3022, 4294967295;
	add.s64 	%rd3025, %rd3021, %rd3024;
	shr.u64 	%rd3026, %rd3025, 32;
	add.s64 	%rd3027, %rd3026, %rd3023;
	mul.wide.u32 	%rd3028, %r6352, %r6359;
	shr.u64 	%rd3029, %rd3028, 32;
	and.b64  	%rd3030, %rd3028, 4294967295;
	add.s64 	%rd3031, %rd3027, %rd3030;
	shr.u64 	%rd3032, %rd3031, 32;
	add.s64 	%rd3033, %rd3032, %rd3029;
	mul.lo.s32 	%r3160, %r22, %r3159;
	cvt.u64.u32 	%rd3034, %r3160;
	mul.wide.u32 	%rd3035, %r6, %r3160;
	shr.u64 	%rd3036, %rd3035, 32;
	and.b64  	%rd3037, %rd2990, 4294967293;
	and.b64  	%rd3038, %rd3035, 4294967295;
	add.s64 	%rd3039, %rd3038, %rd3037;
	shr.u64 	%rd3040, %rd3039, 32;
	add.s64 	%rd3041, %rd3040, %rd3036;
	mul.lo.s64 	%rd3042, %rd2, %rd3034;
	shr.u64 	%rd3043, %rd3042, 32;
	and.b64  	%rd3044, %rd2995, 4294967295;
	and.b64  	%rd3045, %rd3042, 4294967295;
	and.b64  	%rd3046, %rd3041, 4294967295;
	add.s64 	%rd3047, %rd3046, %rd3044;
	add.s64 	%rd3048, %rd3047, %rd3045;
	shr.u64 	%rd3049, %rd3048, 32;
	add.s64 	%rd3050, %rd3049, %rd3043;
	mul.lo.s64 	%rd3051, %rd3, %rd3034;
	shr.u64 	%rd3052, %rd3051, 32;
	and.b64  	%rd3053, %rd3001, 4294967295;
	and.b64  	%rd3054, %rd3051, 4294967295;
	and.b64  	%rd3055, %rd3050, 4294967295;
	add.s64 	%rd3056, %rd3055, %rd3053;
	add.s64 	%rd3057, %rd3056, %rd3054;
	shr.u64 	%rd3058, %rd3057, 32;
	add.s64 	%rd3059, %rd3058, %rd3052;
	cvt.u64.u32 	%rd8, %r9;
	mul.wide.u32 	%rd3060, %r9, %r3160;
	shr.u64 	%rd3061, %rd3060, 32;
	and.b64  	%rd3062, %rd3007, 4294967295;
	and.b64  	%rd3063, %rd3060, 4294967295;
	and.b64  	%rd3064, %rd3059, 4294967295;
	add.s64 	%rd3065, %rd3064, %rd3062;
	add.s64 	%rd3066, %rd3065, %rd3063;
	shr.u64 	%rd3067, %rd3066, 32;
	add.s64 	%rd3068, %rd3067, %rd3061;
	cvt.u64.u32 	%rd9, %r10;
	mul.wide.u32 	%rd3069, %r10, %r3160;
	shr.u64 	%rd3070, %rd3069, 32;
	and.b64  	%rd3071, %rd3013, 4294967295;
	and.b64  	%rd3072, %rd3069, 4294967295;
	and.b64  	%rd3073, %rd3068, 4294967295;
	add.s64 	%rd3074, %rd3073, %rd3071;
	add.s64 	%rd3075, %rd3074, %rd3072;
	shr.u64 	%rd3076, %rd3075, 32;
	add.s64 	%rd3077, %rd3076, %rd3070;
	cvt.u64.u32 	%rd10, %r11;
	mul.wide.u32 	%rd3078, %r11, %r3160;
	shr.u64 	%rd3079, %rd3078, 32;
	and.b64  	%rd3080, %rd3019, 4294967295;
	and.b64  	%rd3081, %rd3078, 4294967295;
	and.b64  	%rd3082, %rd3077, 4294967295;
	add.s64 	%rd3083, %rd3082, %rd3080;
	add.s64 	%rd3084, %rd3083, %rd3081;
	shr.u64 	%rd3085, %rd3084, 32;
	add.s64 	%rd3086, %rd3085, %rd3079;
	mul.lo.s64 	%rd3087, %rd7, %rd3034;
	shr.u64 	%rd3088, %rd3087, 32;
	and.b64  	%rd3089, %rd3025, 4294967295;
	and.b64  	%rd3090, %rd3087, 4294967295;
	and.b64  	%rd3091, %rd3086, 4294967295;
	add.s64 	%rd3092, %rd3091, %rd3089;
	add.s64 	%rd3093, %rd3092, %rd3090;
	shr.u64 	%rd3094, %rd3093, 32;
	add.s64 	%rd3095, %rd3094, %rd3088;
	mul.wide.u32 	%rd3096, %r13, %r3160;
	shr.u64 	%rd3097, %rd3096, 32;
	and.b64  	%rd3098, %rd3031, 4294967295;
	and.b64  	%rd3099, %rd3096, 4294967295;
	and.b64  	%rd3100, %rd3095, 4294967295;
	add.s64 	%rd3101, %rd3100, %rd3098;
	add.s64 	%rd3102, %rd3101, %rd3099;
	shr.u64 	%rd3103, %rd3102, 32;
	add.s64 	%rd3104, %rd3103, %rd3097;
	add.s64 	%rd3105, %rd3033, %rd3104;
	and.b64  	%rd3106, %rd3048, 4294967295;
	add.s64 	%rd3107, %rd2994, %rd3106;
	cvt.u32.u64 	%r3161, %rd3107;
	shr.u64 	%rd3108, %rd3107, 32;
	add.s64 	%rd3109, %rd3108, %rd2993;
	mul.wide.u32 	%rd3110, %r6358, %r6358;
	shr.u64 	%rd3111, %rd3110, 32;
	and.b64  	%rd3112, %rd3057, 4294967295;
	and.b64  	%rd3113, %rd3110, 4294967293;
	add.s64 	%rd3114, %rd3109, %rd3112;
	add.s64 	%rd3115, %rd3114, %rd3113;
	shr.u64 	%rd3116, %rd3115, 32;
	add.s64 	%rd3117, %rd3116, %rd3111;
	mul.wide.u32 	%rd3118, %r6357, %r6358;
	shr.u64 	%rd3119, %rd3118, 32;
	and.b64  	%rd3120, %rd3066, 4294967295;
	and.b64  	%rd3121, %rd3118, 4294967295;
	and.b64  	%rd3122, %rd3117, 4294967295;
	add.s64 	%rd3123, %rd3122, %rd3120;
	add.s64 	%rd3124, %rd3123, %rd3121;
	shr.u64 	%rd3125, %rd3124, 32;
	add.s64 	%rd3126, %rd3125, %rd3119;
	mul.wide.u32 	%rd3127, %r6356, %r6358;
	shr.u64 	%rd3128, %rd3127, 32;
	and.b64  	%rd3129, %rd3075, 4294967295;
	and.b64  	%rd3130, %rd3127, 4294967295;
	and.b64  	%rd3131, %rd3126, 4294967295;
	add.s64 	%rd3132, %rd3131, %rd3129;
	add.s64 	%rd3133, %rd3132, %rd3130;
	shr.u64 	%rd3134, %rd3133, 32;
	add.s64 	%rd3135, %rd3134, %rd3128;
	mul.wide.u32 	%rd3136, %r6355, %r6358;
	shr.u64 	%rd3137, %rd3136, 32;
	and.b64  	%rd3138, %rd3084, 4294967295;
	and.b64  	%rd3139, %rd3136, 4294967295;
	and.b64  	%rd3140, %rd3135, 4294967295;
	add.s64 	%rd3141, %rd3140, %rd3138;
	add.s64 	%rd3142, %rd3141, %rd3139;
	shr.u64 	%rd3143, %rd3142, 32;
	add.s64 	%rd3144, %rd3143, %rd3137;
	mul.wide.u32 	%rd3145, %r6354, %r6358;
	shr.u64 	%rd3146, %rd3145, 32;
	and.b64  	%rd3147, %rd3093, 4294967295;
	and.b64  	%rd3148, %rd3145, 4294967295;
	and.b64  	%rd3149, %rd3144, 4294967295;
	add.s64 	%rd3150, %rd3149, %rd3147;
	add.s64 	%rd3151, %rd3150, %rd3148;
	shr.u64 	%rd3152, %rd3151, 32;
	add.s64 	%rd3153, %rd3152, %rd3146;
	mul.wide.u32 	%rd3154, %r6353, %r6358;
	shr.u64 	%rd3155, %rd3154, 32;
	and.b64  	%rd3156, %rd3102, 4294967295;
	and.b64  	%rd3157, %rd3154, 4294967295;
	and.b64  	%rd3158, %rd3153, 4294967295;
	add.s64 	%rd3159, %rd3158, %rd3156;
	add.s64 	%rd3160, %rd3159, %rd3157;
	shr.u64 	%rd3161, %rd3160, 32;
	add.s64 	%rd3162, %rd3161, %rd3155;
	mul.wide.u32 	%rd3163, %r6352, %r6358;
	shr.u64 	%rd3164, %rd3163, 32;
	and.b64  	%rd3165, %rd3105, 4294967295;
	and.b64  	%rd3166, %rd3163, 4294967295;
	and.b64  	%rd3167, %rd3162, 4294967295;
	add.s64 	%rd3168, %rd3167, %rd3165;
	add.s64 	%rd3169, %rd3168, %rd3166;
	shr.u64 	%rd3170, %rd3169, 32;
	add.s64 	%rd3171, %rd3170, %rd3164;
	mul.lo.s32 	%r3162, %r22, %r3161;
	cvt.u64.u32 	%rd3172, %r3162;
	mul.wide.u32 	%rd3173, %r6, %r3162;
	shr.u64 	%rd3174, %rd3173, 32;
	and.b64  	%rd3175, %rd3107, 4294967295;
	and.b64  	%rd3176, %rd3173, 4294967295;
	add.s64 	%rd3177, %rd3176, %rd3175;
	shr.u64 	%rd3178, %rd3177, 32;
	add.s64 	%rd3179, %rd3178, %rd3174;
	mul.lo.s64 	%rd3180, %rd2, %rd3172;
	shr.u64 	%rd3181, %rd3180, 32;
	and.b64  	%rd3182, %rd3115, 4294967295;
	and.b64  	%rd3183, %rd3180, 4294967295;
	and.b64  	%rd3184, %rd3179, 4294967295;
	add.s64 	%rd3185, %rd3184, %rd3182;
	add.s64 	%rd3186, %rd3185, %rd3183;
	shr.u64 	%rd3187, %rd3186, 32;
	add.s64 	%rd3188, %rd3187, %rd3181;
	mul.lo.s64 	%rd3189, %rd3, %rd3172;
	shr.u64 	%rd3190, %rd3189, 32;
	and.b64  	%rd3191, %rd3124, 4294967295;
	and.b64  	%rd3192, %rd3189, 4294967295;
	and.b64  	%rd3193, %rd3188, 4294967295;
	add.s64 	%rd3194, %rd3193, %rd3191;
	add.s64 	%rd3195, %rd3194, %rd3192;
	shr.u64 	%rd3196, %rd3195, 32;
	add.s64 	%rd3197, %rd3196, %rd3190;
	mul.wide.u32 	%rd3198, %r9, %r3162;
	shr.u64 	%rd3199, %rd3198, 32;
	and.b64  	%rd3200, %rd3133, 4294967295;
	and.b64  	%rd3201, %rd3198, 4294967295;
	and.b64  	%rd3202, %rd3197, 4294967295;
	add.s64 	%rd3203, %rd3202, %rd3200;
	add.s64 	%rd3204, %rd3203, %rd3201;
	shr.u64 	%rd3205, %rd3204, 32;
	add.s64 	%rd3206, %rd3205, %rd3199;
	mul.wide.u32 	%rd3207, %r10, %r3162;
	shr.u64 	%rd3208, %rd3207, 32;
	and.b64  	%rd3209, %rd3142, 4294967295;
	and.b64  	%rd3210, %rd3207, 4294967295;
	and.b64  	%rd3211, %rd3206, 4294967295;
	add.s64 	%rd3212, %rd3211, %rd3209;
	add.s64 	%rd3213, %rd3212, %rd3210;
	shr.u64 	%rd3214, %rd3213, 32;
	add.s64 	%rd3215, %rd3214, %rd3208;
	mul.wide.u32 	%rd3216, %r11, %r3162;
	shr.u64 	%rd3217, %rd3216, 32;
	and.b64  	%rd3218, %rd3151, 4294967295;
	and.b64  	%rd3219, %rd3216, 4294967295;
	and.b64  	%rd3220, %rd3215, 4294967295;
	add.s64 	%rd3221, %rd3220, %rd3218;
	add.s64 	%rd3222, %rd3221, %rd3219;
	shr.u64 	%rd3223, %rd3222, 32;
	add.s64 	%rd3224, %rd3223, %rd3217;
	mul.lo.s64 	%rd3225, %rd7, %rd3172;
	shr.u64 	%rd3226, %rd3225, 32;
	and.b64  	%rd3227, %rd3160, 4294967295;
	and.b64  	%rd3228, %rd3225, 4294967295;
	and.b64  	%rd3229, %rd3224, 4294967295;
	add.s64 	%rd3230, %rd3229, %rd3227;
	add.s64 	%rd3231, %rd3230, %rd3228;
	shr.u64 	%rd3232, %rd3231, 32;
	add.s64 	%rd3233, %rd3232, %rd3226;
	mul.wide.u32 	%rd3234, %r13, %r3162;
	shr.u64 	%rd3235, %rd3234, 32;
	and.b64  	%rd3236, %rd3169, 4294967295;
	and.b64  	%rd3237, %rd3234, 4294967295;
	and.b64  	%rd3238, %rd3233, 4294967295;
	add.s64 	%rd3239, %rd3238, %rd3236;
	add.s64 	%rd3240, %rd3239, %rd3237;
	shr.u64 	%rd3241, %rd3240, 32;
	add.s64 	%rd3242, %rd3241, %rd3235;
	add.s64 	%rd3243, %rd3171, %rd3242;
	and.b64  	%rd3244, %rd3186, 4294967295;
	add.s64 	%rd3245, %rd3000, %rd3244;
	cvt.u32.u64 	%r3163, %rd3245;
	shr.u64 	%rd3246, %rd3245, 32;
	add.s64 	%rd3247, %rd3246, %rd2999;
	and.b64  	%rd3248, %rd3195, 4294967295;
	add.s64 	%rd3249, %rd3247, %rd3248;
	add.s64 	%rd3250, %rd3249, %rd3121;
	shr.u64 	%rd3251, %rd3250, 32;
	add.s64 	%rd3252, %rd3251, %rd3119;
	mul.wide.u32 	%rd3253, %r6357, %r6357;
	shr.u64 	%rd3254, %rd3253, 32;
	and.b64  	%rd3255, %rd3204, 4294967295;
	and.b64  	%rd3256, %rd3253, 4294967293;
	and.b64  	%rd3257, %rd3252, 4294967295;
	add.s64 	%rd3258, %rd3257, %rd3255;
	add.s64 	%rd3259, %rd3258, %rd3256;
	shr.u64 	%rd3260, %rd3259, 32;
	add.s64 	%rd3261, %rd3260, %rd3254;
	mul.wide.u32 	%rd3262, %r6356, %r6357;
	shr.u64 	%rd3263, %rd3262, 32;
	and.b64  	%rd3264, %rd3213, 4294967295;
	and.b64  	%rd3265, %rd3262, 4294967295;
	and.b64  	%rd3266, %rd3261, 4294967295;
	add.s64 	%rd3267, %rd3266, %rd3264;
	add.s64 	%rd3268, %rd3267, %rd3265;
	shr.u64 	%rd3269, %rd3268, 32;
	add.s64 	%rd3270, %rd3269, %rd3263;
	mul.wide.u32 	%rd3271, %r6355, %r6357;
	shr.u64 	%rd3272, %rd3271, 32;
	and.b64  	%rd3273, %rd3222, 4294967295;
	and.b64  	%rd3274, %rd3271, 4294967295;
	and.b64  	%rd3275, %rd3270, 4294967295;
	add.s64 	%rd3276, %rd3275, %rd3273;
	add.s64 	%rd3277, %rd3276, %rd3274;
	shr.u64 	%rd3278, %rd3277, 32;
	add.s64 	%rd3279, %rd3278, %rd3272;
	mul.wide.u32 	%rd3280, %r6354, %r6357;
	shr.u64 	%rd3281, %rd3280, 32;
	and.b64  	%rd3282, %rd3231, 4294967295;
	and.b64  	%rd3283, %rd3280, 4294967295;
	and.b64  	%rd3284, %rd3279, 4294967295;
	add.s64 	%rd3285, %rd3284, %rd3282;
	add.s64 	%rd3286, %rd3285, %rd3283;
	shr.u64 	%rd3287, %rd3286, 32;
	add.s64 	%rd3288, %rd3287, %rd3281;
	mul.wide.u32 	%rd3289, %r6353, %r6357;
	shr.u64 	%rd3290, %rd3289, 32;
	and.b64  	%rd3291, %rd3240, 4294967295;
	and.b64  	%rd3292, %rd3289, 4294967295;
	and.b64  	%rd3293, %rd3288, 4294967295;
	add.s64 	%rd3294, %rd3293, %rd3291;
	add.s64 	%rd3295, %rd3294, %rd3292;
	shr.u64 	%rd3296, %rd3295, 32;
	add.s64 	%rd3297, %rd3296, %rd3290;
	mul.wide.u32 	%rd3298, %r6352, %r6357;
	shr.u64 	%rd3299, %rd3298, 32;
	and.b64  	%rd3300, %rd3243, 4294967295;
	and.b64  	%rd3301, %rd3298, 4294967295;
	and.b64  	%rd3302, %rd3297, 4294967295;
	add.s64 	%rd3303, %rd3302, %rd3300;
	add.s64 	%rd3304, %rd3303, %rd3301;
	shr.u64 	%rd3305, %rd3304, 32;
	add.s64 	%rd3306, %rd3305, %rd3299;
	mul.lo.s32 	%r3164, %r22, %r3163;
	cvt.u64.u32 	%rd3307, %r3164;
	mul.wide.u32 	%rd3308, %r6, %r3164;
	shr.u64 	%rd3309, %rd3308, 32;
	and.b64  	%rd3310, %rd3245, 4294967295;
	and.b64  	%rd3311, %rd3308, 4294967295;
	add.s64 	%rd3312, %rd3311, %rd3310;
	shr.u64 	%rd3313, %rd3312, 32;
	add.s64 	%rd3314, %rd3313, %rd3309;
	mul.lo.s64 	%rd3315, %rd2, %rd3307;
	shr.u64 	%rd3316, %rd3315, 32;
	and.b64  	%rd3317, %rd3250, 4294967295;
	and.b64  	%rd3318, %rd3315, 4294967295;
	and.b64  	%rd3319, %rd3314, 4294967295;
	add.s64 	%rd3320, %rd3319, %rd3317;
	add.s64 	%rd3321, %rd3320, %rd3318;
	shr.u64 	%rd3322, %rd3321, 32;
	add.s64 	%rd3323, %rd3322, %rd3316;
	mul.lo.s64 	%rd3324, %rd3, %rd3307;
	shr.u64 	%rd3325, %rd3324, 32;
	and.b64  	%rd3326, %rd3259, 4294967295;
	and.b64  	%rd3327, %rd3324, 4294967295;
	and.b64  	%rd3328, %rd3323, 4294967295;
	add.s64 	%rd3329, %rd3328, %rd3326;
	add.s64 	%rd3330, %rd3329, %rd3327;
	shr.u64 	%rd3331, %rd3330, 32;
	add.s64 	%rd3332, %rd3331, %rd3325;
	mul.wide.u32 	%rd3333, %r9, %r3164;
	shr.u64 	%rd3334, %rd3333, 32;
	and.b64  	%rd3335, %rd3268, 4294967295;
	and.b64  	%rd3336, %rd3333, 4294967295;
	and.b64  	%rd3337, %rd3332, 4294967295;
	add.s64 	%rd3338, %rd3337, %rd3335;
	add.s64 	%rd3339, %rd3338, %rd3336;
	shr.u64 	%rd3340, %rd3339, 32;
	add.s64 	%rd3341, %rd3340, %rd3334;
	mul.wide.u32 	%rd3342, %r10, %r3164;
	shr.u64 	%rd3343, %rd3342, 32;
	and.b64  	%rd3344, %rd3277, 4294967295;
	and.b64  	%rd3345, %rd3342, 4294967295;
	and.b64  	%rd3346, %rd3341, 4294967295;
	add.s64 	%rd3347, %rd3346, %rd3344;
	add.s64 	%rd3348, %rd3347, %rd3345;
	shr.u64 	%rd3349, %rd3348, 32;
	add.s64 	%rd3350, %rd3349, %rd3343;
	mul.wide.u32 	%rd3351, %r11, %r3164;
	shr.u64 	%rd3352, %rd3351, 32;
	and.b64  	%rd3353, %rd3286, 4294967295;
	and.b64  	%rd3354, %rd3351, 4294967295;
	and.b64  	%rd3355, %rd3350, 4294967295;
	add.s64 	%rd3356, %rd3355, %rd3353;
	add.s64 	%rd3357, %rd3356, %rd3354;
	shr.u64 	%rd3358, %rd3357, 32;
	add.s64 	%rd3359, %rd3358, %rd3352;
	mul.lo.s64 	%rd3360, %rd7, %rd3307;
	shr.u64 	%rd3361, %rd3360, 32;
	and.b64  	%rd3362, %rd3295, 4294967295;
	and.b64  	%rd3363, %rd3360, 4294967295;
	and.b64  	%rd3364, %rd3359, 4294967295;
	add.s64 	%rd3365, %rd3364, %rd3362;
	add.s64 	%rd3366, %rd3365, %rd3363;
	shr.u64 	%rd3367, %rd3366, 32;
	add.s64 	%rd3368, %rd3367, %rd3361;
	mul.wide.u32 	%rd3369, %r13, %r3164;
	shr.u64 	%rd3370, %rd3369, 32;
	and.b64  	%rd3371, %rd3304, 4294967295;
	and.b64  	%rd3372, %rd3369, 4294967295;
	and.b64  	%rd3373, %rd3368, 4294967295;
	add.s64 	%rd3374, %rd3373, %rd3371;
	add.s64 	%rd3375, %rd3374, %rd3372;
	shr.u64 	%rd3376, %rd3375, 32;
	add.s64 	%rd3377, %rd3376, %rd3370;
	add.s64 	%rd3378, %rd3306, %rd3377;
	and.b64  	%rd3379, %rd3321, 4294967295;
	add.s64 	%rd3380, %rd3006, %rd3379;
	cvt.u32.u64 	%r3165, %rd3380;
	shr.u64 	%rd3381, %rd3380, 32;
	add.s64 	%rd3382, %rd3381, %rd3005;
	and.b64  	%rd3383, %rd3330, 4294967295;
	add.s64 	%rd3384, %rd3382, %rd3383;
	add.s64 	%rd3385, %rd3384, %rd3130;
	shr.u64 	%rd3386, %rd3385, 32;
	add.s64 	%rd3387, %rd3386, %rd3128;
	and.b64  	%rd3388, %rd3339, 4294967295;
	and.b64  	%rd3389, %rd3387, 4294967295;
	add.s64 	%rd3390, %rd3389, %rd3388;
	add.s64 	%rd3391, %rd3390, %rd3265;
	shr.u64 	%rd3392, %rd3391, 32;
	add.s64 	%rd3393, %rd3392, %rd3263;
	mul.wide.u32 	%rd3394, %r6356, %r6356;
	shr.u64 	%rd3395, %rd3394, 32;
	and.b64  	%rd3396, %rd3348, 4294967295;
	and.b64  	%rd3397, %rd3394, 4294967293;
	and.b64  	%rd3398, %rd3393, 4294967295;
	add.s64 	%rd3399, %rd3398, %rd3396;
	add.s64 	%rd3400, %rd3399, %rd3397;
	shr.u64 	%rd3401, %rd3400, 32;
	add.s64 	%rd3402, %rd3401, %rd3395;
	mul.wide.u32 	%rd3403, %r6355, %r6356;
	shr.u64 	%rd3404, %rd3403, 32;
	and.b64  	%rd3405, %rd3357, 4294967295;
	and.b64  	%rd3406, %rd3403, 4294967295;
	and.b64  	%rd3407, %rd3402, 4294967295;
	add.s64 	%rd3408, %rd3407, %rd3405;
	add.s64 	%rd3409, %rd3408, %rd3406;
	shr.u64 	%rd3410, %rd3409, 32;
	add.s64 	%rd3411, %rd3410, %rd3404;
	mul.wide.u32 	%rd3412, %r6354, %r6356;
	shr.u64 	%rd3413, %rd3412, 32;
	and.b64  	%rd3414, %rd3366, 4294967295;
	and.b64  	%rd3415, %rd3412, 4294967295;
	and.b64  	%rd3416, %rd3411, 4294967295;
	add.s64 	%rd3417, %rd3416, %rd3414;
	add.s64 	%rd3418, %rd3417, %rd3415;
	shr.u64 	%rd3419, %rd3418, 32;
	add.s64 	%rd3420, %rd3419, %rd3413;
	mul.wide.u32 	%rd3421, %r6353, %r6356;
	shr.u64 	%rd3422, %rd3421, 32;
	and.b64  	%rd3423, %rd3375, 4294967295;
	and.b64  	%rd3424, %rd3421, 4294967295;
	and.b64  	%rd3425, %rd3420, 4294967295;
	add.s64 	%rd3426, %rd3425, %rd3423;
	add.s64 	%rd3427, %rd3426, %rd3424;
	shr.u64 	%rd3428, %rd3427, 32;
	add.s64 	%rd3429, %rd3428, %rd3422;
	mul.wide.u32 	%rd3430, %r6352, %r6356;
	shr.u64 	%rd3431, %rd3430, 32;
	and.b64  	%rd3432, %rd3378, 4294967295;
	and.b64  	%rd3433, %rd3430, 4294967295;
	and.b64  	%rd3434, %rd3429, 4294967295;
	add.s64 	%rd3435, %rd3434, %rd3432;
	add.s64 	%rd3436, %rd3435, %rd3433;
	shr.u64 	%rd3437, %rd3436, 32;
	add.s64 	%rd3438, %rd3437, %rd3431;
	mul.lo.s32 	%r3166, %r22, %r3165;
	cvt.u64.u32 	%rd3439, %r3166;
	mul.wide.u32 	%rd3440, %r6, %r3166;
	shr.u64 	%rd3441, %rd3440, 32;
	and.b64  	%rd3442, %rd3380, 4294967295;
	and.b64  	%rd3443, %rd3440, 4294967295;
	add.s64 	%rd3444, %rd3443, %rd3442;
	shr.u64 	%rd3445, %rd3444, 32;
	add.s64 	%rd3446, %rd3445, %rd3441;
	mul.lo.s64 	%rd3447, %rd2, %rd3439;
	shr.u64 	%rd3448, %rd3447, 32;
	and.b64  	%rd3449, %rd3385, 4294967295;
	and.b64  	%rd3450, %rd3447, 4294967295;
	and.b64  	%rd3451, %rd3446, 4294967295;
	add.s64 	%rd3452, %rd3451, %rd3449;
	add.s64 	%rd3453, %rd3452, %rd3450;
	shr.u64 	%rd3454, %rd3453, 32;
	add.s64 	%rd3455, %rd3454, %rd3448;
	mul.lo.s64 	%rd3456, %rd3, %rd3439;
	shr.u64 	%rd3457, %rd3456, 32;
	and.b64  	%rd3458, %rd3391, 4294967295;
	and.b64  	%rd3459, %rd3456, 4294967295;
	and.b64  	%rd3460, %rd3455, 4294967295;
	add.s64 	%rd3461, %rd3460, %rd3458;
	add.s64 	%rd3462, %rd3461, %rd3459;
	shr.u64 	%rd3463, %rd3462, 32;
	add.s64 	%rd3464, %rd3463, %rd3457;
	mul.wide.u32 	%rd3465, %r9, %r3166;
	shr.u64 	%rd3466, %rd3465, 32;
	and.b64  	%rd3467, %rd3400, 4294967295;
	and.b64  	%rd3468, %rd3465, 4294967295;
	and.b64  	%rd3469, %rd3464, 4294967295;
	add.s64 	%rd3470, %rd3469, %rd3467;
	add.s64 	%rd3471, %rd3470, %rd3468;
	shr.u64 	%rd3472, %rd3471, 32;
	add.s64 	%rd3473, %rd3472, %rd3466;
	mul.wide.u32 	%rd3474, %r10, %r3166;
	shr.u64 	%rd3475, %rd3474, 32;
	and.b64  	%rd3476, %rd3409, 4294967295;
	and.b64  	%rd3477, %rd3474, 4294967295;
	and.b64  	%rd3478, %rd3473, 4294967295;
	add.s64 	%rd3479, %rd3478, %rd3476;
	add.s64 	%rd3480, %rd3479, %rd3477;
	shr.u64 	%rd3481, %rd3480, 32;
	add.s64 	%rd3482, %rd3481, %rd3475;
	mul.wide.u32 	%rd3483, %r11, %r3166;
	shr.u64 	%rd3484, %rd3483, 32;
	and.b64  	%rd3485, %rd3418, 4294967295;
	and.b64  	%rd3486, %rd3483, 4294967295;
	and.b64  	%rd3487, %rd3482, 4294967295;
	add.s64 	%rd3488, %rd3487, %rd3485;
	add.s64 	%rd3489, %rd3488, %rd3486;
	shr.u64 	%rd3490, %rd3489, 32;
	add.s64 	%rd3491, %rd3490, %rd3484;
	mul.lo.s64 	%rd3492, %rd7, %rd3439;
	shr.u64 	%rd3493, %rd3492, 32;
	and.b64  	%rd3494, %rd3427, 4294967295;
	and.b64  	%rd3495, %rd3492, 4294967295;
	and.b64  	%rd3496, %rd3491, 4294967295;
	add.s64 	%rd3497, %rd3496, %rd3494;
	add.s64 	%rd3498, %rd3497, %rd3495;
	shr.u64 	%rd3499, %rd3498, 32;
	add.s64 	%rd3500, %rd3499, %rd3493;
	mul.wide.u32 	%rd3501, %r13, %r3166;
	shr.u64 	%rd3502, %rd3501, 32;
	and.b64  	%rd3503, %rd3436, 4294967295;
	and.b64  	%rd3504, %rd3501, 4294967295;
	and.b64  	%rd3505, %rd3500, 4294967295;
	add.s64 	%rd3506, %rd3505, %rd3503;
	add.s64 	%rd3507, %rd3506, %rd3504;
	shr.u64 	%rd3508, %rd3507, 32;
	add.s64 	%rd3509, %rd3508, %rd3502;
	add.s64 	%rd3510, %rd3438, %rd3509;
	and.b64  	%rd3511, %rd3453, 4294967295;
	add.s64 	%rd3512, %rd3012, %rd3511;
	cvt.u32.u64 	%r3167, %rd3512;
	shr.u64 	%rd3513, %rd3512, 32;
	add.s64 	%rd3514, %rd3513, %rd3011;
	and.b64  	%rd3515, %rd3462, 4294967295;
	add.s64 	%rd3516, %rd3514, %rd3515;
	add.s64 	%rd3517, %rd3516, %rd3139;
	shr.u64 	%rd3518, %rd3517, 32;
	add.s64 	%rd3519, %rd3518, %rd3137;
	and.b64  	%rd3520, %rd3471, 4294967295;
	and.b64  	%rd3521, %rd3519, 4294967295;
	add.s64 	%rd3522, %rd3521, %rd3520;
	add.s64 	%rd3523, %rd3522, %rd3274;
	shr.u64 	%rd3524, %rd3523, 32;
	add.s64 	%rd3525, %rd3524, %rd3272;
	and.b64  	%rd3526, %rd3480, 4294967295;
	and.b64  	%rd3527, %rd3525, 4294967295;
	add.s64 	%rd3528, %rd3527, %rd3526;
	add.s64 	%rd3529, %rd3528, %rd3406;
	shr.u64 	%rd3530, %rd3529, 32;
	add.s64 	%rd3531, %rd3530, %rd3404;
	mul.wide.u32 	%rd3532, %r6355, %r6355;
	shr.u64 	%rd3533, %rd3532, 32;
	and.b64  	%rd3534, %rd3489, 4294967295;
	and.b64  	%rd3535, %rd3532, 4294967293;
	and.b64  	%rd3536, %rd3531, 4294967295;
	add.s64 	%rd3537, %rd3536, %rd3534;
	add.s64 	%rd3538, %rd3537, %rd3535;
	shr.u64 	%rd3539, %rd3538, 32;
	add.s64 	%rd3540, %rd3539, %rd3533;
	mul.wide.u32 	%rd3541, %r6354, %r6355;
	shr.u64 	%rd3542, %rd3541, 32;
	and.b64  	%rd3543, %rd3498, 4294967295;
	and.b64  	%rd3544, %rd3541, 4294967295;
	and.b64  	%rd3545, %rd3540, 4294967295;
	add.s64 	%rd3546, %rd3545, %rd3543;
	add.s64 	%rd3547, %rd3546, %rd3544;
	shr.u64 	%rd3548, %rd3547, 32;
	add.s64 	%rd3549, %rd3548, %rd3542;
	mul.wide.u32 	%rd3550, %r6353, %r6355;
	shr.u64 	%rd3551, %rd3550, 32;
	and.b64  	%rd3552, %rd3507, 4294967295;
	and.b64  	%rd3553, %rd3550, 4294967295;
	and.b64  	%rd3554, %rd3549, 4294967295;
	add.s64 	%rd3555, %rd3554, %rd3552;
	add.s64 	%rd3556, %rd3555, %rd3553;
	shr.u64 	%rd3557, %rd3556, 32;
	add.s64 	%rd3558, %rd3557, %rd3551;
	mul.wide.u32 	%rd3559, %r6352, %r6355;
	shr.u64 	%rd3560, %rd3559, 32;
	and.b64  	%rd3561, %rd3510, 4294967295;
	and.b64  	%rd3562, %rd3559, 4294967295;
	and.b64  	%rd3563, %rd3558, 4294967295;
	add.s64 	%rd3564, %rd3563, %rd3561;
	add.s64 	%rd3565, %rd3564, %rd3562;
	shr.u64 	%rd3566, %rd3565, 32;
	add.s64 	%rd3567, %rd3566, %rd3560;
	mul.lo.s32 	%r3168, %r22, %r3167;
	cvt.u64.u32 	%rd3568, %r3168;
	mul.wide.u32 	%rd3569, %r6, %r3168;
	shr.u64 	%rd3570, %rd3569, 32;
	and.b64  	%rd3571, %rd3512, 4294967295;
	and.b64  	%rd3572, %rd3569, 4294967295;
	add.s64 	%rd3573, %rd3572, %rd3571;
	shr.u64 	%rd3574, %rd3573, 32;
	add.s64 	%rd3575, %rd3574, %rd3570;
	mul.lo.s64 	%rd3576, %rd2, %rd3568;
	shr.u64 	%rd3577, %rd3576, 32;
	and.b64  	%rd3578, %rd3517, 4294967295;
	and.b64  	%rd3579, %rd3576, 4294967295;
	and.b64  	%rd3580, %rd3575, 4294967295;
	add.s64 	%rd3581, %rd3580, %rd3578;
	add.s64 	%rd3582, %rd3581, %rd3579;
	shr.u64 	%rd3583, %rd3582, 32;
	add.s64 	%rd3584, %rd3583, %rd3577;
	mul.lo.s64 	%rd3585, %rd3, %rd3568;
	shr.u64 	%rd3586, %rd3585, 32;
	and.b64  	%rd3587, %rd3523, 4294967295;
	and.b64  	%rd3588, %rd3585, 4294967295;
	and.b64  	%rd3589, %rd3584, 4294967295;
	add.s64 	%rd3590, %rd3589, %rd3587;
	add.s64 	%rd3591, %rd3590, %rd3588;
	shr.u64 	%rd3592, %rd3591, 32;
	add.s64 	%rd3593, %rd3592, %rd3586;
	mul.wide.u32 	%rd3594, %r9, %r3168;
	shr.u64 	%rd3595, %rd3594, 32;
	and.b64  	%rd3596, %rd3529, 4294967295;
	and.b64  	%rd3597, %rd3594, 4294967295;
	and.b64  	%rd3598, %rd3593, 4294967295;
	add.s64 	%rd3599, %rd3598, %rd3596;
	add.s64 	%rd3600, %rd3599, %rd3597;
	shr.u64 	%rd3601, %rd3600, 32;
	add.s64 	%rd3602, %rd3601, %rd3595;
	mul.wide.u32 	%rd3603, %r10, %r3168;
	shr.u64 	%rd3604, %rd3603, 32;
	and.b64  	%rd3605, %rd3538, 4294967295;
	and.b64  	%rd3606, %rd3603, 4294967295;
	and.b64  	%rd3607, %rd3602, 4294967295;
	add.s64 	%rd3608, %rd3607, %rd3605;
	add.s64 	%rd3609, %rd3608, %rd3606;
	shr.u64 	%rd3610, %rd3609, 32;
	add.s64 	%rd3611, %rd3610, %rd3604;
	mul.wide.u32 	%rd3612, %r11, %r3168;
	shr.u64 	%rd3613, %rd3612, 32;
	and.b64  	%rd3614, %rd3547, 4294967295;
	and.b64  	%rd3615, %rd3612, 4294967295;
	and.b64  	%rd3616, %rd3611, 4294967295;
	add.s64 	%rd3617, %rd3616, %rd3614;
	add.s64 	%rd3618, %rd3617, %rd3615;
	shr.u64 	%rd3619, %rd3618, 32;
	add.s64 	%rd3620, %rd3619, %rd3613;
	mul.lo.s64 	%rd3621, %rd7, %rd3568;
	shr.u64 	%rd3622, %rd3621, 32;
	and.b64  	%rd3623, %rd3556, 4294967295;
	and.b64  	%rd3624, %rd3621, 4294967295;
	and.b64  	%rd3625, %rd3620, 4294967295;
	add.s64 	%rd3626, %rd3625, %rd3623;
	add.s64 	%rd3627, %rd3626, %rd3624;
	shr.u64 	%rd3628, %rd3627, 32;
	add.s64 	%rd3629, %rd3628, %rd3622;
	mul.wide.u32 	%rd3630, %r13, %r3168;
	shr.u64 	%rd3631, %rd3630, 32;
	and.b64  	%rd3632, %rd3565, 4294967295;
	and.b64  	%rd3633, %rd3630, 4294967295;
	and.b64  	%rd3634, %rd3629, 4294967295;
	add.s64 	%rd3635, %rd3634, %rd3632;
	add.s64 	%rd3636, %rd3635, %rd3633;
	shr.u64 	%rd3637, %rd3636, 32;
	add.s64 	%rd3638, %rd3637, %rd3631;
	add.s64 	%rd3639, %rd3567, %rd3638;
	and.b64  	%rd3640, %rd3582, 4294967295;
	add.s64 	%rd3641, %rd3018, %rd3640;
	cvt.u32.u64 	%r3169, %rd3641;
	shr.u64 	%rd3642, %rd3641, 32;
	add.s64 	%rd3643, %rd3642, %rd3017;
	and.b64  	%rd3644, %rd3591, 4294967295;
	add.s64 	%rd3645, %rd3643, %rd3644;
	add.s64 	%rd3646, %rd3645, %rd3148;
	shr.u64 	%rd3647, %rd3646, 32;
	add.s64 	%rd3648, %rd3647, %rd3146;
	and.b64  	%rd3649, %rd3600, 4294967295;
	and.b64  	%rd3650, %rd3648, 4294967295;
	add.s64 	%rd3651, %rd3650, %rd3649;
	add.s64 	%rd3652, %rd3651, %rd3283;
	shr.u64 	%rd3653, %rd3652, 32;
	add.s64 	%rd3654, %rd3653, %rd3281;
	and.b64  	%rd3655, %rd3609, 4294967295;
	and.b64  	%rd3656, %rd3654, 4294967295;
	add.s64 	%rd3657, %rd3656, %rd3655;
	add.s64 	%rd3658, %rd3657, %rd3415;
	shr.u64 	%rd3659, %rd3658, 32;
	add.s64 	%rd3660, %rd3659, %rd3413;
	and.b64  	%rd3661, %rd3618, 4294967295;
	and.b64  	%rd3662, %rd3660, 4294967295;
	add.s64 	%rd3663, %rd3662, %rd3661;
	add.s64 	%rd3664, %rd3663, %rd3544;
	shr.u64 	%rd3665, %rd3664, 32;
	add.s64 	%rd3666, %rd3665, %rd3542;
	mul.wide.u32 	%rd3667, %r6354, %r6354;
	shr.u64 	%rd3668, %rd3667, 32;
	and.b64  	%rd3669, %rd3627, 4294967295;
	and.b64  	%rd3670, %rd3667, 4294967293;
	and.b64  	%rd3671, %rd3666, 4294967295;
	add.s64 	%rd3672, %rd3671, %rd3669;
	add.s64 	%rd3673, %rd3672, %rd3670;
	shr.u64 	%rd3674, %rd3673, 32;
	add.s64 	%rd3675, %rd3674, %rd3668;
	mul.wide.u32 	%rd3676, %r6353, %r6354;
	shr.u64 	%rd3677, %rd3676, 32;
	and.b64  	%rd3678, %rd3636, 4294967295;
	and.b64  	%rd3679, %rd3676, 4294967295;
	and.b64  	%rd3680, %rd3675, 4294967295;
	add.s64 	%rd3681, %rd3680, %rd3678;
	add.s64 	%rd3682, %rd3681, %rd3679;
	shr.u64 	%rd3683, %rd3682, 32;
	add.s64 	%rd3684, %rd3683, %rd3677;
	mul.wide.u32 	%rd3685, %r6352, %r6354;
	shr.u64 	%rd3686, %rd3685, 32;
	and.b64  	%rd3687, %rd3639, 4294967295;
	and.b64  	%rd3688, %rd3685, 4294967295;
	and.b64  	%rd3689, %rd3684, 4294967295;
	add.s64 	%rd3690, %rd3689, %rd3687;
	add.s64 	%rd3691, %rd3690, %rd3688;
	shr.u64 	%rd3692, %rd3691, 32;
	add.s64 	%rd3693, %rd3692, %rd3686;
	mul.lo.s32 	%r3170, %r22, %r3169;
	cvt.u64.u32 	%rd3694, %r3170;
	mul.wide.u32 	%rd3695, %r6, %r3170;
	shr.u64 	%rd3696, %rd3695, 32;
	and.b64  	%rd3697, %rd3641, 4294967295;
	and.b64  	%rd3698, %rd3695, 4294967295;
	add.s64 	%rd3699, %rd3698, %rd3697;
	shr.u64 	%rd3700, %rd3699, 32;
	add.s64 	%rd3701, %rd3700, %rd3696;
	mul.lo.s64 	%rd3702, %rd2, %rd3694;
	shr.u64 	%rd3703, %rd3702, 32;
	and.b64  	%rd3704, %rd3646, 4294967295;
	and.b64  	%rd3705, %rd3702, 4294967295;
	and.b64  	%rd3706, %rd3701, 4294967295;
	add.s64 	%rd3707, %rd3706, %rd3704;
	add.s64 	%rd3708, %rd3707, %rd3705;
	shr.u64 	%rd3709, %rd3708, 32;
	add.s64 	%rd3710, %rd3709, %rd3703;
	mul.lo.s64 	%rd3711, %rd3, %rd3694;
	shr.u64 	%rd3712, %rd3711, 32;
	and.b64  	%rd3713, %rd3652, 4294967295;
	and.b64  	%rd3714, %rd3711, 4294967295;
	and.b64  	%rd3715, %rd3710, 4294967295;
	add.s64 	%rd3716, %rd3715, %rd3713;
	add.s64 	%rd3717, %rd3716, %rd3714;
	shr.u64 	%rd3718, %rd3717, 32;
	add.s64 	%rd3719, %rd3718, %rd3712;
	mul.wide.u32 	%rd3720, %r9, %r3170;
	shr.u64 	%rd3721, %rd3720, 32;
	and.b64  	%rd3722, %rd3658, 4294967295;
	and.b64  	%rd3723, %rd3720, 4294967295;
	and.b64  	%rd3724, %rd3719, 4294967295;
	add.s64 	%rd3725, %rd3724, %rd3722;
	add.s64 	%rd3726, %rd3725, %rd3723;
	shr.u64 	%rd3727, %rd3726, 32;
	add.s64 	%rd3728, %rd3727, %rd3721;
	mul.wide.u32 	%rd3729, %r10, %r3170;
	shr.u64 	%rd3730, %rd3729, 32;
	and.b64  	%rd3731, %rd3664, 4294967295;
	and.b64  	%rd3732, %rd3729, 4294967295;
	and.b64  	%rd3733, %rd3728, 4294967295;
	add.s64 	%rd3734, %rd3733, %rd3731;
	add.s64 	%rd3735, %rd3734, %rd3732;
	shr.u64 	%rd3736, %rd3735, 32;
	add.s64 	%rd3737, %rd3736, %rd3730;
	mul.wide.u32 	%rd3738, %r11, %r3170;
	shr.u64 	%rd3739, %rd3738, 32;
	and.b64  	%rd3740, %rd3673, 4294967295;
	and.b64  	%rd3741, %rd3738, 4294967295;
	and.b64  	%rd3742, %rd3737, 4294967295;
	add.s64 	%rd3743, %rd3742, %rd3740;
	add.s64 	%rd3744, %rd3743, %rd3741;
	shr.u64 	%rd3745, %rd3744, 32;
	add.s64 	%rd3746, %rd3745, %rd3739;
	mul.lo.s64 	%rd3747, %rd7, %rd3694;
	shr.u64 	%rd3748, %rd3747, 32;
	and.b64  	%rd3749, %rd3682, 4294967295;
	and.b64  	%rd3750, %rd3747, 4294967295;
	and.b64  	%rd3751, %rd3746, 4294967295;
	add.s64 	%rd3752, %rd3751, %rd3749;
	add.s64 	%rd3753, %rd3752, %rd3750;
	shr.u64 	%rd3754, %rd3753, 32;
	add.s64 	%rd3755, %rd3754, %rd3748;
	mul.wide.u32 	%rd3756, %r13, %r3170;
	shr.u64 	%rd3757, %rd3756, 32;
	and.b64  	%rd3758, %rd3691, 4294967295;
	and.b64  	%rd3759, %rd3756, 4294967295;
	and.b64  	%rd3760, %rd3755, 4294967295;
	add.s64 	%rd3761, %rd3760, %rd3758;
	add.s64 	%rd3762, %rd3761, %rd3759;
	shr.u64 	%rd3763, %rd3762, 32;
	add.s64 	%rd3764, %rd3763, %rd3757;
	add.s64 	%rd3765, %rd3693, %rd3764;
	and.b64  	%rd3766, %rd3708, 4294967295;
	add.s64 	%rd3767, %rd3024, %rd3766;
	cvt.u32.u64 	%r3171, %rd3767;
	shr.u64 	%rd3768, %rd3767, 32;
	add.s64 	%rd3769, %rd3768, %rd3023;
	and.b64  	%rd3770, %rd3717, 4294967295;
	add.s64 	%rd3771, %rd3769, %rd3770;
	add.s64 	%rd3772, %rd3771, %rd3157;
	shr.u64 	%rd3773, %rd3772, 32;
	add.s64 	%rd3774, %rd3773, %rd3155;
	and.b64  	%rd3775, %rd3726, 4294967295;
	and.b64  	%rd3776, %rd3774, 4294967295;
	add.s64 	%rd3777, %rd3776, %rd3775;
	add.s64 	%rd3778, %rd3777, %rd3292;
	shr.u64 	%rd3779, %rd3778, 32;
	add.s64 	%rd3780, %rd3779, %rd3290;
	and.b64  	%rd3781, %rd3735, 4294967295;
	and.b64  	%rd3782, %rd3780, 4294967295;
	add.s64 	%rd3783, %rd3782, %rd3781;
	add.s64 	%rd3784, %rd3783, %rd3424;
	shr.u64 	%rd3785, %rd3784, 32;
	add.s64 	%rd3786, %rd3785, %rd3422;
	and.b64  	%rd3787, %rd3744, 4294967295;
	and.b64  	%rd3788, %rd3786, 4294967295;
	add.s64 	%rd3789, %rd3788, %rd3787;
	add.s64 	%rd3790, %rd3789, %rd3553;
	shr.u64 	%rd3791, %rd3790, 32;
	add.s64 	%rd3792, %rd3791, %rd3551;
	and.b64  	%rd3793, %rd3753, 4294967295;
	and.b64  	%rd3794, %rd3792, 4294967295;
	add.s64 	%rd3795, %rd3794, %rd3793;
	add.s64 	%rd3796, %rd3795, %rd3679;
	shr.u64 	%rd3797, %rd3796, 32;
	add.s64 	%rd3798, %rd3797, %rd3677;
	mul.wide.u32 	%rd3799, %r6353, %r6353;
	shr.u64 	%rd3800, %rd3799, 32;
	and.b64  	%rd3801, %rd3762, 4294967295;
	and.b64  	%rd3802, %rd3799, 4294967293;
	and.b64  	%rd3803, %rd3798, 4294967295;
	add.s64 	%rd3804, %rd3803, %rd3801;
	add.s64 	%rd3805, %rd3804, %rd3802;
	shr.u64 	%rd3806, %rd3805, 32;
	add.s64 	%rd3807, %rd3806, %rd3800;
	mul.wide.u32 	%rd3808, %r6352, %r6353;
	shr.u64 	%rd3809, %rd3808, 32;
	and.b64  	%rd3810, %rd3765, 4294967295;
	and.b64  	%rd3811, %rd3808, 4294967295;
	and.b64  	%rd3812, %rd3807, 4294967295;
	add.s64 	%rd3813, %rd3812, %rd3810;
	add.s64 	%rd3814, %rd3813, %rd3811;
	shr.u64 	%rd3815, %rd3814, 32;
	add.s64 	%rd3816, %rd3815, %rd3809;
	mul.lo.s32 	%r3172, %r22, %r3171;
	cvt.u64.u32 	%rd3817, %r3172;
	mul.wide.u32 	%rd3818, %r6, %r3172;
	shr.u64 	%rd3819, %rd3818, 32;
	and.b64  	%rd3820, %rd3767, 4294967295;
	and.b64  	%rd3821, %rd3818, 4294967295;
	add.s64 	%rd3822, %rd3821, %rd3820;
	shr.u64 	%rd3823, %rd3822, 32;
	add.s64 	%rd3824, %rd3823, %rd3819;
	mul.lo.s64 	%rd3825, %rd2, %rd3817;
	shr.u64 	%rd3826, %rd3825, 32;
	and.b64  	%rd3827, %rd3772, 4294967295;
	and.b64  	%rd3828, %rd3825, 4294967295;
	and.b64  	%rd3829, %rd3824, 4294967295;
	add.s64 	%rd3830, %rd3829, %rd3827;
	add.s64 	%rd3831, %rd3830, %rd3828;
	shr.u64 	%rd3832, %rd3831, 32;
	add.s64 	%rd3833, %rd3832, %rd3826;
	mul.lo.s64 	%rd3834, %rd3, %rd3817;
	shr.u64 	%rd3835, %rd3834, 32;
	and.b64  	%rd3836, %rd3778, 4294967295;
	and.b64  	%rd3837, %rd3834, 4294967295;
	and.b64  	%rd3838, %rd3833, 4294967295;
	add.s64 	%rd3839, %rd3838, %rd3836;
	add.s64 	%rd3840, %rd3839, %rd3837;
	shr.u64 	%rd3841, %rd3840, 32;
	add.s64 	%rd3842, %rd3841, %rd3835;
	mul.wide.u32 	%rd3843, %r9, %r3172;
	shr.u64 	%rd3844, %rd3843, 32;
	and.b64  	%rd3845, %rd3784, 4294967295;
	and.b64  	%rd3846, %rd3843, 4294967295;
	and.b64  	%rd3847, %rd3842, 4294967295;
	add.s64 	%rd3848, %rd3847, %rd3845;
	add.s64 	%rd3849, %rd3848, %rd3846;
	shr.u64 	%rd3850, %rd3849, 32;
	add.s64 	%rd3851, %rd3850, %rd3844;
	mul.wide.u32 	%rd3852, %r10, %r3172;
	shr.u64 	%rd3853, %rd3852, 32;
	and.b64  	%rd3854, %rd3790, 4294967295;
	and.b64  	%rd3855, %rd3852, 4294967295;
	and.b64  	%rd3856, %rd3851, 4294967295;
	add.s64 	%rd3857, %rd3856, %rd3854;
	add.s64 	%rd3858, %rd3857, %rd3855;
	shr.u64 	%rd3859, %rd3858, 32;
	add.s64 	%rd3860, %rd3859, %rd3853;
	mul.wide.u32 	%rd3861, %r11, %r3172;
	shr.u64 	%rd3862, %rd3861, 32;
	and.b64  	%rd3863, %rd3796, 4294967295;
	and.b64  	%rd3864, %rd3861, 4294967295;
	and.b64  	%rd3865, %rd3860, 4294967295;
	add.s64 	%rd3866, %rd3865, %rd3863;
	add.s64 	%rd3867, %rd3866, %rd3864;
	shr.u64 	%rd3868, %rd3867, 32;
	add.s64 	%rd3869, %rd3868, %rd3862;
	mul.lo.s64 	%rd3870, %rd7, %rd3817;
	shr.u64 	%rd3871, %rd3870, 32;
	and.b64  	%rd3872, %rd3805, 4294967295;
	and.b64  	%rd3873, %rd3870, 4294967295;
	and.b64  	%rd3874, %rd3869, 4294967295;
	add.s64 	%rd3875, %rd3874, %rd3872;
	add.s64 	%rd3876, %rd3875, %rd3873;
	shr.u64 	%rd3877, %rd3876, 32;
	add.s64 	%rd3878, %rd3877, %rd3871;
	mul.wide.u32 	%rd3879, %r13, %r3172;
	shr.u64 	%rd3880, %rd3879, 32;
	and.b64  	%rd3881, %rd3814, 4294967295;
	and.b64  	%rd3882, %rd3879, 4294967295;
	and.b64  	%rd3883, %rd3878, 4294967295;
	add.s64 	%rd3884, %rd3883, %rd3881;
	add.s64 	%rd3885, %rd3884, %rd3882;
	shr.u64 	%rd3886, %rd3885, 32;
	add.s64 	%rd3887, %rd3886, %rd3880;
	add.s64 	%rd3888, %rd3816, %rd3887;
	and.b64  	%rd3889, %rd3831, 4294967295;
	add.s64 	%rd3890, %rd3030, %rd3889;
	cvt.u32.u64 	%r3173, %rd3890;
	shr.u64 	%rd3891, %rd3890, 32;
	add.s64 	%rd3892, %rd3891, %rd3029;
	and.b64  	%rd3893, %rd3840, 4294967295;
	add.s64 	%rd3894, %rd3892, %rd3893;
	add.s64 	%rd3895, %rd3894, %rd3166;
	shr.u64 	%rd3896, %rd3895, 32;
	add.s64 	%rd3897, %rd3896, %rd3164;
	and.b64  	%rd3898, %rd3849, 4294967295;
	and.b64  	%rd3899, %rd3897, 4294967295;
	add.s64 	%rd3900, %rd3899, %rd3898;
	add.s64 	%rd3901, %rd3900, %rd3301;
	shr.u64 	%rd3902, %rd3901, 32;
	add.s64 	%rd3903, %rd3902, %rd3299;
	and.b64  	%rd3904, %rd3858, 4294967295;
	and.b64  	%rd3905, %rd3903, 4294967295;
	add.s64 	%rd3906, %rd3905, %rd3904;
	add.s64 	%rd3907, %rd3906, %rd3433;
	shr.u64 	%rd3908, %rd3907, 32;
	add.s64 	%rd3909, %rd3908, %rd3431;
	and.b64  	%rd3910, %rd3867, 4294967295;
	and.b64  	%rd3911, %rd3909, 4294967295;
	add.s64 	%rd3912, %rd3911, %rd3910;
	add.s64 	%rd3913, %rd3912, %rd3562;
	shr.u64 	%rd3914, %rd3913, 32;
	add.s64 	%rd3915, %rd3914, %rd3560;
	and.b64  	%rd3916, %rd3876, 4294967295;
	and.b64  	%rd3917, %rd3915, 4294967295;
	add.s64 	%rd3918, %rd3917, %rd3916;
	add.s64 	%rd3919, %rd3918, %rd3688;
	shr.u64 	%rd3920, %rd3919, 32;
	add.s64 	%rd3921, %rd3920, %rd3686;
	and.b64  	%rd3922, %rd3885, 4294967295;
	and.b64  	%rd3923, %rd3921, 4294967295;
	add.s64 	%rd3924, %rd3923, %rd3922;
	add.s64 	%rd3925, %rd3924, %rd3811;
	shr.u64 	%rd3926, %rd3925, 32;
	add.s64 	%rd3927, %rd3926, %rd3809;
	mul.wide.u32 	%rd3928, %r6352, %r6352;
	{ .reg .b32 tmp; mov.b64 {tmp, %r3174}, %rd3928; }
	and.b64  	%rd3929, %rd3888, 4294967295;
	and.b64  	%rd3930, %rd3928, 4294967293;
	and.b64  	%rd3931, %rd3927, 4294967295;
	add.s64 	%rd3932, %rd3931, %rd3929;
	add.s64 	%rd3933, %rd3932, %rd3930;
	{ .reg .b32 tmp; mov.b64 {tmp, %r3175}, %rd3933; }
	add.s32 	%r3176, %r3175, %r3174;
	mul.lo.s32 	%r3177, %r22, %r3173;
	cvt.u64.u32 	%rd3934, %r3177;
	mul.wide.u32 	%rd3935, %r6, %r3177;
	shr.u64 	%rd3936, %rd3935, 32;
	and.b64  	%rd3937, %rd3890, 4294967295;
	and.b64  	%rd3938, %rd3935, 4294967295;
	add.s64 	%rd3939, %rd3938, %rd3937;
	shr.u64 	%rd3940, %rd3939, 32;
	add.s64 	%rd3941, %rd3940, %rd3936;
	mul.lo.s64 	%rd3942, %rd2, %rd3934;
	shr.u64 	%rd3943, %rd3942, 32;
	and.b64  	%rd3944, %rd3895, 4294967295;
	and.b64  	%rd3945, %rd3942, 4294967295;
	and.b64  	%rd3946, %rd3941, 4294967295;
	add.s64 	%rd3947, %rd3946, %rd3944;
	add.s64 	%rd3948, %rd3947, %rd3945;
	cvt.u32.u64 	%r6367, %rd3948;
	shr.u64 	%rd3949, %rd3948, 32;
	add.s64 	%rd3950, %rd3949, %rd3943;
	mul.lo.s64 	%rd3951, %rd3, %rd3934;
	shr.u64 	%rd3952, %rd3951, 32;
	and.b64  	%rd3953, %rd3901, 4294967295;
	and.b64  	%rd3954, %rd3951, 4294967295;
	and.b64  	%rd3955, %rd3950, 4294967295;
	add.s64 	%rd3956, %rd3955, %rd3953;
	add.s64 	%rd3957, %rd3956, %rd3954;
	cvt.u32.u64 	%r6366, %rd3957;
	shr.u64 	%rd3958, %rd3957, 32;
	add.s64 	%rd3959, %rd3958, %rd3952;
	mul.wide.u32 	%rd3960, %r9, %r3177;
	shr.u64 	%rd3961, %rd3960, 32;
	and.b64  	%rd3962, %rd3907, 4294967295;
	and.b64  	%rd3963, %rd3960, 4294967295;
	and.b64  	%rd3964, %rd3959, 4294967295;
	add.s64 	%rd3965, %rd3964, %rd3962;
	add.s64 	%rd3966, %rd3965, %rd3963;
	cvt.u32.u64 	%r6365, %rd3966;
	shr.u64 	%rd3967, %rd3966, 32;
	add.s64 	%rd3968, %rd3967, %rd3961;
	mul.wide.u32 	%rd3969, %r10, %r3177;
	shr.u64 	%rd3970, %rd3969, 32;
	and.b64  	%rd3971, %rd3913, 4294967295;
	and.b64  	%rd3972, %rd3969, 4294967295;
	and.b64  	%rd3973, %rd3968, 4294967295;
	add.s64 	%rd3974, %rd3973, %rd3971;
	add.s64 	%rd3975, %rd3974, %rd3972;
	cvt.u32.u64 	%r6364, %rd3975;
	shr.u64 	%rd3976, %rd3975, 32;
	add.s64 	%rd3977, %rd3976, %rd3970;
	mul.wide.u32 	%rd3978, %r11, %r3177;
	shr.u64 	%rd3979, %rd3978, 32;
	and.b64  	%rd3980, %rd3919, 4294967295;
	and.b64  	%rd3981, %rd3978, 4294967295;
	and.b64  	%rd3982, %rd3977, 4294967295;
	add.s64 	%rd3983, %rd3982, %rd3980;
	add.s64 	%rd3984, %rd3983, %rd3981;
	cvt.u32.u64 	%r6363, %rd3984;
	shr.u64 	%rd3985, %rd3984, 32;
	add.s64 	%rd3986, %rd3985, %rd3979;
	mul.lo.s64 	%rd3987, %rd7, %rd3934;
	shr.u64 	%rd3988, %rd3987, 32;
	and.b64  	%rd3989, %rd3925, 4294967295;
	and.b64  	%rd3990, %rd3987, 4294967295;
	and.b64  	%rd3991, %rd3986, 4294967295;
	add.s64 	%rd3992, %rd3991, %rd3989;
	add.s64 	%rd3993, %rd3992, %rd3990;
	cvt.u32.u64 	%r6362, %rd3993;
	shr.u64 	%rd3994, %rd3993, 32;
	add.s64 	%rd3995, %rd3994, %rd3988;
	mul.wide.u32 	%rd3996, %r13, %r3177;
	{ .reg .b32 tmp; mov.b64 {tmp, %r3178}, %rd3996; }
	and.b64  	%rd3997, %rd3933, 4294967295;
	and.b64  	%rd3998, %rd3996, 4294967295;
	and.b64  	%rd3999, %rd3995, 4294967295;
	add.s64 	%rd4000, %rd3999, %rd3997;
	add.s64 	%rd4001, %rd4000, %rd3998;
	cvt.u32.u64 	%r6361, %rd4001;
	{ .reg .b32 tmp; mov.b64 {tmp, %r3179}, %rd4001; }
	add.s32 	%r3180, %r3179, %r3178;
	add.s32 	%r6360, %r3176, %r3180;
	setp.lt.u32 	%p220, %r6360, %r13;
	@%p220 bra 	$L__BB0_74;
	setp.gt.u32 	%p221, %r6360, %r13;
	@%p221 bra 	$L__BB0_73;
	setp.gt.u32 	%p222, %r12, %r6361;
	@%p222 bra 	$L__BB0_74;
	setp.lt.u32 	%p223, %r12, %r6361;
	@%p223 bra 	$L__BB0_73;
	setp.gt.u32 	%p224, %r11, %r6362;
	@%p224 bra 	$L__BB0_74;
	setp.lt.u32 	%p225, %r11, %r6362;
	@%p225 bra 	$L__BB0_73;
	setp.gt.u32 	%p226, %r10, %r6363;
	@%p226 bra 	$L__BB0_74;
	setp.lt.u32 	%p227, %r10, %r6363;
	@%p227 bra 	$L__BB0_73;
	setp.gt.u32 	%p228, %r9, %r6364;
	@%p228 bra 	$L__BB0_74;
	setp.lt.u32 	%p229, %r9, %r6364;
	@%p229 bra 	$L__BB0_73;
	setp.gt.u32 	%p230, %r8, %r6365;
	@%p230 bra 	$L__BB0_74;
	setp.lt.u32 	%p231, %r8, %r6365;
	@%p231 bra 	$L__BB0_73;
	setp.gt.u32 	%p232, %r7, %r6366;
	@%p232 bra 	$L__BB0_74;
	setp.ge.u32 	%p233, %r7, %r6366;
	setp.gt.u32 	%p234, %r6, %r6367;
	and.pred  	%p235, %p233, %p234;
	@%p235 bra 	$L__BB0_74;
$L__BB0_73:
	sub.s32 	%r184, %r6367, %r6;
	setp.lt.u32 	%p236, %r6367, %r6;
	selp.u32 	%r3181, 1, 0, %p236;
	add.s32 	%r3182, %r7, %r3181;
	sub.s32 	%r185, %r6366, %r3182;
	setp.gt.u32 	%p237, %r7, %r6366;
	setp.eq.s32 	%p238, %r7, %r6366;
	and.pred  	%p239, %p238, %p236;
	or.pred  	%p240, %p237, %p239;
	selp.u32 	%r3183, 1, 0, %p240;
	add.s32 	%r3184, %r8, %r3183;
	sub.s32 	%r186, %r6365, %r3184;
	setp.gt.u32 	%p241, %r8, %r6365;
	setp.eq.s32 	%p242, %r8, %r6365;
	and.pred  	%p243, %p242, %p240;
	or.pred  	%p244, %p241, %p243;
	selp.u32 	%r3185, 1, 0, %p244;
	add.s32 	%r3186, %r9, %r3185;
	sub.s32 	%r187, %r6364, %r3186;
	setp.gt.u32 	%p245, %r9, %r6364;
	setp.eq.s32 	%p246, %r9, %r6364;
	and.pred  	%p247, %p246, %p244;
	or.pred  	%p248, %p245, %p247;
	selp.u32 	%r3187, 1, 0, %p248;
	add.s32 	%r3188, %r10, %r3187;
	sub.s32 	%r188, %r6363, %r3188;
	setp.gt.u32 	%p249, %r10, %r6363;
	setp.eq.s32 	%p250, %r10, %r6363;
	and.pred  	%p251, %p250, %p248;
	or.pred  	%p252, %p249, %p251;
	selp.u32 	%r3189, 1, 0, %p252;
	add.s32 	%r3190, %r11, %r3189;
	sub.s32 	%r189, %r6362, %r3190;
	setp.gt.u32 	%p253, %r11, %r6362;
	setp.eq.s32 	%p254, %r11, %r6362;
	and.pred  	%p255, %p254, %p252;
	or.pred  	%p256, %p253, %p255;
	selp.u32 	%r3191, 1, 0, %p256;
	add.s32 	%r3192, %r12, %r3191;
	sub.s32 	%r190, %r6361, %r3192;
	setp.gt.u32 	%p257, %r12, %r6361;
	setp.eq.s32 	%p258, %r12, %r6361;
	and.pred  	%p259, %p258, %p256;
	or.pred  	%p260, %p257, %p259;
	selp.u32 	%r3193, 1, 0, %p260;
	add.s32 	%r3194, %r13, %r3193;
	sub.s32 	%r6360, %r6360, %r3194;
	mov.u32 	%r6361, %r190;
	mov.u32 	%r6362, %r189;
	mov.u32 	%r6363, %r188;
	mov.u32 	%r6364, %r187;
	mov.u32 	%r6365, %r186;
	mov.u32 	%r6366, %r185;
	mov.u32 	%r6367, %r184;
$L__BB0_74:
	setp.lt.u32 	%p261, %r6360, %r6328;
	@%p261 bra 	$L__BB0_89;
	setp.gt.u32 	%p262, %r6360, %r6328;
	@%p262 bra 	$L__BB0_88;
	setp.lt.u32 	%p263, %r6361, %r6329;
	@%p263 bra 	$L__BB0_89;
	setp.gt.u32 	%p264, %r6361, %r6329;
	@%p264 bra 	$L__BB0_88;
	setp.lt.u32 	%p265, %r6362, %r6330;
	@%p265 bra 	$L__BB0_89;
	setp.gt.u32 	%p266, %r6362, %r6330;
	@%p266 bra 	$L__BB0_88;
	setp.lt.u32 	%p267, %r6363, %r6331;
	@%p267 bra 	$L__BB0_89;
	setp.gt.u32 	%p268, %r6363, %r6331;
	@%p268 bra 	$L__BB0_88;
	setp.lt.u32 	%p269, %r6364, %r6332;
	@%p269 bra 	$L__BB0_89;
	setp.gt.u32 	%p270, %r6364, %r6332;
	@%p270 bra 	$L__BB0_88;
	setp.lt.u32 	%p271, %r6365, %r6333;
	@%p271 bra 	$L__BB0_89;
	setp.gt.u32 	%p272, %r6365, %r6333;
	@%p272 bra 	$L__BB0_88;
	setp.lt.u32 	%p273, %r6366, %r6334;
	@%p273 bra 	$L__BB0_89;
	setp.le.u32 	%p274, %r6366, %r6334;
	setp.lt.u32 	%p275, %r6367, %r6335;
	and.pred  	%p276, %p274, %p275;
	@%p276 bra 	$L__BB0_89;
$L__BB0_88:
	sub.s32 	%r6375, %r6367, %r6335;
	setp.lt.u32 	%p277, %r6367, %r6335;
	selp.u32 	%r3195, 1, 0, %p277;
	add.s32 	%r3196, %r6334, %r3195;
	sub.s32 	%r6374, %r6366, %r3196;
	setp.lt.u32 	%p278, %r6366, %r6334;
	setp.eq.s32 	%p279, %r6366, %r6334;
	and.pred  	%p280, %p279, %p277;
	or.pred  	%p281, %p278, %p280;
	selp.u32 	%r3197, 1, 0, %p281;
	add.s32 	%r3198, %r6333, %r3197;
	sub.s32 	%r6373, %r6365, %r3198;
	setp.lt.u32 	%p282, %r6365, %r6333;
	setp.eq.s32 	%p283, %r6365, %r6333;
	and.pred  	%p284, %p283, %p281;
	or.pred  	%p285, %p282, %p284;
	selp.u32 	%r3199, 1, 0, %p285;
	add.s32 	%r3200, %r6332, %r3199;
	sub.s32 	%r6372, %r6364, %r3200;
	setp.lt.u32 	%p286, %r6364, %r6332;
	setp.eq.s32 	%p287, %r6364, %r6332;
	and.pred  	%p288, %p287, %p285;
	or.pred  	%p289, %p286, %p288;
	selp.u32 	%r3201, 1, 0, %p289;
	add.s32 	%r3202, %r6331, %r3201;
	sub.s32 	%r6371, %r6363, %r3202;
	setp.lt.u32 	%p290, %r6363, %r6331;
	setp.eq.s32 	%p291, %r6363, %r6331;
	and.pred  	%p292, %p291, %p289;
	or.pred  	%p293, %p290, %p292;
	selp.u32 	%r3203, 1, 0, %p293;
	add.s32 	%r3204, %r6330, %r3203;
	sub.s32 	%r6370, %r6362, %r3204;
	setp.lt.u32 	%p294, %r6362, %r6330;
	setp.eq.s32 	%p295, %r6362, %r6330;
	and.pred  	%p296, %p295, %p293;
	or.pred  	%p297, %p294, %p296;
	selp.u32 	%r3205, 1, 0, %p297;
	add.s32 	%r3206, %r6329, %r3205;
	sub.s32 	%r6369, %r6361, %r3206;
	setp.lt.u32 	%p298, %r6361, %r6329;
	setp.eq.s32 	%p299, %r6361, %r6329;
	and.pred  	%p300, %p299, %p297;
	or.pred  	%p301, %p298, %p300;
	selp.u32 	%r3207, 1, 0, %p301;
	add.s32 	%r3208, %r6328, %r3207;
	sub.s32 	%r6368, %r6360, %r3208;
	bra.uni 	$L__BB0_90;
$L__BB0_89:
	sub.s32 	%r3209, %r6335, %r6367;
	setp.lt.u32 	%p302, %r6335, %r6367;
	selp.u32 	%r3210, 1, 0, %p302;
	add.s32 	%r3211, %r6366, %r3210;
	sub.s32 	%r3212, %r6334, %r3211;
	setp.lt.u32 	%p303, %r6334, %r6366;
	setp.eq.s32 	%p304, %r6334, %r6366;
	and.pred  	%p305, %p304, %p302;
	or.pred  	%p306, %p303, %p305;
	selp.u32 	%r3213, 1, 0, %p306;
	add.s32 	%r3214, %r6365, %r3213;
	sub.s32 	%r3215, %r6333, %r3214;
	setp.lt.u32 	%p307, %r6333, %r6365;
	setp.eq.s32 	%p308, %r6333, %r6365;
	and.pred  	%p309, %p308, %p306;
	or.pred  	%p310, %p307, %p309;
	selp.u32 	%r3216, 1, 0, %p310;
	add.s32 	%r3217, %r6364, %r3216;
	sub.s32 	%r3218, %r6332, %r3217;
	setp.lt.u32 	%p311, %r6332, %r6364;
	setp.eq.s32 	%p312, %r6332, %r6364;
	and.pred  	%p313, %p312, %p310;
	or.pred  	%p314, %p311, %p313;
	selp.u32 	%r3219, 1, 0, %p314;
	add.s32 	%r3220, %r6363, %r3219;
	sub.s32 	%r3221, %r6331, %r3220;
	setp.lt.u32 	%p315, %r6331, %r6363;
	setp.eq.s32 	%p316, %r6331, %r6363;
	and.pred  	%p317, %p316, %p314;
	or.pred  	%p318, %p315, %p317;
	selp.u32 	%r3222, 1, 0, %p318;
	add.s32 	%r3223, %r6362, %r3222;
	sub.s32 	%r3224, %r6330, %r3223;
	setp.lt.u32 	%p319, %r6330, %r6362;
	setp.eq.s32 	%p320, %r6330, %r6362;
	and.pred  	%p321, %p320, %p318;
	or.pred  	%p322, %p319, %p321;
	selp.u32 	%r3225, 1, 0, %p322;
	add.s32 	%r3226, %r6361, %r3225;
	sub.s32 	%r3227, %r6329, %r3226;
	setp.lt.u32 	%p323, %r6329, %r6361;
	setp.eq.s32 	%p324, %r6329, %r6361;
	and.pred  	%p325, %p324, %p322;
	or.pred  	%p326, %p323, %p325;
	selp.u32 	%r3228, 1, 0, %p326;
	add.s32 	%r3229, %r6360, %r3228;
	sub.s32 	%r3230, %r3229, %r6328;
	sub.s32 	%r6375, %r6, %r3209;
	setp.lt.u32 	%p327, %r6, %r3209;
	selp.u32 	%r3231, 1, 0, %p327;
	add.s32 	%r3232, %r3212, %r3231;
	sub.s32 	%r6374, %r7, %r3232;
	setp.lt.u32 	%p328, %r7, %r3212;
	setp.eq.s32 	%p329, %r7, %r3212;
	and.pred  	%p330, %p329, %p327;
	or.pred  	%p331, %p328, %p330;
	selp.u32 	%r3233, 1, 0, %p331;
	add.s32 	%r3234, %r3215, %r3233;
	sub.s32 	%r6373, %r8, %r3234;
	setp.lt.u32 	%p333, %r8, %r3215;
	setp.eq.s32 	%p334, %r8, %r3215;
	and.pred  	%p335, %p334, %p331;
	or.pred  	%p336, %p333, %p335;
	selp.u32 	%r3235, 1, 0, %p336;
	add.s32 	%r3236, %r3218, %r3235;
	sub.s32 	%r6372, %r9, %r3236;
	setp.lt.u32 	%p338, %r9, %r3218;
	setp.eq.s32 	%p339, %r9, %r3218;
	and.pred  	%p340, %p339, %p336;
	or.pred  	%p341, %p338, %p340;
	selp.u32 	%r3237, 1, 0, %p341;
	add.s32 	%r3238, %r3221, %r3237;
	sub.s32 	%r6371, %r10, %r3238;
	setp.lt.u32 	%p343, %r10, %r3221;
	setp.eq.s32 	%p344, %r10, %r3221;
	and.pred  	%p345, %p344, %p341;
	or.pred  	%p346, %p343, %p345;
	selp.u32 	%r3239, 1, 0, %p346;
	add.s32 	%r3240, %r3224, %r3239;
	sub.s32 	%r6370, %r11, %r3240;
	setp.lt.u32 	%p348, %r11, %r3224;
	setp.eq.s32 	%p349, %r11, %r3224;
	and.pred  	%p350, %p349, %p346;
	or.pred  	%p351, %p348, %p350;
	selp.u32 	%r3241, 1, 0, %p351;
	add.s32 	%r3242, %r3227, %r3241;
	sub.s32 	%r6369, %r12, %r3242;
	setp.lt.u32 	%p353, %r12, %r3227;
	setp.eq.s32 	%p354, %r12, %r3227;
	and.pred  	%p355, %p354, %p351;
	or.pred  	%p356, %p353, %p355;
	selp.s32 	%r3243, -1, 0, %p356;
	add.s32 	%r3244, %r3230, %r3243;
	add.s32 	%r6368, %r3244, %r13;
$L__BB0_90:
	mul.wide.u32 	%rd4002, %r6359, %r6343;
	shr.u64 	%rd4003, %rd4002, 32;
	cvt.u32.u64 	%r3245, %rd4002;
	mul.wide.u32 	%rd4004, %r6358, %r6343;
	shr.u64 	%rd4005, %rd4004, 32;
	and.b64  	%rd4006, %rd4004, 4294967295;
	add.s64 	%rd4007, %rd4003, %rd4006;
	shr.u64 	%rd4008, %rd4007, 32;
	add.s64 	%rd4009, %rd4008, %rd4005;
	mul.wide.u32 	%rd4010, %r6357, %r6343;
	shr.u64 	%rd4011, %rd4010, 32;
	and.b64  	%rd4012, %rd4010, 4294967295;
	add.s64 	%rd4013, %rd4009, %rd4012;
	shr.u64 	%rd4014, %rd4013, 32;
	add.s64 	%rd4015, %rd4014, %rd4011;
	mul.wide.u32 	%rd4016, %r6356, %r6343;
	shr.u64 	%rd4017, %rd4016, 32;
	and.b64  	%rd4018, %rd4016, 4294967295;
	add.s64 	%rd4019, %rd4015, %rd4018;
	shr.u64 	%rd4020, %rd4019, 32;
	add.s64 	%rd4021, %rd4020, %rd4017;
	mul.wide.u32 	%rd4022, %r6355, %r6343;
	shr.u64 	%rd4023, %rd4022, 32;
	and.b64  	%rd4024, %rd4022, 4294967295;
	add.s64 	%rd4025, %rd4021, %rd4024;
	shr.u64 	%rd4026, %rd4025, 32;
	add.s64 	%rd4027, %rd4026, %rd4023;
	mul.wide.u32 	%rd4028, %r6354, %r6343;
	shr.u64 	%rd4029, %rd4028, 32;
	and.b64  	%rd4030, %rd4028, 4294967295;
	add.s64 	%rd4031, %rd4027, %rd4030;
	shr.u64 	%rd4032, %rd4031, 32;
	add.s64 	%rd4033, %rd4032, %rd4029;
	mul.wide.u32 	%rd4034, %r6353, %r6343;
	shr.u64 	%rd4035, %rd4034, 32;
	and.b64  	%rd4036, %rd4034, 4294967295;
	add.s64 	%rd4037, %rd4033, %rd4036;
	shr.u64 	%rd4038, %rd4037, 32;
	add.s64 	%rd4039, %rd4038, %rd4035;
	mul.wide.u32 	%rd4040, %r6352, %r6343;
	shr.u64 	%rd4041, %rd4040, 32;
	and.b64  	%rd4042, %rd4040, 4294967295;
	add.s64 	%rd4043, %rd4039, %rd4042;
	shr.u64 	%rd4044, %rd4043, 32;
	add.s64 	%rd4045, %rd4044, %rd4041;
	mul.lo.s32 	%r3246, %r22, %r3245;
	cvt.u64.u32 	%rd4046, %r3246;
	mul.wide.u32 	%rd4047, %r6, %r3246;
	shr.u64 	%rd4048, %rd4047, 32;
	and.b64  	%rd4049, %rd4002, 4294967295;
	and.b64  	%rd4050, %rd4047, 4294967295;
	add.s64 	%rd4051, %rd4050, %rd4049;
	shr.u64 	%rd4052, %rd4051, 32;
	add.s64 	%rd4053, %rd4052, %rd4048;
	mul.lo.s64 	%rd4054, %rd2, %rd4046;
	shr.u64 	%rd4055, %rd4054, 32;
	and.b64  	%rd4056, %rd4007, 4294967295;
	and.b64  	%rd4057, %rd4054, 4294967295;
	and.b64  	%rd4058, %rd4053, 4294967295;
	add.s64 	%rd4059, %rd4058, %rd4056;
	add.s64 	%rd4060, %rd4059, %rd4057;
	shr.u64 	%rd4061, %rd4060, 32;
	add.s64 	%rd4062, %rd4061, %rd4055;
	mul.lo.s64 	%rd4063, %rd3, %rd4046;
	shr.u64 	%rd4064, %rd4063, 32;
	and.b64  	%rd4065, %rd4013, 4294967295;
	and.b64  	%rd4066, %rd4063, 4294967295;
	and.b64  	%rd4067, %rd4062, 4294967295;
	add.s64 	%rd4068, %rd4067, %rd4065;
	add.s64 	%rd4069, %rd4068, %rd4066;
	shr.u64 	%rd4070, %rd4069, 32;
	add.s64 	%rd4071, %rd4070, %rd4064;
	mul.lo.s64 	%rd4072, %rd8, %rd4046;
	shr.u64 	%rd4073, %rd4072, 32;
	and.b64  	%rd4074, %rd4019, 4294967295;
	and.b64  	%rd4075, %rd4072, 4294967295;
	and.b64  	%rd4076, %rd4071, 4294967295;
	add.s64 	%rd4077, %rd4076, %rd4074;
	add.s64 	%rd4078, %rd4077, %rd4075;
	shr.u64 	%rd4079, %rd4078, 32;
	add.s64 	%rd4080, %rd4079, %rd4073;
	mul.lo.s64 	%rd4081, %rd9, %rd4046;
	shr.u64 	%rd4082, %rd4081, 32;
	and.b64  	%rd4083, %rd4025, 4294967295;
	and.b64  	%rd4084, %rd4081, 4294967295;
	and.b64  	%rd4085, %rd4080, 4294967295;
	add.s64 	%rd4086, %rd4085, %rd4083;
	add.s64 	%rd4087, %rd4086, %rd4084;
	shr.u64 	%rd4088, %rd4087, 32;
	add.s64 	%rd4089, %rd4088, %rd4082;
	mul.lo.s64 	%rd4090, %rd10, %rd4046;
	shr.u64 	%rd4091, %rd4090, 32;
	and.b64  	%rd4092, %rd4031, 4294967295;
	and.b64  	%rd4093, %rd4090, 4294967295;
	and.b64  	%rd4094, %rd4089, 4294967295;
	add.s64 	%rd4095, %rd4094, %rd4092;
	add.s64 	%rd4096, %rd4095, %rd4093;
	shr.u64 	%rd4097, %rd4096, 32;
	add.s64 	%rd4098, %rd4097, %rd4091;
	mul.lo.s64 	%rd4099, %rd7, %rd4046;
	shr.u64 	%rd4100, %rd4099, 32;
	and.b64  	%rd4101, %rd4037, 4294967295;
	and.b64  	%rd4102, %rd4099, 4294967295;
	and.b64  	%rd4103, %rd4098, 4294967295;
	add.s64 	%rd4104, %rd4103, %rd4101;
	add.s64 	%rd4105, %rd4104, %rd4102;
	shr.u64 	%rd4106, %rd4105, 32;
	add.s64 	%rd4107, %rd4106, %rd4100;
	mul.wide.u32 	%rd4108, %r13, %r3246;
	shr.u64 	%rd4109, %rd4108, 32;
	and.b64  	%rd4110, %rd4043, 4294967295;
	and.b64  	%rd4111, %rd4108, 4294967295;
	and.b64  	%rd4112, %rd4107, 4294967295;
	add.s64 	%rd4113, %rd4112, %rd4110;
	add.s64 	%rd4114, %rd4113, %rd4111;
	shr.u64 	%rd4115, %rd4114, 32;
	add.s64 	%rd4116, %rd4115, %rd4109;
	add.s64 	%rd4117, %rd4045, %rd4116;
	mul.wide.u32 	%rd4118, %r6359, %r6342;
	shr.u64 	%rd4119, %rd4118, 32;
	and.b64  	%rd4120, %rd4060, 4294967295;
	and.b64  	%rd4121, %rd4118, 4294967295;
	add.s64 	%rd4122, %rd4121, %rd4120;
	cvt.u32.u64 	%r3247, %rd4122;
	shr.u64 	%rd4123, %rd4122, 32;
	add.s64 	%rd4124, %rd4123, %rd4119;
	mul.wide.u32 	%rd4125, %r6358, %r6342;
	shr.u64 	%rd4126, %rd4125, 32;
	and.b64  	%rd4127, %rd4069, 4294967295;
	and.b64  	%rd4128, %rd4125, 4294967295;
	add.s64 	%rd4129, %rd4124, %rd4127;
	add.s64 	%rd4130, %rd4129, %rd4128;
	shr.u64 	%rd4131, %rd4130, 32;
	add.s64 	%rd4132, %rd4131, %rd4126;
	mul.wide.u32 	%rd4133, %r6357, %r6342;
	shr.u64 	%rd4134, %rd4133, 32;
	and.b64  	%rd4135, %rd4078, 4294967295;
	and.b64  	%rd4136, %rd4133, 4294967295;
	and.b64  	%rd4137, %rd4132, 4294967295;
	add.s64 	%rd4138, %rd4137, %rd4135;
	add.s64 	%rd4139, %rd4138, %rd4136;
	shr.u64 	%rd4140, %rd4139, 32;
	add.s64 	%rd4141, %rd4140, %rd4134;
	mul.wide.u32 	%rd4142, %r6356, %r6342;
	shr.u64 	%rd4143, %rd4142, 32;
	and.b64  	%rd4144, %rd4087, 4294967295;
	and.b64  	%rd4145, %rd4142, 4294967295;
	and.b64  	%rd4146, %rd4141, 4294967295;
	add.s64 	%rd4147, %rd4146, %rd4144;
	add.s64 	%rd4148, %rd4147, %rd4145;
	shr.u64 	%rd4149, %rd4148, 32;
	add.s64 	%rd4150, %rd4149, %rd4143;
	mul.wide.u32 	%rd4151, %r6355, %r6342;
	shr.u64 	%rd4152, %rd4151, 32;
	and.b64  	%rd4153, %rd4096, 4294967295;
	and.b64  	%rd4154, %rd4151, 4294967295;
	and.b64  	%rd4155, %rd4150, 4294967295;
	add.s64 	%rd4156, %rd4155, %rd4153;
	add.s64 	%rd4157, %rd4156, %rd4154;
	shr.u64 	%rd4158, %rd4157, 32;
	add.s64 	%rd4159, %rd4158, %rd4152;
	mul.wide.u32 	%rd4160, %r6354, %r6342;
	shr.u64 	%rd4161, %rd4160, 32;
	and.b64  	%rd4162, %rd4105, 4294967295;
	and.b64  	%rd4163, %rd4160, 4294967295;
	and.b64  	%rd4164, %rd4159, 4294967295;
	add.s64 	%rd4165, %rd4164, %rd4162;
	add.s64 	%rd4166, %rd4165, %rd4163;
	shr.u64 	%rd4167, %rd4166, 32;
	add.s64 	%rd4168, %rd4167, %rd4161;
	mul.wide.u32 	%rd4169, %r6353, %r6342;
	shr.u64 	%rd4170, %rd4169, 32;
	and.b64  	%rd4171, %rd4114, 4294967295;
	and.b64  	%rd4172, %rd4169, 4294967295;
	and.b64  	%rd4173, %rd4168, 4294967295;
	add.s64 	%rd4174, %rd4173, %rd4171;
	add.s64 	%rd4175, %rd4174, %rd4172;
	shr.u64 	%rd4176, %rd4175, 32;
	add.s64 	%rd4177, %rd4176, %rd4170;
	mul.wide.u32 	%rd4178, %r6352, %r6342;
	shr.u64 	%rd4179, %rd4178, 32;
	and.b64  	%rd4180, %rd4117, 4294967295;
	and.b64  	%rd4181, %rd4178, 4294967295;
	and.b64  	%rd4182, %rd4177, 4294967295;
	add.s64 	%rd4183, %rd4182, %rd4180;
	add.s64 	%rd4184, %rd4183, %rd4181;
	shr.u64 	%rd4185, %rd4184, 32;
	add.s64 	%rd4186, %rd4185, %rd4179;
	mul.lo.s32 	%r3248, %r22, %r3247;
	cvt.u64.u32 	%rd4187, %r3248;
	mul.wide.u32 	%rd4188, %r6, %r3248;
	shr.u64 	%rd4189, %rd4188, 32;
	and.b64  	%rd4190, %rd4122, 4294967295;
	and.b64  	%rd4191, %rd4188, 4294967295;
	add.s64 	%rd4192, %rd4191, %rd4190;
	shr.u64 	%rd4193, %rd4192, 32;
	add.s64 	%rd4194, %rd4193, %rd4189;
	mul.lo.s64 	%rd4195, %rd2, %rd4187;
	shr.u64 	%rd4196, %rd4195, 32;
	and.b64  	%rd4197, %rd4130, 4294967295;
	and.b64  	%rd4198, %rd4195, 4294967295;
	and.b64  	%rd4199, %rd4194, 4294967295;
	add.s64 	%rd4200, %rd4199, %rd4197;
	add.s64 	%rd4201, %rd4200, %rd4198;
	shr.u64 	%rd4202, %rd4201, 32;
	add.s64 	%rd4203, %rd4202, %rd4196;
	mul.lo.s64 	%rd4204, %rd3, %rd4187;
	shr.u64 	%rd4205, %rd4204, 32;
	and.b64  	%rd4206, %rd4139, 4294967295;
	and.b64  	%rd4207, %rd4204, 4294967295;
	and.b64  	%rd4208, %rd4203, 4294967295;
	add.s64 	%rd4209, %rd4208, %rd4206;
	add.s64 	%rd4210, %rd4209, %rd4207;
	shr.u64 	%rd4211, %rd4210, 32;
	add.s64 	%rd4212, %rd4211, %rd4205;
	mul.lo.s64 	%rd4213, %rd8, %rd4187;
	shr.u64 	%rd4214, %rd4213, 32;
	and.b64  	%rd4215, %rd4148, 4294967295;
	and.b64  	%rd4216, %rd4213, 4294967295;
	and.b64  	%rd4217, %rd4212, 4294967295;
	add.s64 	%rd4218, %rd4217, %rd4215;
	add.s64 	%rd4219, %rd4218, %rd4216;
	shr.u64 	%rd4220, %rd4219, 32;
	add.s64 	%rd4221, %rd4220, %rd4214;
	mul.lo.s64 	%rd4222, %rd9, %rd4187;
	shr.u64 	%rd4223, %rd4222, 32;
	and.b64  	%rd4224, %rd4157, 4294967295;
	and.b64  	%rd4225, %rd4222, 4294967295;
	and.b64  	%rd4226, %rd4221, 4294967295;
	add.s64 	%rd4227, %rd4226, %rd4224;
	add.s64 	%rd4228, %rd4227, %rd4225;
	shr.u64 	%rd4229, %rd4228, 32;
	add.s64 	%rd4230, %rd4229, %rd4223;
	mul.lo.s64 	%rd4231, %rd10, %rd4187;
	shr.u64 	%rd4232, %rd4231, 32;
	and.b64  	%rd4233, %rd4166, 4294967295;
	and.b64  	%rd4234, %rd4231, 4294967295;
	and.b64  	%rd4235, %rd4230, 4294967295;
	add.s64 	%rd4236, %rd4235, %rd4233;
	add.s64 	%rd4237, %rd4236, %rd4234;
	shr.u64 	%rd4238, %rd4237, 32;
	add.s64 	%rd4239, %rd4238, %rd4232;
	mul.lo.s64 	%rd4240, %rd7, %rd4187;
	shr.u64 	%rd4241, %rd4240, 32;
	and.b64  	%rd4242, %rd4175, 4294967295;
	and.b64  	%rd4243, %rd4240, 4294967295;
	and.b64  	%rd4244, %rd4239, 4294967295;
	add.s64 	%rd4245, %rd4244, %rd4242;
	add.s64 	%rd4246, %rd4245, %rd4243;
	shr.u64 	%rd4247, %rd4246, 32;
	add.s64 	%rd4248, %rd4247, %rd4241;
	mul.wide.u32 	%rd4249, %r13, %r3248;
	shr.u64 	%rd4250, %rd4249, 32;
	and.b64  	%rd4251, %rd4184, 4294967295;
	and.b64  	%rd4252, %rd4249, 4294967295;
	and.b64  	%rd4253, %rd4248, 4294967295;
	add.s64 	%rd4254, %rd4253, %rd4251;
	add.s64 	%rd4255, %rd4254, %rd4252;
	shr.u64 	%rd4256, %rd4255, 32;
	add.s64 	%rd4257, %rd4256, %rd4250;
	add.s64 	%rd4258, %rd4186, %rd4257;
	mul.wide.u32 	%rd4259, %r6359, %r6341;
	shr.u64 	%rd4260, %rd4259, 32;
	and.b64  	%rd4261, %rd4201, 4294967295;
	and.b64  	%rd4262, %rd4259, 4294967295;
	add.s64 	%rd4263, %rd4262, %rd4261;
	cvt.u32.u64 	%r3249, %rd4263;
	shr.u64 	%rd4264, %rd4263, 32;
	add.s64 	%rd4265, %rd4264, %rd4260;
	mul.wide.u32 	%rd4266, %r6358, %r6341;
	shr.u64 	%rd4267, %rd4266, 32;
	and.b64  	%rd4268, %rd4210, 4294967295;
	and.b64  	%rd4269, %rd4266, 4294967295;
	add.s64 	%rd4270, %rd4265, %rd4268;
	add.s64 	%rd4271, %rd4270, %rd4269;
	shr.u64 	%rd4272, %rd4271, 32;
	add.s64 	%rd4273, %rd4272, %rd4267;
	mul.wide.u32 	%rd4274, %r6357, %r6341;
	shr.u64 	%rd4275, %rd4274, 32;
	and.b64  	%rd4276, %rd4219, 4294967295;
	and.b64  	%rd4277, %rd4274, 4294967295;
	and.b64  	%rd4278, %rd4273, 4294967295;
	add.s64 	%rd4279, %rd4278, %rd4276;
	add.s64 	%rd4280, %rd4279, %rd4277;
	shr.u64 	%rd4281, %rd4280, 32;
	add.s64 	%rd4282, %rd4281, %rd4275;
	mul.wide.u32 	%rd4283, %r6356, %r6341;
	shr.u64 	%rd4284, %rd4283, 32;
	and.b64  	%rd4285, %rd4228, 4294967295;
	and.b64  	%rd4286, %rd4283, 4294967295;
	and.b64  	%rd4287, %rd4282, 4294967295;
	add.s64 	%rd4288, %rd4287, %rd4285;
	add.s64 	%rd4289, %rd4288, %rd4286;
	shr.u64 	%rd4290, %rd4289, 32;
	add.s64 	%rd4291, %rd4290, %rd4284;
	mul.wide.u32 	%rd4292, %r6355, %r6341;
	shr.u64 	%rd4293, %rd4292, 32;
	and.b64  	%rd4294, %rd4237, 4294967295;
	and.b64  	%rd4295, %rd4292, 4294967295;
	and.b64  	%rd4296, %rd4291, 4294967295;
	add.s64 	%rd4297, %rd4296, %rd4294;
	add.s64 	%rd4298, %rd4297, %rd4295;
	shr.u64 	%rd4299, %rd4298, 32;
	add.s64 	%rd4300, %rd4299, %rd4293;
	mul.wide.u32 	%rd4301, %r6354, %r6341;
	shr.u64 	%rd4302, %rd4301, 32;
	and.b64  	%rd4303, %rd4246, 4294967295;
	and.b64  	%rd4304, %rd4301, 4294967295;
	and.b64  	%rd4305, %rd4300, 4294967295;
	add.s64 	%rd4306, %rd4305, %rd4303;
	add.s64 	%rd4307, %rd4306, %rd4304;
	shr.u64 	%rd4308, %rd4307, 32;
	add.s64 	%rd4309, %rd4308, %rd4302;
	mul.wide.u32 	%rd4310, %r6353, %r6341;
	shr.u64 	%rd4311, %rd4310, 32;
	and.b64  	%rd4312, %rd4255, 4294967295;
	and.b64  	%rd4313, %rd4310, 4294967295;
	and.b64  	%rd4314, %rd4309, 4294967295;
	add.s64 	%rd4315, %rd4314, %rd4312;
	add.s64 	%rd4316, %rd4315, %rd4313;
	shr.u64 	%rd4317, %rd4316, 32;
	add.s64 	%rd4318, %rd4317, %rd4311;
	mul.wide.u32 	%rd4319, %r6352, %r6341;
	shr.u64 	%rd4320, %rd4319, 32;
	and.b64  	%rd4321, %rd4258, 4294967295;
	and.b64  	%rd4322, %rd4319, 4294967295;
	and.b64  	%rd4323, %rd4318, 4294967295;
	add.s64 	%rd4324, %rd4323, %rd4321;
	add.s64 	%rd4325, %rd4324, %rd4322;
	shr.u64 	%rd4326, %rd4325, 32;
	add.s64 	%rd4327, %rd4326, %rd4320;
	mul.lo.s32 	%r3250, %r22, %r3249;
	cvt.u64.u32 	%rd4328, %r3250;
	mul.wide.u32 	%rd4329, %r6, %r3250;
	shr.u64 	%rd4330, %rd4329, 32;
	and.b64  	%rd4331, %rd4263, 4294967295;
	and.b64  	%rd4332, %rd4329, 4294967295;
	add.s64 	%rd4333, %rd4332, %rd4331;
	shr.u64 	%rd4334, %rd4333, 32;
	add.s64 	%rd4335, %rd4334, %rd4330;
	mul.lo.s64 	%rd4336, %rd2, %rd4328;
	shr.u64 	%rd4337, %rd4336, 32;
	and.b64  	%rd4338, %rd4271, 4294967295;
	and.b64  	%rd4339, %rd4336, 4294967295;
	and.b64  	%rd4340, %rd4335, 4294967295;
	add.s64 	%rd4341, %rd4340, %rd4338;
	add.s64 	%rd4342, %rd4341, %rd4339;
	shr.u64 	%rd4343, %rd4342, 32;
	add.s64 	%rd4344, %rd4343, %rd4337;
	mul.lo.s64 	%rd4345, %rd3, %rd4328;
	shr.u64 	%rd4346, %rd4345, 32;
	and.b64  	%rd4347, %rd4280, 4294967295;
	and.b64  	%rd4348, %rd4345, 4294967295;
	and.b64  	%rd4349, %rd4344, 4294967295;
	add.s64 	%rd4350, %rd4349, %rd4347;
	add.s64 	%rd4351, %rd4350, %rd4348;
	shr.u64 	%rd4352, %rd4351, 32;
	add.s64 	%rd4353, %rd4352, %rd4346;
	mul.lo.s64 	%rd4354, %rd8, %rd4328;
	shr.u64 	%rd4355, %rd4354, 32;
	and.b64  	%rd4356, %rd4289, 4294967295;
	and.b64  	%rd4357, %rd4354, 4294967295;
	and.b64  	%rd4358, %rd4353, 4294967295;
	add.s64 	%rd4359, %rd4358, %rd4356;
	add.s64 	%rd4360, %rd4359, %rd4357;
	shr.u64 	%rd4361, %rd4360, 32;
	add.s64 	%rd4362, %rd4361, %rd4355;
	mul.lo.s64 	%rd4363, %rd9, %rd4328;
	shr.u64 	%rd4364, %rd4363, 32;
	and.b64  	%rd4365, %rd4298, 4294967295;
	and.b64  	%rd4366, %rd4363, 4294967295;
	and.b64  	%rd4367, %rd4362, 4294967295;
	add.s64 	%rd4368, %rd4367, %rd4365;
	add.s64 	%rd4369, %rd4368, %rd4366;
	shr.u64 	%rd4370, %rd4369, 32;
	add.s64 	%rd4371, %rd4370, %rd4364;
	mul.lo.s64 	%rd4372, %rd10, %rd4328;
	shr.u64 	%rd4373, %rd4372, 32;
	and.b64  	%rd4374, %rd4307, 4294967295;
	and.b64  	%rd4375, %rd4372, 4294967295;
	and.b64  	%rd4376, %rd4371, 4294967295;
	add.s64 	%rd4377, %rd4376, %rd4374;
	add.s64 	%rd4378, %rd4377, %rd4375;
	shr.u64 	%rd4379, %rd4378, 32;
	add.s64 	%rd4380, %rd4379, %rd4373;
	mul.lo.s64 	%rd4381, %rd7, %rd4328;
	shr.u64 	%rd4382, %rd4381, 32;
	and.b64  	%rd4383, %rd4316, 4294967295;
	and.b64  	%rd4384, %rd4381, 4294967295;
	and.b64  	%rd4385, %rd4380, 4294967295;
	add.s64 	%rd4386, %rd4385, %rd4383;
	add.s64 	%rd4387, %rd4386, %rd4384;
	shr.u64 	%rd4388, %rd4387, 32;
	add.s64 	%rd4389, %rd4388, %rd4382;
	mul.wide.u32 	%rd4390, %r13, %r3250;
	shr.u64 	%rd4391, %rd4390, 32;
	and.b64  	%rd4392, %rd4325, 4294967295;
	and.b64  	%rd4393, %rd4390, 4294967295;
	and.b64  	%rd4394, %rd4389, 4294967295;
	add.s64 	%rd4395, %rd4394, %rd4392;
	add.s64 	%rd4396, %rd4395, %rd4393;
	shr.u64 	%rd4397, %rd4396, 32;
	add.s64 	%rd4398, %rd4397, %rd4391;
	add.s64 	%rd4399, %rd4327, %rd4398;
	mul.wide.u32 	%rd4400, %r6359, %r6340;
	shr.u64 	%rd4401, %rd4400, 32;
	and.b64  	%rd4402, %rd4342, 4294967295;
	and.b64  	%rd4403, %rd4400, 4294967295;
	add.s64 	%rd4404, %rd4403, %rd4402;
	cvt.u32.u64 	%r3251, %rd4404;
	shr.u64 	%rd4405, %rd4404, 32;
	add.s64 	%rd4406, %rd4405, %rd4401;
	mul.wide.u32 	%rd4407, %r6358, %r6340;
	shr.u64 	%rd4408, %rd4407, 32;
	and.b64  	%rd4409, %rd4351, 4294967295;
	and.b64  	%rd4410, %rd4407, 4294967295;
	add.s64 	%rd4411, %rd4406, %rd4409;
	add.s64 	%rd4412, %rd4411, %rd4410;
	shr.u64 	%rd4413, %rd4412, 32;
	add.s64 	%rd4414, %rd4413, %rd4408;
	mul.wide.u32 	%rd4415, %r6357, %r6340;
	shr.u64 	%rd4416, %rd4415, 32;
	and.b64  	%rd4417, %rd4360, 4294967295;
	and.b64  	%rd4418, %rd4415, 4294967295;
	and.b64  	%rd4419, %rd4414, 4294967295;
	add.s64 	%rd4420, %rd4419, %rd4417;
	add.s64 	%rd4421, %rd4420, %rd4418;
	shr.u64 	%rd4422, %rd4421, 32;
	add.s64 	%rd4423, %rd4422, %rd4416;
	mul.wide.u32 	%rd4424, %r6356, %r6340;
	shr.u64 	%rd4425, %rd4424, 32;
	and.b64  	%rd4426, %rd4369, 4294967295;
	and.b64  	%rd4427, %rd4424, 4294967295;
	and.b64  	%rd4428, %rd4423, 4294967295;
	add.s64 	%rd4429, %rd4428, %rd4426;
	add.s64 	%rd4430, %rd4429, %rd4427;
	shr.u64 	%rd4431, %rd4430, 32;
	add.s64 	%rd4432, %rd4431, %rd4425;
	mul.wide.u32 	%rd4433, %r6355, %r6340;
	shr.u64 	%rd4434, %rd4433, 32;
	and.b64  	%rd4435, %rd4378, 4294967295;
	and.b64  	%rd4436, %rd4433, 4294967295;
	and.b64  	%rd4437, %rd4432, 4294967295;
	add.s64 	%rd4438, %rd4437, %rd4435;
	add.s64 	%rd4439, %rd4438, %rd4436;
	shr.u64 	%rd4440, %rd4439, 32;
	add.s64 	%rd4441, %rd4440, %rd4434;
	mul.wide.u32 	%rd4442, %r6354, %r6340;
	shr.u64 	%rd4443, %rd4442, 32;
	and.b64  	%rd4444, %rd4387, 4294967295;
	and.b64  	%rd4445, %rd4442, 4294967295;
	and.b64  	%rd4446, %rd4441, 4294967295;
	add.s64 	%rd4447, %rd4446, %rd4444;
	add.s64 	%rd4448, %rd4447, %rd4445;
	shr.u64 	%rd4449, %rd4448, 32;
	add.s64 	%rd4450, %rd4449, %rd4443;
	mul.wide.u32 	%rd4451, %r6353, %r6340;
	shr.u64 	%rd4452, %rd4451, 32;
	and.b64  	%rd4453, %rd4396, 4294967295;
	and.b64  	%rd4454, %rd4451, 4294967295;
	and.b64  	%rd4455, %rd4450, 4294967295;
	add.s64 	%rd4456, %rd4455, %rd4453;
	add.s64 	%rd4457, %rd4456, %rd4454;
	shr.u64 	%rd4458, %rd4457, 32;
	add.s64 	%rd4459, %rd4458, %rd4452;
	mul.wide.u32 	%rd4460, %r6352, %r6340;
	shr.u64 	%rd4461, %rd4460, 32;
	and.b64  	%rd4462, %rd4399, 4294967295;
	and.b64  	%rd4463, %rd4460, 4294967295;
	and.b64  	%rd4464, %rd4459, 4294967295;
	add.s64 	%rd4465, %rd4464, %rd4462;
	add.s64 	%rd4466, %rd4465, %rd4463;
	shr.u64 	%rd4467, %rd4466, 32;
	add.s64 	%rd4468, %rd4467, %rd4461;
	mul.lo.s32 	%r3252, %r22, %r3251;
	cvt.u64.u32 	%rd4469, %r3252;
	mul.wide.u32 	%rd4470, %r6, %r3252;
	shr.u64 	%rd4471, %rd4470, 32;
	and.b64  	%rd4472, %rd4404, 4294967295;
	and.b64  	%rd4473, %rd4470, 4294967295;
	add.s64 	%rd4474, %rd4473, %rd4472;
	shr.u64 	%rd4475, %rd4474, 32;
	add.s64 	%rd4476, %rd4475, %rd4471;
	mul.lo.s64 	%rd4477, %rd2, %rd4469;
	shr.u64 	%rd4478, %rd4477, 32;
	and.b64  	%rd4479, %rd4412, 4294967295;
	and.b64  	%rd4480, %rd4477, 4294967295;
	and.b64  	%rd4481, %rd4476, 4294967295;
	add.s64 	%rd4482, %rd4481, %rd4479;
	add.s64 	%rd4483, %rd4482, %rd4480;
	shr.u64 	%rd4484, %rd4483, 32;
	add.s64 	%rd4485, %rd4484, %rd4478;
	mul.lo.s64 	%rd4486, %rd3, %rd4469;
	shr.u64 	%rd4487, %rd4486, 32;
	and.b64  	%rd4488, %rd4421, 4294967295;
	and.b64  	%rd4489, %rd4486, 4294967295;
	and.b64  	%rd4490, %rd4485, 4294967295;
	add.s64 	%rd4491, %rd4490, %rd4488;
	add.s64 	%rd4492, %rd4491, %rd4489;
	shr.u64 	%rd4493, %rd4492, 32;
	add.s64 	%rd4494, %rd4493, %rd4487;
	mul.lo.s64 	%rd4495, %rd8, %rd4469;
	shr.u64 	%rd4496, %rd4495, 32;
	and.b64  	%rd4497, %rd4430, 4294967295;
	and.b64  	%rd4498, %rd4495, 4294967295;
	and.b64  	%rd4499, %rd4494, 4294967295;
	add.s64 	%rd4500, %rd4499, %rd4497;
	add.s64 	%rd4501, %rd4500, %rd4498;
	shr.u64 	%rd4502, %rd4501, 32;
	add.s64 	%rd4503, %rd4502, %rd4496;
	mul.lo.s64 	%rd4504, %rd9, %rd4469;
	shr.u64 	%rd4505, %rd4504, 32;
	and.b64  	%rd4506, %rd4439, 4294967295;
	and.b64  	%rd4507, %rd4504, 4294967295;
	and.b64  	%rd4508, %rd4503, 4294967295;
	add.s64 	%rd4509, %rd4508, %rd4506;
	add.s64 	%rd4510, %rd4509, %rd4507;
	shr.u64 	%rd4511, %rd4510, 32;
	add.s64 	%rd4512, %rd4511, %rd4505;
	mul.lo.s64 	%rd4513, %rd10, %rd4469;
	shr.u64 	%rd4514, %rd4513, 32;
	and.b64  	%rd4515, %rd4448, 4294967295;
	and.b64  	%rd4516, %rd4513, 4294967295;
	and.b64  	%rd4517, %rd4512, 4294967295;
	add.s64 	%rd4518, %rd4517, %rd4515;
	add.s64 	%rd4519, %rd4518, %rd4516;
	shr.u64 	%rd4520, %rd4519, 32;
	add.s64 	%rd4521, %rd4520, %rd4514;
	mul.lo.s64 	%rd4522, %rd7, %rd4469;
	shr.u64 	%rd4523, %rd4522, 32;
	and.b64  	%rd4524, %rd4457, 4294967295;
	and.b64  	%rd4525, %rd4522, 4294967295;
	and.b64  	%rd4526, %rd4521, 4294967295;
	add.s64 	%rd4527, %rd4526, %rd4524;
	add.s64 	%rd4528, %rd4527, %rd4525;
	shr.u64 	%rd4529, %rd4528, 32;
	add.s64 	%rd4530, %rd4529, %rd4523;
	mul.wide.u32 	%rd4531, %r13, %r3252;
	shr.u64 	%rd4532, %rd4531, 32;
	and.b64  	%rd4533, %rd4466, 4294967295;
	and.b64  	%rd4534, %rd4531, 4294967295;
	and.b64  	%rd4535, %rd4530, 4294967295;
	add.s64 	%rd4536, %rd4535, %rd4533;
	add.s64 	%rd4537, %rd4536, %rd4534;
	shr.u64 	%rd4538, %rd4537, 32;
	add.s64 	%rd4539, %rd4538, %rd4532;
	add.s64 	%rd4540, %rd4468, %rd4539;
	mul.wide.u32 	%rd4541, %r6359, %r6339;
	shr.u64 	%rd4542, %rd4541, 32;
	and.b64  	%rd4543, %rd4483, 4294967295;
	and.b64  	%rd4544, %rd4541, 4294967295;
	add.s64 	%rd4545, %rd4544, %rd4543;
	cvt.u32.u64 	%r3253, %rd4545;
	shr.u64 	%rd4546, %rd4545, 32;
	add.s64 	%rd4547, %rd4546, %rd4542;
	mul.wide.u32 	%rd4548, %r6358, %r6339;
	shr.u64 	%rd4549, %rd4548, 32;
	and.b64  	%rd4550, %rd4492, 4294967295;
	and.b64  	%rd4551, %rd4548, 4294967295;
	add.s64 	%rd4552, %rd4547, %rd4550;
	add.s64 	%rd4553, %rd4552, %rd4551;
	shr.u64 	%rd4554, %rd4553, 32;
	add.s64 	%rd4555, %rd4554, %rd4549;
	mul.wide.u32 	%rd4556, %r6357, %r6339;
	shr.u64 	%rd4557, %rd4556, 32;
	and.b64  	%rd4558, %rd4501, 4294967295;
	and.b64  	%rd4559, %rd4556, 4294967295;
	and.b64  	%rd4560, %rd4555, 4294967295;
	add.s64 	%rd4561, %rd4560, %rd4558;
	add.s64 	%rd4562, %rd4561, %rd4559;
	shr.u64 	%rd4563, %rd4562, 32;
	add.s64 	%rd4564, %rd4563, %rd4557;
	mul.wide.u32 	%rd4565, %r6356, %r6339;
	shr.u64 	%rd4566, %rd4565, 32;
	and.b64  	%rd4567, %rd4510, 4294967295;
	and.b64  	%rd4568, %rd4565, 4294967295;
	and.b64  	%rd4569, %rd4564, 4294967295;
	add.s64 	%rd4570, %rd4569, %rd4567;
	add.s64 	%rd4571, %rd4570, %rd4568;
	shr.u64 	%rd4572, %rd4571, 32;
	add.s64 	%rd4573, %rd4572, %rd4566;
	mul.wide.u32 	%rd4574, %r6355, %r6339;
	shr.u64 	%rd4575, %rd4574, 32;
	and.b64  	%rd4576, %rd4519, 4294967295;
	and.b64  	%rd4577, %rd4574, 4294967295;
	and.b64  	%rd4578, %rd4573, 4294967295;
	add.s64 	%rd4579, %rd4578, %rd4576;
	add.s64 	%rd4580, %rd4579, %rd4577;
	shr.u64 	%rd4581, %rd4580, 32;
	add.s64 	%rd4582, %rd4581, %rd4575;
	mul.wide.u32 	%rd4583, %r6354, %r6339;
	shr.u64 	%rd4584, %rd4583, 32;
	and.b64  	%rd4585, %rd4528, 4294967295;
	and.b64  	%rd4586, %rd4583, 4294967295;
	and.b64  	%rd4587, %rd4582, 4294967295;
	add.s64 	%rd4588, %rd4587, %rd4585;
	add.s64 	%rd4589, %rd4588, %rd4586;
	shr.u64 	%rd4590, %rd4589, 32;
	add.s64 	%rd4591, %rd4590, %rd4584;
	mul.wide.u32 	%rd4592, %r6353, %r6339;
	shr.u64 	%rd4593, %rd4592, 32;
	and.b64  	%rd4594, %rd4537, 4294967295;
	and.b64  	%rd4595, %rd4592, 4294967295;
	and.b64  	%rd4596, %rd4591, 4294967295;
	add.s64 	%rd4597, %rd4596, %rd4594;
	add.s64 	%rd4598, %rd4597, %rd4595;
	shr.u64 	%rd4599, %rd4598, 32;
	add.s64 	%rd4600, %rd4599, %rd4593;
	mul.wide.u32 	%rd4601, %r6352, %r6339;
	shr.u64 	%rd4602, %rd4601, 32;
	and.b64  	%rd4603, %rd4540, 4294967295;
	and.b64  	%rd4604, %rd4601, 4294967295;
	and.b64  	%rd4605, %rd4600, 4294967295;
	add.s64 	%rd4606, %rd4605, %rd4603;
	add.s64 	%rd4607, %rd4606, %rd4604;
	shr.u64 	%rd4608, %rd4607, 32;
	add.s64 	%rd4609, %rd4608, %rd4602;
	mul.lo.s32 	%r3254, %r22, %r3253;
	cvt.u64.u32 	%rd4610, %r3254;
	mul.wide.u32 	%rd4611, %r6, %r3254;
	shr.u64 	%rd4612, %rd4611, 32;
	and.b64  	%rd4613, %rd4545, 4294967295;
	and.b64  	%rd4614, %rd4611, 4294967295;
	add.s64 	%rd4615, %rd4614, %rd4613;
	shr.u64 	%rd4616, %rd4615, 32;
	add.s64 	%rd4617, %rd4616, %rd4612;
	mul.lo.s64 	%rd4618, %rd2, %rd4610;
	shr.u64 	%rd4619, %rd4618, 32;
	and.b64  	%rd4620, %rd4553, 4294967295;
	and.b64  	%rd4621, %rd4618, 4294967295;
	and.b64  	%rd4622, %rd4617, 4294967295;
	add.s64 	%rd4623, %rd4622, %rd4620;
	add.s64 	%rd4624, %rd4623, %rd4621;
	shr.u64 	%rd4625, %rd4624, 32;
	add.s64 	%rd4626, %rd4625, %rd4619;
	mul.lo.s64 	%rd4627, %rd3, %rd4610;
	shr.u64 	%rd4628, %rd4627, 32;
	and.b64  	%rd4629, %rd4562, 4294967295;
	and.b64  	%rd4630, %rd4627, 4294967295;
	and.b64  	%rd4631, %rd4626, 4294967295;
	add.s64 	%rd4632, %rd4631, %rd4629;
	add.s64 	%rd4633, %rd4632, %rd4630;
	shr.u64 	%rd4634, %rd4633, 32;
	add.s64 	%rd4635, %rd4634, %rd4628;
	mul.lo.s64 	%rd4636, %rd8, %rd4610;
	shr.u64 	%rd4637, %rd4636, 32;
	and.b64  	%rd4638, %rd4571, 4294967295;
	and.b64  	%rd4639, %rd4636, 4294967295;
	and.b64  	%rd4640, %rd4635, 4294967295;
	add.s64 	%rd4641, %rd4640, %rd4638;
	add.s64 	%rd4642, %rd4641, %rd4639;
	shr.u64 	%rd4643, %rd4642, 32;
	add.s64 	%rd4644, %rd4643, %rd4637;
	mul.lo.s64 	%rd4645, %rd9, %rd4610;
	shr.u64 	%rd4646, %rd4645, 32;
	and.b64  	%rd4647, %rd4580, 4294967295;
	and.b64  	%rd4648, %rd4645, 4294967295;
	and.b64  	%rd4649, %rd4644, 4294967295;
	add.s64 	%rd4650, %rd4649, %rd4647;
	add.s64 	%rd4651, %rd4650, %rd4648;
	shr.u64 	%rd4652, %rd4651, 32;
	add.s64 	%rd4653, %rd4652, %rd4646;
	mul.lo.s64 	%rd4654, %rd10, %rd4610;
	shr.u64 	%rd4655, %rd4654, 32;
	and.b64  	%rd4656, %rd4589, 4294967295;
	and.b64  	%rd4657, %rd4654, 4294967295;
	and.b64  	%rd4658, %rd4653, 4294967295;
	add.s64 	%rd4659, %rd4658, %rd4656;
	add.s64 	%rd4660, %rd4659, %rd4657;
	shr.u64 	%rd4661, %rd4660, 32;
	add.s64 	%rd4662, %rd4661, %rd4655;
	mul.lo.s64 	%rd4663, %rd7, %rd4610;
	shr.u64 	%rd4664, %rd4663, 32;
	and.b64  	%rd4665, %rd4598, 4294967295;
	and.b64  	%rd4666, %rd4663, 4294967295;
	and.b64  	%rd4667, %rd4662, 4294967295;
	add.s64 	%rd4668, %rd4667, %rd4665;
	add.s64 	%rd4669, %rd4668, %rd4666;
	shr.u64 	%rd4670, %rd4669, 32;
	add.s64 	%rd4671, %rd4670, %rd4664;
	mul.wide.u32 	%rd4672, %r13, %r3254;
	shr.u64 	%rd4673, %rd4672, 32;
	and.b64  	%rd4674, %rd4607, 4294967295;
	and.b64  	%rd4675, %rd4672, 4294967295;
	and.b64  	%rd4676, %rd4671, 4294967295;
	add.s64 	%rd4677, %rd4676, %rd4674;
	add.s64 	%rd4678, %rd4677, %rd4675;
	shr.u64 	%rd4679, %rd4678, 32;
	add.s64 	%rd4680, %rd4679, %rd4673;
	add.s64 	%rd4681, %rd4609, %rd4680;
	mul.wide.u32 	%rd4682, %r6359, %r6338;
	shr.u64 	%rd4683, %rd4682, 32;
	and.b64  	%rd4684, %rd4624, 4294967295;
	and.b64  	%rd4685, %rd4682, 4294967295;
	add.s64 	%rd4686, %rd4685, %rd4684;
	cvt.u32.u64 	%r3255, %rd4686;
	shr.u64 	%rd4687, %rd4686, 32;
	add.s64 	%rd4688, %rd4687, %rd4683;
	mul.wide.u32 	%rd4689, %r6358, %r6338;
	shr.u64 	%rd4690, %rd4689, 32;
	and.b64  	%rd4691, %rd4633, 4294967295;
	and.b64  	%rd4692, %rd4689, 4294967295;
	add.s64 	%rd4693, %rd4688, %rd4691;
	add.s64 	%rd4694, %rd4693, %rd4692;
	shr.u64 	%rd4695, %rd4694, 32;
	add.s64 	%rd4696, %rd4695, %rd4690;
	mul.wide.u32 	%rd4697, %r6357, %r6338;
	shr.u64 	%rd4698, %rd4697, 32;
	and.b64  	%rd4699, %rd4642, 4294967295;
	and.b64  	%rd4700, %rd4697, 4294967295;
	and.b64  	%rd4701, %rd4696, 4294967295;
	add.s64 	%rd4702, %rd4701, %rd4699;
	add.s64 	%rd4703, %rd4702, %rd4700;
	shr.u64 	%rd4704, %rd4703, 32;
	add.s64 	%rd4705, %rd4704, %rd4698;
	mul.wide.u32 	%rd4706, %r6356, %r6338;
	shr.u64 	%rd4707, %rd4706, 32;
	and.b64  	%rd4708, %rd4651, 4294967295;
	and.b64  	%rd4709, %rd4706, 4294967295;
	and.b64  	%rd4710, %rd4705, 4294967295;
	add.s64 	%rd4711, %rd4710, %rd4708;
	add.s64 	%rd4712, %rd4711, %rd4709;
	shr.u64 	%rd4713, %rd4712, 32;
	add.s64 	%rd4714, %rd4713, %rd4707;
	mul.wide.u32 	%rd4715, %r6355, %r6338;
	shr.u64 	%rd4716, %rd4715, 32;
	and.b64  	%rd4717, %rd4660, 4294967295;
	and.b64  	%rd4718, %rd4715, 4294967295;
	and.b64  	%rd4719, %rd4714, 4294967295;
	add.s64 	%rd4720, %rd4719, %rd4717;
	add.s64 	%rd4721, %rd4720, %rd4718;
	shr.u64 	%rd4722, %rd4721, 32;
	add.s64 	%rd4723, %rd4722, %rd4716;
	mul.wide.u32 	%rd4724, %r6354, %r6338;
	shr.u64 	%rd4725, %rd4724, 32;
	and.b64  	%rd4726, %rd4669, 4294967295;
	and.b64  	%rd4727, %rd4724, 4294967295;
	and.b64  	%rd4728, %rd4723, 4294967295;
	add.s64 	%rd4729, %rd4728, %rd4726;
	add.s64 	%rd4730, %rd4729, %rd4727;
	shr.u64 	%rd4731, %rd4730, 32;
	add.s64 	%rd4732, %rd4731, %rd4725;
	mul.wide.u32 	%rd4733, %r6353, %r6338;
	shr.u64 	%rd4734, %rd4733, 32;
	and.b64  	%rd4735, %rd4678, 4294967295;
	and.b64  	%rd4736, %rd4733, 4294967295;
	and.b64  	%rd4737, %rd4732, 4294967295;
	add.s64 	%rd4738, %rd4737, %rd4735;
	add.s64 	%rd4739, %rd4738, %rd4736;
	shr.u64 	%rd4740, %rd4739, 32;
	add.s64 	%rd4741, %rd4740, %rd4734;
	mul.wide.u32 	%rd4742, %r6352, %r6338;
	shr.u64 	%rd4743, %rd4742, 32;
	and.b64  	%rd4744, %rd4681, 4294967295;
	and.b64  	%rd4745, %rd4742, 4294967295;
	and.b64  	%rd4746, %rd4741, 4294967295;
	add.s64 	%rd4747, %rd4746, %rd4744;
	add.s64 	%rd4748, %rd4747, %rd4745;
	shr.u64 	%rd4749, %rd4748, 32;
	add.s64 	%rd4750, %rd4749, %rd4743;
	mul.lo.s32 	%r3256, %r22, %r3255;
	cvt.u64.u32 	%rd4751, %r3256;
	mul.wide.u32 	%rd4752, %r6, %r3256;
	shr.u64 	%rd4753, %rd4752, 32;
	and.b64  	%rd4754, %rd4686, 4294967295;
	and.b64  	%rd4755, %rd4752, 4294967295;
	add.s64 	%rd4756, %rd4755, %rd4754;
	shr.u64 	%rd4757, %rd4756, 32;
	add.s64 	%rd4758, %rd4757, %rd4753;
	mul.lo.s64 	%rd4759, %rd2, %rd4751;
	shr.u64 	%rd4760, %rd4759, 32;
	and.b64  	%rd4761, %rd4694, 4294967295;
	and.b64  	%rd4762, %rd4759, 4294967295;
	and.b64  	%rd4763, %rd4758, 4294967295;
	add.s64 	%rd4764, %rd4763, %rd4761;
	add.s64 	%rd4765, %rd4764, %rd4762;
	shr.u64 	%rd4766, %rd4765, 32;
	add.s64 	%rd4767, %rd4766, %rd4760;
	mul.lo.s64 	%rd4768, %rd3, %rd4751;
	shr.u64 	%rd4769, %rd4768, 32;
	and.b64  	%rd4770, %rd4703, 4294967295;
	and.b64  	%rd4771, %rd4768, 4294967295;
	and.b64  	%rd4772, %rd4767, 4294967295;
	add.s64 	%rd4773, %rd4772, %rd4770;
	add.s64 	%rd4774, %rd4773, %rd4771;
	shr.u64 	%rd4775, %rd4774, 32;
	add.s64 	%rd4776, %rd4775, %rd4769;
	mul.lo.s64 	%rd4777, %rd8, %rd4751;
	shr.u64 	%rd4778, %rd4777, 32;
	and.b64  	%rd4779, %rd4712, 4294967295;
	and.b64  	%rd4780, %rd4777, 4294967295;
	and.b64  	%rd4781, %rd4776, 4294967295;
	add.s64 	%rd4782, %rd4781, %rd4779;
	add.s64 	%rd4783, %rd4782, %rd4780;
	shr.u64 	%rd4784, %rd4783, 32;
	add.s64 	%rd4785, %rd4784, %rd4778;
	mul.lo.s64 	%rd4786, %rd9, %rd4751;
	shr.u64 	%rd4787, %rd4786, 32;
	and.b64  	%rd4788, %rd4721, 4294967295;
	and.b64  	%rd4789, %rd4786, 4294967295;
	and.b64  	%rd4790, %rd4785, 4294967295;
	add.s64 	%rd4791, %rd4790, %rd4788;
	add.s64 	%rd4792, %rd4791, %rd4789;
	shr.u64 	%rd4793, %rd4792, 32;
	add.s64 	%rd4794, %rd4793, %rd4787;
	mul.lo.s64 	%rd4795, %rd10, %rd4751;
	shr.u64 	%rd4796, %rd4795, 32;
	and.b64  	%rd4797, %rd4730, 4294967295;
	and.b64  	%rd4798, %rd4795, 4294967295;
	and.b64  	%rd4799, %rd4794, 4294967295;
	add.s64 	%rd4800, %rd4799, %rd4797;
	add.s64 	%rd4801, %rd4800, %rd4798;
	shr.u64 	%rd4802, %rd4801, 32;
	add.s64 	%rd4803, %rd4802, %rd4796;
	mul.lo.s64 	%rd4804, %rd7, %rd4751;
	shr.u64 	%rd4805, %rd4804, 32;
	and.b64  	%rd4806, %rd4739, 4294967295;
	and.b64  	%rd4807, %rd4804, 4294967295;
	and.b64  	%rd4808, %rd4803, 4294967295;
	add.s64 	%rd4809, %rd4808, %rd4806;
	add.s64 	%rd4810, %rd4809, %rd4807;
	shr.u64 	%rd4811, %rd4810, 32;
	add.s64 	%rd4812, %rd4811, %rd4805;
	mul.wide.u32 	%rd4813, %r13, %r3256;
	shr.u64 	%rd4814, %rd4813, 32;
	and.b64  	%rd4815, %rd4748, 4294967295;
	and.b64  	%rd4816, %rd4813, 4294967295;
	and.b64  	%rd4817, %rd4812, 4294967295;
	add.s64 	%rd4818, %rd4817, %rd4815;
	add.s64 	%rd4819, %rd4818, %rd4816;
	shr.u64 	%rd4820, %rd4819, 32;
	add.s64 	%rd4821, %rd4820, %rd4814;
	add.s64 	%rd4822, %rd4750, %rd4821;
	mul.wide.u32 	%rd4823, %r6359, %r6337;
	shr.u64 	%rd4824, %rd4823, 32;
	and.b64  	%rd4825, %rd4765, 4294967295;
	and.b64  	%rd4826, %rd4823, 4294967295;
	add.s64 	%rd4827, %rd4826, %rd4825;
	cvt.u32.u64 	%r3257, %rd4827;
	shr.u64 	%rd4828, %rd4827, 32;
	add.s64 	%rd4829, %rd4828, %rd4824;
	mul.wide.u32 	%rd4830, %r6358, %r6337;
	shr.u64 	%rd4831, %rd4830, 32;
	and.b64  	%rd4832, %rd4774, 4294967295;
	and.b64  	%rd4833, %rd4830, 4294967295;
	add.s64 	%rd4834, %rd4829, %rd4832;
	add.s64 	%rd4835, %rd4834, %rd4833;
	shr.u64 	%rd4836, %rd4835, 32;
	add.s64 	%rd4837, %rd4836, %rd4831;
	mul.wide.u32 	%rd4838, %r6357, %r6337;
	shr.u64 	%rd4839, %rd4838, 32;
	and.b64  	%rd4840, %rd4783, 4294967295;
	and.b64  	%rd4841, %rd4838, 4294967295;
	and.b64  	%rd4842, %rd4837, 4294967295;
	add.s64 	%rd4843, %rd4842, %rd4840;
	add.s64 	%rd4844, %rd4843, %rd4841;
	shr.u64 	%rd4845, %rd4844, 32;
	add.s64 	%rd4846, %rd4845, %rd4839;
	mul.wide.u32 	%rd4847, %r6356, %r6337;
	shr.u64 	%rd4848, %rd4847, 32;
	and.b64  	%rd4849, %rd4792, 4294967295;
	and.b64  	%rd4850, %rd4847, 4294967295;
	and.b64  	%rd4851, %rd4846, 4294967295;
	add.s64 	%rd4852, %rd4851, %rd4849;
	add.s64 	%rd4853, %rd4852, %rd4850;
	shr.u64 	%rd4854, %rd4853, 32;
	add.s64 	%rd4855, %rd4854, %rd4848;
	mul.wide.u32 	%rd4856, %r6355, %r6337;
	shr.u64 	%rd4857, %rd4856, 32;
	and.b64  	%rd4858, %rd4801, 4294967295;
	and.b64  	%rd4859, %rd4856, 4294967295;
	and.b64  	%rd4860, %rd4855, 4294967295;
	add.s64 	%rd4861, %rd4860, %rd4858;
	add.s64 	%rd4862, %rd4861, %rd4859;
	shr.u64 	%rd4863, %rd4862, 32;
	add.s64 	%rd4864, %rd4863, %rd4857;
	mul.wide.u32 	%rd4865, %r6354, %r6337;
	shr.u64 	%rd4866, %rd4865, 32;
	and.b64  	%rd4867, %rd4810, 4294967295;
	and.b64  	%rd4868, %rd4865, 4294967295;
	and.b64  	%rd4869, %rd4864, 4294967295;
	add.s64 	%rd4870, %rd4869, %rd4867;
	add.s64 	%rd4871, %rd4870, %rd4868;
	shr.u64 	%rd4872, %rd4871, 32;
	add.s64 	%rd4873, %rd4872, %rd4866;
	mul.wide.u32 	%rd4874, %r6353, %r6337;
	shr.u64 	%rd4875, %rd4874, 32;
	and.b64  	%rd4876, %rd4819, 4294967295;
	and.b64  	%rd4877, %rd4874, 4294967295;
	and.b64  	%rd4878, %rd4873, 4294967295;
	add.s64 	%rd4879, %rd4878, %rd4876;
	add.s64 	%rd4880, %rd4879, %rd4877;
	shr.u64 	%rd4881, %rd4880, 32;
	add.s64 	%rd4882, %rd4881, %rd4875;
	mul.wide.u32 	%rd4883, %r6352, %r6337;
	shr.u64 	%rd4884, %rd4883, 32;
	and.b64  	%rd4885, %rd4822, 4294967295;
	and.b64  	%rd4886, %rd4883, 4294967295;
	and.b64  	%rd4887, %rd4882, 4294967295;
	add.s64 	%rd4888, %rd4887, %rd4885;
	add.s64 	%rd4889, %rd4888, %rd4886;
	shr.u64 	%rd4890, %rd4889, 32;
	add.s64 	%rd4891, %rd4890, %rd4884;
	mul.lo.s32 	%r3258, %r22, %r3257;
	cvt.u64.u32 	%rd4892, %r3258;
	mul.wide.u32 	%rd4893, %r6, %r3258;
	shr.u64 	%rd4894, %rd4893, 32;
	and.b64  	%rd4895, %rd4827, 4294967295;
	and.b64  	%rd4896, %rd4893, 4294967295;
	add.s64 	%rd4897, %rd4896, %rd4895;
	shr.u64 	%rd4898, %rd4897, 32;
	add.s64 	%rd4899, %rd4898, %rd4894;
	mul.lo.s64 	%rd4900, %rd2, %rd4892;
	shr.u64 	%rd4901, %rd4900, 32;
	and.b64  	%rd4902, %rd4835, 4294967295;
	and.b64  	%rd4903, %rd4900, 4294967295;
	and.b64  	%rd4904, %rd4899, 4294967295;
	add.s64 	%rd4905, %rd4904, %rd4902;
	add.s64 	%rd4906, %rd4905, %rd4903;
	shr.u64 	%rd4907, %rd4906, 32;
	add.s64 	%rd4908, %rd4907, %rd4901;
	mul.lo.s64 	%rd4909, %rd3, %rd4892;
	shr.u64 	%rd4910, %rd4909, 32;
	and.b64  	%rd4911, %rd4844, 4294967295;
	and.b64  	%rd4912, %rd4909, 4294967295;
	and.b64  	%rd4913, %rd4908, 4294967295;
	add.s64 	%rd4914, %rd4913, %rd4911;
	add.s64 	%rd4915, %rd4914, %rd4912;
	shr.u64 	%rd4916, %rd4915, 32;
	add.s64 	%rd4917, %rd4916, %rd4910;
	mul.lo.s64 	%rd4918, %rd8, %rd4892;
	shr.u64 	%rd4919, %rd4918, 32;
	and.b64  	%rd4920, %rd4853, 4294967295;
	and.b64  	%rd4921, %rd4918, 4294967295;
	and.b64  	%rd4922, %rd4917, 4294967295;
	add.s64 	%rd4923, %rd4922, %rd4920;
	add.s64 	%rd4924, %rd4923, %rd4921;
	shr.u64 	%rd4925, %rd4924, 32;
	add.s64 	%rd4926, %rd4925, %rd4919;
	mul.lo.s64 	%rd4927, %rd9, %rd4892;
	shr.u64 	%rd4928, %rd4927, 32;
	and.b64  	%rd4929, %rd4862, 4294967295;
	and.b64  	%rd4930, %rd4927, 4294967295;
	and.b64  	%rd4931, %rd4926, 4294967295;
	add.s64 	%rd4932, %rd4931, %rd4929;
	add.s64 	%rd4933, %rd4932, %rd4930;
	shr.u64 	%rd4934, %rd4933, 32;
	add.s64 	%rd4935, %rd4934, %rd4928;
	mul.lo.s64 	%rd4936, %rd10, %rd4892;
	shr.u64 	%rd4937, %rd4936, 32;
	and.b64  	%rd4938, %rd4871, 4294967295;
	and.b64  	%rd4939, %rd4936, 4294967295;
	and.b64  	%rd4940, %rd4935, 4294967295;
	add.s64 	%rd4941, %rd4940, %rd4938;
	add.s64 	%rd4942, %rd4941, %rd4939;
	shr.u64 	%rd4943, %rd4942, 32;
	add.s64 	%rd4944, %rd4943, %rd4937;
	mul.lo.s64 	%rd4945, %rd7, %rd4892;
	shr.u64 	%rd4946, %rd4945, 32;
	and.b64  	%rd4947, %rd4880, 4294967295;
	and.b64  	%rd4948, %rd4945, 4294967295;
	and.b64  	%rd4949, %rd4944, 4294967295;
	add.s64 	%rd4950, %rd4949, %rd4947;
	add.s64 	%rd4951, %rd4950, %rd4948;
	shr.u64 	%rd4952, %rd4951, 32;
	add.s64 	%rd4953, %rd4952, %rd4946;
	mul.wide.u32 	%rd4954, %r13, %r3258;
	shr.u64 	%rd4955, %rd4954, 32;
	and.b64  	%rd4956, %rd4889, 4294967295;
	and.b64  	%rd4957, %rd4954, 4294967295;
	and.b64  	%rd4958, %rd4953, 4294967295;
	add.s64 	%rd4959, %rd4958, %rd4956;
	add.s64 	%rd4960, %rd4959, %rd4957;
	shr.u64 	%rd4961, %rd4960, 32;
	add.s64 	%rd4962, %rd4961, %rd4955;
	add.s64 	%rd4963, %rd4891, %rd4962;
	mul.wide.u32 	%rd4964, %r6359, %r6336;
	shr.u64 	%rd4965, %rd4964, 32;
	and.b64  	%rd4966, %rd4906, 4294967295;
	and.b64  	%rd4967, %rd4964, 4294967295;
	add.s64 	%rd4968, %rd4967, %rd4966;
	cvt.u32.u64 	%r3259, %rd4968;
	shr.u64 	%rd4969, %rd4968, 32;
	add.s64 	%rd4970, %rd4969, %rd4965;
	mul.wide.u32 	%rd4971, %r6358, %r6336;
	shr.u64 	%rd4972, %rd4971, 32;
	and.b64  	%rd4973, %rd4915, 4294967295;
	and.b64  	%rd4974, %rd4971, 4294967295;
	add.s64 	%rd4975, %rd4970, %rd4973;
	add.s64 	%rd4976, %rd4975, %rd4974;
	shr.u64 	%rd4977, %rd4976, 32;
	add.s64 	%rd4978, %rd4977, %rd4972;
	mul.wide.u32 	%rd4979, %r6357, %r6336;
	shr.u64 	%rd4980, %rd4979, 32;
	and.b64  	%rd4981, %rd4924, 4294967295;
	and.b64  	%rd4982, %rd4979, 4294967295;
	and.b64  	%rd4983, %rd4978, 4294967295;
	add.s64 	%rd4984, %rd4983, %rd4981;
	add.s64 	%rd4985, %rd4984, %rd4982;
	shr.u64 	%rd4986, %rd4985, 32;
	add.s64 	%rd4987, %rd4986, %rd4980;
	mul.wide.u32 	%rd4988, %r6356, %r6336;
	shr.u64 	%rd4989, %rd4988, 32;
	and.b64  	%rd4990, %rd4933, 4294967295;
	and.b64  	%rd4991, %rd4988, 4294967295;
	and.b64  	%rd4992, %rd4987, 4294967295;
	add.s64 	%rd4993, %rd4992, %rd4990;
	add.s64 	%rd4994, %rd4993, %rd4991;
	shr.u64 	%rd4995, %rd4994, 32;
	add.s64 	%rd4996, %rd4995, %rd4989;
	mul.wide.u32 	%rd4997, %r6355, %r6336;
	shr.u64 	%rd4998, %rd4997, 32;
	and.b64  	%rd4999, %rd4942, 4294967295;
	and.b64  	%rd5000, %rd4997, 4294967295;
	and.b64  	%rd5001, %rd4996, 4294967295;
	add.s64 	%rd5002, %rd5001, %rd4999;
	add.s64 	%rd5003, %rd5002, %rd5000;
	shr.u64 	%rd5004, %rd5003, 32;
	add.s64 	%rd5005, %rd5004, %rd4998;
	mul.wide.u32 	%rd5006, %r6354, %r6336;
	shr.u64 	%rd5007, %rd5006, 32;
	and.b64  	%rd5008, %rd4951, 4294967295;
	and.b64  	%rd5009, %rd5006, 4294967295;
	and.b64  	%rd5010, %rd5005, 4294967295;
	add.s64 	%rd5011, %rd5010, %rd5008;
	add.s64 	%rd5012, %rd5011, %rd5009;
	shr.u64 	%rd5013, %rd5012, 32;
	add.s64 	%rd5014, %rd5013, %rd5007;
	mul.wide.u32 	%rd5015, %r6353, %r6336;
	shr.u64 	%rd5016, %rd5015, 32;
	and.b64  	%rd5017, %rd4960, 4294967295;
	and.b64  	%rd5018, %rd5015, 4294967295;
	and.b64  	%rd5019, %rd5014, 4294967295;
	add.s64 	%rd5020, %rd5019, %rd5017;
	add.s64 	%rd5021, %rd5020, %rd5018;
	shr.u64 	%rd5022, %rd5021, 32;
	add.s64 	%rd5023, %rd5022, %rd5016;
	mul.wide.u32 	%rd5024, %r6352, %r6336;
	{ .reg .b32 tmp; mov.b64 {tmp, %r3260}, %rd5024; }
	and.b64  	%rd5025, %rd4963, 4294967295;
	and.b64  	%rd5026, %rd5024, 4294967295;
	and.b64  	%rd5027, %rd5023, 4294967295;
	add.s64 	%rd5028, %rd5027, %rd5025;
	add.s64 	%rd5029, %rd5028, %rd5026;
	{ .reg .b32 tmp; mov.b64 {tmp, %r3261}, %rd5029; }
	add.s32 	%r3262, %r3261, %r3260;
	mul.lo.s32 	%r3263, %r22, %r3259;
	cvt.u64.u32 	%rd5030, %r3263;
	mul.wide.u32 	%rd5031, %r6, %r3263;
	shr.u64 	%rd5032, %rd5031, 32;
	and.b64  	%rd5033, %rd4968, 4294967295;
	and.b64  	%rd5034, %rd5031, 4294967295;
	add.s64 	%rd5035, %rd5034, %rd5033;
	shr.u64 	%rd5036, %rd5035, 32;
	add.s64 	%rd5037, %rd5036, %rd5032;
	mul.lo.s64 	%rd5038, %rd2, %rd5030;
	shr.u64 	%rd5039, %rd5038, 32;
	and.b64  	%rd5040, %rd4976, 4294967295;
	and.b64  	%rd5041, %rd5038, 4294967295;
	and.b64  	%rd5042, %rd5037, 4294967295;
	add.s64 	%rd5043, %rd5042, %rd5040;
	add.s64 	%rd5044, %rd5043, %rd5041;
	cvt.u32.u64 	%r224, %rd5044;
	shr.u64 	%rd5045, %rd5044, 32;
	add.s64 	%rd5046, %rd5045, %rd5039;
	mul.lo.s64 	%rd5047, %rd3, %rd5030;
	shr.u64 	%rd5048, %rd5047, 32;
	and.b64  	%rd5049, %rd4985, 4294967295;
	and.b64  	%rd5050, %rd5047, 4294967295;
	and.b64  	%rd5051, %rd5046, 4294967295;
	add.s64 	%rd5052, %rd5051, %rd5049;
	add.s64 	%rd5053, %rd5052, %rd5050;
	cvt.u32.u64 	%r225, %rd5053;
	shr.u64 	%rd5054, %rd5053, 32;
	add.s64 	%rd5055, %rd5054, %rd5048;
	mul.lo.s64 	%rd5056, %rd8, %rd5030;
	shr.u64 	%rd5057, %rd5056, 32;
	and.b64  	%rd5058, %rd4994, 4294967295;
	and.b64  	%rd5059, %rd5056, 4294967295;
	and.b64  	%rd5060, %rd5055, 4294967295;
	add.s64 	%rd5061, %rd5060, %rd5058;
	add.s64 	%rd5062, %rd5061, %rd5059;
	cvt.u32.u64 	%r226, %rd5062;
	shr.u64 	%rd5063, %rd5062, 32;
	add.s64 	%rd5064, %rd5063, %rd5057;
	mul.lo.s64 	%rd5065, %rd9, %rd5030;
	shr.u64 	%rd5066, %rd5065, 32;
	and.b64  	%rd5067, %rd5003, 4294967295;
	and.b64  	%rd5068, %rd5065, 4294967295;
	and.b64  	%rd5069, %rd5064, 4294967295;
	add.s64 	%rd5070, %rd5069, %rd5067;
	add.s64 	%rd5071, %rd5070, %rd5068;
	cvt.u32.u64 	%r227, %rd5071;
	shr.u64 	%rd5072, %rd5071, 32;
	add.s64 	%rd5073, %rd5072, %rd5066;
	mul.lo.s64 	%rd5074, %rd10, %rd5030;
	shr.u64 	%rd5075, %rd5074, 32;
	and.b64  	%rd5076, %rd5012, 4294967295;
	and.b64  	%rd5077, %rd5074, 4294967295;
	and.b64  	%rd5078, %rd5073, 4294967295;
	add.s64 	%rd5079, %rd5078, %rd5076;
	add.s64 	%rd5080, %rd5079, %rd5077;
	cvt.u32.u64 	%r228, %rd5080;
	shr.u64 	%rd5081, %rd5080, 32;
	add.s64 	%rd5082, %rd5081, %rd5075;
	mul.lo.s64 	%rd5083, %rd7, %rd5030;
	shr.u64 	%rd5084, %rd5083, 32;
	and.b64  	%rd5085, %rd5021, 4294967295;
	and.b64  	%rd5086, %rd5083, 4294967295;
	and.b64  	%rd5087, %rd5082, 4294967295;
	add.s64 	%rd5088, %rd5087, %rd5085;
	add.s64 	%rd5089, %rd5088, %rd5086;
	cvt.u32.u64 	%r229, %rd5089;
	shr.u64 	%rd5090, %rd5089, 32;
	add.s64 	%rd5091, %rd5090, %rd5084;
	mul.wide.u32 	%rd5092, %r13, %r3263;
	{ .reg .b32 tmp; mov.b64 {tmp, %r3264}, %rd5092; }
	and.b64  	%rd5093, %rd5029, 4294967295;
	and.b64  	%rd5094, %rd5092, 4294967295;
	and.b64  	%rd5095, %rd5091, 4294967295;
	add.s64 	%rd5096, %rd5095, %rd5093;
	add.s64 	%rd5097, %rd5096, %rd5094;
	cvt.u32.u64 	%r230, %rd5097;
	{ .reg .b32 tmp; mov.b64 {tmp, %r3265}, %rd5097; }
	add.s32 	%r3266, %r3265, %r3264;
	add.s32 	%r6376, %r3262, %r3266;
	setp.lt.u32 	%p357, %r6376, %r13;
	mov.u32 	%r6377, %r230;
	mov.u32 	%r6378, %r229;
	mov.u32 	%r6379, %r228;
	mov.u32 	%r6380, %r227;
	mov.u32 	%r6381, %r226;
	mov.u32 	%r6382, %r225;
	mov.u32 	%r6383, %r224;
	@%p357 bra 	$L__BB0_105;
	setp.gt.u32 	%p358, %r6376, %r13;
	@%p358 bra 	$L__BB0_104;
	setp.gt.u32 	%p359, %r12, %r230;
	mov.u32 	%r6377, %r230;
	mov.u32 	%r6378, %r229;
	mov.u32 	%r6379, %r228;
	mov.u32 	%r6380, %r227;
	mov.u32 	%r6381, %r226;
	mov.u32 	%r6382, %r225;
	mov.u32 	%r6383, %r224;
	@%p359 bra 	$L__BB0_105;
	setp.lt.u32 	%p360, %r12, %r230;
	@%p360 bra 	$L__BB0_104;
	setp.gt.u32 	%p361, %r11, %r229;
	mov.u32 	%r6377, %r230;
	mov.u32 	%r6378, %r229;
	mov.u32 	%r6379, %r228;
	mov.u32 	%r6380, %r227;
	mov.u32 	%r6381, %r226;
	mov.u32 	%r6382, %r225;
	mov.u32 	%r6383, %r224;
	@%p361 bra 	$L__BB0_105;
	setp.lt.u32 	%p362, %r11, %r229;
	@%p362 bra 	$L__BB0_104;
	setp.gt.u32 	%p363, %r10, %r228;
	mov.u32 	%r6377, %r230;
	mov.u32 	%r6378, %r229;
	mov.u32 	%r6379, %r228;
	mov.u32 	%r6380, %r227;
	mov.u32 	%r6381, %r226;
	mov.u32 	%r6382, %r225;
	mov.u32 	%r6383, %r224;
	@%p363 bra 	$L__BB0_105;
	setp.lt.u32 	%p364, %r10, %r228;
	@%p364 bra 	$L__BB0_104;
	setp.gt.u32 	%p365, %r9, %r227;
	mov.u32 	%r6377, %r230;
	mov.u32 	%r6378, %r229;
	mov.u32 	%r6379, %r228;
	mov.u32 	%r6380, %r227;
	mov.u32 	%r6381, %r226;
	mov.u32 	%r6382, %r225;
	mov.u32 	%r6383, %r224;
	@%p365 bra 	$L__BB0_105;
	setp.lt.u32 	%p366, %r9, %r227;
	@%p366 bra 	$L__BB0_104;
	setp.gt.u32 	%p367, %r8, %r226;
	mov.u32 	%r6377, %r230;
	mov.u32 	%r6378, %r229;
	mov.u32 	%r6379, %r228;
	mov.u32 	%r6380, %r227;
	mov.u32 	%r6381, %r226;
	mov.u32 	%r6382, %r225;
	mov.u32 	%r6383, %r224;
	@%p367 bra 	$L__BB0_105;
	setp.lt.u32 	%p368, %r8, %r226;
	@%p368 bra 	$L__BB0_104;
	setp.gt.u32 	%p369, %r7, %r225;
	mov.u32 	%r6377, %r230;
	mov.u32 	%r6378, %r229;
	mov.u32 	%r6379, %r228;
	mov.u32 	%r6380, %r227;
	mov.u32 	%r6381, %r226;
	mov.u32 	%r6382, %r225;
	mov.u32 	%r6383, %r224;
	@%p369 bra 	$L__BB0_105;
	setp.ge.u32 	%p370, %r7, %r225;
	setp.gt.u32 	%p371, %r6, %r224;
	and.pred  	%p372, %p370, %p371;
	mov.u32 	%r6377, %r230;
	mov.u32 	%r6378, %r229;
	mov.u32 	%r6379, %r228;
	mov.u32 	%r6380, %r227;
	mov.u32 	%r6381, %r226;
	mov.u32 	%r6382, %r225;
	mov.u32 	%r6383, %r224;
	@%p372 bra 	$L__BB0_105;
$L__BB0_104:
	sub.s32 	%r6383, %r224, %r6;
	setp.lt.u32 	%p373, %r224, %r6;
	selp.u32 	%r3267, 1, 0, %p373;
	add.s32 	%r3268, %r7, %r3267;
	sub.s32 	%r6382, %r225, %r3268;
	setp.gt.u32 	%p374, %r7, %r225;
	setp.eq.s32 	%p375, %r7, %r225;
	and.pred  	%p376, %p375, %p373;
	or.pred  	%p377, %p374, %p376;
	selp.u32 	%r3269, 1, 0, %p377;
	add.s32 	%r3270, %r8, %r3269;
	sub.s32 	%r6381, %r226, %r3270;
	setp.gt.u32 	%p378, %r8, %r226;
	setp.eq.s32 	%p379, %r8, %r226;
	and.pred  	%p380, %p379, %p377;
	or.pred  	%p381, %p378, %p380;
	selp.u32 	%r3271, 1, 0, %p381;
	add.s32 	%r3272, %r9, %r3271;
	sub.s32 	%r6380, %r227, %r3272;
	setp.gt.u32 	%p382, %r9, %r227;
	setp.eq.s32 	%p383, %r9, %r227;
	and.pred  	%p384, %p383, %p381;
	or.pred  	%p385, %p382, %p384;
	selp.u32 	%r3273, 1, 0, %p385;
	add.s32 	%r3274, %r10, %r3273;
	sub.s32 	%r6379, %r228, %r3274;
	setp.gt.u32 	%p386, %r10, %r228;
	setp.eq.s32 	%p387, %r10, %r228;
	and.pred  	%p388, %p387, %p385;
	or.pred  	%p389, %p386, %p388;
	selp.u32 	%r3275, 1, 0, %p389;
	add.s32 	%r3276, %r11, %r3275;
	sub.s32 	%r6378, %r229, %r3276;
	setp.gt.u32 	%p390, %r11, %r229;
	setp.eq.s32 	%p391, %r11, %r229;
	and.pred  	%p392, %p391, %p389;
	or.pred  	%p393, %p390, %p392;
	selp.u32 	%r3277, 1, 0, %p393;
	add.s32 	%r3278, %r12, %r3277;
	sub.s32 	%r6377, %r230, %r3278;
	setp.gt.u32 	%p394, %r12, %r230;
	setp.eq.s32 	%p395, %r12, %r230;
	and.pred  	%p396, %p395, %p393;
	or.pred  	%p397, %p394, %p396;
	selp.u32 	%r3279, 1, 0, %p397;
	add.s32 	%r3280, %r13, %r3279;
	sub.s32 	%r6376, %r6376, %r3280;
$L__BB0_105:
	mul.wide.u32 	%rd5098, %r7124, %r6359;
	shr.u64 	%rd5099, %rd5098, 32;
	cvt.u32.u64 	%r3281, %rd5098;
	mul.wide.u32 	%rd5100, %r7123, %r6359;
	shr.u64 	%rd5101, %rd5100, 32;
	and.b64  	%rd5102, %rd5100, 4294967295;
	add.s64 	%rd5103, %rd5099, %rd5102;
	shr.u64 	%rd5104, %rd5103, 32;
	add.s64 	%rd5105, %rd5104, %rd5101;
	mul.wide.u32 	%rd5106, %r7122, %r6359;
	shr.u64 	%rd5107, %rd5106, 32;
	and.b64  	%rd5108, %rd5106, 4294967295;
	and.b64  	%rd5109, %rd5105, 4294967295;
	add.s64 	%rd5110, %rd5109, %rd5108;
	shr.u64 	%rd5111, %rd5110, 32;
	add.s64 	%rd5112, %rd5111, %rd5107;
	mul.wide.u32 	%rd5113, %r7121, %r6359;
	shr.u64 	%rd5114, %rd5113, 32;
	and.b64  	%rd5115, %rd5113, 4294967295;
	and.b64  	%rd5116, %rd5112, 4294967295;
	add.s64 	%rd5117, %rd5116, %rd5115;
	shr.u64 	%rd5118, %rd5117, 32;
	add.s64 	%rd5119, %rd5118, %rd5114;
	mul.wide.u32 	%rd5120, %r7120, %r6359;
	shr.u64 	%rd5121, %rd5120, 32;
	and.b64  	%rd5122, %rd5120, 4294967295;
	and.b64  	%rd5123, %rd5119, 4294967295;
	add.s64 	%rd5124, %rd5123, %rd5122;
	shr.u64 	%rd5125, %rd5124, 32;
	add.s64 	%rd5126, %rd5125, %rd5121;
	mul.wide.u32 	%rd5127, %r7119, %r6359;
	shr.u64 	%rd5128, %rd5127, 32;
	and.b64  	%rd5129, %rd5127, 4294967295;
	and.b64  	%rd5130, %rd5126, 4294967295;
	add.s64 	%rd5131, %rd5130, %rd5129;
	shr.u64 	%rd5132, %rd5131, 32;
	add.s64 	%rd5133, %rd5132, %rd5128;
	mul.wide.u32 	%rd5134, %r7118, %r6359;
	shr.u64 	%rd5135, %rd5134, 32;
	and.b64  	%rd5136, %rd5134, 4294967295;
	and.b64  	%rd5137, %rd5133, 4294967295;
	add.s64 	%rd5138, %rd5137, %rd5136;
	shr.u64 	%rd5139, %rd5138, 32;
	add.s64 	%rd5140, %rd5139, %rd5135;
	mul.wide.u32 	%rd5141, %r7117, %r6359;
	shr.u64 	%rd5142, %rd5141, 32;
	and.b64  	%rd5143, %rd5141, 4294967295;
	and.b64  	%rd5144, %rd5140, 4294967295;
	add.s64 	%rd5145, %rd5144, %rd5143;
	shr.u64 	%rd5146, %rd5145, 32;
	add.s64 	%rd5147, %rd5146, %rd5142;
	mul.lo.s32 	%r3282, %r22, %r3281;
	cvt.u64.u32 	%rd5148, %r3282;
	mul.wide.u32 	%rd5149, %r6, %r3282;
	shr.u64 	%rd5150, %rd5149, 32;
	and.b64  	%rd5151, %rd5098, 4294967295;
	and.b64  	%rd5152, %rd5149, 4294967295;
	add.s64 	%rd5153, %rd5152, %rd5151;
	shr.u64 	%rd5154, %rd5153, 32;
	add.s64 	%rd5155, %rd5154, %rd5150;
	mul.lo.s64 	%rd5156, %rd2, %rd5148;
	shr.u64 	%rd5157, %rd5156, 32;
	and.b64  	%rd5158, %rd5103, 4294967295;
	and.b64  	%rd5159, %rd5156, 4294967295;
	and.b64  	%rd5160, %rd5155, 4294967295;
	add.s64 	%rd5161, %rd5160, %rd5158;
	add.s64 	%rd5162, %rd5161, %rd5159;
	shr.u64 	%rd5163, %rd5162, 32;
	add.s64 	%rd5164, %rd5163, %rd5157;
	mul.lo.s64 	%rd5165, %rd3, %rd5148;
	shr.u64 	%rd5166, %rd5165, 32;
	and.b64  	%rd5167, %rd5110, 4294967295;
	and.b64  	%rd5168, %rd5165, 4294967295;
	and.b64  	%rd5169, %rd5164, 4294967295;
	add.s64 	%rd5170, %rd5169, %rd5167;
	add.s64 	%rd5171, %rd5170, %rd5168;
	shr.u64 	%rd5172, %rd5171, 32;
	add.s64 	%rd5173, %rd5172, %rd5166;
	mul.lo.s64 	%rd5174, %rd8, %rd5148;
	shr.u64 	%rd5175, %rd5174, 32;
	and.b64  	%rd5176, %rd5117, 4294967295;
	and.b64  	%rd5177, %rd5174, 4294967295;
	and.b64  	%rd5178, %rd5173, 4294967295;
	add.s64 	%rd5179, %rd5178, %rd5176;
	add.s64 	%rd5180, %rd5179, %rd5177;
	shr.u64 	%rd5181, %rd5180, 32;
	add.s64 	%rd5182, %rd5181, %rd5175;
	mul.lo.s64 	%rd5183, %rd9, %rd5148;
	shr.u64 	%rd5184, %rd5183, 32;
	and.b64  	%rd5185, %rd5124, 4294967295;
	and.b64  	%rd5186, %rd5183, 4294967295;
	and.b64  	%rd5187, %rd5182, 4294967295;
	add.s64 	%rd5188, %rd5187, %rd5185;
	add.s64 	%rd5189, %rd5188, %rd5186;
	shr.u64 	%rd5190, %rd5189, 32;
	add.s64 	%rd5191, %rd5190, %rd5184;
	mul.lo.s64 	%rd5192, %rd10, %rd5148;
	shr.u64 	%rd5193, %rd5192, 32;
	and.b64  	%rd5194, %rd5131, 4294967295;
	and.b64  	%rd5195, %rd5192, 4294967295;
	and.b64  	%rd5196, %rd5191, 4294967295;
	add.s64 	%rd5197, %rd5196, %rd5194;
	add.s64 	%rd5198, %rd5197, %rd5195;
	shr.u64 	%rd5199, %rd5198, 32;
	add.s64 	%rd5200, %rd5199, %rd5193;
	mul.lo.s64 	%rd5201, %rd7, %rd5148;
	shr.u64 	%rd5202, %rd5201, 32;
	and.b64  	%rd5203, %rd5138, 4294967295;
	and.b64  	%rd5204, %rd5201, 4294967295;
	and.b64  	%rd5205, %rd5200, 4294967295;
	add.s64 	%rd5206, %rd5205, %rd5203;
	add.s64 	%rd5207, %rd5206, %rd5204;
	shr.u64 	%rd5208, %rd5207, 32;
	add.s64 	%rd5209, %rd5208, %rd5202;
	mul.wide.u32 	%rd5210, %r13, %r3282;
	shr.u64 	%rd5211, %rd5210, 32;
	and.b64  	%rd5212, %rd5145, 4294967295;
	and.b64  	%rd5213, %rd5210, 4294967295;
	and.b64  	%rd5214, %rd5209, 4294967295;
	add.s64 	%rd5215, %rd5214, %rd5212;
	add.s64 	%rd5216, %rd5215, %rd5213;
	shr.u64 	%rd5217, %rd5216, 32;
	add.s64 	%rd5218, %rd5217, %rd5211;
	add.s64 	%rd5219, %rd5147, %rd5218;
	mul.wide.u32 	%rd5220, %r7124, %r6358;
	shr.u64 	%rd5221, %rd5220, 32;
	and.b64  	%rd5222, %rd5162, 4294967295;
	and.b64  	%rd5223, %rd5220, 4294967295;
	add.s64 	%rd5224, %rd5223, %rd5222;
	cvt.u32.u64 	%r3283, %rd5224;
	shr.u64 	%rd5225, %rd5224, 32;
	add.s64 	%rd5226, %rd5225, %rd5221;
	mul.wide.u32 	%rd5227, %r7123, %r6358;
	shr.u64 	%rd5228, %rd5227, 32;
	and.b64  	%rd5229, %rd5171, 4294967295;
	and.b64  	%rd5230, %rd5227, 4294967295;
	and.b64  	%rd5231, %rd5226, 4294967295;
	add.s64 	%rd5232, %rd5231, %rd5229;
	add.s64 	%rd5233, %rd5232, %rd5230;
	shr.u64 	%rd5234, %rd5233, 32;
	add.s64 	%rd5235, %rd5234, %rd5228;
	mul.wide.u32 	%rd5236, %r7122, %r6358;
	shr.u64 	%rd5237, %rd5236, 32;
	and.b64  	%rd5238, %rd5180, 4294967295;
	and.b64  	%rd5239, %rd5236, 4294967295;
	and.b64  	%rd5240, %rd5235, 4294967295;
	add.s64 	%rd5241, %rd5240, %rd5238;
	add.s64 	%rd5242, %rd5241, %rd5239;
	shr.u64 	%rd5243, %rd5242, 32;
	add.s64 	%rd5244, %rd5243, %rd5237;
	mul.wide.u32 	%rd5245, %r7121, %r6358;
	shr.u64 	%rd5246, %rd5245, 32;
	and.b64  	%rd5247, %rd5189, 4294967295;
	and.b64  	%rd5248, %rd5245, 4294967295;
	and.b64  	%rd5249, %rd5244, 4294967295;
	add.s64 	%rd5250, %rd5249, %rd5247;
	add.s64 	%rd5251, %rd5250, %rd5248;
	shr.u64 	%rd5252, %rd5251, 32;
	add.s64 	%rd5253, %rd5252, %rd5246;
	mul.wide.u32 	%rd5254, %r7120, %r6358;
	shr.u64 	%rd5255, %rd5254, 32;
	and.b64  	%rd5256, %rd5198, 4294967295;
	and.b64  	%rd5257, %rd5254, 4294967295;
	and.b64  	%rd5258, %rd5253, 4294967295;
	add.s64 	%rd5259, %rd5258, %rd5256;
	add.s64 	%rd5260, %rd5259, %rd5257;
	shr.u64 	%rd5261, %rd5260, 32;
	add.s64 	%rd5262, %rd5261, %rd5255;
	mul.wide.u32 	%rd5263, %r7119, %r6358;
	shr.u64 	%rd5264, %rd5263, 32;
	and.b64  	%rd5265, %rd5207, 4294967295;
	and.b64  	%rd5266, %rd5263, 4294967295;
	and.b64  	%rd5267, %rd5262, 4294967295;
	add.s64 	%rd5268, %rd5267, %rd5265;
	add.s64 	%rd5269, %rd5268, %rd5266;
	shr.u64 	%rd5270, %rd5269, 32;
	add.s64 	%rd5271, %rd5270, %rd5264;
	mul.wide.u32 	%rd5272, %r7118, %r6358;
	shr.u64 	%rd5273, %rd5272, 32;
	and.b64  	%rd5274, %rd5216, 4294967295;
	and.b64  	%rd5275, %rd5272, 4294967295;
	and.b64  	%rd5276, %rd5271, 4294967295;
	add.s64 	%rd5277, %rd5276, %rd5274;
	add.s64 	%rd5278, %rd5277, %rd5275;
	shr.u64 	%rd5279, %rd5278, 32;
	add.s64 	%rd5280, %rd5279, %rd5273;
	mul.wide.u32 	%rd5281, %r7117, %r6358;
	shr.u64 	%rd5282, %rd5281, 32;
	and.b64  	%rd5283, %rd5219, 4294967295;
	and.b64  	%rd5284, %rd5281, 4294967295;
	and.b64  	%rd5285, %rd5280, 4294967295;
	add.s64 	%rd5286, %rd5285, %rd5283;
	add.s64 	%rd5287, %rd5286, %rd5284;
	shr.u64 	%rd5288, %rd5287, 32;
	add.s64 	%rd5289, %rd5288, %rd5282;
	mul.lo.s32 	%r3284, %r22, %r3283;
	cvt.u64.u32 	%rd5290, %r3284;
	mul.wide.u32 	%rd5291, %r6, %r3284;
	shr.u64 	%rd5292, %rd5291, 32;
	and.b64  	%rd5293, %rd5224, 4294967295;
	and.b64  	%rd5294, %rd5291, 4294967295;
	add.s64 	%rd5295, %rd5294, %rd5293;
	shr.u64 	%rd5296, %rd5295, 32;
	add.s64 	%rd5297, %rd5296, %rd5292;
	mul.lo.s64 	%rd5298, %rd2, %rd5290;
	shr.u64 	%rd5299, %rd5298, 32;
	and.b64  	%rd5300, %rd5233, 4294967295;
	and.b64  	%rd5301, %rd5298, 4294967295;
	and.b64  	%rd5302, %rd5297, 4294967295;
	add.s64 	%rd5303, %rd5302, %rd5300;
	add.s64 	%rd5304, %rd5303, %rd5301;
	shr.u64 	%rd5305, %rd5304, 32;
	add.s64 	%rd5306, %rd5305, %rd5299;
	mul.lo.s64 	%rd5307, %rd3, %rd5290;
	shr.u64 	%rd5308, %rd5307, 32;
	and.b64  	%rd5309, %rd5242, 4294967295;
	and.b64  	%rd5310, %rd5307, 4294967295;
	and.b64  	%rd5311, %rd5306, 4294967295;
	add.s64 	%rd5312, %rd5311, %rd5309;
	add.s64 	%rd5313, %rd5312, %rd5310;
	shr.u64 	%rd5314, %rd5313, 32;
	add.s64 	%rd5315, %rd5314, %rd5308;
	mul.lo.s64 	%rd5316, %rd8, %rd5290;
	shr.u64 	%rd5317, %rd5316, 32;
	and.b64  	%rd5318, %rd5251, 4294967295;
	and.b64  	%rd5319, %rd5316, 4294967295;
	and.b64  	%rd5320, %rd5315, 4294967295;
	add.s64 	%rd5321, %rd5320, %rd5318;
	add.s64 	%rd5322, %rd5321, %rd5319;
	shr.u64 	%rd5323, %rd5322, 32;
	add.s64 	%rd5324, %rd5323, %rd5317;
	mul.lo.s64 	%rd5325, %rd9, %rd5290;
	shr.u64 	%rd5326, %rd5325, 32;
	and.b64  	%rd5327, %rd5260, 4294967295;
	and.b64  	%rd5328, %rd5325, 4294967295;
	and.b64  	%rd5329, %rd5324, 4294967295;
	add.s64 	%rd5330, %rd5329, %rd5327;
	add.s64 	%rd5331, %rd5330, %rd5328;
	shr.u64 	%rd5332, %rd5331, 32;
	add.s64 	%rd5333, %rd5332, %rd5326;
	mul.lo.s64 	%rd5334, %rd10, %rd5290;
	shr.u64 	%rd5335, %rd5334, 32;
	and.b64  	%rd5336, %rd5269, 4294967295;
	and.b64  	%rd5337, %rd5334, 4294967295;
	and.b64  	%rd5338, %rd5333, 4294967295;
	add.s64 	%rd5339, %rd5338, %rd5336;
	add.s64 	%rd5340, %rd5339, %rd5337;
	shr.u64 	%rd5341, %rd5340, 32;
	add.s64 	%rd5342, %rd5341, %rd5335;
	mul.lo.s64 	%rd5343, %rd7, %rd5290;
	shr.u64 	%rd5344, %rd5343, 32;
	and.b64  	%rd5345, %rd5278, 4294967295;
	and.b64  	%rd5346, %rd5343, 4294967295;
	and.b64  	%rd5347, %rd5342, 4294967295;
	add.s64 	%rd5348, %rd5347, %rd5345;
	add.s64 	%rd5349, %rd5348, %rd5346;
	shr.u64 	%rd5350, %rd5349, 32;
	add.s64 	%rd5351, %rd5350, %rd5344;
	mul.wide.u32 	%rd5352, %r13, %r3284;
	shr.u64 	%rd5353, %rd5352, 32;
	and.b64  	%rd5354, %rd5287, 4294967295;
	and.b64  	%rd5355, %rd5352, 4294967295;
	and.b64  	%rd5356, %rd5351, 4294967295;
	add.s64 	%rd5357, %rd5356, %rd5354;
	add.s64 	%rd5358, %rd5357, %rd5355;
	shr.u64 	%rd5359, %rd5358, 32;
	add.s64 	%rd5360, %rd5359, %rd5353;
	add.s64 	%rd5361, %rd5289, %rd5360;
	mul.wide.u32 	%rd5362, %r7124, %r6357;
	shr.u64 	%rd5363, %rd5362, 32;
	and.b64  	%rd5364, %rd5304, 4294967295;
	and.b64  	%rd5365, %rd5362, 4294967295;
	add.s64 	%rd5366, %rd5365, %rd5364;
	cvt.u32.u64 	%r3285, %rd5366;
	shr.u64 	%rd5367, %rd5366, 32;
	add.s64 	%rd5368, %rd5367, %rd5363;
	mul.wide.u32 	%rd5369, %r7123, %r6357;
	shr.u64 	%rd5370, %rd5369, 32;
	and.b64  	%rd5371, %rd5313, 4294967295;
	and.b64  	%rd5372, %rd5369, 4294967295;
	and.b64  	%rd5373, %rd5368, 4294967295;
	add.s64 	%rd5374, %rd5373, %rd5371;
	add.s64 	%rd5375, %rd5374, %rd5372;
	shr.u64 	%rd5376, %rd5375, 32;
	add.s64 	%rd5377, %rd5376, %rd5370;
	mul.wide.u32 	%rd5378, %r7122, %r6357;
	shr.u64 	%rd5379, %rd5378, 32;
	and.b64  	%rd5380, %rd5322, 4294967295;
	and.b64  	%rd5381, %rd5378, 4294967295;
	and.b64  	%rd5382, %rd5377, 4294967295;
	add.s64 	%rd5383, %rd5382, %rd5380;
	add.s64 	%rd5384, %rd5383, %rd5381;
	shr.u64 	%rd5385, %rd5384, 32;
	add.s64 	%rd5386, %rd5385, %rd5379;
	mul.wide.u32 	%rd5387, %r7121, %r6357;
	shr.u64 	%rd5388, %rd5387, 32;
	and.b64  	%rd5389, %rd5331, 4294967295;
	and.b64  	%rd5390, %rd5387, 4294967295;
	and.b64  	%rd5391, %rd5386, 4294967295;
	add.s64 	%rd5392, %rd5391, %rd5389;
	add.s64 	%rd5393, %rd5392, %rd5390;
	shr.u64 	%rd5394, %rd5393, 32;
	add.s64 	%rd5395, %rd5394, %rd5388;
	mul.wide.u32 	%rd5396, %r7120, %r6357;
	shr.u64 	%rd5397, %rd5396, 32;
	and.b64  	%rd5398, %rd5340, 4294967295;
	and.b64  	%rd5399, %rd5396, 4294967295;
	and.b64  	%rd5400, %rd5395, 4294967295;
	add.s64 	%rd5401, %rd5400, %rd5398;
	add.s64 	%rd5402, %rd5401, %rd5399;
	shr.u64 	%rd5403, %rd5402, 32;
	add.s64 	%rd5404, %rd5403, %rd5397;
	mul.wide.u32 	%rd5405, %r7119, %r6357;
	shr.u64 	%rd5406, %rd5405, 32;
	and.b64  	%rd5407, %rd5349, 4294967295;
	and.b64  	%rd5408, %rd5405, 4294967295;
	and.b64  	%rd5409, %rd5404, 4294967295;
	add.s64 	%rd5410, %rd5409, %rd5407;
	add.s64 	%rd5411, %rd5410, %rd5408;
	shr.u64 	%rd5412, %rd5411, 32;
	add.s64 	%rd5413, %rd5412, %rd5406;
	mul.wide.u32 	%rd5414, %r7118, %r6357;
	shr.u64 	%rd5415, %rd5414, 32;
	and.b64  	%rd5416, %rd5358, 4294967295;
	and.b64  	%rd5417, %rd5414, 4294967295;
	and.b64  	%rd5418, %rd5413, 4294967295;
	add.s64 	%rd5419, %rd5418, %rd5416;
	add.s64 	%rd5420, %rd5419, %rd5417;
	shr.u64 	%rd5421, %rd5420, 32;
	add.s64 	%rd5422, %rd5421, %rd5415;
	mul.wide.u32 	%rd5423, %r7117, %r6357;
	shr.u64 	%rd5424, %rd5423, 32;
	and.b64  	%rd5425, %rd5361, 4294967295;
	and.b64  	%rd5426, %rd5423, 4294967295;
	and.b64  	%rd5427, %rd5422, 4294967295;
	add.s64 	%rd5428, %rd5427, %rd5425;
	add.s64 	%rd5429, %rd5428, %rd5426;
	shr.u64 	%rd5430, %rd5429, 32;
	add.s64 	%rd5431, %rd5430, %rd5424;
	mul.lo.s32 	%r3286, %r22, %r3285;
	cvt.u64.u32 	%rd5432, %r3286;
	mul.wide.u32 	%rd5433, %r6, %r3286;
	shr.u64 	%rd5434, %rd5433, 32;
	and.b64  	%rd5435, %rd5366, 4294967295;
	and.b64  	%rd5436, %rd5433, 4294967295;
	add.s64 	%rd5437, %rd5436, %rd5435;
	shr.u64 	%rd5438, %rd5437, 32;
	add.s64 	%rd5439, %rd5438, %rd5434;
	mul.lo.s64 	%rd5440, %rd2, %rd5432;
	shr.u64 	%rd5441, %rd5440, 32;
	and.b64  	%rd5442, %rd5375, 4294967295;
	and.b64  	%rd5443, %rd5440, 4294967295;
	and.b64  	%rd5444, %rd5439, 4294967295;
	add.s64 	%rd5445, %rd5444, %rd5442;
	add.s64 	%rd5446, %rd5445, %rd5443;
	shr.u64 	%rd5447, %rd5446, 32;
	add.s64 	%rd5448, %rd5447, %rd5441;
	mul.lo.s64 	%rd5449, %rd3, %rd5432;
	shr.u64 	%rd5450, %rd5449, 32;
	and.b64  	%rd5451, %rd5384, 4294967295;
	and.b64  	%rd5452, %rd5449, 4294967295;
	and.b64  	%rd5453, %rd5448, 4294967295;
	add.s64 	%rd5454, %rd5453, %rd5451;
	add.s64 	%rd5455, %rd5454, %rd5452;
	shr.u64 	%rd5456, %rd5455, 32;
	add.s64 	%rd5457, %rd5456, %rd5450;
	mul.lo.s64 	%rd5458, %rd8, %rd5432;
	shr.u64 	%rd5459, %rd5458, 32;
	and.b64  	%rd5460, %rd5393, 4294967295;
	and.b64  	%rd5461, %rd5458, 4294967295;
	and.b64  	%rd5462, %rd5457, 4294967295;
	add.s64 	%rd5463, %rd5462, %rd5460;
	add.s64 	%rd5464, %rd5463, %rd5461;
	shr.u64 	%rd5465, %rd5464, 32;
	add.s64 	%rd5466, %rd5465, %rd5459;
	mul.lo.s64 	%rd5467, %rd9, %rd5432;
	shr.u64 	%rd5468, %rd5467, 32;
	and.b64  	%rd5469, %rd5402, 4294967295;
	and.b64  	%rd5470, %rd5467, 4294967295;
	and.b64  	%rd5471, %rd5466, 4294967295;
	add.s64 	%rd5472, %rd5471, %rd5469;
	add.s64 	%rd5473, %rd5472, %rd5470;
	shr.u64 	%rd5474, %rd5473, 32;
	add.s64 	%rd5475, %rd5474, %rd5468;
	mul.lo.s64 	%rd5476, %rd10, %rd5432;
	shr.u64 	%rd5477, %rd5476, 32;
	and.b64  	%rd5478, %rd5411, 4294967295;
	and.b64  	%rd5479, %rd5476, 4294967295;
	and.b64  	%rd5480, %rd5475, 4294967295;
	add.s64 	%rd5481, %rd5480, %rd5478;
	add.s64 	%rd5482, %rd5481, %rd5479;
	shr.u64 	%rd5483, %rd5482, 32;
	add.s64 	%rd5484, %rd5483, %rd5477;
	mul.lo.s64 	%rd5485, %rd7, %rd5432;
	shr.u64 	%rd5486, %rd5485, 32;
	and.b64  	%rd5487, %rd5420, 4294967295;
	and.b64  	%rd5488, %rd5485, 4294967295;
	and.b64  	%rd5489, %rd5484, 4294967295;
	add.s64 	%rd5490, %rd5489, %rd5487;
	add.s64 	%rd5491, %rd5490, %rd5488;
	shr.u64 	%rd5492, %rd5491, 32;
	add.s64 	%rd5493, %rd5492, %rd5486;
	mul.wide.u32 	%rd5494, %r13, %r3286;
	shr.u64 	%rd5495, %rd5494, 32;
	and.b64  	%rd5496, %rd5429, 4294967295;
	and.b64  	%rd5497, %rd5494, 4294967295;
	and.b64  	%rd5498, %rd5493, 4294967295;
	add.s64 	%rd5499, %rd5498, %rd5496;
	add.s64 	%rd5500, %rd5499, %rd5497;
	shr.u64 	%rd5501, %rd5500, 32;
	add.s64 	%rd5502, %rd5501, %rd5495;
	add.s64 	%rd5503, %rd5431, %rd5502;
	mul.wide.u32 	%rd5504, %r7124, %r6356;
	shr.u64 	%rd5505, %rd5504, 32;
	and.b64  	%rd5506, %rd5446, 4294967295;
	and.b64  	%rd5507, %rd5504, 4294967295;
	add.s64 	%rd5508, %rd5507, %rd5506;
	cvt.u32.u64 	%r3287, %rd5508;
	shr.u64 	%rd5509, %rd5508, 32;
	add.s64 	%rd5510, %rd5509, %rd5505;
	mul.wide.u32 	%rd5511, %r7123, %r6356;
	shr.u64 	%rd5512, %rd5511, 32;
	and.b64  	%rd5513, %rd5455, 4294967295;
	and.b64  	%rd5514, %rd5511, 4294967295;
	and.b64  	%rd5515, %rd5510, 4294967295;
	add.s64 	%rd5516, %rd5515, %rd5513;
	add.s64 	%rd5517, %rd5516, %rd5514;
	shr.u64 	%rd5518, %rd5517, 32;
	add.s64 	%rd5519, %rd5518, %rd5512;
	mul.wide.u32 	%rd5520, %r7122, %r6356;
	shr.u64 	%rd5521, %rd5520, 32;
	and.b64  	%rd5522, %rd5464, 4294967295;
	and.b64  	%rd5523, %rd5520, 4294967295;
	and.b64  	%rd5524, %rd5519, 4294967295;
	add.s64 	%rd5525, %rd5524, %rd5522;
	add.s64 	%rd5526, %rd5525, %rd5523;
	shr.u64 	%rd5527, %rd5526, 32;
	add.s64 	%rd5528, %rd5527, %rd5521;
	mul.wide.u32 	%rd5529, %r7121, %r6356;
	shr.u64 	%rd5530, %rd5529, 32;
	and.b64  	%rd5531, %rd5473, 4294967295;
	and.b64  	%rd5532, %rd5529, 4294967295;
	and.b64  	%rd5533, %rd5528, 4294967295;
	add.s64 	%rd5534, %rd5533, %rd5531;
	add.s64 	%rd5535, %rd5534, %rd5532;
	shr.u64 	%rd5536, %rd5535, 32;
	add.s64 	%rd5537, %rd5536, %rd5530;
	mul.wide.u32 	%rd5538, %r7120, %r6356;
	shr.u64 	%rd5539, %rd5538, 32;
	and.b64  	%rd5540, %rd5482, 4294967295;
	and.b64  	%rd5541, %rd5538, 4294967295;
	and.b64  	%rd5542, %rd5537, 4294967295;
	add.s64 	%rd5543, %rd5542, %rd5540;
	add.s64 	%rd5544, %rd5543, %rd5541;
	shr.u64 	%rd5545, %rd5544, 32;
	add.s64 	%rd5546, %rd5545, %rd5539;
	mul.wide.u32 	%rd5547, %r7119, %r6356;
	shr.u64 	%rd5548, %rd5547, 32;
	and.b64  	%rd5549, %rd5491, 4294967295;
	and.b64  	%rd5550, %rd5547, 4294967295;
	and.b64  	%rd5551, %rd5546, 4294967295;
	add.s64 	%rd5552, %rd5551, %rd5549;
	add.s64 	%rd5553, %rd5552, %rd5550;
	shr.u64 	%rd5554, %rd5553, 32;
	add.s64 	%rd5555, %rd5554, %rd5548;
	mul.wide.u32 	%rd5556, %r7118, %r6356;
	shr.u64 	%rd5557, %rd5556, 32;
	and.b64  	%rd5558, %rd5500, 4294967295;
	and.b64  	%rd5559, %rd5556, 4294967295;
	and.b64  	%rd5560, %rd5555, 4294967295;
	add.s64 	%rd5561, %rd5560, %rd5558;
	add.s64 	%rd5562, %rd5561, %rd5559;
	shr.u64 	%rd5563, %rd5562, 32;
	add.s64 	%rd5564, %rd5563, %rd5557;
	mul.wide.u32 	%rd5565, %r7117, %r6356;
	shr.u64 	%rd5566, %rd5565, 32;
	and.b64  	%rd5567, %rd5503, 4294967295;
	and.b64  	%rd5568, %rd5565, 4294967295;
	and.b64  	%rd5569, %rd5564, 4294967295;
	add.s64 	%rd5570, %rd5569, %rd5567;
	add.s64 	%rd5571, %rd5570, %rd5568;
	shr.u64 	%rd5572, %rd5571, 32;
	add.s64 	%rd5573, %rd5572, %rd5566;
	mul.lo.s32 	%r3288, %r22, %r3287;
	cvt.u64.u32 	%rd5574, %r3288;
	mul.wide.u32 	%rd5575, %r6, %r3288;
	shr.u64 	%rd5576, %rd5575, 32;
	and.b64  	%rd5577, %rd5508, 4294967295;
	and.b64  	%rd5578, %rd5575, 4294967295;
	add.s64 	%rd5579, %rd5578, %rd5577;
	shr.u64 	%rd5580, %rd5579, 32;
	add.s64 	%rd5581, %rd5580, %rd5576;
	mul.lo.s64 	%rd5582, %rd2, %rd5574;
	shr.u64 	%rd5583, %rd5582, 32;
	and.b64  	%rd5584, %rd5517, 4294967295;
	and.b64  	%rd5585, %rd5582, 4294967295;
	and.b64  	%rd5586, %rd5581, 4294967295;
	add.s64 	%rd5587, %rd5586, %rd5584;
	add.s64 	%rd5588, %rd5587, %rd5585;
	shr.u64 	%rd5589, %rd5588, 32;
	add.s64 	%rd5590, %rd5589, %rd5583;
	mul.lo.s64 	%rd5591, %rd3, %rd5574;
	shr.u64 	%rd5592, %rd5591, 32;
	and.b64  	%rd5593, %rd5526, 4294967295;
	and.b64  	%rd5594, %rd5591, 4294967295;
	and.b64  	%rd5595, %rd5590, 4294967295;
	add.s64 	%rd5596, %rd5595, %rd5593;
	add.s64 	%rd5597, %rd5596, %rd5594;
	shr.u64 	%rd5598, %rd5597, 32;
	add.s64 	%rd5599, %rd5598, %rd5592;
	mul.lo.s64 	%rd5600, %rd8, %rd5574;
	shr.u64 	%rd5601, %rd5600, 32;
	and.b64  	%rd5602, %rd5535, 4294967295;
	and.b64  	%rd5603, %rd5600, 4294967295;
	and.b64  	%rd5604, %rd5599, 4294967295;
	add.s64 	%rd5605, %rd5604, %rd5602;
	add.s64 	%rd5606, %rd5605, %rd5603;
	shr.u64 	%rd5607, %rd5606, 32;
	add.s64 	%rd5608, %rd5607, %rd5601;
	mul.lo.s64 	%rd5609, %rd9, %rd5574;
	shr.u64 	%rd5610, %rd5609, 32;
	and.b64  	%rd5611, %rd5544, 4294967295;
	and.b64  	%rd5612, %rd5609, 4294967295;
	and.b64  	%rd5613, %rd5608, 4294967295;
	add.s64 	%rd5614, %rd5613, %rd5611;
	add.s64 	%rd5615, %rd5614, %rd5612;
	shr.u64 	%rd5616, %rd5615, 32;
	add.s64 	%rd5617, %rd5616, %rd5610;
	mul.lo.s64 	%rd5618, %rd10, %rd5574;
	shr.u64 	%rd5619, %rd5618, 32;
	and.b64  	%rd5620, %rd5553, 4294967295;
	and.b64  	%rd5621, %rd5618, 4294967295;
	and.b64  	%rd5622, %rd5617, 4294967295;
	add.s64 	%rd5623, %rd5622, %rd5620;
	add.s64 	%rd5624, %rd5623, %rd5621;
	shr.u64 	%rd5625, %rd5624, 32;
	add.s64 	%rd5626, %rd5625, %rd5619;
	mul.lo.s64 	%rd5627, %rd7, %rd5574;
	shr.u64 	%rd5628, %rd5627, 32;
	and.b64  	%rd5629, %rd5562, 4294967295;
	and.b64  	%rd5630, %rd5627, 4294967295;
	and.b64  	%rd5631, %rd5626, 4294967295;
	add.s64 	%rd5632, %rd5631, %rd5629;
	add.s64 	%rd5633, %rd5632, %rd5630;
	shr.u64 	%rd5634, %rd5633, 32;
	add.s64 	%rd5635, %rd5634, %rd5628;
	mul.wide.u32 	%rd5636, %r13, %r3288;
	shr.u64 	%rd5637, %rd5636, 32;
	and.b64  	%rd5638, %rd5571, 4294967295;
	and.b64  	%rd5639, %rd5636, 4294967295;
	and.b64  	%rd5640, %rd5635, 4294967295;
	add.s64 	%rd5641, %rd5640, %rd5638;
	add.s64 	%rd5642, %rd5641, %rd5639;
	shr.u64 	%rd5643, %rd5642, 32;
	add.s64 	%rd5644, %rd5643, %rd5637;
	add.s64 	%rd5645, %rd5573, %rd5644;
	mul.wide.u32 	%rd5646, %r7124, %r6355;
	shr.u64 	%rd5647, %rd5646, 32;
	and.b64  	%rd5648, %rd5588, 4294967295;
	and.b64  	%rd5649, %rd5646, 4294967295;
	add.s64 	%rd5650, %rd5649, %rd5648;
	cvt.u32.u64 	%r3289, %rd5650;
	shr.u64 	%rd5651, %rd5650, 32;
	add.s64 	%rd5652, %rd5651, %rd5647;
	mul.wide.u32 	%rd5653, %r7123, %r6355;
	shr.u64 	%rd5654, %rd5653, 32;
	and.b64  	%rd5655, %rd5597, 4294967295;
	and.b64  	%rd5656, %rd5653, 4294967295;
	and.b64  	%rd5657, %rd5652, 4294967295;
	add.s64 	%rd5658, %rd5657, %rd5655;
	add.s64 	%rd5659, %rd5658, %rd5656;
	shr.u64 	%rd5660, %rd5659, 32;
	add.s64 	%rd5661, %rd5660, %rd5654;
	mul.wide.u32 	%rd5662, %r7122, %r6355;
	shr.u64 	%rd5663, %rd5662, 32;
	and.b64  	%rd5664, %rd5606, 4294967295;
	and.b64  	%rd5665, %rd5662, 4294967295;
	and.b64  	%rd5666, %rd5661, 4294967295;
	add.s64 	%rd5667, %rd5666, %rd5664;
	add.s64 	%rd5668, %rd5667, %rd5665;
	shr.u64 	%rd5669, %rd5668, 32;
	add.s64 	%rd5670, %rd5669, %rd5663;
	mul.wide.u32 	%rd5671, %r7121, %r6355;
	shr.u64 	%rd5672, %rd5671, 32;
	and.b64  	%rd5673, %rd5615, 4294967295;
	and.b64  	%rd5674, %rd5671, 4294967295;
	and.b64  	%rd5675, %rd5670, 4294967295;
	add.s64 	%rd5676, %rd5675, %rd5673;
	add.s64 	%rd5677, %rd5676, %rd5674;
	shr.u64 	%rd5678, %rd5677, 32;
	add.s64 	%rd5679, %rd5678, %rd5672;
	mul.wide.u32 	%rd5680, %r7120, %r6355;
	shr.u64 	%rd5681, %rd5680, 32;
	and.b64  	%rd5682, %rd5624, 4294967295;
	and.b64  	%rd5683, %rd5680, 4294967295;
	and.b64  	%rd5684, %rd5679, 4294967295;
	add.s64 	%rd5685, %rd5684, %rd5682;
	add.s64 	%rd5686, %rd5685, %rd5683;
	shr.u64 	%rd5687, %rd5686, 32;
	add.s64 	%rd5688, %rd5687, %rd5681;
	mul.wide.u32 	%rd5689, %r7119, %r6355;
	shr.u64 	%rd5690, %rd5689, 32;
	and.b64  	%rd5691, %rd5633, 4294967295;
	and.b64  	%rd5692, %rd5689, 4294967295;
	and.b64  	%rd5693, %rd5688, 4294967295;
	add.s64 	%rd5694, %rd5693, %rd5691;
	add.s64 	%rd5695, %rd5694, %rd5692;
	shr.u64 	%rd5696, %rd5695, 32;
	add.s64 	%rd5697, %rd5696, %rd5690;
	mul.wide.u32 	%rd5698, %r7118, %r6355;
	shr.u64 	%rd5699, %rd5698, 32;
	and.b64  	%rd5700, %rd5642, 4294967295;
	and.b64  	%rd5701, %rd5698, 4294967295;
	and.b64  	%rd5702, %rd5697, 4294967295;
	add.s64 	%rd5703, %rd5702, %rd5700;
	add.s64 	%rd5704, %rd5703, %rd5701;
	shr.u64 	%rd5705, %rd5704, 32;
	add.s64 	%rd5706, %rd5705, %rd5699;
	mul.wide.u32 	%rd5707, %r7117, %r6355;
	shr.u64 	%rd5708, %rd5707, 32;
	and.b64  	%rd5709, %rd5645, 4294967295;
	and.b64  	%rd5710, %rd5707, 4294967295;
	and.b64  	%rd5711, %rd5706, 4294967295;
	add.s64 	%rd5712, %rd5711, %rd5709;
	add.s64 	%rd5713, %rd5712, %rd5710;
	shr.u64 	%rd5714, %rd5713, 32;
	add.s64 	%rd5715, %rd5714, %rd5708;
	mul.lo.s32 	%r3290, %r22, %r3289;
	cvt.u64.u32 	%rd5716, %r3290;
	mul.wide.u32 	%rd5717, %r6, %r3290;
	shr.u64 	%rd5718, %rd5717, 32;
	and.b64  	%rd5719, %rd5650, 4294967295;
	and.b64  	%rd5720, %rd5717, 4294967295;
	add.s64 	%rd5721, %rd5720, %rd5719;
	shr.u64 	%rd5722, %rd5721, 32;
	add.s64 	%rd5723, %rd5722, %rd5718;
	mul.lo.s64 	%rd5724, %rd2, %rd5716;
	shr.u64 	%rd5725, %rd5724, 32;
	and.b64  	%rd5726, %rd5659, 4294967295;
	and.b64  	%rd5727, %rd5724, 4294967295;
	and.b64  	%rd5728, %rd5723, 4294967295;
	add.s64 	%rd5729, %rd5728, %rd5726;
	add.s64 	%rd5730, %rd5729, %rd5727;
	shr.u64 	%rd5731, %rd5730, 32;
	add.s64 	%rd5732, %rd5731, %rd5725;
	mul.lo.s64 	%rd5733, %rd3, %rd5716;
	shr.u64 	%rd5734, %rd5733, 32;
	and.b64  	%rd5735, %rd5668, 4294967295;
	and.b64  	%rd5736, %rd5733, 4294967295;
	and.b64  	%rd5737, %rd5732, 4294967295;
	add.s64 	%rd5738, %rd5737, %rd5735;
	add.s64 	%rd5739, %rd5738, %rd5736;
	shr.u64 	%rd5740, %rd5739, 32;
	add.s64 	%rd5741, %rd5740, %rd5734;
	mul.lo.s64 	%rd5742, %rd8, %rd5716;
	shr.u64 	%rd5743, %rd5742, 32;
	and.b64  	%rd5744, %rd5677, 4294967295;
	and.b64  	%rd5745, %rd5742, 4294967295;
	and.b64  	%rd5746, %rd5741, 4294967295;
	add.s64 	%rd5747, %rd5746, %rd5744;
	add.s64 	%rd5748, %rd5747, %rd5745;
	shr.u64 	%rd5749, %rd5748, 32;
	add.s64 	%rd5750, %rd5749, %rd5743;
	mul.lo.s64 	%rd5751, %rd9, %rd5716;
	shr.u64 	%rd5752, %rd5751, 32;
	and.b64  	%rd5753, %rd5686, 4294967295;
	and.b64  	%rd5754, %rd5751, 4294967295;
	and.b64  	%rd5755, %rd5750, 4294967295;
	add.s64 	%rd5756, %rd5755, %rd5753;
	add.s64 	%rd5757, %rd5756, %rd5754;
	shr.u64 	%rd5758, %rd5757, 32;
	add.s64 	%rd5759, %rd5758, %rd5752;
	mul.lo.s64 	%rd5760, %rd10, %rd5716;
	shr.u64 	%rd5761, %rd5760, 32;
	and.b64  	%rd5762, %rd5695, 4294967295;
	and.b64  	%rd5763, %rd5760, 4294967295;
	and.b64  	%rd5764, %rd5759, 4294967295;
	add.s64 	%rd5765, %rd5764, %rd5762;
	add.s64 	%rd5766, %rd5765, %rd5763;
	shr.u64 	%rd5767, %rd5766, 32;
	add.s64 	%rd5768, %rd5767, %rd5761;
	mul.lo.s64 	%rd5769, %rd7, %rd5716;
	shr.u64 	%rd5770, %rd5769, 32;
	and.b64  	%rd5771, %rd5704, 4294967295;
	and.b64  	%rd5772, %rd5769, 4294967295;
	and.b64  	%rd5773, %rd5768, 4294967295;
	add.s64 	%rd5774, %rd5773, %rd5771;
	add.s64 	%rd5775, %rd5774, %rd5772;
	shr.u64 	%rd5776, %rd5775, 32;
	add.s64 	%rd5777, %rd5776, %rd5770;
	mul.wide.u32 	%rd5778, %r13, %r3290;
	shr.u64 	%rd5779, %rd5778, 32;
	and.b64  	%rd5780, %rd5713, 4294967295;
	and.b64  	%rd5781, %rd5778, 4294967295;
	and.b64  	%rd5782, %rd5777, 4294967295;
	add.s64 	%rd5783, %rd5782, %rd5780;
	add.s64 	%rd5784, %rd5783, %rd5781;
	shr.u64 	%rd5785, %rd5784, 32;
	add.s64 	%rd5786, %rd5785, %rd5779;
	add.s64 	%rd5787, %rd5715, %rd5786;
	mul.wide.u32 	%rd5788, %r7124, %r6354;
	shr.u64 	%rd5789, %rd5788, 32;
	and.b64  	%rd5790, %rd5730, 4294967295;
	and.b64  	%rd5791, %rd5788, 4294967295;
	add.s64 	%rd5792, %rd5791, %rd5790;
	cvt.u32.u64 	%r3291, %rd5792;
	shr.u64 	%rd5793, %rd5792, 32;
	add.s64 	%rd5794, %rd5793, %rd5789;
	mul.wide.u32 	%rd5795, %r7123, %r6354;
	shr.u64 	%rd5796, %rd5795, 32;
	and.b64  	%rd5797, %rd5739, 4294967295;
	and.b64  	%rd5798, %rd5795, 4294967295;
	and.b64  	%rd5799, %rd5794, 4294967295;
	add.s64 	%rd5800, %rd5799, %rd5797;
	add.s64 	%rd5801, %rd5800, %rd5798;
	shr.u64 	%rd5802, %rd5801, 32;
	add.s64 	%rd5803, %rd5802, %rd5796;
	mul.wide.u32 	%rd5804, %r7122, %r6354;
	shr.u64 	%rd5805, %rd5804, 32;
	and.b64  	%rd5806, %rd5748, 4294967295;
	and.b64  	%rd5807, %rd5804, 4294967295;
	and.b64  	%rd5808, %rd5803, 4294967295;
	add.s64 	%rd5809, %rd5808, %rd5806;
	add.s64 	%rd5810, %rd5809, %rd5807;
	shr.u64 	%rd5811, %rd5810, 32;
	add.s64 	%rd5812, %rd5811, %rd5805;
	mul.wide.u32 	%rd5813, %r7121, %r6354;
	shr.u64 	%rd5814, %rd5813, 32;
	and.b64  	%rd5815, %rd5757, 4294967295;
	and.b64  	%rd5816, %rd5813, 4294967295;
	and.b64  	%rd5817, %rd5812, 4294967295;
	add.s64 	%rd5818, %rd5817, %rd5815;
	add.s64 	%rd5819, %rd5818, %rd5816;
	shr.u64 	%rd5820, %rd5819, 32;
	add.s64 	%rd5821, %rd5820, %rd5814;
	mul.wide.u32 	%rd5822, %r7120, %r6354;
	shr.u64 	%rd5823, %rd5822, 32;
	and.b64  	%rd5824, %rd5766, 4294967295;
	and.b64  	%rd5825, %rd5822, 4294967295;
	and.b64  	%rd5826, %rd5821, 4294967295;
	add.s64 	%rd5827, %rd5826, %rd5824;
	add.s64 	%rd5828, %rd5827, %rd5825;
	shr.u64 	%rd5829, %rd5828, 32;
	add.s64 	%rd5830, %rd5829, %rd5823;
	mul.wide.u32 	%rd5831, %r7119, %r6354;
	shr.u64 	%rd5832, %rd5831, 32;
	and.b64  	%rd5833, %rd5775, 4294967295;
	and.b64  	%rd5834, %rd5831, 4294967295;
	and.b64  	%rd5835, %rd5830, 4294967295;
	add.s64 	%rd5836, %rd5835, %rd5833;
	add.s64 	%rd5837, %rd5836, %rd5834;
	shr.u64 	%rd5838, %rd5837, 32;
	add.s64 	%rd5839, %rd5838, %rd5832;
	mul.wide.u32 	%rd5840, %r7118, %r6354;
	shr.u64 	%rd5841, %rd5840, 32;
	and.b64  	%rd5842, %rd5784, 4294967295;
	and.b64  	%rd5843, %rd5840, 4294967295;
	and.b64  	%rd5844, %rd5839, 4294967295;
	add.s64 	%rd5845, %rd5844, %rd5842;
	add.s64 	%rd5846, %rd5845, %rd5843;
	shr.u64 	%rd5847, %rd5846, 32;
	add.s64 	%rd5848, %rd5847, %rd5841;
	mul.wide.u32 	%rd5849, %r7117, %r6354;
	shr.u64 	%rd5850, %rd5849, 32;
	and.b64  	%rd5851, %rd5787, 4294967295;
	and.b64  	%rd5852, %rd5849, 4294967295;
	and.b64  	%rd5853, %rd5848, 4294967295;
	add.s64 	%rd5854, %rd5853, %rd5851;
	add.s64 	%rd5855, %rd5854, %rd5852;
	shr.u64 	%rd5856, %rd5855, 32;
	add.s64 	%rd5857, %rd5856, %rd5850;
	mul.lo.s32 	%r3292, %r22, %r3291;
	cvt.u64.u32 	%rd5858, %r3292;
	mul.wide.u32 	%rd5859, %r6, %r3292;
	shr.u64 	%rd5860, %rd5859, 32;
	and.b64  	%rd5861, %rd5792, 4294967295;
	and.b64  	%rd5862, %rd5859, 4294967295;
	add.s64 	%rd5863, %rd5862, %rd5861;
	shr.u64 	%rd5864, %rd5863, 32;
	add.s64 	%rd5865, %rd5864, %rd5860;
	mul.lo.s64 	%rd5866, %rd2, %rd5858;
	shr.u64 	%rd5867, %rd5866, 32;
	and.b64  	%rd5868, %rd5801, 4294967295;
	and.b64  	%rd5869, %rd5866, 4294967295;
	and.b64  	%rd5870, %rd5865, 4294967295;
	add.s64 	%rd5871, %rd5870, %rd5868;
	add.s64 	%rd5872, %rd5871, %rd5869;
	shr.u64 	%rd5873, %rd5872, 32;
	add.s64 	%rd5874, %rd5873, %rd5867;
	mul.lo.s64 	%rd5875, %rd3, %rd5858;
	shr.u64 	%rd5876, %rd5875, 32;
	and.b64  	%rd5877, %rd5810, 4294967295;
	and.b64  	%rd5878, %rd5875, 4294967295;
	and.b64  	%rd5879, %rd5874, 4294967295;
	add.s64 	%rd5880, %rd5879, %rd5877;
	add.s64 	%rd5881, %rd5880, %rd5878;
	shr.u64 	%rd5882, %rd5881, 32;
	add.s64 	%rd5883, %rd5882, %rd5876;
	mul.lo.s64 	%rd5884, %rd8, %rd5858;
	shr.u64 	%rd5885, %rd5884, 32;
	and.b64  	%rd5886, %rd5819, 4294967295;
	and.b64  	%rd5887, %rd5884, 4294967295;
	and.b64  	%rd5888, %rd5883, 4294967295;
	add.s64 	%rd5889, %rd5888, %rd5886;
	add.s64 	%rd5890, %rd5889, %rd5887;
	shr.u64 	%rd5891, %rd5890, 32;
	add.s64 	%rd5892, %rd5891, %rd5885;
	mul.lo.s64 	%rd5893, %rd9, %rd5858;
	shr.u64 	%rd5894, %rd5893, 32;
	and.b64  	%rd5895, %rd5828, 4294967295;
	and.b64  	%rd5896, %rd5893, 4294967295;
	and.b64  	%rd5897, %rd5892, 4294967295;
	add.s64 	%rd5898, %rd5897, %rd5895;
	add.s64 	%rd5899, %rd5898, %rd5896;
	shr.u64 	%rd5900, %rd5899, 32;
	add.s64 	%rd5901, %rd5900, %rd5894;
	mul.lo.s64 	%rd5902, %rd10, %rd5858;
	shr.u64 	%rd5903, %rd5902, 32;
	and.b64  	%rd5904, %rd5837, 4294967295;
	and.b64  	%rd5905, %rd5902, 4294967295;
	and.b64  	%rd5906, %rd5901, 4294967295;
	add.s64 	%rd5907, %rd5906, %rd5904;
	add.s64 	%rd5908, %rd5907, %rd5905;
	shr.u64 	%rd5909, %rd5908, 32;
	add.s64 	%rd5910, %rd5909, %rd5903;
	mul.lo.s64 	%rd5911, %rd7, %rd5858;
	shr.u64 	%rd5912, %rd5911, 32;
	and.b64  	%rd5913, %rd5846, 4294967295;
	and.b64  	%rd5914, %rd5911, 4294967295;
	and.b64  	%rd5915, %rd5910, 4294967295;
	add.s64 	%rd5916, %rd5915, %rd5913;
	add.s64 	%rd5917, %rd5916, %rd5914;
	shr.u64 	%rd5918, %rd5917, 32;
	add.s64 	%rd5919, %rd5918, %rd5912;
	mul.wide.u32 	%rd5920, %r13, %r3292;
	shr.u64 	%rd5921, %rd5920, 32;
	and.b64  	%rd5922, %rd5855, 4294967295;
	and.b64  	%rd5923, %rd5920, 4294967295;
	and.b64  	%rd5924, %rd5919, 4294967295;
	add.s64 	%rd5925, %rd5924, %rd5922;
	add.s64 	%rd5926, %rd5925, %rd5923;
	shr.u64 	%rd5927, %rd5926, 32;
	add.s64 	%rd5928, %rd5927, %rd5921;
	add.s64 	%rd5929, %rd5857, %rd5928;
	mul.wide.u32 	%rd5930, %r7124, %r6353;
	shr.u64 	%rd5931, %rd5930, 32;
	and.b64  	%rd5932, %rd5872, 4294967295;
	and.b64  	%rd5933, %rd5930, 4294967295;
	add.s64 	%rd5934, %rd5933, %rd5932;
	cvt.u32.u64 	%r3293, %rd5934;
	shr.u64 	%rd5935, %rd5934, 32;
	add.s64 	%rd5936, %rd5935, %rd5931;
	mul.wide.u32 	%rd5937, %r7123, %r6353;
	shr.u64 	%rd5938, %rd5937, 32;
	and.b64  	%rd5939, %rd5881, 4294967295;
	and.b64  	%rd5940, %rd5937, 4294967295;
	and.b64  	%rd5941, %rd5936, 4294967295;
	add.s64 	%rd5942, %rd5941, %rd5939;
	add.s64 	%rd5943, %rd5942, %rd5940;
	shr.u64 	%rd5944, %rd5943, 32;
	add.s64 	%rd5945, %rd5944, %rd5938;
	mul.wide.u32 	%rd5946, %r7122, %r6353;
	shr.u64 	%rd5947, %rd5946, 32;
	and.b64  	%rd5948, %rd5890, 4294967295;
	and.b64  	%rd5949, %rd5946, 4294967295;
	and.b64  	%rd5950, %rd5945, 4294967295;
	add.s64 	%rd5951, %rd5950, %rd5948;
	add.s64 	%rd5952, %rd5951, %rd5949;
	shr.u64 	%rd5953, %rd5952, 32;
	add.s64 	%rd5954, %rd5953, %rd5947;
	mul.wide.u32 	%rd5955, %r7121, %r6353;
	shr.u64 	%rd5956, %rd5955, 32;
	and.b64  	%rd5957, %rd5899, 4294967295;
	and.b64  	%rd5958, %rd5955, 4294967295;
	and.b64  	%rd5959, %rd5954, 4294967295;
	add.s64 	%rd5960, %rd5959, %rd5957;
	add.s64 	%rd5961, %rd5960, %rd5958;
	shr.u64 	%rd5962, %rd5961, 32;
	add.s64 	%rd5963, %rd5962, %rd5956;
	mul.wide.u32 	%rd5964, %r7120, %r6353;
	shr.u64 	%rd5965, %rd5964, 32;
	and.b64  	%rd5966, %rd5908, 4294967295;
	and.b64  	%rd5967, %rd5964, 4294967295;
	and.b64  	%rd5968, %rd5963, 4294967295;
	add.s64 	%rd5969, %rd5968, %rd5966;
	add.s64 	%rd5970, %rd5969, %rd5967;
	shr.u64 	%rd5971, %rd5970, 32;
	add.s64 	%rd5972, %rd5971, %rd5965;
	mul.wide.u32 	%rd5973, %r7119, %r6353;
	shr.u64 	%rd5974, %rd5973, 32;
	and.b64  	%rd5975, %rd5917, 4294967295;
	and.b64  	%rd5976, %rd5973, 4294967295;
	and.b64  	%rd5977, %rd5972, 4294967295;
	add.s64 	%rd5978, %rd5977, %rd5975;
	add.s64 	%rd5979, %rd5978, %rd5976;
	shr.u64 	%rd5980, %rd5979, 32;
	add.s64 	%rd5981, %rd5980, %rd5974;
	mul.wide.u32 	%rd5982, %r7118, %r6353;
	shr.u64 	%rd5983, %rd5982, 32;
	and.b64  	%rd5984, %rd5926, 4294967295;
	and.b64  	%rd5985, %rd5982, 4294967295;
	and.b64  	%rd5986, %rd5981, 4294967295;
	add.s64 	%rd5987, %rd5986, %rd5984;
	add.s64 	%rd5988, %rd5987, %rd5985;
	shr.u64 	%rd5989, %rd5988, 32;
	add.s64 	%rd5990, %rd5989, %rd5983;
	mul.wide.u32 	%rd5991, %r7117, %r6353;
	shr.u64 	%rd5992, %rd5991, 32;
	and.b64  	%rd5993, %rd5929, 4294967295;
	and.b64  	%rd5994, %rd5991, 4294967295;
	and.b64  	%rd5995, %rd5990, 4294967295;
	add.s64 	%rd5996, %rd5995, %rd5993;
	add.s64 	%rd5997, %rd5996, %rd5994;
	shr.u64 	%rd5998, %rd5997, 32;
	add.s64 	%rd5999, %rd5998, %rd5992;
	mul.lo.s32 	%r3294, %r22, %r3293;
	cvt.u64.u32 	%rd6000, %r3294;
	mul.wide.u32 	%rd6001, %r6, %r3294;
	shr.u64 	%rd6002, %rd6001, 32;
	and.b64  	%rd6003, %rd5934, 4294967295;
	and.b64  	%rd6004, %rd6001, 4294967295;
	add.s64 	%rd6005, %rd6004, %rd6003;
	shr.u64 	%rd6006, %rd6005, 32;
	add.s64 	%rd6007, %rd6006, %rd6002;
	mul.lo.s64 	%rd6008, %rd2, %rd6000;
	shr.u64 	%rd6009, %rd6008, 32;
	and.b64  	%rd6010, %rd5943, 4294967295;
	and.b64  	%rd6011, %rd6008, 4294967295;
	and.b64  	%rd6012, %rd6007, 4294967295;
	add.s64 	%rd6013, %rd6012, %rd6010;
	add.s64 	%rd6014, %rd6013, %rd6011;
	shr.u64 	%rd6015, %rd6014, 32;
	add.s64 	%rd6016, %rd6015, %rd6009;
	mul.lo.s64 	%rd6017, %rd3, %rd6000;
	shr.u64 	%rd6018, %rd6017, 32;
	and.b64  	%rd6019, %rd5952, 4294967295;
	and.b64  	%rd6020, %rd6017, 4294967295;
	and.b64  	%rd6021, %rd6016, 4294967295;
	add.s64 	%rd6022, %rd6021, %rd6019;
	add.s64 	%rd6023, %rd6022, %rd6020;
	shr.u64 	%rd6024, %rd6023, 32;
	add.s64 	%rd6025, %rd6024, %rd6018;
	mul.lo.s64 	%rd6026, %rd8, %rd6000;
	shr.u64 	%rd6027, %rd6026, 32;
	and.b64  	%rd6028, %rd5961, 4294967295;
	and.b64  	%rd6029, %rd6026, 4294967295;
	and.b64  	%rd6030, %rd6025, 4294967295;
	add.s64 	%rd6031, %rd6030, %rd6028;
	add.s64 	%rd6032, %rd6031, %rd6029;
	shr.u64 	%rd6033, %rd6032, 32;
	add.s64 	%rd6034, %rd6033, %rd6027;
	mul.lo.s64 	%rd6035, %rd9, %rd6000;
	shr.u64 	%rd6036, %rd6035, 32;
	and.b64  	%rd6037, %rd5970, 4294967295;
	and.b64  	%rd6038, %rd6035, 4294967295;
	and.b64  	%rd6039, %rd6034, 4294967295;
	add.s64 	%rd6040, %rd6039, %rd6037;
	add.s64 	%rd6041, %rd6040, %rd6038;
	shr.u64 	%rd6042, %rd6041, 32;
	add.s64 	%rd6043, %rd6042, %rd6036;
	mul.lo.s64 	%rd6044, %rd10, %rd6000;
	shr.u64 	%rd6045, %rd6044, 32;
	and.b64  	%rd6046, %rd5979, 4294967295;
	and.b64  	%rd6047, %rd6044, 4294967295;
	and.b64  	%rd6048, %rd6043, 4294967295;
	add.s64 	%rd6049, %rd6048, %rd6046;
	add.s64 	%rd6050, %rd6049, %rd6047;
	shr.u64 	%rd6051, %rd6050, 32;
	add.s64 	%rd6052, %rd6051, %rd6045;
	mul.lo.s64 	%rd6053, %rd7, %rd6000;
	shr.u64 	%rd6054, %rd6053, 32;
	and.b64  	%rd6055, %rd5988, 4294967295;
	and.b64  	%rd6056, %rd6053, 4294967295;
	and.b64  	%rd6057, %rd6052, 4294967295;
	add.s64 	%rd6058, %rd6057, %rd6055;
	add.s64 	%rd6059, %rd6058, %rd6056;
	shr.u64 	%rd6060, %rd6059, 32;
	add.s64 	%rd6061, %rd6060, %rd6054;
	mul.wide.u32 	%rd6062, %r13, %r3294;
	shr.u64 	%rd6063, %rd6062, 32;
	and.b64  	%rd6064, %rd5997, 4294967295;
	and.b64  	%rd6065, %rd6062, 4294967295;
	and.b64  	%rd6066, %rd6061, 4294967295;
	add.s64 	%rd6067, %rd6066, %rd6064;
	add.s64 	%rd6068, %rd6067, %rd6065;
	shr.u64 	%rd6069, %rd6068, 32;
	add.s64 	%rd6070, %rd6069, %rd6063;
	add.s64 	%rd6071, %rd5999, %rd6070;
	mul.wide.u32 	%rd6072, %r7124, %r6352;
	shr.u64 	%rd6073, %rd6072, 32;
	and.b64  	%rd6074, %rd6014, 4294967295;
	and.b64  	%rd6075, %rd6072, 4294967295;
	add.s64 	%rd6076, %rd6075, %rd6074;
	cvt.u32.u64 	%r3295, %rd6076;
	shr.u64 	%rd6077, %rd6076, 32;
	add.s64 	%rd6078, %rd6077, %rd6073;
	mul.wide.u32 	%rd6079, %r7123, %r6352;
	shr.u64 	%rd6080, %rd6079, 32;
	and.b64  	%rd6081, %rd6023, 4294967295;
	and.b64  	%rd6082, %rd6079, 4294967295;
	and.b64  	%rd6083, %rd6078, 4294967295;
	add.s64 	%rd6084, %rd6083, %rd6081;
	add.s64 	%rd6085, %rd6084, %rd6082;
	shr.u64 	%rd6086, %rd6085, 32;
	add.s64 	%rd6087, %rd6086, %rd6080;
	mul.wide.u32 	%rd6088, %r7122, %r6352;
	shr.u64 	%rd6089, %rd6088, 32;
	and.b64  	%rd6090, %rd6032, 4294967295;
	and.b64  	%rd6091, %rd6088, 4294967295;
	and.b64  	%rd6092, %rd6087, 4294967295;
	add.s64 	%rd6093, %rd6092, %rd6090;
	add.s64 	%rd6094, %rd6093, %rd6091;
	shr.u64 	%rd6095, %rd6094, 32;
	add.s64 	%rd6096, %rd6095, %rd6089;
	mul.wide.u32 	%rd6097, %r7121, %r6352;
	shr.u64 	%rd6098, %rd6097, 32;
	and.b64  	%rd6099, %rd6041, 4294967295;
	and.b64  	%rd6100, %rd6097, 4294967295;
	and.b64  	%rd6101, %rd6096, 4294967295;
	add.s64 	%rd6102, %rd6101, %rd6099;
	add.s64 	%rd6103, %rd6102, %rd6100;
	shr.u64 	%rd6104, %rd6103, 32;
	add.s64 	%rd6105, %rd6104, %rd6098;
	mul.wide.u32 	%rd6106, %r7120, %r6352;
	shr.u64 	%rd6107, %rd6106, 32;
	and.b64  	%rd6108, %rd6050, 4294967295;
	and.b64  	%rd6109, %rd6106, 4294967295;
	and.b64  	%rd6110, %rd6105, 4294967295;
	add.s64 	%rd6111, %rd6110, %rd6108;
	add.s64 	%rd6112, %rd6111, %rd6109;
	shr.u64 	%rd6113, %rd6112, 32;
	add.s64 	%rd6114, %rd6113, %rd6107;
	mul.wide.u32 	%rd6115, %r7119, %r6352;
	shr.u64 	%rd6116, %rd6115, 32;
	and.b64  	%rd6117, %rd6059, 4294967295;
	and.b64  	%rd6118, %rd6115, 4294967295;
	and.b64  	%rd6119, %rd6114, 4294967295;
	add.s64 	%rd6120, %rd6119, %rd6117;
	add.s64 	%rd6121, %rd6120, %rd6118;
	shr.u64 	%rd6122, %rd6121, 32;
	add.s64 	%rd6123, %rd6122, %rd6116;
	mul.wide.u32 	%rd6124, %r7118, %r6352;
	shr.u64 	%rd6125, %rd6124, 32;
	and.b64  	%rd6126, %rd6068, 4294967295;
	and.b64  	%rd6127, %rd6124, 4294967295;
	and.b64  	%rd6128, %rd6123, 4294967295;
	add.s64 	%rd6129, %rd6128, %rd6126;
	add.s64 	%rd6130, %rd6129, %rd6127;
	shr.u64 	%rd6131, %rd6130, 32;
	add.s64 	%rd6132, %rd6131, %rd6125;
	mul.wide.u32 	%rd6133, %r7117, %r6352;
	{ .reg .b32 tmp; mov.b64 {tmp, %r3296}, %rd6133; }
	and.b64  	%rd6134, %rd6071, 4294967295;
	and.b64  	%rd6135, %rd6133, 4294967295;
	and.b64  	%rd6136, %rd6132, 4294967295;
	add.s64 	%rd6137, %rd6136, %rd6134;
	add.s64 	%rd6138, %rd6137, %rd6135;
	{ .reg .b32 tmp; mov.b64 {tmp, %r3297}, %rd6138; }
	add.s32 	%r3298, %r3297, %r3296;
	mul.lo.s32 	%r3299, %r22, %r3295;
	cvt.u64.u32 	%rd6139, %r3299;
	mul.wide.u32 	%rd6140, %r6, %r3299;
	shr.u64 	%rd6141, %rd6140, 32;
	and.b64  	%rd6142, %rd6076, 4294967295;
	and.b64  	%rd6143, %rd6140, 4294967295;
	add.s64 	%rd6144, %rd6143, %rd6142;
	shr.u64 	%rd6145, %rd6144, 32;
	add.s64 	%rd6146, %rd6145, %rd6141;
	mul.lo.s64 	%rd6147, %rd2, %rd6139;
	shr.u64 	%rd6148, %rd6147, 32;
	and.b64  	%rd6149, %rd6085, 4294967295;
	and.b64  	%rd6150, %rd6147, 4294967295;
	and.b64  	%rd6151, %rd6146, 4294967295;
	add.s64 	%rd6152, %rd6151, %rd6149;
	add.s64 	%rd6153, %rd6152, %rd6150;
	cvt.u32.u64 	%r6391, %rd6153;
	shr.u64 	%rd6154, %rd6153, 32;
	add.s64 	%rd6155, %rd6154, %rd6148;
	mul.lo.s64 	%rd6156, %rd3, %rd6139;
	shr.u64 	%rd6157, %rd6156, 32;
	and.b64  	%rd6158, %rd6094, 4294967295;
	and.b64  	%rd6159, %rd6156, 4294967295;
	and.b64  	%rd6160, %rd6155, 4294967295;
	add.s64 	%rd6161, %rd6160, %rd6158;
	add.s64 	%rd6162, %rd6161, %rd6159;
	cvt.u32.u64 	%r6390, %rd6162;
	shr.u64 	%rd6163, %rd6162, 32;
	add.s64 	%rd6164, %rd6163, %rd6157;
	mul.lo.s64 	%rd6165, %rd8, %rd6139;
	shr.u64 	%rd6166, %rd6165, 32;
	and.b64  	%rd6167, %rd6103, 4294967295;
	and.b64  	%rd6168, %rd6165, 4294967295;
	and.b64  	%rd6169, %rd6164, 4294967295;
	add.s64 	%rd6170, %rd6169, %rd6167;
	add.s64 	%rd6171, %rd6170, %rd6168;
	cvt.u32.u64 	%r6389, %rd6171;
	shr.u64 	%rd6172, %rd6171, 32;
	add.s64 	%rd6173, %rd6172, %rd6166;
	mul.lo.s64 	%rd6174, %rd9, %rd6139;
	shr.u64 	%rd6175, %rd6174, 32;
	and.b64  	%rd6176, %rd6112, 4294967295;
	and.b64  	%rd6177, %rd6174, 4294967295;
	and.b64  	%rd6178, %rd6173, 4294967295;
	add.s64 	%rd6179, %rd6178, %rd6176;
	add.s64 	%rd6180, %rd6179, %rd6177;
	cvt.u32.u64 	%r6388, %rd6180;
	shr.u64 	%rd6181, %rd6180, 32;
	add.s64 	%rd6182, %rd6181, %rd6175;
	mul.lo.s64 	%rd6183, %rd10, %rd6139;
	shr.u64 	%rd6184, %rd6183, 32;
	and.b64  	%rd6185, %rd6121, 4294967295;
	and.b64  	%rd6186, %rd6183, 4294967295;
	and.b64  	%rd6187, %rd6182, 4294967295;
	add.s64 	%rd6188, %rd6187, %rd6185;
	add.s64 	%rd6189, %rd6188, %rd6186;
	cvt.u32.u64 	%r6387, %rd6189;
	shr.u64 	%rd6190, %rd6189, 32;
	add.s64 	%rd6191, %rd6190, %rd6184;
	mul.lo.s64 	%rd6192, %rd7, %rd6139;
	shr.u64 	%rd6193, %rd6192, 32;
	and.b64  	%rd6194, %rd6130, 4294967295;
	and.b64  	%rd6195, %rd6192, 4294967295;
	and.b64  	%rd6196, %rd6191, 4294967295;
	add.s64 	%rd6197, %rd6196, %rd6194;
	add.s64 	%rd6198, %rd6197, %rd6195;
	cvt.u32.u64 	%r6386, %rd6198;
	shr.u64 	%rd6199, %rd6198, 32;
	add.s64 	%rd6200, %rd6199, %rd6193;
	mul.wide.u32 	%rd6201, %r13, %r3299;
	{ .reg .b32 tmp; mov.b64 {tmp, %r3300}, %rd6201; }
	and.b64  	%rd6202, %rd6138, 4294967295;
	and.b64  	%rd6203, %rd6201, 4294967295;
	and.b64  	%rd6204, %rd6200, 4294967295;
	add.s64 	%rd6205, %rd6204, %rd6202;
	add.s64 	%rd6206, %rd6205, %rd6203;
	cvt.u32.u64 	%r6385, %rd6206;
	{ .reg .b32 tmp; mov.b64 {tmp, %r3301}, %rd6206; }
	add.s32 	%r3302, %r3301, %r3300;
	add.s32 	%r6384, %r3298, %r3302;
	setp.lt.u32 	%p398, %r6384, %r13;
	@%p398 bra 	$L__BB0_120;
	setp.gt.u32 	%p399, %r6384, %r13;
	@%p399 bra 	$L__BB0_119;
	setp.gt.u32 	%p400, %r12, %r6385;
	@%p400 bra 	$L__BB0_120;
	setp.lt.u32 	%p401, %r12, %r6385;
	@%p401 bra 	$L__BB0_119;
	setp.gt.u32 	%p402, %r11, %r6386;
	@%p402 bra 	$L__BB0_120;
	setp.lt.u32 	%p403, %r11, %r6386;
	@%p403 bra 	$L__BB0_119;
	setp.gt.u32 	%p404, %r10, %r6387;
	@%p404 bra 	$L__BB0_120;
	setp.lt.u32 	%p405, %r10, %r6387;
	@%p405 bra 	$L__BB0_119;
	setp.gt.u32 	%p406, %r9, %r6388;
	@%p406 bra 	$L__BB0_120;
	setp.lt.u32 	%p407, %r9, %r6388;
	@%p407 bra 	$L__BB0_119;
	setp.gt.u32 	%p408, %r8, %r6389;
	@%p408 bra 	$L__BB0_120;
	setp.lt.u32 	%p409, %r8, %r6389;
	@%p409 bra 	$L__BB0_119;
	setp.gt.u32 	%p410, %r7, %r6390;
	@%p410 bra 	$L__BB0_120;
	setp.ge.u32 	%p411, %r7, %r6390;
	setp.gt.u32 	%p412, %r6, %r6391;
	and.pred  	%p413, %p411, %p412;
	@%p413 bra 	$L__BB0_120;
$L__BB0_119:
	sub.s32 	%r256, %r6391, %r6;
	setp.lt.u32 	%p414, %r6391, %r6;
	selp.u32 	%r3303, 1, 0, %p414;
	add.s32 	%r3304, %r7, %r3303;
	sub.s32 	%r257, %r6390, %r3304;
	setp.gt.u32 	%p415, %r7, %r6390;
	setp.eq.s32 	%p416, %r7, %r6390;
	and.pred  	%p417, %p416, %p414;
	or.pred  	%p418, %p415, %p417;
	selp.u32 	%r3305, 1, 0, %p418;
	add.s32 	%r3306, %r8, %r3305;
	sub.s32 	%r258, %r6389, %r3306;
	setp.gt.u32 	%p419, %r8, %r6389;
	setp.eq.s32 	%p420, %r8, %r6389;
	and.pred  	%p421, %p420, %p418;
	or.pred  	%p422, %p419, %p421;
	selp.u32 	%r3307, 1, 0, %p422;
	add.s32 	%r3308, %r9, %r3307;
	sub.s32 	%r259, %r6388, %r3308;
	setp.gt.u32 	%p423, %r9, %r6388;
	setp.eq.s32 	%p424, %r9, %r6388;
	and.pred  	%p425, %p424, %p422;
	or.pred  	%p426, %p423, %p425;
	selp.u32 	%r3309, 1, 0, %p426;
	add.s32 	%r3310, %r10, %r3309;
	sub.s32 	%r260, %r6387, %r3310;
	setp.gt.u32 	%p427, %r10, %r6387;
	setp.eq.s32 	%p428, %r10, %r6387;
	and.pred  	%p429, %p428, %p426;
	or.pred  	%p430, %p427, %p429;
	selp.u32 	%r3311, 1, 0, %p430;
	add.s32 	%r3312, %r11, %r3311;
	sub.s32 	%r261, %r6386, %r3312;
	setp.gt.u32 	%p431, %r11, %r6386;
	setp.eq.s32 	%p432, %r11, %r6386;
	and.pred  	%p433, %p432, %p430;
	or.pred  	%p434, %p431, %p433;
	selp.u32 	%r3313, 1, 0, %p434;
	add.s32 	%r3314, %r12, %r3313;
	sub.s32 	%r262, %r6385, %r3314;
	setp.gt.u32 	%p435, %r12, %r6385;
	setp.eq.s32 	%p436, %r12, %r6385;
	and.pred  	%p437, %p436, %p434;
	or.pred  	%p438, %p435, %p437;
	selp.u32 	%r3315, 1, 0, %p438;
	add.s32 	%r3316, %r13, %r3315;
	sub.s32 	%r6384, %r6384, %r3316;
	mov.u32 	%r6385, %r262;
	mov.u32 	%r6386, %r261;
	mov.u32 	%r6387, %r260;
	mov.u32 	%r6388, %r259;
	mov.u32 	%r6389, %r258;
	mov.u32 	%r6390, %r257;
	mov.u32 	%r6391, %r256;
$L__BB0_120:
	or.b32  	%r3317, %r6390, %r6391;
	or.b32  	%r3318, %r6389, %r3317;
	or.b32  	%r3319, %r6388, %r3318;
	or.b32  	%r3320, %r6387, %r3319;
	or.b32  	%r3321, %r6386, %r3320;
	or.b32  	%r3322, %r6385, %r3321;
	or.b32  	%r3323, %r6384, %r3322;
	setp.eq.s32 	%p440, %r3323, 0;
	mov.pred 	%p4526, -1;
	@%p440 bra 	$L__BB0_908;
	or.b32  	%r3324, %r6384, %r6385;
	or.b32  	%r3325, %r3324, %r6386;
	or.b32  	%r3326, %r3325, %r6387;
	or.b32  	%r3327, %r3326, %r6388;
	or.b32  	%r3328, %r3327, %r6389;
	or.b32  	%r272, %r3328, %r6390;
	setp.eq.s32 	%p442, %r272, 0;
	setp.eq.s32 	%p443, %r6391, 1;
	and.pred  	%p444, %p442, %p443;
	@%p444 bra 	$L__BB0_908;
	or.b32  	%r3329, %r7, %r6;
	or.b32  	%r3330, %r8, %r3329;
	or.b32  	%r3331, %r9, %r3330;
	or.b32  	%r3332, %r10, %r3331;
	or.b32  	%r3333, %r11, %r3332;
	or.b32  	%r3334, %r12, %r3333;
	setp.eq.s32 	%p445, %r3334, 0;
	selp.s32 	%r3335, -1, 0, %p445;
	add.s32 	%r273, %r13, %r3335;
	setp.lt.u32 	%p446, %r6384, %r273;
	@%p446 bra 	$L__BB0_124;
	setp.le.u32 	%p448, %r6384, %r273;
	or.b32  	%r3336, %r7, %r6;
	or.b32  	%r3337, %r8, %r3336;
	or.b32  	%r3338, %r9, %r3337;
	or.b32  	%r3339, %r10, %r3338;
	or.b32  	%r3340, %r11, %r3339;
	setp.eq.s32 	%p449, %r6, 0;
	setp.eq.s32 	%p450, %r3336, 0;
	setp.eq.s32 	%p451, %r3337, 0;
	setp.eq.s32 	%p452, %r3338, 0;
	setp.eq.s32 	%p453, %r3339, 0;
	setp.eq.s32 	%p454, %r3340, 0;
	selp.s32 	%r3341, -1, 0, %p454;
	add.s32 	%r3342, %r12, %r3341;
	setp.eq.s32 	%p455, %r6385, %r3342;
	selp.s32 	%r3343, -1, 0, %p453;
	add.s32 	%r3344, %r11, %r3343;
	setp.eq.s32 	%p456, %r6386, %r3344;
	and.pred  	%p457, %p455, %p456;
	and.pred  	%p458, %p457, %p448;
	selp.s32 	%r3345, -1, 0, %p452;
	add.s32 	%r3346, %r10, %r3345;
	setp.eq.s32 	%p459, %r6387, %r3346;
	and.pred  	%p460, %p458, %p459;
	selp.s32 	%r3347, -1, 0, %p451;
	add.s32 	%r3348, %r9, %r3347;
	setp.eq.s32 	%p461, %r6388, %r3348;
	and.pred  	%p462, %p460, %p461;
	selp.s32 	%r3349, -1, 0, %p450;
	add.s32 	%r3350, %r8, %r3349;
	setp.eq.s32 	%p463, %r6389, %r3350;
	and.pred  	%p464, %p462, %p463;
	selp.s32 	%r3351, -1, 0, %p449;
	add.s32 	%r3352, %r7, %r3351;
	setp.eq.s32 	%p465, %r6390, %r3352;
	and.pred  	%p466, %p464, %p465;
	add.s32 	%r3353, %r6, -1;
	setp.eq.s32 	%p467, %r6391, %r3353;
	and.pred  	%p468, %p466, %p467;
	@%p468 bra 	$L__BB0_908;
$L__BB0_124:
	setp.eq.s32 	%p470, %r272, 0;
	setp.eq.s32 	%p471, %r6391, 2;
	and.pred  	%p472, %p470, %p471;
	@%p472 bra 	$L__BB0_908;
	or.b32  	%r3354, %r7, %r8;
	setp.lt.u32 	%p473, %r6, 2;
	or.b32  	%r3355, %r3354, %r9;
	or.b32  	%r3356, %r3355, %r10;
	or.b32  	%r3357, %r3356, %r11;
	or.b32  	%r3358, %r3357, %r12;
	setp.eq.s32 	%p474, %r3358, 0;
	and.pred  	%p475, %p474, %p473;
	selp.s32 	%r3359, -1, 0, %p475;
	add.s32 	%r274, %r13, %r3359;
	setp.lt.u32 	%p476, %r6384, %r274;
	@%p476 bra 	$L__BB0_127;
	setp.le.u32 	%p478, %r6384, %r274;
	setp.eq.s32 	%p479, %r11, 0;
	setp.eq.s32 	%p480, %r10, 0;
	setp.eq.s32 	%p481, %r9, 0;
	setp.eq.s32 	%p482, %r8, 0;
	setp.eq.s32 	%p483, %r7, 0;
	setp.lt.u32 	%p484, %r6, 2;
	and.pred  	%p485, %p483, %p484;
	and.pred  	%p486, %p482, %p485;
	and.pred  	%p487, %p481, %p486;
	and.pred  	%p488, %p480, %p487;
	and.pred  	%p489, %p479, %p488;
	selp.s32 	%r3360, -1, 0, %p489;
	add.s32 	%r3361, %r12, %r3360;
	setp.eq.s32 	%p490, %r6385, %r3361;
	selp.s32 	%r3362, -1, 0, %p488;
	add.s32 	%r3363, %r11, %r3362;
	setp.eq.s32 	%p491, %r6386, %r3363;
	and.pred  	%p492, %p490, %p491;
	and.pred  	%p493, %p492, %p478;
	selp.s32 	%r3364, -1, 0, %p487;
	add.s32 	%r3365, %r10, %r3364;
	setp.eq.s32 	%p494, %r6387, %r3365;
	and.pred  	%p495, %p493, %p494;
	selp.s32 	%r3366, -1, 0, %p486;
	add.s32 	%r3367, %r9, %r3366;
	setp.eq.s32 	%p496, %r6388, %r3367;
	and.pred  	%p497, %p495, %p496;
	selp.s32 	%r3368, -1, 0, %p485;
	add.s32 	%r3369, %r8, %r3368;
	setp.eq.s32 	%p498, %r6389, %r3369;
	and.pred  	%p499, %p497, %p498;
	selp.s32 	%r3370, -1, 0, %p484;
	add.s32 	%r3371, %r7, %r3370;
	setp.eq.s32 	%p500, %r6390, %r3371;
	and.pred  	%p501, %p499, %p500;
	add.s32 	%r3372, %r6, -2;
	setp.eq.s32 	%p502, %r6391, %r3372;
	and.pred  	%p503, %p501, %p502;
	@%p503 bra 	$L__BB0_908;
$L__BB0_127:
	mul.wide.u32 	%rd6207, %r7124, %r6375;
	shr.u64 	%rd6208, %rd6207, 32;
	cvt.u32.u64 	%r3373, %rd6207;
	mul.wide.u32 	%rd6209, %r7123, %r6375;
	shr.u64 	%rd6210, %rd6209, 32;
	and.b64  	%rd6211, %rd6209, 4294967295;
	add.s64 	%rd6212, %rd6208, %rd6211;
	shr.u64 	%rd6213, %rd6212, 32;
	add.s64 	%rd6214, %rd6213, %rd6210;
	mul.wide.u32 	%rd6215, %r7122, %r6375;
	shr.u64 	%rd6216, %rd6215, 32;
	and.b64  	%rd6217, %rd6215, 4294967295;
	and.b64  	%rd6218, %rd6214, 4294967295;
	add.s64 	%rd6219, %rd6218, %rd6217;
	shr.u64 	%rd6220, %rd6219, 32;
	add.s64 	%rd6221, %rd6220, %rd6216;
	mul.wide.u32 	%rd6222, %r7121, %r6375;
	shr.u64 	%rd6223, %rd6222, 32;
	and.b64  	%rd6224, %rd6222, 4294967295;
	and.b64  	%rd6225, %rd6221, 4294967295;
	add.s64 	%rd6226, %rd6225, %rd6224;
	shr.u64 	%rd6227, %rd6226, 32;
	add.s64 	%rd6228, %rd6227, %rd6223;
	mul.wide.u32 	%rd6229, %r7120, %r6375;
	shr.u64 	%rd6230, %rd6229, 32;
	and.b64  	%rd6231, %rd6229, 4294967295;
	and.b64  	%rd6232, %rd6228, 4294967295;
	add.s64 	%rd6233, %rd6232, %rd6231;
	shr.u64 	%rd6234, %rd6233, 32;
	add.s64 	%rd6235, %rd6234, %rd6230;
	mul.wide.u32 	%rd6236, %r7119, %r6375;
	shr.u64 	%rd6237, %rd6236, 32;
	and.b64  	%rd6238, %rd6236, 4294967295;
	and.b64  	%rd6239, %rd6235, 4294967295;
	add.s64 	%rd6240, %rd6239, %rd6238;
	shr.u64 	%rd6241, %rd6240, 32;
	add.s64 	%rd6242, %rd6241, %rd6237;
	mul.wide.u32 	%rd6243, %r7118, %r6375;
	shr.u64 	%rd6244, %rd6243, 32;
	and.b64  	%rd6245, %rd6243, 4294967295;
	and.b64  	%rd6246, %rd6242, 4294967295;
	add.s64 	%rd6247, %rd6246, %rd6245;
	shr.u64 	%rd6248, %rd6247, 32;
	add.s64 	%rd6249, %rd6248, %rd6244;
	mul.wide.u32 	%rd6250, %r7117, %r6375;
	shr.u64 	%rd6251, %rd6250, 32;
	and.b64  	%rd6252, %rd6250, 4294967295;
	and.b64  	%rd6253, %rd6249, 4294967295;
	add.s64 	%rd6254, %rd6253, %rd6252;
	shr.u64 	%rd6255, %rd6254, 32;
	add.s64 	%rd6256, %rd6255, %rd6251;
	mul.lo.s32 	%r3374, %r22, %r3373;
	cvt.u64.u32 	%rd6257, %r3374;
	mul.wide.u32 	%rd6258, %r6, %r3374;
	shr.u64 	%rd6259, %rd6258, 32;
	and.b64  	%rd6260, %rd6207, 4294967295;
	and.b64  	%rd6261, %rd6258, 4294967295;
	add.s64 	%rd6262, %rd6261, %rd6260;
	shr.u64 	%rd6263, %rd6262, 32;
	add.s64 	%rd6264, %rd6263, %rd6259;
	mul.lo.s64 	%rd6265, %rd2, %rd6257;
	shr.u64 	%rd6266, %rd6265, 32;
	and.b64  	%rd6267, %rd6212, 4294967295;
	and.b64  	%rd6268, %rd6265, 4294967295;
	and.b64  	%rd6269, %rd6264, 4294967295;
	add.s64 	%rd6270, %rd6269, %rd6267;
	add.s64 	%rd6271, %rd6270, %rd6268;
	shr.u64 	%rd6272, %rd6271, 32;
	add.s64 	%rd6273, %rd6272, %rd6266;
	mul.lo.s64 	%rd6274, %rd3, %rd6257;
	shr.u64 	%rd6275, %rd6274, 32;
	and.b64  	%rd6276, %rd6219, 4294967295;
	and.b64  	%rd6277, %rd6274, 4294967295;
	and.b64  	%rd6278, %rd6273, 4294967295;
	add.s64 	%rd6279, %rd6278, %rd6276;
	add.s64 	%rd6280, %rd6279, %rd6277;
	shr.u64 	%rd6281, %rd6280, 32;
	add.s64 	%rd6282, %rd6281, %rd6275;
	mul.lo.s64 	%rd6283, %rd8, %rd6257;
	shr.u64 	%rd6284, %rd6283, 32;
	and.b64  	%rd6285, %rd6226, 4294967295;
	and.b64  	%rd6286, %rd6283, 4294967295;
	and.b64  	%rd6287, %rd6282, 4294967295;
	add.s64 	%rd6288, %rd6287, %rd6285;
	add.s64 	%rd6289, %rd6288, %rd6286;
	shr.u64 	%rd6290, %rd6289, 32;
	add.s64 	%rd6291, %rd6290, %rd6284;
	mul.lo.s64 	%rd6292, %rd9, %rd6257;
	shr.u64 	%rd6293, %rd6292, 32;
	and.b64  	%rd6294, %rd6233, 4294967295;
	and.b64  	%rd6295, %rd6292, 4294967295;
	and.b64  	%rd6296, %rd6291, 4294967295;
	add.s64 	%rd6297, %rd6296, %rd6294;
	add.s64 	%rd6298, %rd6297, %rd6295;
	shr.u64 	%rd6299, %rd6298, 32;
	add.s64 	%rd6300, %rd6299, %rd6293;
	mul.lo.s64 	%rd6301, %rd10, %rd6257;
	shr.u64 	%rd6302, %rd6301, 32;
	and.b64  	%rd6303, %rd6240, 4294967295;
	and.b64  	%rd6304, %rd6301, 4294967295;
	and.b64  	%rd6305, %rd6300, 4294967295;
	add.s64 	%rd6306, %rd6305, %rd6303;
	add.s64 	%rd6307, %rd6306, %rd6304;
	shr.u64 	%rd6308, %rd6307, 32;
	add.s64 	%rd6309, %rd6308, %rd6302;
	mul.lo.s64 	%rd6310, %rd7, %rd6257;
	shr.u64 	%rd6311, %rd6310, 32;
	and.b64  	%rd6312, %rd6247, 4294967295;
	and.b64  	%rd6313, %rd6310, 4294967295;
	and.b64  	%rd6314, %rd6309, 4294967295;
	add.s64 	%rd6315, %rd6314, %rd6312;
	add.s64 	%rd6316, %rd6315, %rd6313;
	shr.u64 	%rd6317, %rd6316, 32;
	add.s64 	%rd6318, %rd6317, %rd6311;
	mul.wide.u32 	%rd6319, %r13, %r3374;
	shr.u64 	%rd6320, %rd6319, 32;
	and.b64  	%rd6321, %rd6254, 4294967295;
	and.b64  	%rd6322, %rd6319, 4294967295;
	and.b64  	%rd6323, %rd6318, 4294967295;
	add.s64 	%rd6324, %rd6323, %rd6321;
	add.s64 	%rd6325, %rd6324, %rd6322;
	shr.u64 	%rd6326, %rd6325, 32;
	add.s64 	%rd6327, %rd6326, %rd6320;
	add.s64 	%rd6328, %rd6256, %rd6327;
	mul.wide.u32 	%rd6329, %r7124, %r6374;
	shr.u64 	%rd6330, %rd6329, 32;
	and.b64  	%rd6331, %rd6271, 4294967295;
	and.b64  	%rd6332, %rd6329, 4294967295;
	add.s64 	%rd6333, %rd6332, %rd6331;
	cvt.u32.u64 	%r3375, %rd6333;
	shr.u64 	%rd6334, %rd6333, 32;
	add.s64 	%rd6335, %rd6334, %rd6330;
	mul.wide.u32 	%rd6336, %r7123, %r6374;
	shr.u64 	%rd6337, %rd6336, 32;
	and.b64  	%rd6338, %rd6280, 4294967295;
	and.b64  	%rd6339, %rd6336, 4294967295;
	and.b64  	%rd6340, %rd6335, 4294967295;
	add.s64 	%rd6341, %rd6340, %rd6338;
	add.s64 	%rd6342, %rd6341, %rd6339;
	shr.u64 	%rd6343, %rd6342, 32;
	add.s64 	%rd6344, %rd6343, %rd6337;
	mul.wide.u32 	%rd6345, %r7122, %r6374;
	shr.u64 	%rd6346, %rd6345, 32;
	and.b64  	%rd6347, %rd6289, 4294967295;
	and.b64  	%rd6348, %rd6345, 4294967295;
	and.b64  	%rd6349, %rd6344, 4294967295;
	add.s64 	%rd6350, %rd6349, %rd6347;
	add.s64 	%rd6351, %rd6350, %rd6348;
	shr.u64 	%rd6352, %rd6351, 32;
	add.s64 	%rd6353, %rd6352, %rd6346;
	mul.wide.u32 	%rd6354, %r7121, %r6374;
	shr.u64 	%rd6355, %rd6354, 32;
	and.b64  	%rd6356, %rd6298, 4294967295;
	and.b64  	%rd6357, %rd6354, 4294967295;
	and.b64  	%rd6358, %rd6353, 4294967295;
	add.s64 	%rd6359, %rd6358, %rd6356;
	add.s64 	%rd6360, %rd6359, %rd6357;
	shr.u64 	%rd6361, %rd6360, 32;
	add.s64 	%rd6362, %rd6361, %rd6355;
	mul.wide.u32 	%rd6363, %r7120, %r6374;
	shr.u64 	%rd6364, %rd6363, 32;
	and.b64  	%rd6365, %rd6307, 4294967295;
	and.b64  	%rd6366, %rd6363, 4294967295;
	and.b64  	%rd6367, %rd6362, 4294967295;
	add.s64 	%rd6368, %rd6367, %rd6365;
	add.s64 	%rd6369, %rd6368, %rd6366;
	shr.u64 	%rd6370, %rd6369, 32;
	add.s64 	%rd6371, %rd6370, %rd6364;
	mul.wide.u32 	%rd6372, %r7119, %r6374;
	shr.u64 	%rd6373, %rd6372, 32;
	and.b64  	%rd6374, %rd6316, 4294967295;
	and.b64  	%rd6375, %rd6372, 4294967295;
	and.b64  	%rd6376, %rd6371, 4294967295;
	add.s64 	%rd6377, %rd6376, %rd6374;
	add.s64 	%rd6378, %rd6377, %rd6375;
	shr.u64 	%rd6379, %rd6378, 32;
	add.s64 	%rd6380, %rd6379, %rd6373;
	mul.wide.u32 	%rd6381, %r7118, %r6374;
	shr.u64 	%rd6382, %rd6381, 32;
	and.b64  	%rd6383, %rd6325, 4294967295;
	and.b64  	%rd6384, %rd6381, 4294967295;
	and.b64  	%rd6385, %rd6380, 4294967295;
	add.s64 	%rd6386, %rd6385, %rd6383;
	add.s64 	%rd6387, %rd6386, %rd6384;
	shr.u64 	%rd6388, %rd6387, 32;
	add.s64 	%rd6389, %rd6388, %rd6382;
	mul.wide.u32 	%rd6390, %r7117, %r6374;
	shr.u64 	%rd6391, %rd6390, 32;
	and.b64  	%rd6392, %rd6328, 4294967295;
	and.b64  	%rd6393, %rd6390, 4294967295;
	and.b64  	%rd6394, %rd6389, 4294967295;
	add.s64 	%rd6395, %rd6394, %rd6392;
	add.s64 	%rd6396, %rd6395, %rd6393;
	shr.u64 	%rd6397, %rd6396, 32;
	add.s64 	%rd6398, %rd6397, %rd6391;
	mul.lo.s32 	%r3376, %r22, %r3375;
	cvt.u64.u32 	%rd6399, %r3376;
	mul.wide.u32 	%rd6400, %r6, %r3376;
	shr.u64 	%rd6401, %rd6400, 32;
	and.b64  	%rd6402, %rd6333, 4294967295;
	and.b64  	%rd6403, %rd6400, 4294967295;
	add.s64 	%rd6404, %rd6403, %rd6402;
	shr.u64 	%rd6405, %rd6404, 32;
	add.s64 	%rd6406, %rd6405, %rd6401;
	mul.lo.s64 	%rd6407, %rd2, %rd6399;
	shr.u64 	%rd6408, %rd6407, 32;
	and.b64  	%rd6409, %rd6342, 4294967295;
	and.b64  	%rd6410, %rd6407, 4294967295;
	and.b64  	%rd6411, %rd6406, 4294967295;
	add.s64 	%rd6412, %rd6411, %rd6409;
	add.s64 	%rd6413, %rd6412, %rd6410;
	shr.u64 	%rd6414, %rd6413, 32;
	add.s64 	%rd6415, %rd6414, %rd6408;
	mul.lo.s64 	%rd6416, %rd3, %rd6399;
	shr.u64 	%rd6417, %rd6416, 32;
	and.b64  	%rd6418, %rd6351, 4294967295;
	and.b64  	%rd6419, %rd6416, 4294967295;
	and.b64  	%rd6420, %rd6415, 4294967295;
	add.s64 	%rd6421, %rd6420, %rd6418;
	add.s64 	%rd6422, %rd6421, %rd6419;
	shr.u64 	%rd6423, %rd6422, 32;
	add.s64 	%rd6424, %rd6423, %rd6417;
	mul.lo.s64 	%rd6425, %rd8, %rd6399;
	shr.u64 	%rd6426, %rd6425, 32;
	and.b64  	%rd6427, %rd6360, 4294967295;
	and.b64  	%rd6428, %rd6425, 4294967295;
	and.b64  	%rd6429, %rd6424, 4294967295;
	add.s64 	%rd6430, %rd6429, %rd6427;
	add.s64 	%rd6431, %rd6430, %rd6428;
	shr.u64 	%rd6432, %rd6431, 32;
	add.s64 	%rd6433, %rd6432, %rd6426;
	mul.lo.s64 	%rd6434, %rd9, %rd6399;
	shr.u64 	%rd6435, %rd6434, 32;
	and.b64  	%rd6436, %rd6369, 4294967295;
	and.b64  	%rd6437, %rd6434, 4294967295;
	and.b64  	%rd6438, %rd6433, 4294967295;
	add.s64 	%rd6439, %rd6438, %rd6436;
	add.s64 	%rd6440, %rd6439, %rd6437;
	shr.u64 	%rd6441, %rd6440, 32;
	add.s64 	%rd6442, %rd6441, %rd6435;
	mul.lo.s64 	%rd6443, %rd10, %rd6399;
	shr.u64 	%rd6444, %rd6443, 32;
	and.b64  	%rd6445, %rd6378, 4294967295;
	and.b64  	%rd6446, %rd6443, 4294967295;
	and.b64  	%rd6447, %rd6442, 4294967295;
	add.s64 	%rd6448, %rd6447, %rd6445;
	add.s64 	%rd6449, %rd6448, %rd6446;
	shr.u64 	%rd6450, %rd6449, 32;
	add.s64 	%rd6451, %rd6450, %rd6444;
	mul.lo.s64 	%rd6452, %rd7, %rd6399;
	shr.u64 	%rd6453, %rd6452, 32;
	and.b64  	%rd6454, %rd6387, 4294967295;
	and.b64  	%rd6455, %rd6452, 4294967295;
	and.b64  	%rd6456, %rd6451, 4294967295;
	add.s64 	%rd6457, %rd6456, %rd6454;
	add.s64 	%rd6458, %rd6457, %rd6455;
	shr.u64 	%rd6459, %rd6458, 32;
	add.s64 	%rd6460, %rd6459, %rd6453;
	mul.wide.u32 	%rd6461, %r13, %r3376;
	shr.u64 	%rd6462, %rd6461, 32;
	and.b64  	%rd6463, %rd6396, 4294967295;
	and.b64  	%rd6464, %rd6461, 4294967295;
	and.b64  	%rd6465, %rd6460, 4294967295;
	add.s64 	%rd6466, %rd6465, %rd6463;
	add.s64 	%rd6467, %rd6466, %rd6464;
	shr.u64 	%rd6468, %rd6467, 32;
	add.s64 	%rd6469, %rd6468, %rd6462;
	add.s64 	%rd6470, %rd6398, %rd6469;
	mul.wide.u32 	%rd6471, %r7124, %r6373;
	shr.u64 	%rd6472, %rd6471, 32;
	and.b64  	%rd6473, %rd6413, 4294967295;
	and.b64  	%rd6474, %rd6471, 4294967295;
	add.s64 	%rd6475, %rd6474, %rd6473;
	cvt.u32.u64 	%r3377, %rd6475;
	shr.u64 	%rd6476, %rd6475, 32;
	add.s64 	%rd6477, %rd6476, %rd6472;
	mul.wide.u32 	%rd6478, %r7123, %r6373;
	shr.u64 	%rd6479, %rd6478, 32;
	and.b64  	%rd6480, %rd6422, 4294967295;
	and.b64  	%rd6481, %rd6478, 4294967295;
	and.b64  	%rd6482, %rd6477, 4294967295;
	add.s64 	%rd6483, %rd6482, %rd6480;
	add.s64 	%rd6484, %rd6483, %rd6481;
	shr.u64 	%rd6485, %rd6484, 32;
	add.s64 	%rd6486, %rd6485, %rd6479;
	mul.wide.u32 	%rd6487, %r7122, %r6373;
	shr.u64 	%rd6488, %rd6487, 32;
	and.b64  	%rd6489, %rd6431, 4294967295;
	and.b64  	%rd6490, %rd6487, 4294967295;
	and.b64  	%rd6491, %rd6486, 4294967295;
	add.s64 	%rd6492, %rd6491, %rd6489;
	add.s64 	%rd6493, %rd6492, %rd6490;
	shr.u64 	%rd6494, %rd6493, 32;
	add.s64 	%rd6495, %rd6494, %rd6488;
	mul.wide.u32 	%rd6496, %r7121, %r6373;
	shr.u64 	%rd6497, %rd6496, 32;
	and.b64  	%rd6498, %rd6440, 4294967295;
	and.b64  	%rd6499, %rd6496, 4294967295;
	and.b64  	%rd6500, %rd6495, 4294967295;
	add.s64 	%rd6501, %rd6500, %rd6498;
	add.s64 	%rd6502, %rd6501, %rd6499;
	shr.u64 	%rd6503, %rd6502, 32;
	add.s64 	%rd6504, %rd6503, %rd6497;
	mul.wide.u32 	%rd6505, %r7120, %r6373;
	shr.u64 	%rd6506, %rd6505, 32;
	and.b64  	%rd6507, %rd6449, 4294967295;
	and.b64  	%rd6508, %rd6505, 4294967295;
	and.b64  	%rd6509, %rd6504, 4294967295;
	add.s64 	%rd6510, %rd6509, %rd6507;
	add.s64 	%rd6511, %rd6510, %rd6508;
	shr.u64 	%rd6512, %rd6511, 32;
	add.s64 	%rd6513, %rd6512, %rd6506;
	mul.wide.u32 	%rd6514, %r7119, %r6373;
	shr.u64 	%rd6515, %rd6514, 32;
	and.b64  	%rd6516, %rd6458, 4294967295;
	and.b64  	%rd6517, %rd6514, 4294967295;
	and.b64  	%rd6518, %rd6513, 4294967295;
	add.s64 	%rd6519, %rd6518, %rd6516;
	add.s64 	%rd6520, %rd6519, %rd6517;
	shr.u64 	%rd6521, %rd6520, 32;
	add.s64 	%rd6522, %rd6521, %rd6515;
	mul.wide.u32 	%rd6523, %r7118, %r6373;
	shr.u64 	%rd6524, %rd6523, 32;
	and.b64  	%rd6525, %rd6467, 4294967295;
	and.b64  	%rd6526, %rd6523, 4294967295;
	and.b64  	%rd6527, %rd6522, 4294967295;
	add.s64 	%rd6528, %rd6527, %rd6525;
	add.s64 	%rd6529, %rd6528, %rd6526;
	shr.u64 	%rd6530, %rd6529, 32;
	add.s64 	%rd6531, %rd6530, %rd6524;
	mul.wide.u32 	%rd6532, %r7117, %r6373;
	shr.u64 	%rd6533, %rd6532, 32;
	and.b64  	%rd6534, %rd6470, 4294967295;
	and.b64  	%rd6535, %rd6532, 4294967295;
	and.b64  	%rd6536, %rd6531, 4294967295;
	add.s64 	%rd6537, %rd6536, %rd6534;
	add.s64 	%rd6538, %rd6537, %rd6535;
	shr.u64 	%rd6539, %rd6538, 32;
	add.s64 	%rd6540, %rd6539, %rd6533;
	mul.lo.s32 	%r3378, %r22, %r3377;
	cvt.u64.u32 	%rd6541, %r3378;
	mul.wide.u32 	%rd6542, %r6, %r3378;
	shr.u64 	%rd6543, %rd6542, 32;
	and.b64  	%rd6544, %rd6475, 4294967295;
	and.b64  	%rd6545, %rd6542, 4294967295;
	add.s64 	%rd6546, %rd6545, %rd6544;
	shr.u64 	%rd6547, %rd6546, 32;
	add.s64 	%rd6548, %rd6547, %rd6543;
	mul.lo.s64 	%rd6549, %rd2, %rd6541;
	shr.u64 	%rd6550, %rd6549, 32;
	and.b64  	%rd6551, %rd6484, 4294967295;
	and.b64  	%rd6552, %rd6549, 4294967295;
	and.b64  	%rd6553, %rd6548, 4294967295;
	add.s64 	%rd6554, %rd6553, %rd6551;
	add.s64 	%rd6555, %rd6554, %rd6552;
	shr.u64 	%rd6556, %rd6555, 32;
	add.s64 	%rd6557, %rd6556, %rd6550;
	mul.lo.s64 	%rd6558, %rd3, %rd6541;
	shr.u64 	%rd6559, %rd6558, 32;
	and.b64  	%rd6560, %rd6493, 4294967295;
	and.b64  	%rd6561, %rd6558, 4294967295;
	and.b64  	%rd6562, %rd6557, 4294967295;
	add.s64 	%rd6563, %rd6562, %rd6560;
	add.s64 	%rd6564, %rd6563, %rd6561;
	shr.u64 	%rd6565, %rd6564, 32;
	add.s64 	%rd6566, %rd6565, %rd6559;
	mul.lo.s64 	%rd6567, %rd8, %rd6541;
	shr.u64 	%rd6568, %rd6567, 32;
	and.b64  	%rd6569, %rd6502, 4294967295;
	and.b64  	%rd6570, %rd6567, 4294967295;
	and.b64  	%rd6571, %rd6566, 4294967295;
	add.s64 	%rd6572, %rd6571, %rd6569;
	add.s64 	%rd6573, %rd6572, %rd6570;
	shr.u64 	%rd6574, %rd6573, 32;
	add.s64 	%rd6575, %rd6574, %rd6568;
	mul.lo.s64 	%rd6576, %rd9, %rd6541;
	shr.u64 	%rd6577, %rd6576, 32;
	and.b64  	%rd6578, %rd6511, 4294967295;
	and.b64  	%rd6579, %rd6576, 4294967295;
	and.b64  	%rd6580, %rd6575, 4294967295;
	add.s64 	%rd6581, %rd6580, %rd6578;
	add.s64 	%rd6582, %rd6581, %rd6579;
	shr.u64 	%rd6583, %rd6582, 32;
	add.s64 	%rd6584, %rd6583, %rd6577;
	mul.lo.s64 	%rd6585, %rd10, %rd6541;
	shr.u64 	%rd6586, %rd6585, 32;
	and.b64  	%rd6587, %rd6520, 4294967295;
	and.b64  	%rd6588, %rd6585, 4294967295;
	and.b64  	%rd6589, %rd6584, 4294967295;
	add.s64 	%rd6590, %rd6589, %rd6587;
	add.s64 	%rd6591, %rd6590, %rd6588;
	shr.u64 	%rd6592, %rd6591, 32;
	add.s64 	%rd6593, %rd6592, %rd6586;
	mul.lo.s64 	%rd6594, %rd7, %rd6541;
	shr.u64 	%rd6595, %rd6594, 32;
	and.b64  	%rd6596, %rd6529, 4294967295;
	and.b64  	%rd6597, %rd6594, 4294967295;
	and.b64  	%rd6598, %rd6593, 4294967295;
	add.s64 	%rd6599, %rd6598, %rd6596;
	add.s64 	%rd6600, %rd6599, %rd6597;
	shr.u64 	%rd6601, %rd6600, 32;
	add.s64 	%rd6602, %rd6601, %rd6595;
	mul.wide.u32 	%rd6603, %r13, %r3378;
	shr.u64 	%rd6604, %rd6603, 32;
	and.b64  	%rd6605, %rd6538, 4294967295;
	and.b64  	%rd6606, %rd6603, 4294967295;
	and.b64  	%rd6607, %rd6602, 4294967295;
	add.s64 	%rd6608, %rd6607, %rd6605;
	add.s64 	%rd6609, %rd6608, %rd6606;
	shr.u64 	%rd6610, %rd6609, 32;
	add.s64 	%rd6611, %rd6610, %rd6604;
	add.s64 	%rd6612, %rd6540, %rd6611;
	mul.wide.u32 	%rd6613, %r7124, %r6372;
	shr.u64 	%rd6614, %rd6613, 32;
	and.b64  	%rd6615, %rd6555, 4294967295;
	and.b64  	%rd6616, %rd6613, 4294967295;
	add.s64 	%rd6617, %rd6616, %rd6615;
	cvt.u32.u64 	%r3379, %rd6617;
	shr.u64 	%rd6618, %rd6617, 32;
	add.s64 	%rd6619, %rd6618, %rd6614;
	mul.wide.u32 	%rd6620, %r7123, %r6372;
	shr.u64 	%rd6621, %rd6620, 32;
	and.b64  	%rd6622, %rd6564, 4294967295;
	and.b64  	%rd6623, %rd6620, 4294967295;
	and.b64  	%rd6624, %rd6619, 4294967295;
	add.s64 	%rd6625, %rd6624, %rd6622;
	add.s64 	%rd6626, %rd6625, %rd6623;
	shr.u64 	%rd6627, %rd6626, 32;
	add.s64 	%rd6628, %rd6627, %rd6621;
	mul.wide.u32 	%rd6629, %r7122, %r6372;
	shr.u64 	%rd6630, %rd6629, 32;
	and.b64  	%rd6631, %rd6573, 4294967295;
	and.b64  	%rd6632, %rd6629, 4294967295;
	and.b64  	%rd6633, %rd6628, 4294967295;
	add.s64 	%rd6634, %rd6633, %rd6631;
	add.s64 	%rd6635, %rd6634, %rd6632;
	shr.u64 	%rd6636, %rd6635, 32;
	add.s64 	%rd6637, %rd6636, %rd6630;
	mul.wide.u32 	%rd6638, %r7121, %r6372;
	shr.u64 	%rd6639, %rd6638, 32;
	and.b64  	%rd6640, %rd6582, 4294967295;
	and.b64  	%rd6641, %rd6638, 4294967295;
	and.b64  	%rd6642, %rd6637, 4294967295;
	add.s64 	%rd6643, %rd6642, %rd6640;
	add.s64 	%rd6644, %rd6643, %rd6641;
	shr.u64 	%rd6645, %rd6644, 32;
	add.s64 	%rd6646, %rd6645, %rd6639;
	mul.wide.u32 	%rd6647, %r7120, %r6372;
	shr.u64 	%rd6648, %rd6647, 32;
	and.b64  	%rd6649, %rd6591, 4294967295;
	and.b64  	%rd6650, %rd6647, 4294967295;
	and.b64  	%rd6651, %rd6646, 4294967295;
	add.s64 	%rd6652, %rd6651, %rd6649;
	add.s64 	%rd6653, %rd6652, %rd6650;
	shr.u64 	%rd6654, %rd6653, 32;
	add.s64 	%rd6655, %rd6654, %rd6648;
	mul.wide.u32 	%rd6656, %r7119, %r6372;
	shr.u64 	%rd6657, %rd6656, 32;
	and.b64  	%rd6658, %rd6600, 4294967295;
	and.b64  	%rd6659, %rd6656, 4294967295;
	and.b64  	%rd6660, %rd6655, 4294967295;
	add.s64 	%rd6661, %rd6660, %rd6658;
	add.s64 	%rd6662, %rd6661, %rd6659;
	shr.u64 	%rd6663, %rd6662, 32;
	add.s64 	%rd6664, %rd6663, %rd6657;
	mul.wide.u32 	%rd6665, %r7118, %r6372;
	shr.u64 	%rd6666, %rd6665, 32;
	and.b64  	%rd6667, %rd6609, 4294967295;
	and.b64  	%rd6668, %rd6665, 4294967295;
	and.b64  	%rd6669, %rd6664, 4294967295;
	add.s64 	%rd6670, %rd6669, %rd6667;
	add.s64 	%rd6671, %rd6670, %rd6668;
	shr.u64 	%rd6672, %rd6671, 32;
	add.s64 	%rd6673, %rd6672, %rd6666;
	mul.wide.u32 	%rd6674, %r7117, %r6372;
	shr.u64 	%rd6675, %rd6674, 32;
	and.b64  	%rd6676, %rd6612, 4294967295;
	and.b64  	%rd6677, %rd6674, 4294967295;
	and.b64  	%rd6678, %rd6673, 4294967295;
	add.s64 	%rd6679, %rd6678, %rd6676;
	add.s64 	%rd6680, %rd6679, %rd6677;
	shr.u64 	%rd6681, %rd6680, 32;
	add.s64 	%rd6682, %rd6681, %rd6675;
	mul.lo.s32 	%r3380, %r22, %r3379;
	cvt.u64.u32 	%rd6683, %r3380;
	mul.wide.u32 	%rd6684, %r6, %r3380;
	shr.u64 	%rd6685, %rd6684, 32;
	and.b64  	%rd6686, %rd6617, 4294967295;
	and.b64  	%rd6687, %rd6684, 4294967295;
	add.s64 	%rd6688, %rd6687, %rd6686;
	shr.u64 	%rd6689, %rd6688, 32;
	add.s64 	%rd6690, %rd6689, %rd6685;
	mul.lo.s64 	%rd6691, %rd2, %rd6683;
	shr.u64 	%rd6692, %rd6691, 32;
	and.b64  	%rd6693, %rd6626, 4294967295;
	and.b64  	%rd6694, %rd6691, 4294967295;
	and.b64  	%rd6695, %rd6690, 4294967295;
	add.s64 	%rd6696, %rd6695, %rd6693;
	add.s64 	%rd6697, %rd6696, %rd6694;
	shr.u64 	%rd6698, %rd6697, 32;
	add.s64 	%rd6699, %rd6698, %rd6692;
	mul.lo.s64 	%rd6700, %rd3, %rd6683;
	shr.u64 	%rd6701, %rd6700, 32;
	and.b64  	%rd6702, %rd6635, 4294967295;
	and.b64  	%rd6703, %rd6700, 4294967295;
	and.b64  	%rd6704, %rd6699, 4294967295;
	add.s64 	%rd6705, %rd6704, %rd6702;
	add.s64 	%rd6706, %rd6705, %rd6703;
	shr.u64 	%rd6707, %rd6706, 32;
	add.s64 	%rd6708, %rd6707, %rd6701;
	mul.lo.s64 	%rd6709, %rd8, %rd6683;
	shr.u64 	%rd6710, %rd6709, 32;
	and.b64  	%rd6711, %rd6644, 4294967295;
	and.b64  	%rd6712, %rd6709, 4294967295;
	and.b64  	%rd6713, %rd6708, 4294967295;
	add.s64 	%rd6714, %rd6713, %rd6711;
	add.s64 	%rd6715, %rd6714, %rd6712;
	shr.u64 	%rd6716, %rd6715, 32;
	add.s64 	%rd6717, %rd6716, %rd6710;
	mul.lo.s64 	%rd6718, %rd9, %rd6683;
	shr.u64 	%rd6719, %rd6718, 32;
	and.b64  	%rd6720, %rd6653, 4294967295;
	and.b64  	%rd6721, %rd6718, 4294967295;
	and.b64  	%rd6722, %rd6717, 4294967295;
	add.s64 	%rd6723, %rd6722, %rd6720;
	add.s64 	%rd6724, %rd6723, %rd6721;
	shr.u64 	%rd6725, %rd6724, 32;
	add.s64 	%rd6726, %rd6725, %rd6719;
	mul.lo.s64 	%rd6727, %rd10, %rd6683;
	shr.u64 	%rd6728, %rd6727, 32;
	and.b64  	%rd6729, %rd6662, 4294967295;
	and.b64  	%rd6730, %rd6727, 4294967295;
	and.b64  	%rd6731, %rd6726, 4294967295;
	add.s64 	%rd6732, %rd6731, %rd6729;
	add.s64 	%rd6733, %rd6732, %rd6730;
	shr.u64 	%rd6734, %rd6733, 32;
	add.s64 	%rd6735, %rd6734, %rd6728;
	mul.lo.s64 	%rd6736, %rd7, %rd6683;
	shr.u64 	%rd6737, %rd6736, 32;
	and.b64  	%rd6738, %rd6671, 4294967295;
	and.b64  	%rd6739, %rd6736, 4294967295;
	and.b64  	%rd6740, %rd6735, 4294967295;
	add.s64 	%rd6741, %rd6740, %rd6738;
	add.s64 	%rd6742, %rd6741, %rd6739;
	shr.u64 	%rd6743, %rd6742, 32;
	add.s64 	%rd6744, %rd6743, %rd6737;
	mul.wide.u32 	%rd6745, %r13, %r3380;
	shr.u64 	%rd6746, %rd6745, 32;
	and.b64  	%rd6747, %rd6680, 4294967295;
	and.b64  	%rd6748, %rd6745, 4294967295;
	and.b64  	%rd6749, %rd6744, 4294967295;
	add.s64 	%rd6750, %rd6749, %rd6747;
	add.s64 	%rd6751, %rd6750, %rd6748;
	shr.u64 	%rd6752, %rd6751, 32;
	add.s64 	%rd6753, %rd6752, %rd6746;
	add.s64 	%rd6754, %rd6682, %rd6753;
	mul.wide.u32 	%rd6755, %r7124, %r6371;
	shr.u64 	%rd6756, %rd6755, 32;
	and.b64  	%rd6757, %rd6697, 4294967295;
	and.b64  	%rd6758, %rd6755, 4294967295;
	add.s64 	%rd6759, %rd6758, %rd6757;
	cvt.u32.u64 	%r3381, %rd6759;
	shr.u64 	%rd6760, %rd6759, 32;
	add.s64 	%rd6761, %rd6760, %rd6756;
	mul.wide.u32 	%rd6762, %r7123, %r6371;
	shr.u64 	%rd6763, %rd6762, 32;
	and.b64  	%rd6764, %rd6706, 4294967295;
	and.b64  	%rd6765, %rd6762, 4294967295;
	and.b64  	%rd6766, %rd6761, 4294967295;
	add.s64 	%rd6767, %rd6766, %rd6764;
	add.s64 	%rd6768, %rd6767, %rd6765;
	shr.u64 	%rd6769, %rd6768, 32;
	add.s64 	%rd6770, %rd6769, %rd6763;
	mul.wide.u32 	%rd6771, %r7122, %r6371;
	shr.u64 	%rd6772, %rd6771, 32;
	and.b64  	%rd6773, %rd6715, 4294967295;
	and.b64  	%rd6774, %rd6771, 4294967295;
	and.b64  	%rd6775, %rd6770, 4294967295;
	add.s64 	%rd6776, %rd6775, %rd6773;
	add.s64 	%rd6777, %rd6776, %rd6774;
	shr.u64 	%rd6778, %rd6777, 32;
	add.s64 	%rd6779, %rd6778, %rd6772;
	mul.wide.u32 	%rd6780, %r7121, %r6371;
	shr.u64 	%rd6781, %rd6780, 32;
	and.b64  	%rd6782, %rd6724, 4294967295;
	and.b64  	%rd6783, %rd6780, 4294967295;
	and.b64  	%rd6784, %rd6779, 4294967295;
	add.s64 	%rd6785, %rd6784, %rd6782;
	add.s64 	%rd6786, %rd6785, %rd6783;
	shr.u64 	%rd6787, %rd6786, 32;
	add.s64 	%rd6788, %rd6787, %rd6781;
	mul.wide.u32 	%rd6789, %r7120, %r6371;
	shr.u64 	%rd6790, %rd6789, 32;
	and.b64  	%rd6791, %rd6733, 4294967295;
	and.b64  	%rd6792, %rd6789, 4294967295;
	and.b64  	%rd6793, %rd6788, 4294967295;
	add.s64 	%rd6794, %rd6793, %rd6791;
	add.s64 	%rd6795, %rd6794, %rd6792;
	shr.u64 	%rd6796, %rd6795, 32;
	add.s64 	%rd6797, %rd6796, %rd6790;
	mul.wide.u32 	%rd6798, %r7119, %r6371;
	shr.u64 	%rd6799, %rd6798, 32;
	and.b64  	%rd6800, %rd6742, 4294967295;
	and.b64  	%rd6801, %rd6798, 4294967295;
	and.b64  	%rd6802, %rd6797, 4294967295;
	add.s64 	%rd6803, %rd6802, %rd6800;
	add.s64 	%rd6804, %rd6803, %rd6801;
	shr.u64 	%rd6805, %rd6804, 32;
	add.s64 	%rd6806, %rd6805, %rd6799;
	mul.wide.u32 	%rd6807, %r7118, %r6371;
	shr.u64 	%rd6808, %rd6807, 32;
	and.b64  	%rd6809, %rd6751, 4294967295;
	and.b64  	%rd6810, %rd6807, 4294967295;
	and.b64  	%rd6811, %rd6806, 4294967295;
	add.s64 	%rd6812, %rd6811, %rd6809;
	add.s64 	%rd6813, %rd6812, %rd6810;
	shr.u64 	%rd6814, %rd6813, 32;
	add.s64 	%rd6815, %rd6814, %rd6808;
	mul.wide.u32 	%rd6816, %r7117, %r6371;
	shr.u64 	%rd6817, %rd6816, 32;
	and.b64  	%rd6818, %rd6754, 4294967295;
	and.b64  	%rd6819, %rd6816, 4294967295;
	and.b64  	%rd6820, %rd6815, 4294967295;
	add.s64 	%rd6821, %rd6820, %rd6818;
	add.s64 	%rd6822, %rd6821, %rd6819;
	shr.u64 	%rd6823, %rd6822, 32;
	add.s64 	%rd6824, %rd6823, %rd6817;
	mul.lo.s32 	%r3382, %r22, %r3381;
	cvt.u64.u32 	%rd6825, %r3382;
	mul.wide.u32 	%rd6826, %r6, %r3382;
	shr.u64 	%rd6827, %rd6826, 32;
	and.b64  	%rd6828, %rd6759, 4294967295;
	and.b64  	%rd6829, %rd6826, 4294967295;
	add.s64 	%rd6830, %rd6829, %rd6828;
	shr.u64 	%rd6831, %rd6830, 32;
	add.s64 	%rd6832, %rd6831, %rd6827;
	mul.lo.s64 	%rd6833, %rd2, %rd6825;
	shr.u64 	%rd6834, %rd6833, 32;
	and.b64  	%rd6835, %rd6768, 4294967295;
	and.b64  	%rd6836, %rd6833, 4294967295;
	and.b64  	%rd6837, %rd6832, 4294967295;
	add.s64 	%rd6838, %rd6837, %rd6835;
	add.s64 	%rd6839, %rd6838, %rd6836;
	shr.u64 	%rd6840, %rd6839, 32;
	add.s64 	%rd6841, %rd6840, %rd6834;
	mul.lo.s64 	%rd6842, %rd3, %rd6825;
	shr.u64 	%rd6843, %rd6842, 32;
	and.b64  	%rd6844, %rd6777, 4294967295;
	and.b64  	%rd6845, %rd6842, 4294967295;
	and.b64  	%rd6846, %rd6841, 4294967295;
	add.s64 	%rd6847, %rd6846, %rd6844;
	add.s64 	%rd6848, %rd6847, %rd6845;
	shr.u64 	%rd6849, %rd6848, 32;
	add.s64 	%rd6850, %rd6849, %rd6843;
	mul.lo.s64 	%rd6851, %rd8, %rd6825;
	shr.u64 	%rd6852, %rd6851, 32;
	and.b64  	%rd6853, %rd6786, 4294967295;
	and.b64  	%rd6854, %rd6851, 4294967295;
	and.b64  	%rd6855, %rd6850, 4294967295;
	add.s64 	%rd6856, %rd6855, %rd6853;
	add.s64 	%rd6857, %rd6856, %rd6854;
	shr.u64 	%rd6858, %rd6857, 32;
	add.s64 	%rd6859, %rd6858, %rd6852;
	mul.lo.s64 	%rd6860, %rd9, %rd6825;
	shr.u64 	%rd6861, %rd6860, 32;
	and.b64  	%rd6862, %rd6795, 4294967295;
	and.b64  	%rd6863, %rd6860, 4294967295;
	and.b64  	%rd6864, %rd6859, 4294967295;
	add.s64 	%rd6865, %rd6864, %rd6862;
	add.s64 	%rd6866, %rd6865, %rd6863;
	shr.u64 	%rd6867, %rd6866, 32;
	add.s64 	%rd6868, %rd6867, %rd6861;
	mul.lo.s64 	%rd6869, %rd10, %rd6825;
	shr.u64 	%rd6870, %rd6869, 32;
	and.b64  	%rd6871, %rd6804, 4294967295;
	and.b64  	%rd6872, %rd6869, 4294967295;
	and.b64  	%rd6873, %rd6868, 4294967295;
	add.s64 	%rd6874, %rd6873, %rd6871;
	add.s64 	%rd6875, %rd6874, %rd6872;
	shr.u64 	%rd6876, %rd6875, 32;
	add.s64 	%rd6877, %rd6876, %rd6870;
	mul.lo.s64 	%rd6878, %rd7, %rd6825;
	shr.u64 	%rd6879, %rd6878, 32;
	and.b64  	%rd6880, %rd6813, 4294967295;
	and.b64  	%rd6881, %rd6878, 4294967295;
	and.b64  	%rd6882, %rd6877, 4294967295;
	add.s64 	%rd6883, %rd6882, %rd6880;
	add.s64 	%rd6884, %rd6883, %rd6881;
	shr.u64 	%rd6885, %rd6884, 32;
	add.s64 	%rd6886, %rd6885, %rd6879;
	mul.wide.u32 	%rd6887, %r13, %r3382;
	shr.u64 	%rd6888, %rd6887, 32;
	and.b64  	%rd6889, %rd6822, 4294967295;
	and.b64  	%rd6890, %rd6887, 4294967295;
	and.b64  	%rd6891, %rd6886, 4294967295;
	add.s64 	%rd6892, %rd6891, %rd6889;
	add.s64 	%rd6893, %rd6892, %rd6890;
	shr.u64 	%rd6894, %rd6893, 32;
	add.s64 	%rd6895, %rd6894, %rd6888;
	add.s64 	%rd6896, %rd6824, %rd6895;
	mul.wide.u32 	%rd6897, %r7124, %r6370;
	shr.u64 	%rd6898, %rd6897, 32;
	and.b64  	%rd6899, %rd6839, 4294967295;
	and.b64  	%rd6900, %rd6897, 4294967295;
	add.s64 	%rd6901, %rd6900, %rd6899;
	cvt.u32.u64 	%r3383, %rd6901;
	shr.u64 	%rd6902, %rd6901, 32;
	add.s64 	%rd6903, %rd6902, %rd6898;
	mul.wide.u32 	%rd6904, %r7123, %r6370;
	shr.u64 	%rd6905, %rd6904, 32;
	and.b64  	%rd6906, %rd6848, 4294967295;
	and.b64  	%rd6907, %rd6904, 4294967295;
	and.b64  	%rd6908, %rd6903, 4294967295;
	add.s64 	%rd6909, %rd6908, %rd6906;
	add.s64 	%rd6910, %rd6909, %rd6907;
	shr.u64 	%rd6911, %rd6910, 32;
	add.s64 	%rd6912, %rd6911, %rd6905;
	mul.wide.u32 	%rd6913, %r7122, %r6370;
	shr.u64 	%rd6914, %rd6913, 32;
	and.b64  	%rd6915, %rd6857, 4294967295;
	and.b64  	%rd6916, %rd6913, 4294967295;
	and.b64  	%rd6917, %rd6912, 4294967295;
	add.s64 	%rd6918, %rd6917, %rd6915;
	add.s64 	%rd6919, %rd6918, %rd6916;
	shr.u64 	%rd6920, %rd6919, 32;
	add.s64 	%rd6921, %rd6920, %rd6914;
	mul.wide.u32 	%rd6922, %r7121, %r6370;
	shr.u64 	%rd6923, %rd6922, 32;
	and.b64  	%rd6924, %rd6866, 4294967295;
	and.b64  	%rd6925, %rd6922, 4294967295;
	and.b64  	%rd6926, %rd6921, 4294967295;
	add.s64 	%rd6927, %rd6926, %rd6924;
	add.s64 	%rd6928, %rd6927, %rd6925;
	shr.u64 	%rd6929, %rd6928, 32;
	add.s64 	%rd6930, %rd6929, %rd6923;
	mul.wide.u32 	%rd6931, %r7120, %r6370;
	shr.u64 	%rd6932, %rd6931, 32;
	and.b64  	%rd6933, %rd6875, 4294967295;
	and.b64  	%rd6934, %rd6931, 4294967295;
	and.b64  	%rd6935, %rd6930, 4294967295;
	add.s64 	%rd6936, %rd6935, %rd6933;
	add.s64 	%rd6937, %rd6936, %rd6934;
	shr.u64 	%rd6938, %rd6937, 32;
	add.s64 	%rd6939, %rd6938, %rd6932;
	mul.wide.u32 	%rd6940, %r7119, %r6370;
	shr.u64 	%rd6941, %rd6940, 32;
	and.b64  	%rd6942, %rd6884, 4294967295;
	and.b64  	%rd6943, %rd6940, 4294967295;
	and.b64  	%rd6944, %rd6939, 4294967295;
	add.s64 	%rd6945, %rd6944, %rd6942;
	add.s64 	%rd6946, %rd6945, %rd6943;
	shr.u64 	%rd6947, %rd6946, 32;
	add.s64 	%rd6948, %rd6947, %rd6941;
	mul.wide.u32 	%rd6949, %r7118, %r6370;
	shr.u64 	%rd6950, %rd6949, 32;
	and.b64  	%rd6951, %rd6893, 4294967295;
	and.b64  	%rd6952, %rd6949, 4294967295;
	and.b64  	%rd6953, %rd6948, 4294967295;
	add.s64 	%rd6954, %rd6953, %rd6951;
	add.s64 	%rd6955, %rd6954, %rd6952;
	shr.u64 	%rd6956, %rd6955, 32;
	add.s64 	%rd6957, %rd6956, %rd6950;
	mul.wide.u32 	%rd6958, %r7117, %r6370;
	shr.u64 	%rd6959, %rd6958, 32;
	and.b64  	%rd6960, %rd6896, 4294967295;
	and.b64  	%rd6961, %rd6958, 4294967295;
	and.b64  	%rd6962, %rd6957, 4294967295;
	add.s64 	%rd6963, %rd6962, %rd6960;
	add.s64 	%rd6964, %rd6963, %rd6961;
	shr.u64 	%rd6965, %rd6964, 32;
	add.s64 	%rd6966, %rd6965, %rd6959;
	mul.lo.s32 	%r3384, %r22, %r3383;
	cvt.u64.u32 	%rd6967, %r3384;
	mul.wide.u32 	%rd6968, %r6, %r3384;
	shr.u64 	%rd6969, %rd6968, 32;
	and.b64  	%rd6970, %rd6901, 4294967295;
	and.b64  	%rd6971, %rd6968, 4294967295;
	add.s64 	%rd6972, %rd6971, %rd6970;
	shr.u64 	%rd6973, %rd6972, 32;
	add.s64 	%rd6974, %rd6973, %rd6969;
	mul.lo.s64 	%rd6975, %rd2, %rd6967;
	shr.u64 	%rd6976, %rd6975, 32;
	and.b64  	%rd6977, %rd6910, 4294967295;
	and.b64  	%rd6978, %rd6975, 4294967295;
	and.b64  	%rd6979, %rd6974, 4294967295;
	add.s64 	%rd6980, %rd6979, %rd6977;
	add.s64 	%rd6981, %rd6980, %rd6978;
	shr.u64 	%rd6982, %rd6981, 32;
	add.s64 	%rd6983, %rd6982, %rd6976;
	mul.lo.s64 	%rd6984, %rd3, %rd6967;
	shr.u64 	%rd6985, %rd6984, 32;
	and.b64  	%rd6986, %rd6919, 4294967295;
	and.b64  	%rd6987, %rd6984, 4294967295;
	and.b64  	%rd6988, %rd6983, 4294967295;
	add.s64 	%rd6989, %rd6988, %rd6986;
	add.s64 	%rd6990, %rd6989, %rd6987;
	shr.u64 	%rd6991, %rd6990, 32;
	add.s64 	%rd6992, %rd6991, %rd6985;
	mul.lo.s64 	%rd6993, %rd8, %rd6967;
	shr.u64 	%rd6994, %rd6993, 32;
	and.b64  	%rd6995, %rd6928, 4294967295;
	and.b64  	%rd6996, %rd6993, 4294967295;
	and.b64  	%rd6997, %rd6992, 4294967295;
	add.s64 	%rd6998, %rd6997, %rd6995;
	add.s64 	%rd6999, %rd6998, %rd6996;
	shr.u64 	%rd7000, %rd6999, 32;
	add.s64 	%rd7001, %rd7000, %rd6994;
	mul.lo.s64 	%rd7002, %rd9, %rd6967;
	shr.u64 	%rd7003, %rd7002, 32;
	and.b64  	%rd7004, %rd6937, 4294967295;
	and.b64  	%rd7005, %rd7002, 4294967295;
	and.b64  	%rd7006, %rd7001, 4294967295;
	add.s64 	%rd7007, %rd7006, %rd7004;
	add.s64 	%rd7008, %rd7007, %rd7005;
	shr.u64 	%rd7009, %rd7008, 32;
	add.s64 	%rd7010, %rd7009, %rd7003;
	mul.lo.s64 	%rd7011, %rd10, %rd6967;
	shr.u64 	%rd7012, %rd7011, 32;
	and.b64  	%rd7013, %rd6946, 4294967295;
	and.b64  	%rd7014, %rd7011, 4294967295;
	and.b64  	%rd7015, %rd7010, 4294967295;
	add.s64 	%rd7016, %rd7015, %rd7013;
	add.s64 	%rd7017, %rd7016, %rd7014;
	shr.u64 	%rd7018, %rd7017, 32;
	add.s64 	%rd7019, %rd7018, %rd7012;
	mul.lo.s64 	%rd7020, %rd7, %rd6967;
	shr.u64 	%rd7021, %rd7020, 32;
	and.b64  	%rd7022, %rd6955, 4294967295;
	and.b64  	%rd7023, %rd7020, 4294967295;
	and.b64  	%rd7024, %rd7019, 4294967295;
	add.s64 	%rd7025, %rd7024, %rd7022;
	add.s64 	%rd7026, %rd7025, %rd7023;
	shr.u64 	%rd7027, %rd7026, 32;
	add.s64 	%rd7028, %rd7027, %rd7021;
	mul.wide.u32 	%rd7029, %r13, %r3384;
	shr.u64 	%rd7030, %rd7029, 32;
	and.b64  	%rd7031, %rd6964, 4294967295;
	and.b64  	%rd7032, %rd7029, 4294967295;
	and.b64  	%rd7033, %rd7028, 4294967295;
	add.s64 	%rd7034, %rd7033, %rd7031;
	add.s64 	%rd7035, %rd7034, %rd7032;
	shr.u64 	%rd7036, %rd7035, 32;
	add.s64 	%rd7037, %rd7036, %rd7030;
	add.s64 	%rd7038, %rd6966, %rd7037;
	mul.wide.u32 	%rd7039, %r7124, %r6369;
	shr.u64 	%rd7040, %rd7039, 32;
	and.b64  	%rd7041, %rd6981, 4294967295;
	and.b64  	%rd7042, %rd7039, 4294967295;
	add.s64 	%rd7043, %rd7042, %rd7041;
	cvt.u32.u64 	%r3385, %rd7043;
	shr.u64 	%rd7044, %rd7043, 32;
	add.s64 	%rd7045, %rd7044, %rd7040;
	mul.wide.u32 	%rd7046, %r7123, %r6369;
	shr.u64 	%rd7047, %rd7046, 32;
	and.b64  	%rd7048, %rd6990, 4294967295;
	and.b64  	%rd7049, %rd7046, 4294967295;
	and.b64  	%rd7050, %rd7045, 4294967295;
	add.s64 	%rd7051, %rd7050, %rd7048;
	add.s64 	%rd7052, %rd7051, %rd7049;
	shr.u64 	%rd7053, %rd7052, 32;
	add.s64 	%rd7054, %rd7053, %rd7047;
	mul.wide.u32 	%rd7055, %r7122, %r6369;
	shr.u64 	%rd7056, %rd7055, 32;
	and.b64  	%rd7057, %rd6999, 4294967295;
	and.b64  	%rd7058, %rd7055, 4294967295;
	and.b64  	%rd7059, %rd7054, 4294967295;
	add.s64 	%rd7060, %rd7059, %rd7057;
	add.s64 	%rd7061, %rd7060, %rd7058;
	shr.u64 	%rd7062, %rd7061, 32;
	add.s64 	%rd7063, %rd7062, %rd7056;
	mul.wide.u32 	%rd7064, %r7121, %r6369;
	shr.u64 	%rd7065, %rd7064, 32;
	and.b64  	%rd7066, %rd7008, 4294967295;
	and.b64  	%rd7067, %rd7064, 4294967295;
	and.b64  	%rd7068, %rd7063, 4294967295;
	add.s64 	%rd7069, %rd7068, %rd7066;
	add.s64 	%rd7070, %rd7069, %rd7067;
	shr.u64 	%rd7071, %rd7070, 32;
	add.s64 	%rd7072, %rd7071, %rd7065;
	mul.wide.u32 	%rd7073, %r7120, %r6369;
	shr.u64 	%rd7074, %rd7073, 32;
	and.b64  	%rd7075, %rd7017, 4294967295;
	and.b64  	%rd7076, %rd7073, 4294967295;
	and.b64  	%rd7077, %rd7072, 4294967295;
	add.s64 	%rd7078, %rd7077, %rd7075;
	add.s64 	%rd7079, %rd7078, %rd7076;
	shr.u64 	%rd7080, %rd7079, 32;
	add.s64 	%rd7081, %rd7080, %rd7074;
	mul.wide.u32 	%rd7082, %r7119, %r6369;
	shr.u64 	%rd7083, %rd7082, 32;
	and.b64  	%rd7084, %rd7026, 4294967295;
	and.b64  	%rd7085, %rd7082, 4294967295;
	and.b64  	%rd7086, %rd7081, 4294967295;
	add.s64 	%rd7087, %rd7086, %rd7084;
	add.s64 	%rd7088, %rd7087, %rd7085;
	shr.u64 	%rd7089, %rd7088, 32;
	add.s64 	%rd7090, %rd7089, %rd7083;
	mul.wide.u32 	%rd7091, %r7118, %r6369;
	shr.u64 	%rd7092, %rd7091, 32;
	and.b64  	%rd7093, %rd7035, 4294967295;
	and.b64  	%rd7094, %rd7091, 4294967295;
	and.b64  	%rd7095, %rd7090, 4294967295;
	add.s64 	%rd7096, %rd7095, %rd7093;
	add.s64 	%rd7097, %rd7096, %rd7094;
	shr.u64 	%rd7098, %rd7097, 32;
	add.s64 	%rd7099, %rd7098, %rd7092;
	mul.wide.u32 	%rd7100, %r7117, %r6369;
	shr.u64 	%rd7101, %rd7100, 32;
	and.b64  	%rd7102, %rd7038, 4294967295;
	and.b64  	%rd7103, %rd7100, 4294967295;
	and.b64  	%rd7104, %rd7099, 4294967295;
	add.s64 	%rd7105, %rd7104, %rd7102;
	add.s64 	%rd7106, %rd7105, %rd7103;
	shr.u64 	%rd7107, %rd7106, 32;
	add.s64 	%rd7108, %rd7107, %rd7101;
	mul.lo.s32 	%r3386, %r22, %r3385;
	cvt.u64.u32 	%rd7109, %r3386;
	mul.wide.u32 	%rd7110, %r6, %r3386;
	shr.u64 	%rd7111, %rd7110, 32;
	and.b64  	%rd7112, %rd7043, 4294967295;
	and.b64  	%rd7113, %rd7110, 4294967295;
	add.s64 	%rd7114, %rd7113, %rd7112;
	shr.u64 	%rd7115, %rd7114, 32;
	add.s64 	%rd7116, %rd7115, %rd7111;
	mul.lo.s64 	%rd7117, %rd2, %rd7109;
	shr.u64 	%rd7118, %rd7117, 32;
	and.b64  	%rd7119, %rd7052, 4294967295;
	and.b64  	%rd7120, %rd7117, 4294967295;
	and.b64  	%rd7121, %rd7116, 4294967295;
	add.s64 	%rd7122, %rd7121, %rd7119;
	add.s64 	%rd7123, %rd7122, %rd7120;
	shr.u64 	%rd7124, %rd7123, 32;
	add.s64 	%rd7125, %rd7124, %rd7118;
	mul.lo.s64 	%rd7126, %rd3, %rd7109;
	shr.u64 	%rd7127, %rd7126, 32;
	and.b64  	%rd7128, %rd7061, 4294967295;
	and.b64  	%rd7129, %rd7126, 4294967295;
	and.b64  	%rd7130, %rd7125, 4294967295;
	add.s64 	%rd7131, %rd7130, %rd7128;
	add.s64 	%rd7132, %rd7131, %rd7129;
	shr.u64 	%rd7133, %rd7132, 32;
	add.s64 	%rd7134, %rd7133, %rd7127;
	mul.lo.s64 	%rd7135, %rd8, %rd7109;
	shr.u64 	%rd7136, %rd7135, 32;
	and.b64  	%rd7137, %rd7070, 4294967295;
	and.b64  	%rd7138, %rd7135, 4294967295;
	and.b64  	%rd7139, %rd7134, 4294967295;
	add.s64 	%rd7140, %rd7139, %rd7137;
	add.s64 	%rd7141, %rd7140, %rd7138;
	shr.u64 	%rd7142, %rd7141, 32;
	add.s64 	%rd7143, %rd7142, %rd7136;
	mul.lo.s64 	%rd7144, %rd9, %rd7109;
	shr.u64 	%rd7145, %rd7144, 32;
	and.b64  	%rd7146, %rd7079, 4294967295;
	and.b64  	%rd7147, %rd7144, 4294967295;
	and.b64  	%rd7148, %rd7143, 4294967295;
	add.s64 	%rd7149, %rd7148, %rd7146;
	add.s64 	%rd7150, %rd7149, %rd7147;
	shr.u64 	%rd7151, %rd7150, 32;
	add.s64 	%rd7152, %rd7151, %rd7145;
	mul.lo.s64 	%rd7153, %rd10, %rd7109;
	shr.u64 	%rd7154, %rd7153, 32;
	and.b64  	%rd7155, %rd7088, 4294967295;
	and.b64  	%rd7156, %rd7153, 4294967295;
	and.b64  	%rd7157, %rd7152, 4294967295;
	add.s64 	%rd7158, %rd7157, %rd7155;
	add.s64 	%rd7159, %rd7158, %rd7156;
	shr.u64 	%rd7160, %rd7159, 32;
	add.s64 	%rd7161, %rd7160, %rd7154;
	mul.lo.s64 	%rd7162, %rd7, %rd7109;
	shr.u64 	%rd7163, %rd7162, 32;
	and.b64  	%rd7164, %rd7097, 4294967295;
	and.b64  	%rd7165, %rd7162, 4294967295;
	and.b64  	%rd7166, %rd7161, 4294967295;
	add.s64 	%rd7167, %rd7166, %rd7164;
	add.s64 	%rd7168, %rd7167, %rd7165;
	shr.u64 	%rd7169, %rd7168, 32;
	add.s64 	%rd7170, %rd7169, %rd7163;
	mul.wide.u32 	%rd7171, %r13, %r3386;
	shr.u64 	%rd7172, %rd7171, 32;
	and.b64  	%rd7173, %rd7106, 4294967295;
	and.b64  	%rd7174, %rd7171, 4294967295;
	and.b64  	%rd7175, %rd7170, 4294967295;
	add.s64 	%rd7176, %rd7175, %rd7173;
	add.s64 	%rd7177, %rd7176, %rd7174;
	shr.u64 	%rd7178, %rd7177, 32;
	add.s64 	%rd7179, %rd7178, %rd7172;
	add.s64 	%rd7180, %rd7108, %rd7179;
	mul.wide.u32 	%rd7181, %r7124, %r6368;
	shr.u64 	%rd7182, %rd7181, 32;
	and.b64  	%rd7183, %rd7123, 4294967295;
	and.b64  	%rd7184, %rd7181, 4294967295;
	add.s64 	%rd7185, %rd7184, %rd7183;
	cvt.u32.u64 	%r3387, %rd7185;
	shr.u64 	%rd7186, %rd7185, 32;
	add.s64 	%rd7187, %rd7186, %rd7182;
	mul.wide.u32 	%rd7188, %r7123, %r6368;
	shr.u64 	%rd7189, %rd7188, 32;
	and.b64  	%rd7190, %rd7132, 4294967295;
	and.b64  	%rd7191, %rd7188, 4294967295;
	and.b64  	%rd7192, %rd7187, 4294967295;
	add.s64 	%rd7193, %rd7192, %rd7190;
	add.s64 	%rd7194, %rd7193, %rd7191;
	shr.u64 	%rd7195, %rd7194, 32;
	add.s64 	%rd7196, %rd7195, %rd7189;
	mul.wide.u32 	%rd7197, %r7122, %r6368;
	shr.u64 	%rd7198, %rd7197, 32;
	and.b64  	%rd7199, %rd7141, 4294967295;
	and.b64  	%rd7200, %rd7197, 4294967295;
	and.b64  	%rd7201, %rd7196, 4294967295;
	add.s64 	%rd7202, %rd7201, %rd7199;
	add.s64 	%rd7203, %rd7202, %rd7200;
	shr.u64 	%rd7204, %rd7203, 32;
	add.s64 	%rd7205, %rd7204, %rd7198;
	mul.wide.u32 	%rd7206, %r7121, %r6368;
	shr.u64 	%rd7207, %rd7206, 32;
	and.b64  	%rd7208, %rd7150, 4294967295;
	and.b64  	%rd7209, %rd7206, 4294967295;
	and.b64  	%rd7210, %rd7205, 4294967295;
	add.s64 	%rd7211, %rd7210, %rd7208;
	add.s64 	%rd7212, %rd7211, %rd7209;
	shr.u64 	%rd7213, %rd7212, 32;
	add.s64 	%rd7214, %rd7213, %rd7207;
	mul.wide.u32 	%rd7215, %r7120, %r6368;
	shr.u64 	%rd7216, %rd7215, 32;
	and.b64  	%rd7217, %rd7159, 4294967295;
	and.b64  	%rd7218, %rd7215, 4294967295;
	and.b64  	%rd7219, %rd7214, 4294967295;
	add.s64 	%rd7220, %rd7219, %rd7217;
	add.s64 	%rd7221, %rd7220, %rd7218;
	shr.u64 	%rd7222, %rd7221, 32;
	add.s64 	%rd7223, %rd7222, %rd7216;
	mul.wide.u32 	%rd7224, %r7119, %r6368;
	shr.u64 	%rd7225, %rd7224, 32;
	and.b64  	%rd7226, %rd7168, 4294967295;
	and.b64  	%rd7227, %rd7224, 4294967295;
	and.b64  	%rd7228, %rd7223, 4294967295;
	add.s64 	%rd7229, %rd7228, %rd7226;
	add.s64 	%rd7230, %rd7229, %rd7227;
	shr.u64 	%rd7231, %rd7230, 32;
	add.s64 	%rd7232, %rd7231, %rd7225;
	mul.wide.u32 	%rd7233, %r7118, %r6368;
	shr.u64 	%rd7234, %rd7233, 32;
	and.b64  	%rd7235, %rd7177, 4294967295;
	and.b64  	%rd7236, %rd7233, 4294967295;
	and.b64  	%rd7237, %rd7232, 4294967295;
	add.s64 	%rd7238, %rd7237, %rd7235;
	add.s64 	%rd7239, %rd7238, %rd7236;
	shr.u64 	%rd7240, %rd7239, 32;
	add.s64 	%rd7241, %rd7240, %rd7234;
	mul.wide.u32 	%rd7242, %r7117, %r6368;
	{ .reg .b32 tmp; mov.b64 {tmp, %r3388}, %rd7242; }
	and.b64  	%rd7243, %rd7180, 4294967295;
	and.b64  	%rd7244, %rd7242, 4294967295;
	and.b64  	%rd7245, %rd7241, 4294967295;
	add.s64 	%rd7246, %rd7245, %rd7243;
	add.s64 	%rd7247, %rd7246, %rd7244;
	{ .reg .b32 tmp; mov.b64 {tmp, %r3389}, %rd7247; }
	add.s32 	%r3390, %r3389, %r3388;
	mul.lo.s32 	%r3391, %r22, %r3387;
	cvt.u64.u32 	%rd7248, %r3391;
	mul.wide.u32 	%rd7249, %r6, %r3391;
	shr.u64 	%rd7250, %rd7249, 32;
	and.b64  	%rd7251, %rd7185, 4294967295;
	and.b64  	%rd7252, %rd7249, 4294967295;
	add.s64 	%rd7253, %rd7252, %rd7251;
	shr.u64 	%rd7254, %rd7253, 32;
	add.s64 	%rd7255, %rd7254, %rd7250;
	mul.lo.s64 	%rd7256, %rd2, %rd7248;
	shr.u64 	%rd7257, %rd7256, 32;
	and.b64  	%rd7258, %rd7194, 4294967295;
	and.b64  	%rd7259, %rd7256, 4294967295;
	and.b64  	%rd7260, %rd7255, 4294967295;
	add.s64 	%rd7261, %rd7260, %rd7258;
	add.s64 	%rd7262, %rd7261, %rd7259;
	cvt.u32.u64 	%r275, %rd7262;
	shr.u64 	%rd7263, %rd7262, 32;
	add.s64 	%rd7264, %rd7263, %rd7257;
	mul.lo.s64 	%rd7265, %rd3, %rd7248;
	shr.u64 	%rd7266, %rd7265, 32;
	and.b64  	%rd7267, %rd7203, 4294967295;
	and.b64  	%rd7268, %rd7265, 4294967295;
	and.b64  	%rd7269, %rd7264, 4294967295;
	add.s64 	%rd7270, %rd7269, %rd7267;
	add.s64 	%rd7271, %rd7270, %rd7268;
	cvt.u32.u64 	%r276, %rd7271;
	shr.u64 	%rd7272, %rd7271, 32;
	add.s64 	%rd7273, %rd7272, %rd7266;
	mul.lo.s64 	%rd7274, %rd8, %rd7248;
	shr.u64 	%rd7275, %rd7274, 32;
	and.b64  	%rd7276, %rd7212, 4294967295;
	and.b64  	%rd7277, %rd7274, 4294967295;
	and.b64  	%rd7278, %rd7273, 4294967295;
	add.s64 	%rd7279, %rd7278, %rd7276;
	add.s64 	%rd7280, %rd7279, %rd7277;
	cvt.u32.u64 	%r277, %rd7280;
	shr.u64 	%rd7281, %rd7280, 32;
	add.s64 	%rd7282, %rd7281, %rd7275;
	mul.lo.s64 	%rd7283, %rd9, %rd7248;
	shr.u64 	%rd7284, %rd7283, 32;
	and.b64  	%rd7285, %rd7221, 4294967295;
	and.b64  	%rd7286, %rd7283, 4294967295;
	and.b64  	%rd7287, %rd7282, 4294967295;
	add.s64 	%rd7288, %rd7287, %rd7285;
	add.s64 	%rd7289, %rd7288, %rd7286;
	cvt.u32.u64 	%r278, %rd7289;
	shr.u64 	%rd7290, %rd7289, 32;
	add.s64 	%rd7291, %rd7290, %rd7284;
	mul.lo.s64 	%rd7292, %rd10, %rd7248;
	shr.u64 	%rd7293, %rd7292, 32;
	and.b64  	%rd7294, %rd7230, 4294967295;
	and.b64  	%rd7295, %rd7292, 4294967295;
	and.b64  	%rd7296, %rd7291, 4294967295;
	add.s64 	%rd7297, %rd7296, %rd7294;
	add.s64 	%rd7298, %rd7297, %rd7295;
	cvt.u32.u64 	%r279, %rd7298;
	shr.u64 	%rd7299, %rd7298, 32;
	add.s64 	%rd7300, %rd7299, %rd7293;
	mul.lo.s64 	%rd7301, %rd7, %rd7248;
	shr.u64 	%rd7302, %rd7301, 32;
	and.b64  	%rd7303, %rd7239, 4294967295;
	and.b64  	%rd7304, %rd7301, 4294967295;
	and.b64  	%rd7305, %rd7300, 4294967295;
	add.s64 	%rd7306, %rd7305, %rd7303;
	add.s64 	%rd7307, %rd7306, %rd7304;
	cvt.u32.u64 	%r280, %rd7307;
	shr.u64 	%rd7308, %rd7307, 32;
	add.s64 	%rd7309, %rd7308, %rd7302;
	mul.wide.u32 	%rd7310, %r13, %r3391;
	{ .reg .b32 tmp; mov.b64 {tmp, %r3392}, %rd7310; }
	and.b64  	%rd7311, %rd7247, 4294967295;
	and.b64  	%rd7312, %rd7310, 4294967295;
	and.b64  	%rd7313, %rd7309, 4294967295;
	add.s64 	%rd7314, %rd7313, %rd7311;
	add.s64 	%rd7315, %rd7314, %rd7312;
	cvt.u32.u64 	%r281, %rd7315;
	{ .reg .b32 tmp; mov.b64 {tmp, %r3393}, %rd7315; }
	add.s32 	%r3394, %r3393, %r3392;
	add.s32 	%r6449, %r3390, %r3394;
	setp.lt.u32 	%p504, %r6449, %r13;
	mov.u32 	%r6393, %r281;
	mov.u32 	%r6394, %r280;
	mov.u32 	%r6395, %r279;
	mov.u32 	%r6396, %r278;
	mov.u32 	%r6397, %r277;
	mov.u32 	%r6398, %r276;
	mov.u32 	%r6399, %r275;
	@%p504 bra 	$L__BB0_142;
	setp.gt.u32 	%p505, %r6449, %r13;
	@%p505 bra 	$L__BB0_141;
	setp.gt.u32 	%p506, %r12, %r281;
	mov.u32 	%r6393, %r281;
	mov.u32 	%r6394, %r280;
	mov.u32 	%r6395, %r279;
	mov.u32 	%r6396, %r278;
	mov.u32 	%r6397, %r277;
	mov.u32 	%r6398, %r276;
	mov.u32 	%r6399, %r275;
	@%p506 bra 	$L__BB0_142;
	setp.lt.u32 	%p507, %r12, %r281;
	@%p507 bra 	$L__BB0_141;
	setp.gt.u32 	%p508, %r11, %r280;
	mov.u32 	%r6393, %r281;
	mov.u32 	%r6394, %r280;
	mov.u32 	%r6395, %r279;
	mov.u32 	%r6396, %r278;
	mov.u32 	%r6397, %r277;
	mov.u32 	%r6398, %r276;
	mov.u32 	%r6399, %r275;
	@%p508 bra 	$L__BB0_142;
	setp.lt.u32 	%p509, %r11, %r280;
	@%p509 bra 	$L__BB0_141;
	setp.gt.u32 	%p510, %r10, %r279;
	mov.u32 	%r6393, %r281;
	mov.u32 	%r6394, %r280;
	mov.u32 	%r6395, %r279;
	mov.u32 	%r6396, %r278;
	mov.u32 	%r6397, %r277;
	mov.u32 	%r6398, %r276;
	mov.u32 	%r6399, %r275;
	@%p510 bra 	$L__BB0_142;
	setp.lt.u32 	%p511, %r10, %r279;
	@%p511 bra 	$L__BB0_141;
	setp.gt.u32 	%p512, %r9, %r278;
	mov.u32 	%r6393, %r281;
	mov.u32 	%r6394, %r280;
	mov.u32 	%r6395, %r279;
	mov.u32 	%r6396, %r278;
	mov.u32 	%r6397, %r277;
	mov.u32 	%r6398, %r276;
	mov.u32 	%r6399, %r275;
	@%p512 bra 	$L__BB0_142;
	setp.lt.u32 	%p513, %r9, %r278;
	@%p513 bra 	$L__BB0_141;
	setp.gt.u32 	%p514, %r8, %r277;
	mov.u32 	%r6393, %r281;
	mov.u32 	%r6394, %r280;
	mov.u32 	%r6395, %r279;
	mov.u32 	%r6396, %r278;
	mov.u32 	%r6397, %r277;
	mov.u32 	%r6398, %r276;
	mov.u32 	%r6399, %r275;
	@%p514 bra 	$L__BB0_142;
	setp.lt.u32 	%p515, %r8, %r277;
	@%p515 bra 	$L__BB0_141;
	setp.gt.u32 	%p516, %r7, %r276;
	mov.u32 	%r6393, %r281;
	mov.u32 	%r6394, %r280;
	mov.u32 	%r6395, %r279;
	mov.u32 	%r6396, %r278;
	mov.u32 	%r6397, %r277;
	mov.u32 	%r6398, %r276;
	mov.u32 	%r6399, %r275;
	@%p516 bra 	$L__BB0_142;
	setp.ge.u32 	%p517, %r7, %r276;
	setp.gt.u32 	%p518, %r6, %r275;
	and.pred  	%p519, %p517, %p518;
	mov.u32 	%r6393, %r281;
	mov.u32 	%r6394, %r280;
	mov.u32 	%r6395, %r279;
	mov.u32 	%r6396, %r278;
	mov.u32 	%r6397, %r277;
	mov.u32 	%r6398, %r276;
	mov.u32 	%r6399, %r275;
	@%p519 bra 	$L__BB0_142;
$L__BB0_141:
	sub.s32 	%r6399, %r275, %r6;
	setp.lt.u32 	%p520, %r275, %r6;
	selp.u32 	%r3395, 1, 0, %p520;
	add.s32 	%r3396, %r7, %r3395;
	sub.s32 	%r6398, %r276, %r3396;
	setp.gt.u32 	%p521, %r7, %r276;
	setp.eq.s32 	%p522, %r7, %r276;
	and.pred  	%p523, %p522, %p520;
	or.pred  	%p524, %p521, %p523;
	selp.u32 	%r3397, 1, 0, %p524;
	add.s32 	%r3398, %r8, %r3397;
	sub.s32 	%r6397, %r277, %r3398;
	setp.gt.u32 	%p525, %r8, %r277;
	setp.eq.s32 	%p526, %r8, %r277;
	and.pred  	%p527, %p526, %p524;
	or.pred  	%p528, %p525, %p527;
	selp.u32 	%r3399, 1, 0, %p528;
	add.s32 	%r3400, %r9, %r3399;
	sub.s32 	%r6396, %r278, %r3400;
	setp.gt.u32 	%p529, %r9, %r278;
	setp.eq.s32 	%p530, %r9, %r278;
	and.pred  	%p531, %p530, %p528;
	or.pred  	%p532, %p529, %p531;
	selp.u32 	%r3401, 1, 0, %p532;
	add.s32 	%r3402, %r10, %r3401;
	sub.s32 	%r6395, %r279, %r3402;
	setp.gt.u32 	%p533, %r10, %r279;
	setp.eq.s32 	%p534, %r10, %r279;
	and.pred  	%p535, %p534, %p532;
	or.pred  	%p536, %p533, %p535;
	selp.u32 	%r3403, 1, 0, %p536;
	add.s32 	%r3404, %r11, %r3403;
	sub.s32 	%r6394, %r280, %r3404;
	setp.gt.u32 	%p537, %r11, %r280;
	setp.eq.s32 	%p538, %r11, %r280;
	and.pred  	%p539, %p538, %p536;
	or.pred  	%p540, %p537, %p539;
	selp.u32 	%r3405, 1, 0, %p540;
	add.s32 	%r3406, %r12, %r3405;
	sub.s32 	%r6393, %r281, %r3406;
	setp.gt.u32 	%p541, %r12, %r281;
	setp.eq.s32 	%p542, %r12, %r281;
	and.pred  	%p543, %p542, %p540;
	or.pred  	%p544, %p541, %p543;
	selp.u32 	%r3407, 1, 0, %p544;
	add.s32 	%r3408, %r13, %r3407;
	sub.s32 	%r6449, %r6449, %r3408;
$L__BB0_142:
	mul.wide.u32 	%rd7316, %r7124, %r6383;
	shr.u64 	%rd7317, %rd7316, 32;
	cvt.u32.u64 	%r3409, %rd7316;
	mul.wide.u32 	%rd7318, %r7123, %r6383;
	shr.u64 	%rd7319, %rd7318, 32;
	and.b64  	%rd7320, %rd7318, 4294967295;
	add.s64 	%rd7321, %rd7317, %rd7320;
	shr.u64 	%rd7322, %rd7321, 32;
	add.s64 	%rd7323, %rd7322, %rd7319;
	mul.wide.u32 	%rd7324, %r7122, %r6383;
	shr.u64 	%rd7325, %rd7324, 32;
	and.b64  	%rd7326, %rd7324, 4294967295;
	and.b64  	%rd7327, %rd7323, 4294967295;
	add.s64 	%rd7328, %rd7327, %rd7326;
	shr.u64 	%rd7329, %rd7328, 32;
	add.s64 	%rd7330, %rd7329, %rd7325;
	mul.wide.u32 	%rd7331, %r7121, %r6383;
	shr.u64 	%rd7332, %rd7331, 32;
	and.b64  	%rd7333, %rd7331, 4294967295;
	and.b64  	%rd7334, %rd7330, 4294967295;
	add.s64 	%rd7335, %rd7334, %rd7333;
	shr.u64 	%rd7336, %rd7335, 32;
	add.s64 	%rd7337, %rd7336, %rd7332;
	mul.wide.u32 	%rd7338, %r7120, %r6383;
	shr.u64 	%rd7339, %rd7338, 32;
	and.b64  	%rd7340, %rd7338, 4294967295;
	and.b64  	%rd7341, %rd7337, 4294967295;
	add.s64 	%rd7342, %rd7341, %rd7340;
	shr.u64 	%rd7343, %rd7342, 32;
	add.s64 	%rd7344, %rd7343, %rd7339;
	mul.wide.u32 	%rd7345, %r7119, %r6383;
	shr.u64 	%rd7346, %rd7345, 32;
	and.b64  	%rd7347, %rd7345, 4294967295;
	and.b64  	%rd7348, %rd7344, 4294967295;
	add.s64 	%rd7349, %rd7348, %rd7347;
	shr.u64 	%rd7350, %rd7349, 32;
	add.s64 	%rd7351, %rd7350, %rd7346;
	mul.wide.u32 	%rd7352, %r7118, %r6383;
	shr.u64 	%rd7353, %rd7352, 32;
	and.b64  	%rd7354, %rd7352, 4294967295;
	and.b64  	%rd7355, %rd7351, 4294967295;
	add.s64 	%rd7356, %rd7355, %rd7354;
	shr.u64 	%rd7357, %rd7356, 32;
	add.s64 	%rd7358, %rd7357, %rd7353;
	mul.wide.u32 	%rd7359, %r7117, %r6383;
	shr.u64 	%rd7360, %rd7359, 32;
	and.b64  	%rd7361, %rd7359, 4294967295;
	and.b64  	%rd7362, %rd7358, 4294967295;
	add.s64 	%rd7363, %rd7362, %rd7361;
	shr.u64 	%rd7364, %rd7363, 32;
	add.s64 	%rd7365, %rd7364, %rd7360;
	mul.lo.s32 	%r3410, %r22, %r3409;
	cvt.u64.u32 	%rd7366, %r3410;
	mul.wide.u32 	%rd7367, %r6, %r3410;
	shr.u64 	%rd7368, %rd7367, 32;
	and.b64  	%rd7369, %rd7316, 4294967295;
	and.b64  	%rd7370, %rd7367, 4294967295;
	add.s64 	%rd7371, %rd7370, %rd7369;
	shr.u64 	%rd7372, %rd7371, 32;
	add.s64 	%rd7373, %rd7372, %rd7368;
	mul.lo.s64 	%rd7374, %rd2, %rd7366;
	shr.u64 	%rd7375, %rd7374, 32;
	and.b64  	%rd7376, %rd7321, 4294967295;
	and.b64  	%rd7377, %rd7374, 4294967295;
	and.b64  	%rd7378, %rd7373, 4294967295;
	add.s64 	%rd7379, %rd7378, %rd7376;
	add.s64 	%rd7380, %rd7379, %rd7377;
	shr.u64 	%rd7381, %rd7380, 32;
	add.s64 	%rd7382, %rd7381, %rd7375;
	mul.lo.s64 	%rd7383, %rd3, %rd7366;
	shr.u64 	%rd7384, %rd7383, 32;
	and.b64  	%rd7385, %rd7328, 4294967295;
	and.b64  	%rd7386, %rd7383, 4294967295;
	and.b64  	%rd7387, %rd7382, 4294967295;
	add.s64 	%rd7388, %rd7387, %rd7385;
	add.s64 	%rd7389, %rd7388, %rd7386;
	shr.u64 	%rd7390, %rd7389, 32;
	add.s64 	%rd7391, %rd7390, %rd7384;
	mul.lo.s64 	%rd7392, %rd8, %rd7366;
	shr.u64 	%rd7393, %rd7392, 32;
	and.b64  	%rd7394, %rd7335, 4294967295;
	and.b64  	%rd7395, %rd7392, 4294967295;
	and.b64  	%rd7396, %rd7391, 4294967295;
	add.s64 	%rd7397, %rd7396, %rd7394;
	add.s64 	%rd7398, %rd7397, %rd7395;
	shr.u64 	%rd7399, %rd7398, 32;
	add.s64 	%rd7400, %rd7399, %rd7393;
	mul.lo.s64 	%rd7401, %rd9, %rd7366;
	shr.u64 	%rd7402, %rd7401, 32;
	and.b64  	%rd7403, %rd7342, 4294967295;
	and.b64  	%rd7404, %rd7401, 4294967295;
	and.b64  	%rd7405, %rd7400, 4294967295;
	add.s64 	%rd7406, %rd7405, %rd7403;
	add.s64 	%rd7407, %rd7406, %rd7404;
	shr.u64 	%rd7408, %rd7407, 32;
	add.s64 	%rd7409, %rd7408, %rd7402;
	mul.lo.s64 	%rd7410, %rd10, %rd7366;
	shr.u64 	%rd7411, %rd7410, 32;
	and.b64  	%rd7412, %rd7349, 4294967295;
	and.b64  	%rd7413, %rd7410, 4294967295;
	and.b64  	%rd7414, %rd7409, 4294967295;
	add.s64 	%rd7415, %rd7414, %rd7412;
	add.s64 	%rd7416, %rd7415, %rd7413;
	shr.u64 	%rd7417, %rd7416, 32;
	add.s64 	%rd7418, %rd7417, %rd7411;
	mul.lo.s64 	%rd7419, %rd7, %rd7366;
	shr.u64 	%rd7420, %rd7419, 32;
	and.b64  	%rd7421, %rd7356, 4294967295;
	and.b64  	%rd7422, %rd7419, 4294967295;
	and.b64  	%rd7423, %rd7418, 4294967295;
	add.s64 	%rd7424, %rd7423, %rd7421;
	add.s64 	%rd7425, %rd7424, %rd7422;
	shr.u64 	%rd7426, %rd7425, 32;
	add.s64 	%rd7427, %rd7426, %rd7420;
	mul.wide.u32 	%rd7428, %r13, %r3410;
	shr.u64 	%rd7429, %rd7428, 32;
	and.b64  	%rd7430, %rd7363, 4294967295;
	and.b64  	%rd7431, %rd7428, 4294967295;
	and.b64  	%rd7432, %rd7427, 4294967295;
	add.s64 	%rd7433, %rd7432, %rd7430;
	add.s64 	%rd7434, %rd7433, %rd7431;
	shr.u64 	%rd7435, %rd7434, 32;
	add.s64 	%rd7436, %rd7435, %rd7429;
	add.s64 	%rd7437, %rd7365, %rd7436;
	mul.wide.u32 	%rd7438, %r7124, %r6382;
	shr.u64 	%rd7439, %rd7438, 32;
	and.b64  	%rd7440, %rd7380, 4294967295;
	and.b64  	%rd7441, %rd7438, 4294967295;
	add.s64 	%rd7442, %rd7441, %rd7440;
	cvt.u32.u64 	%r3411, %rd7442;
	shr.u64 	%rd7443, %rd7442, 32;
	add.s64 	%rd7444, %rd7443, %rd7439;
	mul.wide.u32 	%rd7445, %r7123, %r6382;
	shr.u64 	%rd7446, %rd7445, 32;
	and.b64  	%rd7447, %rd7389, 4294967295;
	and.b64  	%rd7448, %rd7445, 4294967295;
	and.b64  	%rd7449, %rd7444, 4294967295;
	add.s64 	%rd7450, %rd7449, %rd7447;
	add.s64 	%rd7451, %rd7450, %rd7448;
	shr.u64 	%rd7452, %rd7451, 32;
	add.s64 	%rd7453, %rd7452, %rd7446;
	mul.wide.u32 	%rd7454, %r7122, %r6382;
	shr.u64 	%rd7455, %rd7454, 32;
	and.b64  	%rd7456, %rd7398, 4294967295;
	and.b64  	%rd7457, %rd7454, 4294967295;
	and.b64  	%rd7458, %rd7453, 4294967295;
	add.s64 	%rd7459, %rd7458, %rd7456;
	add.s64 	%rd7460, %rd7459, %rd7457;
	shr.u64 	%rd7461, %rd7460, 32;
	add.s64 	%rd7462, %rd7461, %rd7455;
	mul.wide.u32 	%rd7463, %r7121, %r6382;
	shr.u64 	%rd7464, %rd7463, 32;
	and.b64  	%rd7465, %rd7407, 4294967295;
	and.b64  	%rd7466, %rd7463, 4294967295;
	and.b64  	%rd7467, %rd7462, 4294967295;
	add.s64 	%rd7468, %rd7467, %rd7465;
	add.s64 	%rd7469, %rd7468, %rd7466;
	shr.u64 	%rd7470, %rd7469, 32;
	add.s64 	%rd7471, %rd7470, %rd7464;
	mul.wide.u32 	%rd7472, %r7120, %r6382;
	shr.u64 	%rd7473, %rd7472, 32;
	and.b64  	%rd7474, %rd7416, 4294967295;
	and.b64  	%rd7475, %rd7472, 4294967295;
	and.b64  	%rd7476, %rd7471, 4294967295;
	add.s64 	%rd7477, %rd7476, %rd7474;
	add.s64 	%rd7478, %rd7477, %rd7475;
	shr.u64 	%rd7479, %rd7478, 32;
	add.s64 	%rd7480, %rd7479, %rd7473;
	mul.wide.u32 	%rd7481, %r7119, %r6382;
	shr.u64 	%rd7482, %rd7481, 32;
	and.b64  	%rd7483, %rd7425, 4294967295;
	and.b64  	%rd7484, %rd7481, 4294967295;
	and.b64  	%rd7485, %rd7480, 4294967295;
	add.s64 	%rd7486, %rd7485, %rd7483;
	add.s64 	%rd7487, %rd7486, %rd7484;
	shr.u64 	%rd7488, %rd7487, 32;
	add.s64 	%rd7489, %rd7488, %rd7482;
	mul.wide.u32 	%rd7490, %r7118, %r6382;
	shr.u64 	%rd7491, %rd7490, 32;
	and.b64  	%rd7492, %rd7434, 4294967295;
	and.b64  	%rd7493, %rd7490, 4294967295;
	and.b64  	%rd7494, %rd7489, 4294967295;
	add.s64 	%rd7495, %rd7494, %rd7492;
	add.s64 	%rd7496, %rd7495, %rd7493;
	shr.u64 	%rd7497, %rd7496, 32;
	add.s64 	%rd7498, %rd7497, %rd7491;
	mul.wide.u32 	%rd7499, %r7117, %r6382;
	shr.u64 	%rd7500, %rd7499, 32;
	and.b64  	%rd7501, %rd7437, 4294967295;
	and.b64  	%rd7502, %rd7499, 4294967295;
	and.b64  	%rd7503, %rd7498, 4294967295;
	add.s64 	%rd7504, %rd7503, %rd7501;
	add.s64 	%rd7505, %rd7504, %rd7502;
	shr.u64 	%rd7506, %rd7505, 32;
	add.s64 	%rd7507, %rd7506, %rd7500;
	mul.lo.s32 	%r3412, %r22, %r3411;
	cvt.u64.u32 	%rd7508, %r3412;
	mul.wide.u32 	%rd7509, %r6, %r3412;
	shr.u64 	%rd7510, %rd7509, 32;
	and.b64  	%rd7511, %rd7442, 4294967295;
	and.b64  	%rd7512, %rd7509, 4294967295;
	add.s64 	%rd7513, %rd7512, %rd7511;
	shr.u64 	%rd7514, %rd7513, 32;
	add.s64 	%rd7515, %rd7514, %rd7510;
	mul.lo.s64 	%rd7516, %rd2, %rd7508;
	shr.u64 	%rd7517, %rd7516, 32;
	and.b64  	%rd7518, %rd7451, 4294967295;
	and.b64  	%rd7519, %rd7516, 4294967295;
	and.b64  	%rd7520, %rd7515, 4294967295;
	add.s64 	%rd7521, %rd7520, %rd7518;
	add.s64 	%rd7522, %rd7521, %rd7519;
	shr.u64 	%rd7523, %rd7522, 32;
	add.s64 	%rd7524, %rd7523, %rd7517;
	mul.lo.s64 	%rd7525, %rd3, %rd7508;
	shr.u64 	%rd7526, %rd7525, 32;
	and.b64  	%rd7527, %rd7460, 4294967295;
	and.b64  	%rd7528, %rd7525, 4294967295;
	and.b64  	%rd7529, %rd7524, 4294967295;
	add.s64 	%rd7530, %rd7529, %rd7527;
	add.s64 	%rd7531, %rd7530, %rd7528;
	shr.u64 	%rd7532, %rd7531, 32;
	add.s64 	%rd7533, %rd7532, %rd7526;
	mul.lo.s64 	%rd7534, %rd8, %rd7508;
	shr.u64 	%rd7535, %rd7534, 32;
	and.b64  	%rd7536, %rd7469, 4294967295;
	and.b64  	%rd7537, %rd7534, 4294967295;
	and.b64  	%rd7538, %rd7533, 4294967295;
	add.s64 	%rd7539, %rd7538, %rd7536;
	add.s64 	%rd7540, %rd7539, %rd7537;
	shr.u64 	%rd7541, %rd7540, 32;
	add.s64 	%rd7542, %rd7541, %rd7535;
	mul.lo.s64 	%rd7543, %rd9, %rd7508;
	shr.u64 	%rd7544, %rd7543, 32;
	and.b64  	%rd7545, %rd7478, 4294967295;
	and.b64  	%rd7546, %rd7543, 4294967295;
	and.b64  	%rd7547, %rd7542, 4294967295;
	add.s64 	%rd7548, %rd7547, %rd7545;
	add.s64 	%rd7549, %rd7548, %rd7546;
	shr.u64 	%rd7550, %rd7549, 32;
	add.s64 	%rd7551, %rd7550, %rd7544;
	mul.lo.s64 	%rd7552, %rd10, %rd7508;
	shr.u64 	%rd7553, %rd7552, 32;
	and.b64  	%rd7554, %rd7487, 4294967295;
	and.b64  	%rd7555, %rd7552, 4294967295;
	and.b64  	%rd7556, %rd7551, 4294967295;
	add.s64 	%rd7557, %rd7556, %rd7554;
	add.s64 	%rd7558, %rd7557, %rd7555;
	shr.u64 	%rd7559, %rd7558, 32;
	add.s64 	%rd7560, %rd7559, %rd7553;
	mul.lo.s64 	%rd7561, %rd7, %rd7508;
	shr.u64 	%rd7562, %rd7561, 32;
	and.b64  	%rd7563, %rd7496, 4294967295;
	and.b64  	%rd7564, %rd7561, 4294967295;
	and.b64  	%rd7565, %rd7560, 4294967295;
	add.s64 	%rd7566, %rd7565, %rd7563;
	add.s64 	%rd7567, %rd7566, %rd7564;
	shr.u64 	%rd7568, %rd7567, 32;
	add.s64 	%rd7569, %rd7568, %rd7562;
	mul.wide.u32 	%rd7570, %r13, %r3412;
	shr.u64 	%rd7571, %rd7570, 32;
	and.b64  	%rd7572, %rd7505, 4294967295;
	and.b64  	%rd7573, %rd7570, 4294967295;
	and.b64  	%rd7574, %rd7569, 4294967295;
	add.s64 	%rd7575, %rd7574, %rd7572;
	add.s64 	%rd7576, %rd7575, %rd7573;
	shr.u64 	%rd7577, %rd7576, 32;
	add.s64 	%rd7578, %rd7577, %rd7571;
	add.s64 	%rd7579, %rd7507, %rd7578;
	mul.wide.u32 	%rd7580, %r7124, %r6381;
	shr.u64 	%rd7581, %rd7580, 32;
	and.b64  	%rd7582, %rd7522, 4294967295;
	and.b64  	%rd7583, %rd7580, 4294967295;
	add.s64 	%rd7584, %rd7583, %rd7582;
	cvt.u32.u64 	%r3413, %rd7584;
	shr.u64 	%rd7585, %rd7584, 32;
	add.s64 	%rd7586, %rd7585, %rd7581;
	mul.wide.u32 	%rd7587, %r7123, %r6381;
	shr.u64 	%rd7588, %rd7587, 32;
	and.b64  	%rd7589, %rd7531, 4294967295;
	and.b64  	%rd7590, %rd7587, 4294967295;
	and.b64  	%rd7591, %rd7586, 4294967295;
	add.s64 	%rd7592, %rd7591, %rd7589;
	add.s64 	%rd7593, %rd7592, %rd7590;
	shr.u64 	%rd7594, %rd7593, 32;
	add.s64 	%rd7595, %rd7594, %rd7588;
	mul.wide.u32 	%rd7596, %r7122, %r6381;
	shr.u64 	%rd7597, %rd7596, 32;
	and.b64  	%rd7598, %rd7540, 4294967295;
	and.b64  	%rd7599, %rd7596, 4294967295;
	and.b64  	%rd7600, %rd7595, 4294967295;
	add.s64 	%rd7601, %rd7600, %rd7598;
	add.s64 	%rd7602, %rd7601, %rd7599;
	shr.u64 	%rd7603, %rd7602, 32;
	add.s64 	%rd7604, %rd7603, %rd7597;
	mul.wide.u32 	%rd7605, %r7121, %r6381;
	shr.u64 	%rd7606, %rd7605, 32;
	and.b64  	%rd7607, %rd7549, 4294967295;
	and.b64  	%rd7608, %rd7605, 4294967295;
	and.b64  	%rd7609, %rd7604, 4294967295;
	add.s64 	%rd7610, %rd7609, %rd7607;
	add.s64 	%rd7611, %rd7610, %rd7608;
	shr.u64 	%rd7612, %rd7611, 32;
	add.s64 	%rd7613, %rd7612, %rd7606;
	mul.wide.u32 	%rd7614, %r7120, %r6381;
	shr.u64 	%rd7615, %rd7614, 32;
	and.b64  	%rd7616, %rd7558, 4294967295;
	and.b64  	%rd7617, %rd7614, 4294967295;
	and.b64  	%rd7618, %rd7613, 4294967295;
	add.s64 	%rd7619, %rd7618, %rd7616;
	add.s64 	%rd7620, %rd7619, %rd7617;
	shr.u64 	%rd7621, %rd7620, 32;
	add.s64 	%rd7622, %rd7621, %rd7615;
	mul.wide.u32 	%rd7623, %r7119, %r6381;
	shr.u64 	%rd7624, %rd7623, 32;
	and.b64  	%rd7625, %rd7567, 4294967295;
	and.b64  	%rd7626, %rd7623, 4294967295;
	and.b64  	%rd7627, %rd7622, 4294967295;
	add.s64 	%rd7628, %rd7627, %rd7625;
	add.s64 	%rd7629, %rd7628, %rd7626;
	shr.u64 	%rd7630, %rd7629, 32;
	add.s64 	%rd7631, %rd7630, %rd7624;
	mul.wide.u32 	%rd7632, %r7118, %r6381;
	shr.u64 	%rd7633, %rd7632, 32;
	and.b64  	%rd7634, %rd7576, 4294967295;
	and.b64  	%rd7635, %rd7632, 4294967295;
	and.b64  	%rd7636, %rd7631, 4294967295;
	add.s64 	%rd7637, %rd7636, %rd7634;
	add.s64 	%rd7638, %rd7637, %rd7635;
	shr.u64 	%rd7639, %rd7638, 32;
	add.s64 	%rd7640, %rd7639, %rd7633;
	mul.wide.u32 	%rd7641, %r7117, %r6381;
	shr.u64 	%rd7642, %rd7641, 32;
	and.b64  	%rd7643, %rd7579, 4294967295;
	and.b64  	%rd7644, %rd7641, 4294967295;
	and.b64  	%rd7645, %rd7640, 4294967295;
	add.s64 	%rd7646, %rd7645, %rd7643;
	add.s64 	%rd7647, %rd7646, %rd7644;
	shr.u64 	%rd7648, %rd7647, 32;
	add.s64 	%rd7649, %rd7648, %rd7642;
	mul.lo.s32 	%r3414, %r22, %r3413;
	cvt.u64.u32 	%rd7650, %r3414;
	mul.wide.u32 	%rd7651, %r6, %r3414;
	shr.u64 	%rd7652, %rd7651, 32;
	and.b64  	%rd7653, %rd7584, 4294967295;
	and.b64  	%rd7654, %rd7651, 4294967295;
	add.s64 	%rd7655, %rd7654, %rd7653;
	shr.u64 	%rd7656, %rd7655, 32;
	add.s64 	%rd7657, %rd7656, %rd7652;
	mul.lo.s64 	%rd7658, %rd2, %rd7650;
	shr.u64 	%rd7659, %rd7658, 32;
	and.b64  	%rd7660, %rd7593, 4294967295;
	and.b64  	%rd7661, %rd7658, 4294967295;
	and.b64  	%rd7662, %rd7657, 4294967295;
	add.s64 	%rd7663, %rd7662, %rd7660;
	add.s64 	%rd7664, %rd7663, %rd7661;
	shr.u64 	%rd7665, %rd7664, 32;
	add.s64 	%rd7666, %rd7665, %rd7659;
	mul.lo.s64 	%rd7667, %rd3, %rd7650;
	shr.u64 	%rd7668, %rd7667, 32;
	and.b64  	%rd7669, %rd7602, 4294967295;
	and.b64  	%rd7670, %rd7667, 4294967295;
	and.b64  	%rd7671, %rd7666, 4294967295;
	add.s64 	%rd7672, %rd7671, %rd7669;
	add.s64 	%rd7673, %rd7672, %rd7670;
	shr.u64 	%rd7674, %rd7673, 32;
	add.s64 	%rd7675, %rd7674, %rd7668;
	mul.lo.s64 	%rd7676, %rd8, %rd7650;
	shr.u64 	%rd7677, %rd7676, 32;
	and.b64  	%rd7678, %rd7611, 4294967295;
	and.b64  	%rd7679, %rd7676, 4294967295;
	and.b64  	%rd7680, %rd7675, 4294967295;
	add.s64 	%rd7681, %rd7680, %rd7678;
	add.s64 	%rd7682, %rd7681, %rd7679;
	shr.u64 	%rd7683, %rd7682, 32;
	add.s64 	%rd7684, %rd7683, %rd7677;
	mul.lo.s64 	%rd7685, %rd9, %rd7650;
	shr.u64 	%rd7686, %rd7685, 32;
	and.b64  	%rd7687, %rd7620, 4294967295;
	and.b64  	%rd7688, %rd7685, 4294967295;
	and.b64  	%rd7689, %rd7684, 4294967295;
	add.s64 	%rd7690, %rd7689, %rd7687;
	add.s64 	%rd7691, %rd7690, %rd7688;
	shr.u64 	%rd7692, %rd7691, 32;
	add.s64 	%rd7693, %rd7692, %rd7686;
	mul.lo.s64 	%rd7694, %rd10, %rd7650;
	shr.u64 	%rd7695, %rd7694, 32;
	and.b64  	%rd7696, %rd7629, 4294967295;
	and.b64  	%rd7697, %rd7694, 4294967295;
	and.b64  	%rd7698, %rd7693, 4294967295;
	add.s64 	%rd7699, %rd7698, %rd7696;
	add.s64 	%rd7700, %rd7699, %rd7697;
	shr.u64 	%rd7701, %rd7700, 32;
	add.s64 	%rd7702, %rd7701, %rd7695;
	mul.lo.s64 	%rd7703, %rd7, %rd7650;
	shr.u64 	%rd7704, %rd7703, 32;
	and.b64  	%rd7705, %rd7638, 4294967295;
	and.b64  	%rd7706, %rd7703, 4294967295;
	and.b64  	%rd7707, %rd7702, 4294967295;
	add.s64 	%rd7708, %rd7707, %rd7705;
	add.s64 	%rd7709, %rd7708, %rd7706;
	shr.u64 	%rd7710, %rd7709, 32;
	add.s64 	%rd7711, %rd7710, %rd7704;
	mul.wide.u32 	%rd7712, %r13, %r3414;
	shr.u64 	%rd7713, %rd7712, 32;
	and.b64  	%rd7714, %rd7647, 4294967295;
	and.b64  	%rd7715, %rd7712, 4294967295;
	and.b64  	%rd7716, %rd7711, 4294967295;
	add.s64 	%rd7717, %rd7716, %rd7714;
	add.s64 	%rd7718, %rd7717, %rd7715;
	shr.u64 	%rd7719, %rd7718, 32;
	add.s64 	%rd7720, %rd7719, %rd7713;
	add.s64 	%rd7721, %rd7649, %rd7720;
	mul.wide.u32 	%rd7722, %r7124, %r6380;
	shr.u64 	%rd7723, %rd7722, 32;
	and.b64  	%rd7724, %rd7664, 4294967295;
	and.b64  	%rd7725, %rd7722, 4294967295;
	add.s64 	%rd7726, %rd7725, %rd7724;
	cvt.u32.u64 	%r3415, %rd7726;
	shr.u64 	%rd7727, %rd7726, 32;
	add.s64 	%rd7728, %rd7727, %rd7723;
	mul.wide.u32 	%rd7729, %r7123, %r6380;
	shr.u64 	%rd7730, %rd7729, 32;
	and.b64  	%rd7731, %rd7673, 4294967295;
	and.b64  	%rd7732, %rd7729, 4294967295;
	and.b64  	%rd7733, %rd7728, 4294967295;
	add.s64 	%rd7734, %rd7733, %rd7731;
	add.s64 	%rd7735, %rd7734, %rd7732;
	shr.u64 	%rd7736, %rd7735, 32;
	add.s64 	%rd7737, %rd7736, %rd7730;
	mul.wide.u32 	%rd7738, %r7122, %r6380;
	shr.u64 	%rd7739, %rd7738, 32;
	and.b64  	%rd7740, %rd7682, 4294967295;
	and.b64  	%rd7741, %rd7738, 4294967295;
	and.b64  	%rd7742, %rd7737, 4294967295;
	add.s64 	%rd7743, %rd7742, %rd7740;
	add.s64 	%rd7744, %rd7743, %rd7741;
	shr.u64 	%rd7745, %rd7744, 32;
	add.s64 	%rd7746, %rd7745, %rd7739;
	mul.wide.u32 	%rd7747, %r7121, %r6380;
	shr.u64 	%rd7748, %rd7747, 32;
	and.b64  	%rd7749, %rd7691, 4294967295;
	and.b64  	%rd7750, %rd7747, 4294967295;
	and.b64  	%rd7751, %rd7746, 4294967295;
	add.s64 	%rd7752, %rd7751, %rd7749;
	add.s64 	%rd7753, %rd7752, %rd7750;
	shr.u64 	%rd7754, %rd7753, 32;
	add.s64 	%rd7755, %rd7754, %rd7748;
	mul.wide.u32 	%rd7756, %r7120, %r6380;
	shr.u64 	%rd7757, %rd7756, 32;
	and.b64  	%rd7758, %rd7700, 4294967295;
	and.b64  	%rd7759, %rd7756, 4294967295;
	and.b64  	%rd7760, %rd7755, 4294967295;
	add.s64 	%rd7761, %rd7760, %rd7758;
	add.s64 	%rd7762, %rd7761, %rd7759;
	shr.u64 	%rd7763, %rd7762, 32;
	add.s64 	%rd7764, %rd7763, %rd7757;
	mul.wide.u32 	%rd7765, %r7119, %r6380;
	shr.u64 	%rd7766, %rd7765, 32;
	and.b64  	%rd7767, %rd7709, 4294967295;
	and.b64  	%rd7768, %rd7765, 4294967295;
	and.b64  	%rd7769, %rd7764, 4294967295;
	add.s64 	%rd7770, %rd7769, %rd7767;
	add.s64 	%rd7771, %rd7770, %rd7768;
	shr.u64 	%rd7772, %rd7771, 32;
	add.s64 	%rd7773, %rd7772, %rd7766;
	mul.wide.u32 	%rd7774, %r7118, %r6380;
	shr.u64 	%rd7775, %rd7774, 32;
	and.b64  	%rd7776, %rd7718, 4294967295;
	and.b64  	%rd7777, %rd7774, 4294967295;
	and.b64  	%rd7778, %rd7773, 4294967295;
	add.s64 	%rd7779, %rd7778, %rd7776;
	add.s64 	%rd7780, %rd7779, %rd7777;
	shr.u64 	%rd7781, %rd7780, 32;
	add.s64 	%rd7782, %rd7781, %rd7775;
	mul.wide.u32 	%rd7783, %r7117, %r6380;
	shr.u64 	%rd7784, %rd7783, 32;
	and.b64  	%rd7785, %rd7721, 4294967295;
	and.b64  	%rd7786, %rd7783, 4294967295;
	and.b64  	%rd7787, %rd7782, 4294967295;
	add.s64 	%rd7788, %rd7787, %rd7785;
	add.s64 	%rd7789, %rd7788, %rd7786;
	shr.u64 	%rd7790, %rd7789, 32;
	add.s64 	%rd7791, %rd7790, %rd7784;
	mul.lo.s32 	%r3416, %r22, %r3415;
	cvt.u64.u32 	%rd7792, %r3416;
	mul.wide.u32 	%rd7793, %r6, %r3416;
	shr.u64 	%rd7794, %rd7793, 32;
	and.b64  	%rd7795, %rd7726, 4294967295;
	and.b64  	%rd7796, %rd7793, 4294967295;
	add.s64 	%rd7797, %rd7796, %rd7795;
	shr.u64 	%rd7798, %rd7797, 32;
	add.s64 	%rd7799, %rd7798, %rd7794;
	mul.lo.s64 	%rd7800, %rd2, %rd7792;
	shr.u64 	%rd7801, %rd7800, 32;
	and.b64  	%rd7802, %rd7735, 4294967295;
	and.b64  	%rd7803, %rd7800, 4294967295;
	and.b64  	%rd7804, %rd7799, 4294967295;
	add.s64 	%rd7805, %rd7804, %rd7802;
	add.s64 	%rd7806, %rd7805, %rd7803;
	shr.u64 	%rd7807, %rd7806, 32;
	add.s64 	%rd7808, %rd7807, %rd7801;
	mul.lo.s64 	%rd7809, %rd3, %rd7792;
	shr.u64 	%rd7810, %rd7809, 32;
	and.b64  	%rd7811, %rd7744, 4294967295;
	and.b64  	%rd7812, %rd7809, 4294967295;
	and.b64  	%rd7813, %rd7808, 4294967295;
	add.s64 	%rd7814, %rd7813, %rd7811;
	add.s64 	%rd7815, %rd7814, %rd7812;
	shr.u64 	%rd7816, %rd7815, 32;
	add.s64 	%rd7817, %rd7816, %rd7810;
	mul.lo.s64 	%rd7818, %rd8, %rd7792;
	shr.u64 	%rd7819, %rd7818, 32;
	and.b64  	%rd7820, %rd7753, 4294967295;
	and.b64  	%rd7821, %rd7818, 4294967295;
	and.b64  	%rd7822, %rd7817, 4294967295;
	add.s64 	%rd7823, %rd7822, %rd7820;
	add.s64 	%rd7824, %rd7823, %rd7821;
	shr.u64 	%rd7825, %rd7824, 32;
	add.s64 	%rd7826, %rd7825, %rd7819;
	mul.lo.s64 	%rd7827, %rd9, %rd7792;
	shr.u64 	%rd7828, %rd7827, 32;
	and.b64  	%rd7829, %rd7762, 4294967295;
	and.b64  	%rd7830, %rd7827, 4294967295;
	and.b64  	%rd7831, %rd7826, 4294967295;
	add.s64 	%rd7832, %rd7831, %rd7829;
	add.s64 	%rd7833, %rd7832, %rd7830;
	shr.u64 	%rd7834, %rd7833, 32;
	add.s64 	%rd7835, %rd7834, %rd7828;
	mul.lo.s64 	%rd7836, %rd10, %rd7792;
	shr.u64 	%rd7837, %rd7836, 32;
	and.b64  	%rd7838, %rd7771, 4294967295;
	and.b64  	%rd7839, %rd7836, 4294967295;
	and.b64  	%rd7840, %rd7835, 4294967295;
	add.s64 	%rd7841, %rd7840, %rd7838;
	add.s64 	%rd7842, %rd7841, %rd7839;
	shr.u64 	%rd7843, %rd7842, 32;
	add.s64 	%rd7844, %rd7843, %rd7837;
	mul.lo.s64 	%rd7845, %rd7, %rd7792;
	shr.u64 	%rd7846, %rd7845, 32;
	and.b64  	%rd7847, %rd7780, 4294967295;
	and.b64  	%rd7848, %rd7845, 4294967295;
	and.b64  	%rd7849, %rd7844, 4294967295;
	add.s64 	%rd7850, %rd7849, %rd7847;
	add.s64 	%rd7851, %rd7850, %rd7848;
	shr.u64 	%rd7852, %rd7851, 32;
	add.s64 	%rd7853, %rd7852, %rd7846;
	mul.wide.u32 	%rd7854, %r13, %r3416;
	shr.u64 	%rd7855, %rd7854, 32;
	and.b64  	%rd7856, %rd7789, 4294967295;
	and.b64  	%rd7857, %rd7854, 4294967295;
	and.b64  	%rd7858, %rd7853, 4294967295;
	add.s64 	%rd7859, %rd7858, %rd7856;
	add.s64 	%rd7860, %rd7859, %rd7857;
	shr.u64 	%rd7861, %rd7860, 32;
	add.s64 	%rd7862, %rd7861, %rd7855;
	add.s64 	%rd7863, %rd7791, %rd7862;
	mul.wide.u32 	%rd7864, %r7124, %r6379;
	shr.u64 	%rd7865, %rd7864, 32;
	and.b64  	%rd7866, %rd7806, 4294967295;
	and.b64  	%rd7867, %rd7864, 4294967295;
	add.s64 	%rd7868, %rd7867, %rd7866;
	cvt.u32.u64 	%r3417, %rd7868;
	shr.u64 	%rd7869, %rd7868, 32;
	add.s64 	%rd7870, %rd7869, %rd7865;
	mul.wide.u32 	%rd7871, %r7123, %r6379;
	shr.u64 	%rd7872, %rd7871, 32;
	and.b64  	%rd7873, %rd7815, 4294967295;
	and.b64  	%rd7874, %rd7871, 4294967295;
	and.b64  	%rd7875, %rd7870, 4294967295;
	add.s64 	%rd7876, %rd7875, %rd7873;
	add.s64 	%rd7877, %rd7876, %rd7874;
	shr.u64 	%rd7878, %rd7877, 32;
	add.s64 	%rd7879, %rd7878, %rd7872;
	mul.wide.u32 	%rd7880, %r7122, %r6379;
	shr.u64 	%rd7881, %rd7880, 32;
	and.b64  	%rd7882, %rd7824, 4294967295;
	and.b64  	%rd7883, %rd7880, 4294967295;
	and.b64  	%rd7884, %rd7879, 4294967295;
	add.s64 	%rd7885, %rd7884, %rd7882;
	add.s64 	%rd7886, %rd7885, %rd7883;
	shr.u64 	%rd7887, %rd7886, 32;
	add.s64 	%rd7888, %rd7887, %rd7881;
	mul.wide.u32 	%rd7889, %r7121, %r6379;
	shr.u64 	%rd7890, %rd7889, 32;
	and.b64  	%rd7891, %rd7833, 4294967295;
	and.b64  	%rd7892, %rd7889, 4294967295;
	and.b64  	%rd7893, %rd7888, 4294967295;
	add.s64 	%rd7894, %rd7893, %rd7891;
	add.s64 	%rd7895, %rd7894, %rd7892;
	shr.u64 	%rd7896, %rd7895, 32;
	add.s64 	%rd7897, %rd7896, %rd7890;
	mul.wide.u32 	%rd7898, %r7120, %r6379;
	shr.u64 	%rd7899, %rd7898, 32;
	and.b64  	%rd7900, %rd7842, 4294967295;
	and.b64  	%rd7901, %rd7898, 4294967295;
	and.b64  	%rd7902, %rd7897, 4294967295;
	add.s64 	%rd7903, %rd7902, %rd7900;
	add.s64 	%rd7904, %rd7903, %rd7901;
	shr.u64 	%rd7905, %rd7904, 32;
	add.s64 	%rd7906, %rd7905, %rd7899;
	mul.wide.u32 	%rd7907, %r7119, %r6379;
	shr.u64 	%rd7908, %rd7907, 32;
	and.b64  	%rd7909, %rd7851, 4294967295;
	and.b64  	%rd7910, %rd7907, 4294967295;
	and.b64  	%rd7911, %rd7906, 4294967295;
	add.s64 	%rd7912, %rd7911, %rd7909;
	add.s64 	%rd7913, %rd7912, %rd7910;
	shr.u64 	%rd7914, %rd7913, 32;
	add.s64 	%rd7915, %rd7914, %rd7908;
	mul.wide.u32 	%rd7916, %r7118, %r6379;
	shr.u64 	%rd7917, %rd7916, 32;
	and.b64  	%rd7918, %rd7860, 4294967295;
	and.b64  	%rd7919, %rd7916, 4294967295;
	and.b64  	%rd7920, %rd7915, 4294967295;
	add.s64 	%rd7921, %rd7920, %rd7918;
	add.s64 	%rd7922, %rd7921, %rd7919;
	shr.u64 	%rd7923, %rd7922, 32;
	add.s64 	%rd7924, %rd7923, %rd7917;
	mul.wide.u32 	%rd7925, %r7117, %r6379;
	shr.u64 	%rd7926, %rd7925, 32;
	and.b64  	%rd7927, %rd7863, 4294967295;
	and.b64  	%rd7928, %rd7925, 4294967295;
	and.b64  	%rd7929, %rd7924, 4294967295;
	add.s64 	%rd7930, %rd7929, %rd7927;
	add.s64 	%rd7931, %rd7930, %rd7928;
	shr.u64 	%rd7932, %rd7931, 32;
	add.s64 	%rd7933, %rd7932, %rd7926;
	mul.lo.s32 	%r3418, %r22, %r3417;
	cvt.u64.u32 	%rd7934, %r3418;
	mul.wide.u32 	%rd7935, %r6, %r3418;
	shr.u64 	%rd7936, %rd7935, 32;
	and.b64  	%rd7937, %rd7868, 4294967295;
	and.b64  	%rd7938, %rd7935, 4294967295;
	add.s64 	%rd7939, %rd7938, %rd7937;
	shr.u64 	%rd7940, %rd7939, 32;
	add.s64 	%rd7941, %rd7940, %rd7936;
	mul.lo.s64 	%rd7942, %rd2, %rd7934;
	shr.u64 	%rd7943, %rd7942, 32;
	and.b64  	%rd7944, %rd7877, 4294967295;
	and.b64  	%rd7945, %rd7942, 4294967295;
	and.b64  	%rd7946, %rd7941, 4294967295;
	add.s64 	%rd7947, %rd7946, %rd7944;
	add.s64 	%rd7948, %rd7947, %rd7945;
	shr.u64 	%rd7949, %rd7948, 32;
	add.s64 	%rd7950, %rd7949, %rd7943;
	mul.lo.s64 	%rd7951, %rd3, %rd7934;
	shr.u64 	%rd7952, %rd7951, 32;
	and.b64  	%rd7953, %rd7886, 4294967295;
	and.b64  	%rd7954, %rd7951, 4294967295;
	and.b64  	%rd7955, %rd7950, 4294967295;
	add.s64 	%rd7956, %rd7955, %rd7953;
	add.s64 	%rd7957, %rd7956, %rd7954;
	shr.u64 	%rd7958, %rd7957, 32;
	add.s64 	%rd7959, %rd7958, %rd7952;
	mul.lo.s64 	%rd7960, %rd8, %rd7934;
	shr.u64 	%rd7961, %rd7960, 32;
	and.b64  	%rd7962, %rd7895, 4294967295;
	and.b64  	%rd7963, %rd7960, 4294967295;
	and.b64  	%rd7964, %rd7959, 4294967295;
	add.s64 	%rd7965, %rd7964, %rd7962;
	add.s64 	%rd7966, %rd7965, %rd7963;
	shr.u64 	%rd7967, %rd7966, 32;
	add.s64 	%rd7968, %rd7967, %rd7961;
	mul.lo.s64 	%rd7969, %rd9, %rd7934;
	shr.u64 	%rd7970, %rd7969, 32;
	and.b64  	%rd7971, %rd7904, 4294967295;
	and.b64  	%rd7972, %rd7969, 4294967295;
	and.b64  	%rd7973, %rd7968, 4294967295;
	add.s64 	%rd7974, %rd7973, %rd7971;
	add.s64 	%rd7975, %rd7974, %rd7972;
	shr.u64 	%rd7976, %rd7975, 32;
	add.s64 	%rd7977, %rd7976, %rd7970;
	mul.lo.s64 	%rd7978, %rd10, %rd7934;
	shr.u64 	%rd7979, %rd7978, 32;
	and.b64  	%rd7980, %rd7913, 4294967295;
	and.b64  	%rd7981, %rd7978, 4294967295;
	and.b64  	%rd7982, %rd7977, 4294967295;
	add.s64 	%rd7983, %rd7982, %rd7980;
	add.s64 	%rd7984, %rd7983, %rd7981;
	shr.u64 	%rd7985, %rd7984, 32;
	add.s64 	%rd7986, %rd7985, %rd7979;
	mul.lo.s64 	%rd7987, %rd7, %rd7934;
	shr.u64 	%rd7988, %rd7987, 32;
	and.b64  	%rd7989, %rd7922, 4294967295;
	and.b64  	%rd7990, %rd7987, 4294967295;
	and.b64  	%rd7991, %rd7986, 4294967295;
	add.s64 	%rd7992, %rd7991, %rd7989;
	add.s64 	%rd7993, %rd7992, %rd7990;
	shr.u64 	%rd7994, %rd7993, 32;
	add.s64 	%rd7995, %rd7994, %rd7988;
	mul.wide.u32 	%rd7996, %r13, %r3418;
	shr.u64 	%rd7997, %rd7996, 32;
	and.b64  	%rd7998, %rd7931, 4294967295;
	and.b64  	%rd7999, %rd7996, 4294967295;
	and.b64  	%rd8000, %rd7995, 4294967295;
	add.s64 	%rd8001, %rd8000, %rd7998;
	add.s64 	%rd8002, %rd8001, %rd7999;
	shr.u64 	%rd8003, %rd8002, 32;
	add.s64 	%rd8004, %rd8003, %rd7997;
	add.s64 	%rd8005, %rd7933, %rd8004;
	mul.wide.u32 	%rd8006, %r7124, %r6378;
	shr.u64 	%rd8007, %rd8006, 32;
	and.b64  	%rd8008, %rd7948, 4294967295;
	and.b64  	%rd8009, %rd8006, 4294967295;
	add.s64 	%rd8010, %rd8009, %rd8008;
	cvt.u32.u64 	%r3419, %rd8010;
	shr.u64 	%rd8011, %rd8010, 32;
	add.s64 	%rd8012, %rd8011, %rd8007;
	mul.wide.u32 	%rd8013, %r7123, %r6378;
	shr.u64 	%rd8014, %rd8013, 32;
	and.b64  	%rd8015, %rd7957, 4294967295;
	and.b64  	%rd8016, %rd8013, 4294967295;
	and.b64  	%rd8017, %rd8012, 4294967295;
	add.s64 	%rd8018, %rd8017, %rd8015;
	add.s64 	%rd8019, %rd8018, %rd8016;
	shr.u64 	%rd8020, %rd8019, 32;
	add.s64 	%rd8021, %rd8020, %rd8014;
	mul.wide.u32 	%rd8022, %r7122, %r6378;
	shr.u64 	%rd8023, %rd8022, 32;
	and.b64  	%rd8024, %rd7966, 4294967295;
	and.b64  	%rd8025, %rd8022, 4294967295;
	and.b64  	%rd8026, %rd8021, 4294967295;
	add.s64 	%rd8027, %rd8026, %rd8024;
	add.s64 	%rd8028, %rd8027, %rd8025;
	shr.u64 	%rd8029, %rd8028, 32;
	add.s64 	%rd8030, %rd8029, %rd8023;
	mul.wide.u32 	%rd8031, %r7121, %r6378;
	shr.u64 	%rd8032, %rd8031, 32;
	and.b64  	%rd8033, %rd7975, 4294967295;
	and.b64  	%rd8034, %rd8031, 4294967295;
	and.b64  	%rd8035, %rd8030, 4294967295;
	add.s64 	%rd8036, %rd8035, %rd8033;
	add.s64 	%rd8037, %rd8036, %rd8034;
	shr.u64 	%rd8038, %rd8037, 32;
	add.s64 	%rd8039, %rd8038, %rd8032;
	mul.wide.u32 	%rd8040, %r7120, %r6378;
	shr.u64 	%rd8041, %rd8040, 32;
	and.b64  	%rd8042, %rd7984, 4294967295;
	and.b64  	%rd8043, %rd8040, 4294967295;
	and.b64  	%rd8044, %rd8039, 4294967295;
	add.s64 	%rd8045, %rd8044, %rd8042;
	add.s64 	%rd8046, %rd8045, %rd8043;
	shr.u64 	%rd8047, %rd8046, 32;
	add.s64 	%rd8048, %rd8047, %rd8041;
	mul.wide.u32 	%rd8049, %r7119, %r6378;
	shr.u64 	%rd8050, %rd8049, 32;
	and.b64  	%rd8051, %rd7993, 4294967295;
	and.b64  	%rd8052, %rd8049, 4294967295;
	and.b64  	%rd8053, %rd8048, 4294967295;
	add.s64 	%rd8054, %rd8053, %rd8051;
	add.s64 	%rd8055, %rd8054, %rd8052;
	shr.u64 	%rd8056, %rd8055, 32;
	add.s64 	%rd8057, %rd8056, %rd8050;
	mul.wide.u32 	%rd8058, %r7118, %r6378;
	shr.u64 	%rd8059, %rd8058, 32;
	and.b64  	%rd8060, %rd8002, 4294967295;
	and.b64  	%rd8061, %rd8058, 4294967295;
	and.b64  	%rd8062, %rd8057, 4294967295;
	add.s64 	%rd8063, %rd8062, %rd8060;
	add.s64 	%rd8064, %rd8063, %rd8061;
	shr.u64 	%rd8065, %rd8064, 32;
	add.s64 	%rd8066, %rd8065, %rd8059;
	mul.wide.u32 	%rd8067, %r7117, %r6378;
	shr.u64 	%rd8068, %rd8067, 32;
	and.b64  	%rd8069, %rd8005, 4294967295;
	and.b64  	%rd8070, %rd8067, 4294967295;
	and.b64  	%rd8071, %rd8066, 4294967295;
	add.s64 	%rd8072, %rd8071, %rd8069;
	add.s64 	%rd8073, %rd8072, %rd8070;
	shr.u64 	%rd8074, %rd8073, 32;
	add.s64 	%rd8075, %rd8074, %rd8068;
	mul.lo.s32 	%r3420, %r22, %r3419;
	cvt.u64.u32 	%rd8076, %r3420;
	mul.wide.u32 	%rd8077, %r6, %r3420;
	shr.u64 	%rd8078, %rd8077, 32;
	and.b64  	%rd8079, %rd8010, 4294967295;
	and.b64  	%rd8080, %rd8077, 4294967295;
	add.s64 	%rd8081, %rd8080, %rd8079;
	shr.u64 	%rd8082, %rd8081, 32;
	add.s64 	%rd8083, %rd8082, %rd8078;
	mul.lo.s64 	%rd8084, %rd2, %rd8076;
	shr.u64 	%rd8085, %rd8084, 32;
	and.b64  	%rd8086, %rd8019, 4294967295;
	and.b64  	%rd8087, %rd8084, 4294967295;
	and.b64  	%rd8088, %rd8083, 4294967295;
	add.s64 	%rd8089, %rd8088, %rd8086;
	add.s64 	%rd8090, %rd8089, %rd8087;
	shr.u64 	%rd8091, %rd8090, 32;
	add.s64 	%rd8092, %rd8091, %rd8085;
	mul.lo.s64 	%rd8093, %rd3, %rd8076;
	shr.u64 	%rd8094, %rd8093, 32;
	and.b64  	%rd8095, %rd8028, 4294967295;
	and.b64  	%rd8096, %rd8093, 4294967295;
	and.b64  	%rd8097, %rd8092, 4294967295;
	add.s64 	%rd8098, %rd8097, %rd8095;
	add.s64 	%rd8099, %rd8098, %rd8096;
	shr.u64 	%rd8100, %rd8099, 32;
	add.s64 	%rd8101, %rd8100, %rd8094;
	mul.lo.s64 	%rd8102, %rd8, %rd8076;
	shr.u64 	%rd8103, %rd8102, 32;
	and.b64  	%rd8104, %rd8037, 4294967295;
	and.b64  	%rd8105, %rd8102, 4294967295;
	and.b64  	%rd8106, %rd8101, 4294967295;
	add.s64 	%rd8107, %rd8106, %rd8104;
	add.s64 	%rd8108, %rd8107, %rd8105;
	shr.u64 	%rd8109, %rd8108, 32;
	add.s64 	%rd8110, %rd8109, %rd8103;
	mul.lo.s64 	%rd8111, %rd9, %rd8076;
	shr.u64 	%rd8112, %rd8111, 32;
	and.b64  	%rd8113, %rd8046, 4294967295;
	and.b64  	%rd8114, %rd8111, 4294967295;
	and.b64  	%rd8115, %rd8110, 4294967295;
	add.s64 	%rd8116, %rd8115, %rd8113;
	add.s64 	%rd8117, %rd8116, %rd8114;
	shr.u64 	%rd8118, %rd8117, 32;
	add.s64 	%rd8119, %rd8118, %rd8112;
	mul.lo.s64 	%rd8120, %rd10, %rd8076;
	shr.u64 	%rd8121, %rd8120, 32;
	and.b64  	%rd8122, %rd8055, 4294967295;
	and.b64  	%rd8123, %rd8120, 4294967295;
	and.b64  	%rd8124, %rd8119, 4294967295;
	add.s64 	%rd8125, %rd8124, %rd8122;
	add.s64 	%rd8126, %rd8125, %rd8123;
	shr.u64 	%rd8127, %rd8126, 32;
	add.s64 	%rd8128, %rd8127, %rd8121;
	mul.lo.s64 	%rd8129, %rd7, %rd8076;
	shr.u64 	%rd8130, %rd8129, 32;
	and.b64  	%rd8131, %rd8064, 4294967295;
	and.b64  	%rd8132, %rd8129, 4294967295;
	and.b64  	%rd8133, %rd8128, 4294967295;
	add.s64 	%rd8134, %rd8133, %rd8131;
	add.s64 	%rd8135, %rd8134, %rd8132;
	shr.u64 	%rd8136, %rd8135, 32;
	add.s64 	%rd8137, %rd8136, %rd8130;
	mul.wide.u32 	%rd8138, %r13, %r3420;
	shr.u64 	%rd8139, %rd8138, 32;
	and.b64  	%rd8140, %rd8073, 4294967295;
	and.b64  	%rd8141, %rd8138, 4294967295;
	and.b64  	%rd8142, %rd8137, 4294967295;
	add.s64 	%rd8143, %rd8142, %rd8140;
	add.s64 	%rd8144, %rd8143, %rd8141;
	shr.u64 	%rd8145, %rd8144, 32;
	add.s64 	%rd8146, %rd8145, %rd8139;
	add.s64 	%rd8147, %rd8075, %rd8146;
	mul.wide.u32 	%rd8148, %r7124, %r6377;
	shr.u64 	%rd8149, %rd8148, 32;
	and.b64  	%rd8150, %rd8090, 4294967295;
	and.b64  	%rd8151, %rd8148, 4294967295;
	add.s64 	%rd8152, %rd8151, %rd8150;
	cvt.u32.u64 	%r3421, %rd8152;
	shr.u64 	%rd8153, %rd8152, 32;
	add.s64 	%rd8154, %rd8153, %rd8149;
	mul.wide.u32 	%rd8155, %r7123, %r6377;
	shr.u64 	%rd8156, %rd8155, 32;
	and.b64  	%rd8157, %rd8099, 4294967295;
	and.b64  	%rd8158, %rd8155, 4294967295;
	and.b64  	%rd8159, %rd8154, 4294967295;
	add.s64 	%rd8160, %rd8159, %rd8157;
	add.s64 	%rd8161, %rd8160, %rd8158;
	shr.u64 	%rd8162, %rd8161, 32;
	add.s64 	%rd8163, %rd8162, %rd8156;
	mul.wide.u32 	%rd8164, %r7122, %r6377;
	shr.u64 	%rd8165, %rd8164, 32;
	and.b64  	%rd8166, %rd8108, 4294967295;
	and.b64  	%rd8167, %rd8164, 4294967295;
	and.b64  	%rd8168, %rd8163, 4294967295;
	add.s64 	%rd8169, %rd8168, %rd8166;
	add.s64 	%rd8170, %rd8169, %rd8167;
	shr.u64 	%rd8171, %rd8170, 32;
	add.s64 	%rd8172, %rd8171, %rd8165;
	mul.wide.u32 	%rd8173, %r7121, %r6377;
	shr.u64 	%rd8174, %rd8173, 32;
	and.b64  	%rd8175, %rd8117, 4294967295;
	and.b64  	%rd8176, %rd8173, 4294967295;
	and.b64  	%rd8177, %rd8172, 4294967295;
	add.s64 	%rd8178, %rd8177, %rd8175;
	add.s64 	%rd8179, %rd8178, %rd8176;
	shr.u64 	%rd8180, %rd8179, 32;
	add.s64 	%rd8181, %rd8180, %rd8174;
	mul.wide.u32 	%rd8182, %r7120, %r6377;
	shr.u64 	%rd8183, %rd8182, 32;
	and.b64  	%rd8184, %rd8126, 4294967295;
	and.b64  	%rd8185, %rd8182, 4294967295;
	and.b64  	%rd8186, %rd8181, 4294967295;
	add.s64 	%rd8187, %rd8186, %rd8184;
	add.s64 	%rd8188, %rd8187, %rd8185;
	shr.u64 	%rd8189, %rd8188, 32;
	add.s64 	%rd8190, %rd8189, %rd8183;
	mul.wide.u32 	%rd8191, %r7119, %r6377;
	shr.u64 	%rd8192, %rd8191, 32;
	and.b64  	%rd8193, %rd8135, 4294967295;
	and.b64  	%rd8194, %rd8191, 4294967295;
	and.b64  	%rd8195, %rd8190, 4294967295;
	add.s64 	%rd8196, %rd8195, %rd8193;
	add.s64 	%rd8197, %rd8196, %rd8194;
	shr.u64 	%rd8198, %rd8197, 32;
	add.s64 	%rd8199, %rd8198, %rd8192;
	mul.wide.u32 	%rd8200, %r7118, %r6377;
	shr.u64 	%rd8201, %rd8200, 32;
	and.b64  	%rd8202, %rd8144, 4294967295;
	and.b64  	%rd8203, %rd8200, 4294967295;
	and.b64  	%rd8204, %rd8199, 4294967295;
	add.s64 	%rd8205, %rd8204, %rd8202;
	add.s64 	%rd8206, %rd8205, %rd8203;
	shr.u64 	%rd8207, %rd8206, 32;
	add.s64 	%rd8208, %rd8207, %rd8201;
	mul.wide.u32 	%rd8209, %r7117, %r6377;
	shr.u64 	%rd8210, %rd8209, 32;
	and.b64  	%rd8211, %rd8147, 4294967295;
	and.b64  	%rd8212, %rd8209, 4294967295;
	and.b64  	%rd8213, %rd8208, 4294967295;
	add.s64 	%rd8214, %rd8213, %rd8211;
	add.s64 	%rd8215, %rd8214, %rd8212;
	shr.u64 	%rd8216, %rd8215, 32;
	add.s64 	%rd8217, %rd8216, %rd8210;
	mul.lo.s32 	%r3422, %r22, %r3421;
	cvt.u64.u32 	%rd8218, %r3422;
	mul.wide.u32 	%rd8219, %r6, %r3422;
	shr.u64 	%rd8220, %rd8219, 32;
	and.b64  	%rd8221, %rd8152, 4294967295;
	and.b64  	%rd8222, %rd8219, 4294967295;
	add.s64 	%rd8223, %rd8222, %rd8221;
	shr.u64 	%rd8224, %rd8223, 32;
	add.s64 	%rd8225, %rd8224, %rd8220;
	mul.lo.s64 	%rd8226, %rd2, %rd8218;
	shr.u64 	%rd8227, %rd8226, 32;
	and.b64  	%rd8228, %rd8161, 4294967295;
	and.b64  	%rd8229, %rd8226, 4294967295;
	and.b64  	%rd8230, %rd8225, 4294967295;
	add.s64 	%rd8231, %rd8230, %rd8228;
	add.s64 	%rd8232, %rd8231, %rd8229;
	shr.u64 	%rd8233, %rd8232, 32;
	add.s64 	%rd8234, %rd8233, %rd8227;
	mul.lo.s64 	%rd8235, %rd3, %rd8218;
	shr.u64 	%rd8236, %rd8235, 32;
	and.b64  	%rd8237, %rd8170, 4294967295;
	and.b64  	%rd8238, %rd8235, 4294967295;
	and.b64  	%rd8239, %rd8234, 4294967295;
	add.s64 	%rd8240, %rd8239, %rd8237;
	add.s64 	%rd8241, %rd8240, %rd8238;
	shr.u64 	%rd8242, %rd8241, 32;
	add.s64 	%rd8243, %rd8242, %rd8236;
	mul.lo.s64 	%rd8244, %rd8, %rd8218;
	shr.u64 	%rd8245, %rd8244, 32;
	and.b64  	%rd8246, %rd8179, 4294967295;
	and.b64  	%rd8247, %rd8244, 4294967295;
	and.b64  	%rd8248, %rd8243, 4294967295;
	add.s64 	%rd8249, %rd8248, %rd8246;
	add.s64 	%rd8250, %rd8249, %rd8247;
	shr.u64 	%rd8251, %rd8250, 32;
	add.s64 	%rd8252, %rd8251, %rd8245;
	mul.lo.s64 	%rd8253, %rd9, %rd8218;
	shr.u64 	%rd8254, %rd8253, 32;
	and.b64  	%rd8255, %rd8188, 4294967295;
	and.b64  	%rd8256, %rd8253, 4294967295;
	and.b64  	%rd8257, %rd8252, 4294967295;
	add.s64 	%rd8258, %rd8257, %rd8255;
	add.s64 	%rd8259, %rd8258, %rd8256;
	shr.u64 	%rd8260, %rd8259, 32;
	add.s64 	%rd8261, %rd8260, %rd8254;
	mul.lo.s64 	%rd8262, %rd10, %rd8218;
	shr.u64 	%rd8263, %rd8262, 32;
	and.b64  	%rd8264, %rd8197, 4294967295;
	and.b64  	%rd8265, %rd8262, 4294967295;
	and.b64  	%rd8266, %rd8261, 4294967295;
	add.s64 	%rd8267, %rd8266, %rd8264;
	add.s64 	%rd8268, %rd8267, %rd8265;
	shr.u64 	%rd8269, %rd8268, 32;
	add.s64 	%rd8270, %rd8269, %rd8263;
	mul.lo.s64 	%rd8271, %rd7, %rd8218;
	shr.u64 	%rd8272, %rd8271, 32;
	and.b64  	%rd8273, %rd8206, 4294967295;
	and.b64  	%rd8274, %rd8271, 4294967295;
	and.b64  	%rd8275, %rd8270, 4294967295;
	add.s64 	%rd8276, %rd8275, %rd8273;
	add.s64 	%rd8277, %rd8276, %rd8274;
	shr.u64 	%rd8278, %rd8277, 32;
	add.s64 	%rd8279, %rd8278, %rd8272;
	mul.wide.u32 	%rd8280, %r13, %r3422;
	shr.u64 	%rd8281, %rd8280, 32;
	and.b64  	%rd8282, %rd8215, 4294967295;
	and.b64  	%rd8283, %rd8280, 4294967295;
	and.b64  	%rd8284, %rd8279, 4294967295;
	add.s64 	%rd8285, %rd8284, %rd8282;
	add.s64 	%rd8286, %rd8285, %rd8283;
	shr.u64 	%rd8287, %rd8286, 32;
	add.s64 	%rd8288, %rd8287, %rd8281;
	add.s64 	%rd8289, %rd8217, %rd8288;
	mul.wide.u32 	%rd8290, %r7124, %r6376;
	shr.u64 	%rd8291, %rd8290, 32;
	and.b64  	%rd8292, %rd8232, 4294967295;
	and.b64  	%rd8293, %rd8290, 4294967295;
	add.s64 	%rd8294, %rd8293, %rd8292;
	cvt.u32.u64 	%r3423, %rd8294;
	shr.u64 	%rd8295, %rd8294, 32;
	add.s64 	%rd8296, %rd8295, %rd8291;
	mul.wide.u32 	%rd8297, %r7123, %r6376;
	shr.u64 	%rd8298, %rd8297, 32;
	and.b64  	%rd8299, %rd8241, 4294967295;
	and.b64  	%rd8300, %rd8297, 4294967295;
	and.b64  	%rd8301, %rd8296, 4294967295;
	add.s64 	%rd8302, %rd8301, %rd8299;
	add.s64 	%rd8303, %rd8302, %rd8300;
	shr.u64 	%rd8304, %rd8303, 32;
	add.s64 	%rd8305, %rd8304, %rd8298;
	mul.wide.u32 	%rd8306, %r7122, %r6376;
	shr.u64 	%rd8307, %rd8306, 32;
	and.b64  	%rd8308, %rd8250, 4294967295;
	and.b64  	%rd8309, %rd8306, 4294967295;
	and.b64  	%rd8310, %rd8305, 4294967295;
	add.s64 	%rd8311, %rd8310, %rd8308;
	add.s64 	%rd8312, %rd8311, %rd8309;
	shr.u64 	%rd8313, %rd8312, 32;
	add.s64 	%rd8314, %rd8313, %rd8307;
	mul.wide.u32 	%rd8315, %r7121, %r6376;
	shr.u64 	%rd8316, %rd8315, 32;
	and.b64  	%rd8317, %rd8259, 4294967295;
	and.b64  	%rd8318, %rd8315, 4294967295;
	and.b64  	%rd8319, %rd8314, 4294967295;
	add.s64 	%rd8320, %rd8319, %rd8317;
	add.s64 	%rd8321, %rd8320, %rd8318;
	shr.u64 	%rd8322, %rd8321, 32;
	add.s64 	%rd8323, %rd8322, %rd8316;
	mul.wide.u32 	%rd8324, %r7120, %r6376;
	shr.u64 	%rd8325, %rd8324, 32;
	and.b64  	%rd8326, %rd8268, 4294967295;
	and.b64  	%rd8327, %rd8324, 4294967295;
	and.b64  	%rd8328, %rd8323, 4294967295;
	add.s64 	%rd8329, %rd8328, %rd8326;
	add.s64 	%rd8330, %rd8329, %rd8327;
	shr.u64 	%rd8331, %rd8330, 32;
	add.s64 	%rd8332, %rd8331, %rd8325;
	mul.wide.u32 	%rd8333, %r7119, %r6376;
	shr.u64 	%rd8334, %rd8333, 32;
	and.b64  	%rd8335, %rd8277, 4294967295;
	and.b64  	%rd8336, %rd8333, 4294967295;
	and.b64  	%rd8337, %rd8332, 4294967295;
	add.s64 	%rd8338, %rd8337, %rd8335;
	add.s64 	%rd8339, %rd8338, %rd8336;
	shr.u64 	%rd8340, %rd8339, 32;
	add.s64 	%rd8341, %rd8340, %rd8334;
	mul.wide.u32 	%rd8342, %r7118, %r6376;
	shr.u64 	%rd8343, %rd8342, 32;
	and.b64  	%rd8344, %rd8286, 4294967295;
	and.b64  	%rd8345, %rd8342, 4294967295;
	and.b64  	%rd8346, %rd8341, 4294967295;
	add.s64 	%rd8347, %rd8346, %rd8344;
	add.s64 	%rd8348, %rd8347, %rd8345;
	shr.u64 	%rd8349, %rd8348, 32;
	add.s64 	%rd8350, %rd8349, %rd8343;
	mul.wide.u32 	%rd8351, %r7117, %r6376;
	{ .reg .b32 tmp; mov.b64 {tmp, %r3424}, %rd8351; }
	and.b64  	%rd8352, %rd8289, 4294967295;
	and.b64  	%rd8353, %rd8351, 4294967295;
	and.b64  	%rd8354, %rd8350, 4294967295;
	add.s64 	%rd8355, %rd8354, %rd8352;
	add.s64 	%rd8356, %rd8355, %rd8353;
	{ .reg .b32 tmp; mov.b64 {tmp, %r3425}, %rd8356; }
	add.s32 	%r3426, %r3425, %r3424;
	mul.lo.s32 	%r3427, %r22, %r3423;
	cvt.u64.u32 	%rd8357, %r3427;
	mul.wide.u32 	%rd8358, %r6, %r3427;
	shr.u64 	%rd8359, %rd8358, 32;
	and.b64  	%rd8360, %rd8294, 4294967295;
	and.b64  	%rd8361, %rd8358, 4294967295;
	add.s64 	%rd8362, %rd8361, %rd8360;
	shr.u64 	%rd8363, %rd8362, 32;
	add.s64 	%rd8364, %rd8363, %rd8359;
	mul.lo.s64 	%rd8365, %rd2, %rd8357;
	shr.u64 	%rd8366, %rd8365, 32;
	and.b64  	%rd8367, %rd8303, 4294967295;
	and.b64  	%rd8368, %rd8365, 4294967295;
	and.b64  	%rd8369, %rd8364, 4294967295;
	add.s64 	%rd8370, %rd8369, %rd8367;
	add.s64 	%rd8371, %rd8370, %rd8368;
	cvt.u32.u64 	%r6407, %rd8371;
	shr.u64 	%rd8372, %rd8371, 32;
	add.s64 	%rd8373, %rd8372, %rd8366;
	mul.lo.s64 	%rd8374, %rd3, %rd8357;
	shr.u64 	%rd8375, %rd8374, 32;
	and.b64  	%rd8376, %rd8312, 4294967295;
	and.b64  	%rd8377, %rd8374, 4294967295;
	and.b64  	%rd8378, %rd8373, 4294967295;
	add.s64 	%rd8379, %rd8378, %rd8376;
	add.s64 	%rd8380, %rd8379, %rd8377;
	cvt.u32.u64 	%r6406, %rd8380;
	shr.u64 	%rd8381, %rd8380, 32;
	add.s64 	%rd8382, %rd8381, %rd8375;
	mul.lo.s64 	%rd8383, %rd8, %rd8357;
	shr.u64 	%rd8384, %rd8383, 32;
	and.b64  	%rd8385, %rd8321, 4294967295;
	and.b64  	%rd8386, %rd8383, 4294967295;
	and.b64  	%rd8387, %rd8382, 4294967295;
	add.s64 	%rd8388, %rd8387, %rd8385;
	add.s64 	%rd8389, %rd8388, %rd8386;
	cvt.u32.u64 	%r6405, %rd8389;
	shr.u64 	%rd8390, %rd8389, 32;
	add.s64 	%rd8391, %rd8390, %rd8384;
	mul.lo.s64 	%rd8392, %rd9, %rd8357;
	shr.u64 	%rd8393, %rd8392, 32;
	and.b64  	%rd8394, %rd8330, 4294967295;
	and.b64  	%rd8395, %rd8392, 4294967295;
	and.b64  	%rd8396, %rd8391, 4294967295;
	add.s64 	%rd8397, %rd8396, %rd8394;
	add.s64 	%rd8398, %rd8397, %rd8395;
	cvt.u32.u64 	%r6404, %rd8398;
	shr.u64 	%rd8399, %rd8398, 32;
	add.s64 	%rd8400, %rd8399, %rd8393;
	mul.lo.s64 	%rd8401, %rd10, %rd8357;
	shr.u64 	%rd8402, %rd8401, 32;
	and.b64  	%rd8403, %rd8339, 4294967295;
	and.b64  	%rd8404, %rd8401, 4294967295;
	and.b64  	%rd8405, %rd8400, 4294967295;
	add.s64 	%rd8406, %rd8405, %rd8403;
	add.s64 	%rd8407, %rd8406, %rd8404;
	cvt.u32.u64 	%r6403, %rd8407;
	shr.u64 	%rd8408, %rd8407, 32;
	add.s64 	%rd8409, %rd8408, %rd8402;
	mul.lo.s64 	%rd8410, %rd7, %rd8357;
	shr.u64 	%rd8411, %rd8410, 32;
	and.b64  	%rd8412, %rd8348, 4294967295;
	and.b64  	%rd8413, %rd8410, 4294967295;
	and.b64  	%rd8414, %rd8409, 4294967295;
	add.s64 	%rd8415, %rd8414, %rd8412;
	add.s64 	%rd8416, %rd8415, %rd8413;
	cvt.u32.u64 	%r6402, %rd8416;
	shr.u64 	%rd8417, %rd8416, 32;
	add.s64 	%rd8418, %rd8417, %rd8411;
	mul.wide.u32 	%rd8419, %r13, %r3427;
	{ .reg .b32 tmp; mov.b64 {tmp, %r3428}, %rd8419; }
	and.b64  	%rd8420, %rd8356, 4294967295;
	and.b64  	%rd8421, %rd8419, 4294967295;
	and.b64  	%rd8422, %rd8418, 4294967295;
	add.s64 	%rd8423, %rd8422, %rd8420;
	add.s64 	%rd8424, %rd8423, %rd8421;
	cvt.u32.u64 	%r6401, %rd8424;
	{ .reg .b32 tmp; mov.b64 {tmp, %r3429}, %rd8424; }
	add.s32 	%r3430, %r3429, %r3428;
	add.s32 	%r6521, %r3426, %r3430;
	setp.lt.u32 	%p545, %r6521, %r13;
	@%p545 bra 	$L__BB0_157;
	setp.gt.u32 	%p546, %r6521, %r13;
	@%p546 bra 	$L__BB0_156;
	setp.gt.u32 	%p547, %r12, %r6401;
	@%p547 bra 	$L__BB0_157;
	setp.lt.u32 	%p548, %r12, %r6401;
	@%p548 bra 	$L__BB0_156;
	setp.gt.u32 	%p549, %r11, %r6402;
	@%p549 bra 	$L__BB0_157;
	setp.lt.u32 	%p550, %r11, %r6402;
	@%p550 bra 	$L__BB0_156;
	setp.gt.u32 	%p551, %r10, %r6403;
	@%p551 bra 	$L__BB0_157;
	setp.lt.u32 	%p552, %r10, %r6403;
	@%p552 bra 	$L__BB0_156;
	setp.gt.u32 	%p553, %r9, %r6404;
	@%p553 bra 	$L__BB0_157;
	setp.lt.u32 	%p554, %r9, %r6404;
	@%p554 bra 	$L__BB0_156;
	setp.gt.u32 	%p555, %r8, %r6405;
	@%p555 bra 	$L__BB0_157;
	setp.lt.u32 	%p556, %r8, %r6405;
	@%p556 bra 	$L__BB0_156;
	setp.gt.u32 	%p557, %r7, %r6406;
	@%p557 bra 	$L__BB0_157;
	setp.ge.u32 	%p558, %r7, %r6406;
	setp.gt.u32 	%p559, %r6, %r6407;
	and.pred  	%p560, %p558, %p559;
	@%p560 bra 	$L__BB0_157;
$L__BB0_156:
	sub.s32 	%r307, %r6407, %r6;
	setp.lt.u32 	%p561, %r6407, %r6;
	selp.u32 	%r3431, 1, 0, %p561;
	add.s32 	%r3432, %r7, %r3431;
	sub.s32 	%r308, %r6406, %r3432;
	setp.gt.u32 	%p562, %r7, %r6406;
	setp.eq.s32 	%p563, %r7, %r6406;
	and.pred  	%p564, %p563, %p561;
	or.pred  	%p565, %p562, %p564;
	selp.u32 	%r3433, 1, 0, %p565;
	add.s32 	%r3434, %r8, %r3433;
	sub.s32 	%r309, %r6405, %r3434;
	setp.gt.u32 	%p566, %r8, %r6405;
	setp.eq.s32 	%p567, %r8, %r6405;
	and.pred  	%p568, %p567, %p565;
	or.pred  	%p569, %p566, %p568;
	selp.u32 	%r3435, 1, 0, %p569;
	add.s32 	%r3436, %r9, %r3435;
	sub.s32 	%r310, %r6404, %r3436;
	setp.gt.u32 	%p570, %r9, %r6404;
	setp.eq.s32 	%p571, %r9, %r6404;
	and.pred  	%p572, %p571, %p569;
	or.pred  	%p573, %p570, %p572;
	selp.u32 	%r3437, 1, 0, %p573;
	add.s32 	%r3438, %r10, %r3437;
	sub.s32 	%r311, %r6403, %r3438;
	setp.gt.u32 	%p574, %r10, %r6403;
	setp.eq.s32 	%p575, %r10, %r6403;
	and.pred  	%p576, %p575, %p573;
	or.pred  	%p577, %p574, %p576;
	selp.u32 	%r3439, 1, 0, %p577;
	add.s32 	%r3440, %r11, %r3439;
	sub.s32 	%r312, %r6402, %r3440;
	setp.gt.u32 	%p578, %r11, %r6402;
	setp.eq.s32 	%p579, %r11, %r6402;
	and.pred  	%p580, %p579, %p577;
	or.pred  	%p581, %p578, %p580;
	selp.u32 	%r3441, 1, 0, %p581;
	add.s32 	%r3442, %r12, %r3441;
	sub.s32 	%r313, %r6401, %r3442;
	setp.gt.u32 	%p582, %r12, %r6401;
	setp.eq.s32 	%p583, %r12, %r6401;
	and.pred  	%p584, %p583, %p581;
	or.pred  	%p585, %p582, %p584;
	selp.u32 	%r3443, 1, 0, %p585;
	add.s32 	%r3444, %r13, %r3443;
	sub.s32 	%r6521, %r6521, %r3444;
	mov.u32 	%r6401, %r313;
	mov.u32 	%r6402, %r312;
	mov.u32 	%r6403, %r311;
	mov.u32 	%r6404, %r310;
	mov.u32 	%r6405, %r309;
	mov.u32 	%r6406, %r308;
	mov.u32 	%r6407, %r307;
$L__BB0_157:
	or.b32  	%r3445, %r6398, %r6399;
	or.b32  	%r3446, %r6397, %r3445;
	or.b32  	%r3447, %r6396, %r3446;
	or.b32  	%r3448, %r6395, %r3447;
	or.b32  	%r3449, %r6394, %r3448;
	or.b32  	%r3450, %r6393, %r3449;
	or.b32  	%r3451, %r6449, %r3450;
	setp.eq.s32 	%p587, %r3451, 0;
	mov.pred 	%p586, -1;
	mov.pred 	%p4522, %p586;
	@%p587 bra 	$L__BB0_213;
	setp.lt.u32 	%p588, %r6449, %r13;
	mov.u32 	%r6409, %r6393;
	mov.u32 	%r6410, %r6394;
	mov.u32 	%r6411, %r6395;
	mov.u32 	%r6412, %r6396;
	mov.u32 	%r6413, %r6397;
	mov.u32 	%r6414, %r6398;
	mov.u32 	%r6415, %r6399;
	@%p588 bra 	$L__BB0_187;
	setp.gt.u32 	%p589, %r6449, %r13;
	@%p589 bra 	$L__BB0_172;
	setp.lt.u32 	%p590, %r6393, %r12;
	mov.u32 	%r6409, %r6393;
	mov.u32 	%r6410, %r6394;
	mov.u32 	%r6411, %r6395;
	mov.u32 	%r6412, %r6396;
	mov.u32 	%r6413, %r6397;
	mov.u32 	%r6414, %r6398;
	mov.u32 	%r6415, %r6399;
	@%p590 bra 	$L__BB0_187;
	setp.gt.u32 	%p591, %r6393, %r12;
	@%p591 bra 	$L__BB0_172;
	setp.lt.u32 	%p592, %r6394, %r11;
	mov.u32 	%r6409, %r6393;
	mov.u32 	%r6410, %r6394;
	mov.u32 	%r6411, %r6395;
	mov.u32 	%r6412, %r6396;
	mov.u32 	%r6413, %r6397;
	mov.u32 	%r6414, %r6398;
	mov.u32 	%r6415, %r6399;
	@%p592 bra 	$L__BB0_187;
	setp.gt.u32 	%p593, %r6394, %r11;
	@%p593 bra 	$L__BB0_172;
	setp.lt.u32 	%p594, %r6395, %r10;
	mov.u32 	%r6409, %r6393;
	mov.u32 	%r6410, %r6394;
	mov.u32 	%r6411, %r6395;
	mov.u32 	%r6412, %r6396;
	mov.u32 	%r6413, %r6397;
	mov.u32 	%r6414, %r6398;
	mov.u32 	%r6415, %r6399;
	@%p594 bra 	$L__BB0_187;
	setp.gt.u32 	%p595, %r6395, %r10;
	@%p595 bra 	$L__BB0_172;
	setp.lt.u32 	%p596, %r6396, %r9;
	mov.u32 	%r6409, %r6393;
	mov.u32 	%r6410, %r6394;
	mov.u32 	%r6411, %r6395;
	mov.u32 	%r6412, %r6396;
	mov.u32 	%r6413, %r6397;
	mov.u32 	%r6414, %r6398;
	mov.u32 	%r6415, %r6399;
	@%p596 bra 	$L__BB0_187;
	setp.gt.u32 	%p597, %r6396, %r9;
	@%p597 bra 	$L__BB0_172;
	setp.lt.u32 	%p598, %r6397, %r8;
	mov.u32 	%r6409, %r6393;
	mov.u32 	%r6410, %r6394;
	mov.u32 	%r6411, %r6395;
	mov.u32 	%r6412, %r6396;
	mov.u32 	%r6413, %r6397;
	mov.u32 	%r6414, %r6398;
	mov.u32 	%r6415, %r6399;
	@%p598 bra 	$L__BB0_187;
	setp.gt.u32 	%p599, %r6397, %r8;
	@%p599 bra 	$L__BB0_172;
	setp.lt.u32 	%p600, %r6398, %r7;
	mov.u32 	%r6409, %r6393;
	mov.u32 	%r6410, %r6394;
	mov.u32 	%r6411, %r6395;
	mov.u32 	%r6412, %r6396;
	mov.u32 	%r6413, %r6397;
	mov.u32 	%r6414, %r6398;
	mov.u32 	%r6415, %r6399;
	@%p600 bra 	$L__BB0_187;
	setp.le.u32 	%p601, %r6398, %r7;
	setp.lt.u32 	%p602, %r6399, %r6;
	and.pred  	%p603, %p601, %p602;
	mov.u32 	%r6409, %r6393;
	mov.u32 	%r6410, %r6394;
	mov.u32 	%r6411, %r6395;
	mov.u32 	%r6412, %r6396;
	mov.u32 	%r6413, %r6397;
	mov.u32 	%r6414, %r6398;
	mov.u32 	%r6415, %r6399;
	@%p603 bra 	$L__BB0_187;
$L__BB0_172:
	sub.s32 	%r6415, %r6399, %r6;
	setp.lt.u32 	%p604, %r6399, %r6;
	selp.u32 	%r3452, 1, 0, %p604;
	add.s32 	%r3453, %r7, %r3452;
	sub.s32 	%r6414, %r6398, %r3453;
	setp.lt.u32 	%p605, %r6398, %r7;
	setp.eq.s32 	%p606, %r6398, %r7;
	and.pred  	%p607, %p606, %p604;
	or.pred  	%p608, %p605, %p607;
	selp.u32 	%r3454, 1, 0, %p608;
	add.s32 	%r3455, %r8, %r3454;
	sub.s32 	%r6413, %r6397, %r3455;
	setp.lt.u32 	%p609, %r6397, %r8;
	setp.eq.s32 	%p610, %r6397, %r8;
	and.pred  	%p611, %p610, %p608;
	or.pred  	%p612, %p609, %p611;
	selp.u32 	%r3456, 1, 0, %p612;
	add.s32 	%r3457, %r9, %r3456;
	sub.s32 	%r6412, %r6396, %r3457;
	setp.lt.u32 	%p613, %r6396, %r9;
	setp.eq.s32 	%p614, %r6396, %r9;
	and.pred  	%p615, %p614, %p612;
	or.pred  	%p616, %p613, %p615;
	selp.u32 	%r3458, 1, 0, %p616;
	add.s32 	%r3459, %r10, %r3458;
	sub.s32 	%r6411, %r6395, %r3459;
	setp.lt.u32 	%p617, %r6395, %r10;
	setp.eq.s32 	%p618, %r6395, %r10;
	and.pred  	%p619, %p618, %p616;
	or.pred  	%p620, %p617, %p619;
	selp.u32 	%r3460, 1, 0, %p620;
	add.s32 	%r3461, %r11, %r3460;
	sub.s32 	%r6410, %r6394, %r3461;
	setp.lt.u32 	%p621, %r6394, %r11;
	setp.eq.s32 	%p622, %r6394, %r11;
	and.pred  	%p623, %p622, %p620;
	or.pred  	%p624, %p621, %p623;
	selp.u32 	%r3462, 1, 0, %p624;
	add.s32 	%r3463, %r12, %r3462;
	sub.s32 	%r6409, %r6393, %r3463;
	setp.lt.u32 	%p625, %r6393, %r12;
	setp.eq.s32 	%p626, %r6393, %r12;
	and.pred  	%p627, %p626, %p624;
	or.pred  	%p628, %p625, %p627;
	selp.u32 	%r3464, 1, 0, %p628;
	add.s32 	%r3465, %r13, %r3464;
	sub.s32 	%r6449, %r6449, %r3465;
	setp.lt.u32 	%p629, %r6449, %r13;
	@%p629 bra 	$L__BB0_187;
	setp.gt.u32 	%p630, %r6449, %r13;
	@%p630 bra 	$L__BB0_186;
	setp.lt.u32 	%p631, %r6409, %r12;
	@%p631 bra 	$L__BB0_187;
	setp.gt.u32 	%p632, %r6409, %r12;
	@%p632 bra 	$L__BB0_186;
	setp.lt.u32 	%p633, %r6410, %r11;
	@%p633 bra 	$L__BB0_187;
	setp.gt.u32 	%p634, %r6410, %r11;
	@%p634 bra 	$L__BB0_186;
	setp.lt.u32 	%p635, %r6411, %r10;
	@%p635 bra 	$L__BB0_187;
	setp.gt.u32 	%p636, %r6411, %r10;
	@%p636 bra 	$L__BB0_186;
	setp.lt.u32 	%p637, %r6412, %r9;
	@%p637 bra 	$L__BB0_187;
	setp.gt.u32 	%p638, %r6412, %r9;
	@%p638 bra 	$L__BB0_186;
	setp.lt.u32 	%p639, %r6413, %r8;
	@%p639 bra 	$L__BB0_187;
	setp.gt.u32 	%p640, %r6413, %r8;
	@%p640 bra 	$L__BB0_186;
	setp.lt.u32 	%p641, %r6414, %r7;
	@%p641 bra 	$L__BB0_187;
	setp.le.u32 	%p642, %r6414, %r7;
	setp.lt.u32 	%p643, %r6415, %r6;
	and.pred  	%p644, %p642, %p643;
	@%p644 bra 	$L__BB0_187;
$L__BB0_186:
	sub.s32 	%r331, %r6415, %r6;
	setp.lt.u32 	%p645, %r6415, %r6;
	selp.u32 	%r3466, 1, 0, %p645;
	add.s32 	%r3467, %r7, %r3466;
	sub.s32 	%r332, %r6414, %r3467;
	setp.lt.u32 	%p646, %r6414, %r7;
	setp.eq.s32 	%p647, %r6414, %r7;
	and.pred  	%p648, %p647, %p645;
	or.pred  	%p649, %p646, %p648;
	selp.u32 	%r3468, 1, 0, %p649;
	add.s32 	%r3469, %r8, %r3468;
	sub.s32 	%r333, %r6413, %r3469;
	setp.lt.u32 	%p650, %r6413, %r8;
	setp.eq.s32 	%p651, %r6413, %r8;
	and.pred  	%p652, %p651, %p649;
	or.pred  	%p653, %p650, %p652;
	selp.u32 	%r3470, 1, 0, %p653;
	add.s32 	%r3471, %r9, %r3470;
	sub.s32 	%r334, %r6412, %r3471;
	setp.lt.u32 	%p654, %r6412, %r9;
	setp.eq.s32 	%p655, %r6412, %r9;
	and.pred  	%p656, %p655, %p653;
	or.pred  	%p657, %p654, %p656;
	selp.u32 	%r3472, 1, 0, %p657;
	add.s32 	%r3473, %r10, %r3472;
	sub.s32 	%r335, %r6411, %r3473;
	setp.lt.u32 	%p658, %r6411, %r10;
	setp.eq.s32 	%p659, %r6411, %r10;
	and.pred  	%p660, %p659, %p657;
	or.pred  	%p661, %p658, %p660;
	selp.u32 	%r3474, 1, 0, %p661;
	add.s32 	%r3475, %r11, %r3474;
	sub.s32 	%r336, %r6410, %r3475;
	setp.lt.u32 	%p662, %r6410, %r11;
	setp.eq.s32 	%p663, %r6410, %r11;
	and.pred  	%p664, %p663, %p661;
	or.pred  	%p665, %p662, %p664;
	selp.u32 	%r3476, 1, 0, %p665;
	add.s32 	%r3477, %r12, %r3476;
	sub.s32 	%r337, %r6409, %r3477;
	setp.lt.u32 	%p666, %r6409, %r12;
	setp.eq.s32 	%p667, %r6409, %r12;
	and.pred  	%p668, %p667, %p665;
	or.pred  	%p669, %p666, %p668;
	selp.u32 	%r3478, 1, 0, %p669;
	add.s32 	%r3479, %r13, %r3478;
	sub.s32 	%r6449, %r6449, %r3479;
	mov.u32 	%r6409, %r337;
	mov.u32 	%r6410, %r336;
	mov.u32 	%r6411, %r335;
	mov.u32 	%r6412, %r334;
	mov.u32 	%r6413, %r333;
	mov.u32 	%r6414, %r332;
	mov.u32 	%r6415, %r331;
$L__BB0_187:
	or.b32  	%r3480, %r6414, %r6415;
	or.b32  	%r3481, %r6413, %r3480;
	or.b32  	%r3482, %r6412, %r3481;
	or.b32  	%r3483, %r6411, %r3482;
	or.b32  	%r3484, %r6410, %r3483;
	or.b32  	%r3485, %r6409, %r3484;
	or.b32  	%r3486, %r6449, %r3485;
	setp.eq.s32 	%p671, %r3486, 0;
	mov.pred 	%p4522, %p586;
	@%p671 bra 	$L__BB0_213;
	mov.b32 	%r6432, 0;
	mov.u32 	%r6448, %r13;
	mov.u32 	%r6441, %r12;
	mov.u32 	%r6442, %r11;
	mov.u32 	%r6443, %r10;
	mov.u32 	%r6444, %r9;
	mov.u32 	%r6445, %r8;
	mov.u32 	%r6446, %r7;
	mov.u32 	%r6447, %r6;
$L__BB0_189:
	or.b32  	%r3488, %r6449, %r6409;
	or.b32  	%r3489, %r3488, %r6410;
	or.b32  	%r3490, %r3489, %r6411;
	or.b32  	%r3491, %r3490, %r6412;
	or.b32  	%r3492, %r3491, %r6413;
	or.b32  	%r3493, %r3492, %r6414;
	setp.eq.s32 	%p673, %r3493, 0;
	setp.eq.s32 	%p674, %r6415, 1;
	and.pred  	%p675, %p673, %p674;
	mov.pred 	%p4522, 0;
	@%p675 bra 	$L__BB0_213;
	or.b32  	%r3494, %r6448, %r6441;
	or.b32  	%r3495, %r3494, %r6442;
	or.b32  	%r3496, %r3495, %r6443;
	or.b32  	%r3497, %r3496, %r6444;
	or.b32  	%r3498, %r3497, %r6445;
	or.b32  	%r3499, %r3498, %r6446;
	setp.eq.s32 	%p677, %r3499, 0;
	setp.eq.s32 	%p678, %r6447, 1;
	and.pred  	%p679, %p677, %p678;
	@%p679 bra 	$L__BB0_213;
	or.b32  	%r3500, %r6414, %r6415;
	or.b32  	%r3501, %r6413, %r3500;
	or.b32  	%r3502, %r6412, %r3501;
	or.b32  	%r3503, %r6411, %r3502;
	or.b32  	%r3504, %r6410, %r3503;
	or.b32  	%r3505, %r6409, %r3504;
	or.b32  	%r3506, %r6449, %r3505;
	setp.eq.s32 	%p681, %r3506, 0;
	mov.pred 	%p4522, %p586;
	@%p681 bra 	$L__BB0_213;
	or.b32  	%r3507, %r6446, %r6447;
	or.b32  	%r3508, %r6445, %r3507;
	or.b32  	%r3509, %r6444, %r3508;
	or.b32  	%r3510, %r6443, %r3509;
	or.b32  	%r3511, %r6442, %r3510;
	or.b32  	%r3512, %r6441, %r3511;
	or.b32  	%r3513, %r6448, %r3512;
	setp.eq.s32 	%p683, %r3513, 0;
	mov.pred 	%p4522, %p586;
	@%p683 bra 	$L__BB0_213;
	and.b32  	%r3514, %r6415, 1;
	setp.eq.b32 	%p684, %r3514, 1;
	@%p684 bra 	$L__BB0_194;
	bra.uni 	$L__BB0_1407;
$L__BB0_194:
	and.b32  	%r3516, %r6447, 1;
	setp.eq.b32 	%p687, %r3516, 1;
	@%p687 bra 	$L__BB0_196;
$L__BB0_195:
	shr.u32 	%r396, %r6448, 1;
	shf.l.wrap.b32 	%r397, %r6441, %r6448, 31;
	shf.l.wrap.b32 	%r398, %r6442, %r6441, 31;
	shf.l.wrap.b32 	%r399, %r6443, %r6442, 31;
	shf.l.wrap.b32 	%r400, %r6444, %r6443, 31;
	shf.l.wrap.b32 	%r401, %r6445, %r6444, 31;
	shf.l.wrap.b32 	%r402, %r6446, %r6445, 31;
	shf.l.wrap.b32 	%r6447, %r6447, %r6446, 31;
	and.b32  	%r3517, %r6447, 1;
	setp.eq.b32 	%p688, %r3517, 1;
	not.pred 	%p689, %p688;
	mov.u32 	%r6441, %r397;
	mov.u32 	%r6442, %r398;
	mov.u32 	%r6443, %r399;
	mov.u32 	%r6444, %r400;
	mov.u32 	%r6445, %r401;
	mov.u32 	%r6446, %r402;
	mov.u32 	%r6448, %r396;
	@%p689 bra 	$L__BB0_195;
$L__BB0_196:
	setp.lt.u32 	%p690, %r6449, %r6448;
	@%p690 bra 	$L__BB0_211;
	setp.gt.u32 	%p691, %r6449, %r6448;
	@%p691 bra 	$L__BB0_210;
	setp.lt.u32 	%p692, %r6409, %r6441;
	@%p692 bra 	$L__BB0_211;
	setp.gt.u32 	%p693, %r6409, %r6441;
	@%p693 bra 	$L__BB0_210;
	setp.lt.u32 	%p694, %r6410, %r6442;
	@%p694 bra 	$L__BB0_211;
	setp.gt.u32 	%p695, %r6410, %r6442;
	@%p695 bra 	$L__BB0_210;
	setp.lt.u32 	%p696, %r6411, %r6443;
	@%p696 bra 	$L__BB0_211;
	setp.gt.u32 	%p697, %r6411, %r6443;
	@%p697 bra 	$L__BB0_210;
	setp.lt.u32 	%p698, %r6412, %r6444;
	@%p698 bra 	$L__BB0_211;
	setp.gt.u32 	%p699, %r6412, %r6444;
	@%p699 bra 	$L__BB0_210;
	setp.lt.u32 	%p700, %r6413, %r6445;
	@%p700 bra 	$L__BB0_211;
	setp.gt.u32 	%p701, %r6413, %r6445;
	@%p701 bra 	$L__BB0_210;
	setp.lt.u32 	%p702, %r6414, %r6446;
	@%p702 bra 	$L__BB0_211;
	setp.le.u32 	%p703, %r6414, %r6446;
	setp.lt.u32 	%p704, %r6415, %r6447;
	and.pred  	%p705, %p703, %p704;
	@%p705 bra 	$L__BB0_211;
$L__BB0_210:
	sub.s32 	%r412, %r6415, %r6447;
	setp.lt.u32 	%p706, %r6415, %r6447;
	selp.u32 	%r3518, 1, 0, %p706;
	add.s32 	%r3519, %r6446, %r3518;
	sub.s32 	%r413, %r6414, %r3519;
	setp.lt.u32 	%p707, %r6414, %r6446;
	setp.eq.s32 	%p708, %r6414, %r6446;
	and.pred  	%p709, %p708, %p706;
	or.pred  	%p710, %p707, %p709;
	selp.u32 	%r3520, 1, 0, %p710;
	add.s32 	%r3521, %r6445, %r3520;
	sub.s32 	%r414, %r6413, %r3521;
	setp.lt.u32 	%p711, %r6413, %r6445;
	setp.eq.s32 	%p712, %r6413, %r6445;
	and.pred  	%p713, %p712, %p710;
	or.pred  	%p714, %p711, %p713;
	selp.u32 	%r3522, 1, 0, %p714;
	add.s32 	%r3523, %r6444, %r3522;
	sub.s32 	%r415, %r6412, %r3523;
	setp.lt.u32 	%p715, %r6412, %r6444;
	setp.eq.s32 	%p716, %r6412, %r6444;
	and.pred  	%p717, %p716, %p714;
	or.pred  	%p718, %p715, %p717;
	selp.u32 	%r3524, 1, 0, %p718;
	add.s32 	%r3525, %r6443, %r3524;
	sub.s32 	%r416, %r6411, %r3525;
	setp.lt.u32 	%p719, %r6411, %r6443;
	setp.eq.s32 	%p720, %r6411, %r6443;
	and.pred  	%p721, %p720, %p718;
	or.pred  	%p722, %p719, %p721;
	selp.u32 	%r3526, 1, 0, %p722;
	add.s32 	%r3527, %r6442, %r3526;
	sub.s32 	%r417, %r6410, %r3527;
	setp.lt.u32 	%p723, %r6410, %r6442;
	setp.eq.s32 	%p724, %r6410, %r6442;
	and.pred  	%p725, %p724, %p722;
	or.pred  	%p726, %p723, %p725;
	selp.u32 	%r3528, 1, 0, %p726;
	add.s32 	%r3529, %r6441, %r3528;
	sub.s32 	%r418, %r6409, %r3529;
	setp.lt.u32 	%p727, %r6409, %r6441;
	setp.eq.s32 	%p728, %r6409, %r6441;
	and.pred  	%p729, %p728, %p726;
	or.pred  	%p730, %p727, %p729;
	selp.u32 	%r3530, 1, 0, %p730;
	add.s32 	%r3531, %r6448, %r3530;
	sub.s32 	%r6449, %r6449, %r3531;
	mov.u32 	%r6409, %r418;
	mov.u32 	%r6410, %r417;
	mov.u32 	%r6411, %r416;
	mov.u32 	%r6412, %r415;
	mov.u32 	%r6413, %r414;
	mov.u32 	%r6414, %r413;
	mov.u32 	%r6415, %r412;
	bra.uni 	$L__BB0_212;
$L__BB0_211:
	sub.s32 	%r7573, %r6447, %r6415;
	setp.lt.u32 	%p731, %r6447, %r6415;
	selp.u32 	%r3532, 1, 0, %p731;
	add.s32 	%r3533, %r6414, %r3532;
	sub.s32 	%r7572, %r6446, %r3533;
	setp.lt.u32 	%p732, %r6446, %r6414;
	setp.eq.s32 	%p733, %r6446, %r6414;
	and.pred  	%p734, %p733, %p731;
	or.pred  	%p735, %p732, %p734;
	selp.u32 	%r3534, 1, 0, %p735;
	add.s32 	%r3535, %r6413, %r3534;
	sub.s32 	%r7571, %r6445, %r3535;
	setp.lt.u32 	%p736, %r6445, %r6413;
	setp.eq.s32 	%p737, %r6445, %r6413;
	and.pred  	%p738, %p737, %p735;
	or.pred  	%p739, %p736, %p738;
	selp.u32 	%r3536, 1, 0, %p739;
	add.s32 	%r3537, %r6412, %r3536;
	sub.s32 	%r7570, %r6444, %r3537;
	setp.lt.u32 	%p740, %r6444, %r6412;
	setp.eq.s32 	%p741, %r6444, %r6412;
	and.pred  	%p742, %p741, %p739;
	or.pred  	%p743, %p740, %p742;
	selp.u32 	%r3538, 1, 0, %p743;
	add.s32 	%r3539, %r6411, %r3538;
	sub.s32 	%r7569, %r6443, %r3539;
	setp.lt.u32 	%p744, %r6443, %r6411;
	setp.eq.s32 	%p745, %r6443, %r6411;
	and.pred  	%p746, %p745, %p743;
	or.pred  	%p747, %p744, %p746;
	selp.u32 	%r3540, 1, 0, %p747;
	add.s32 	%r3541, %r6410, %r3540;
	sub.s32 	%r7568, %r6442, %r3541;
	setp.lt.u32 	%p748, %r6442, %r6410;
	setp.eq.s32 	%p749, %r6442, %r6410;
	and.pred  	%p750, %p749, %p747;
	or.pred  	%p751, %p748, %p750;
	selp.u32 	%r3542, 1, 0, %p751;
	add.s32 	%r3543, %r6409, %r3542;
	sub.s32 	%r7567, %r6441, %r3543;
	setp.lt.u32 	%p752, %r6441, %r6409;
	setp.eq.s32 	%p753, %r6441, %r6409;
	and.pred  	%p754, %p753, %p751;
	or.pred  	%p755, %p752, %p754;
	selp.u32 	%r3544, 1, 0, %p755;
	add.s32 	%r3545, %r6449, %r3544;
	sub.s32 	%r6448, %r6448, %r3545;
	mov.u32 	%r6441, %r7567;
	mov.u32 	%r6442, %r7568;
	mov.u32 	%r6443, %r7569;
	mov.u32 	%r6444, %r7570;
	mov.u32 	%r6445, %r7571;
	mov.u32 	%r6446, %r7572;
	mov.u32 	%r6447, %r7573;
$L__BB0_212:
	add.s32 	%r6432, %r6432, 1;
	setp.ne.s32 	%p757, %r6432, 20000;
	mov.pred 	%p4522, %p586;
	@%p757 bra 	$L__BB0_189;
$L__BB0_213:
	or.b32  	%r3546, %r6406, %r6407;
	or.b32  	%r3547, %r6405, %r3546;
	or.b32  	%r3548, %r6404, %r3547;
	or.b32  	%r3549, %r6403, %r3548;
	or.b32  	%r3550, %r6402, %r3549;
	or.b32  	%r3551, %r6401, %r3550;
	or.b32  	%r3552, %r6521, %r3551;
	setp.eq.s32 	%p759, %r3552, 0;
	mov.pred 	%p4526, -1;
	@%p759 bra 	$L__BB0_908;
	setp.lt.u32 	%p760, %r6521, %r13;
	mov.u32 	%r6465, %r6407;
	mov.u32 	%r6466, %r6406;
	mov.u32 	%r6467, %r6405;
	mov.u32 	%r6468, %r6404;
	mov.u32 	%r6469, %r6403;
	mov.u32 	%r6470, %r6402;
	mov.u32 	%r6471, %r6401;
	@%p760 bra 	$L__BB0_243;
	setp.gt.u32 	%p761, %r6521, %r13;
	@%p761 bra 	$L__BB0_228;
	setp.lt.u32 	%p762, %r6401, %r12;
	mov.u32 	%r6465, %r6407;
	mov.u32 	%r6466, %r6406;
	mov.u32 	%r6467, %r6405;
	mov.u32 	%r6468, %r6404;
	mov.u32 	%r6469, %r6403;
	mov.u32 	%r6470, %r6402;
	mov.u32 	%r6471, %r6401;
	@%p762 bra 	$L__BB0_243;
	setp.gt.u32 	%p763, %r6401, %r12;
	@%p763 bra 	$L__BB0_228;
	setp.lt.u32 	%p764, %r6402, %r11;
	mov.u32 	%r6465, %r6407;
	mov.u32 	%r6466, %r6406;
	mov.u32 	%r6467, %r6405;
	mov.u32 	%r6468, %r6404;
	mov.u32 	%r6469, %r6403;
	mov.u32 	%r6470, %r6402;
	mov.u32 	%r6471, %r6401;
	@%p764 bra 	$L__BB0_243;
	setp.gt.u32 	%p765, %r6402, %r11;
	@%p765 bra 	$L__BB0_228;
	setp.lt.u32 	%p766, %r6403, %r10;
	mov.u32 	%r6465, %r6407;
	mov.u32 	%r6466, %r6406;
	mov.u32 	%r6467, %r6405;
	mov.u32 	%r6468, %r6404;
	mov.u32 	%r6469, %r6403;
	mov.u32 	%r6470, %r6402;
	mov.u32 	%r6471, %r6401;
	@%p766 bra 	$L__BB0_243;
	setp.gt.u32 	%p767, %r6403, %r10;
	@%p767 bra 	$L__BB0_228;
	setp.lt.u32 	%p768, %r6404, %r9;
	mov.u32 	%r6465, %r6407;
	mov.u32 	%r6466, %r6406;
	mov.u32 	%r6467, %r6405;
	mov.u32 	%r6468, %r6404;
	mov.u32 	%r6469, %r6403;
	mov.u32 	%r6470, %r6402;
	mov.u32 	%r6471, %r6401;
	@%p768 bra 	$L__BB0_243;
	setp.gt.u32 	%p769, %r6404, %r9;
	@%p769 bra 	$L__BB0_228;
	setp.lt.u32 	%p770, %r6405, %r8;
	mov.u32 	%r6465, %r6407;
	mov.u32 	%r6466, %r6406;
	mov.u32 	%r6467, %r6405;
	mov.u32 	%r6468, %r6404;
	mov.u32 	%r6469, %r6403;
	mov.u32 	%r6470, %r6402;
	mov.u32 	%r6471, %r6401;
	@%p770 bra 	$L__BB0_243;
	setp.gt.u32 	%p771, %r6405, %r8;
	@%p771 bra 	$L__BB0_228;
	setp.lt.u32 	%p772, %r6406, %r7;
	mov.u32 	%r6465, %r6407;
	mov.u32 	%r6466, %r6406;
	mov.u32 	%r6467, %r6405;
	mov.u32 	%r6468, %r6404;
	mov.u32 	%r6469, %r6403;
	mov.u32 	%r6470, %r6402;
	mov.u32 	%r6471, %r6401;
	@%p772 bra 	$L__BB0_243;
	setp.le.u32 	%p773, %r6406, %r7;
	setp.lt.u32 	%p774, %r6407, %r6;
	and.pred  	%p775, %p773, %p774;
	mov.u32 	%r6465, %r6407;
	mov.u32 	%r6466, %r6406;
	mov.u32 	%r6467, %r6405;
	mov.u32 	%r6468, %r6404;
	mov.u32 	%r6469, %r6403;
	mov.u32 	%r6470, %r6402;
	mov.u32 	%r6471, %r6401;
	@%p775 bra 	$L__BB0_243;
$L__BB0_228:
	sub.s32 	%r6465, %r6407, %r6;
	setp.lt.u32 	%p776, %r6407, %r6;
	selp.u32 	%r3553, 1, 0, %p776;
	add.s32 	%r3554, %r7, %r3553;
	sub.s32 	%r6466, %r6406, %r3554;
	setp.lt.u32 	%p777, %r6406, %r7;
	setp.eq.s32 	%p778, %r6406, %r7;
	and.pred  	%p779, %p778, %p776;
	or.pred  	%p780, %p777, %p779;
	selp.u32 	%r3555, 1, 0, %p780;
	add.s32 	%r3556, %r8, %r3555;
	sub.s32 	%r6467, %r6405, %r3556;
	setp.lt.u32 	%p781, %r6405, %r8;
	setp.eq.s32 	%p782, %r6405, %r8;
	and.pred  	%p783, %p782, %p780;
	or.pred  	%p784, %p781, %p783;
	selp.u32 	%r3557, 1, 0, %p784;
	add.s32 	%r3558, %r9, %r3557;
	sub.s32 	%r6468, %r6404, %r3558;
	setp.lt.u32 	%p785, %r6404, %r9;
	setp.eq.s32 	%p786, %r6404, %r9;
	and.pred  	%p787, %p786, %p784;
	or.pred  	%p788, %p785, %p787;
	selp.u32 	%r3559, 1, 0, %p788;
	add.s32 	%r3560, %r10, %r3559;
	sub.s32 	%r6469, %r6403, %r3560;
	setp.lt.u32 	%p789, %r6403, %r10;
	setp.eq.s32 	%p790, %r6403, %r10;
	and.pred  	%p791, %p790, %p788;
	or.pred  	%p792, %p789, %p791;
	selp.u32 	%r3561, 1, 0, %p792;
	add.s32 	%r3562, %r11, %r3561;
	sub.s32 	%r6470, %r6402, %r3562;
	setp.lt.u32 	%p793, %r6402, %r11;
	setp.eq.s32 	%p794, %r6402, %r11;
	and.pred  	%p795, %p794, %p792;
	or.pred  	%p796, %p793, %p795;
	selp.u32 	%r3563, 1, 0, %p796;
	add.s32 	%r3564, %r12, %r3563;
	sub.s32 	%r6471, %r6401, %r3564;
	setp.lt.u32 	%p797, %r6401, %r12;
	setp.eq.s32 	%p798, %r6401, %r12;
	and.pred  	%p799, %p798, %p796;
	or.pred  	%p800, %p797, %p799;
	selp.u32 	%r3565, 1, 0, %p800;
	add.s32 	%r3566, %r13, %r3565;
	sub.s32 	%r6521, %r6521, %r3566;
	setp.lt.u32 	%p801, %r6521, %r13;
	@%p801 bra 	$L__BB0_243;
	setp.gt.u32 	%p802, %r6521, %r13;
	@%p802 bra 	$L__BB0_242;
	setp.lt.u32 	%p803, %r6471, %r12;
	@%p803 bra 	$L__BB0_243;
	setp.gt.u32 	%p804, %r6471, %r12;
	@%p804 bra 	$L__BB0_242;
	setp.lt.u32 	%p805, %r6470, %r11;
	@%p805 bra 	$L__BB0_243;
	setp.gt.u32 	%p806, %r6470, %r11;
	@%p806 bra 	$L__BB0_242;
	setp.lt.u32 	%p807, %r6469, %r10;
	@%p807 bra 	$L__BB0_243;
	setp.gt.u32 	%p808, %r6469, %r10;
	@%p808 bra 	$L__BB0_242;
	setp.lt.u32 	%p809, %r6468, %r9;
	@%p809 bra 	$L__BB0_243;
	setp.gt.u32 	%p810, %r6468, %r9;
	@%p810 bra 	$L__BB0_242;
	setp.lt.u32 	%p811, %r6467, %r8;
	@%p811 bra 	$L__BB0_243;
	setp.gt.u32 	%p812, %r6467, %r8;
	@%p812 bra 	$L__BB0_242;
	setp.lt.u32 	%p813, %r6466, %r7;
	@%p813 bra 	$L__BB0_243;
	setp.le.u32 	%p814, %r6466, %r7;
	setp.lt.u32 	%p815, %r6465, %r6;
	and.pred  	%p816, %p814, %p815;
	@%p816 bra 	$L__BB0_243;
$L__BB0_242:
	sub.s32 	%r453, %r6465, %r6;
	setp.lt.u32 	%p817, %r6465, %r6;
	selp.u32 	%r3567, 1, 0, %p817;
	add.s32 	%r3568, %r7, %r3567;
	sub.s32 	%r454, %r6466, %r3568;
	setp.lt.u32 	%p818, %r6466, %r7;
	setp.eq.s32 	%p819, %r6466, %r7;
	and.pred  	%p820, %p819, %p817;
	or.pred  	%p821, %p818, %p820;
	selp.u32 	%r3569, 1, 0, %p821;
	add.s32 	%r3570, %r8, %r3569;
	sub.s32 	%r455, %r6467, %r3570;
	setp.lt.u32 	%p822, %r6467, %r8;
	setp.eq.s32 	%p823, %r6467, %r8;
	and.pred  	%p824, %p823, %p821;
	or.pred  	%p825, %p822, %p824;
	selp.u32 	%r3571, 1, 0, %p825;
	add.s32 	%r3572, %r9, %r3571;
	sub.s32 	%r456, %r6468, %r3572;
	setp.lt.u32 	%p826, %r6468, %r9;
	setp.eq.s32 	%p827, %r6468, %r9;
	and.pred  	%p828, %p827, %p825;
	or.pred  	%p829, %p826, %p828;
	selp.u32 	%r3573, 1, 0, %p829;
	add.s32 	%r3574, %r10, %r3573;
	sub.s32 	%r457, %r6469, %r3574;
	setp.lt.u32 	%p830, %r6469, %r10;
	setp.eq.s32 	%p831, %r6469, %r10;
	and.pred  	%p832, %p831, %p829;
	or.pred  	%p833, %p830, %p832;
	selp.u32 	%r3575, 1, 0, %p833;
	add.s32 	%r3576, %r11, %r3575;
	sub.s32 	%r458, %r6470, %r3576;
	setp.lt.u32 	%p834, %r6470, %r11;
	setp.eq.s32 	%p835, %r6470, %r11;
	and.pred  	%p836, %p835, %p833;
	or.pred  	%p837, %p834, %p836;
	selp.u32 	%r3577, 1, 0, %p837;
	add.s32 	%r3578, %r12, %r3577;
	sub.s32 	%r459, %r6471, %r3578;
	setp.lt.u32 	%p838, %r6471, %r12;
	setp.eq.s32 	%p839, %r6471, %r12;
	and.pred  	%p840, %p839, %p837;
	or.pred  	%p841, %p838, %p840;
	selp.u32 	%r3579, 1, 0, %p841;
	add.s32 	%r3580, %r13, %r3579;
	sub.s32 	%r6521, %r6521, %r3580;
	mov.u32 	%r6465, %r453;
	mov.u32 	%r6466, %r454;
	mov.u32 	%r6467, %r455;
	mov.u32 	%r6468, %r456;
	mov.u32 	%r6469, %r457;
	mov.u32 	%r6470, %r458;
	mov.u32 	%r6471, %r459;
$L__BB0_243:
	or.b32  	%r3581, %r6466, %r6465;
	or.b32  	%r3582, %r6467, %r3581;
	or.b32  	%r3583, %r6468, %r3582;
	or.b32  	%r3584, %r6469, %r3583;
	or.b32  	%r3585, %r6470, %r3584;
	or.b32  	%r3586, %r6471, %r3585;
	or.b32  	%r3587, %r6521, %r3586;
	setp.eq.s32 	%p843, %r3587, 0;
	@%p843 bra 	$L__BB0_908;
	mov.b32 	%r6489, 0;
	mov.u32 	%r6498, %r6;
	mov.u32 	%r6499, %r7;
	mov.u32 	%r6500, %r8;
	mov.u32 	%r6501, %r9;
	mov.u32 	%r6502, %r10;
	mov.u32 	%r6503, %r11;
	mov.u32 	%r6504, %r12;
	mov.u32 	%r6505, %r13;
$L__BB0_245:
	or.b32  	%r3589, %r6521, %r6471;
	or.b32  	%r3590, %r3589, %r6470;
	or.b32  	%r3591, %r3590, %r6469;
	or.b32  	%r3592, %r3591, %r6468;
	or.b32  	%r3593, %r3592, %r6467;
	or.b32  	%r3594, %r3593, %r6466;
	setp.eq.s32 	%p845, %r3594, 0;
	setp.eq.s32 	%p846, %r6465, 1;
	and.pred  	%p847, %p845, %p846;
	mov.pred 	%p4523, 0;
	@%p847 bra 	$L__BB0_269;
	or.b32  	%r3595, %r6505, %r6504;
	or.b32  	%r3596, %r3595, %r6503;
	or.b32  	%r3597, %r3596, %r6502;
	or.b32  	%r3598, %r3597, %r6501;
	or.b32  	%r3599, %r3598, %r6500;
	or.b32  	%r3600, %r3599, %r6499;
	setp.eq.s32 	%p849, %r3600, 0;
	setp.eq.s32 	%p850, %r6498, 1;
	and.pred  	%p851, %p849, %p850;
	@%p851 bra 	$L__BB0_269;
	or.b32  	%r3601, %r6466, %r6465;
	or.b32  	%r3602, %r6467, %r3601;
	or.b32  	%r3603, %r6468, %r3602;
	or.b32  	%r3604, %r6469, %r3603;
	or.b32  	%r3605, %r6470, %r3604;
	or.b32  	%r3606, %r6471, %r3605;
	or.b32  	%r3607, %r6521, %r3606;
	setp.eq.s32 	%p853, %r3607, 0;
	mov.pred 	%p4523, -1;
	@%p853 bra 	$L__BB0_269;
	or.b32  	%r3608, %r6499, %r6498;
	or.b32  	%r3609, %r6500, %r3608;
	or.b32  	%r3610, %r6501, %r3609;
	or.b32  	%r3611, %r6502, %r3610;
	or.b32  	%r3612, %r6503, %r3611;
	or.b32  	%r3613, %r6504, %r3612;
	or.b32  	%r3614, %r6505, %r3613;
	setp.eq.s32 	%p855, %r3614, 0;
	@%p855 bra 	$L__BB0_269;
	and.b32  	%r3615, %r6465, 1;
	setp.eq.b32 	%p856, %r3615, 1;
	@%p856 bra 	$L__BB0_250;
	bra.uni 	$L__BB0_1408;
$L__BB0_250:
	and.b32  	%r3617, %r6498, 1;
	setp.eq.b32 	%p859, %r3617, 1;
	@%p859 bra 	$L__BB0_252;
$L__BB0_251:
	shr.u32 	%r518, %r6505, 1;
	shf.l.wrap.b32 	%r519, %r6504, %r6505, 31;
	shf.l.wrap.b32 	%r520, %r6503, %r6504, 31;
	shf.l.wrap.b32 	%r521, %r6502, %r6503, 31;
	shf.l.wrap.b32 	%r522, %r6501, %r6502, 31;
	shf.l.wrap.b32 	%r523, %r6500, %r6501, 31;
	shf.l.wrap.b32 	%r524, %r6499, %r6500, 31;
	shf.l.wrap.b32 	%r6498, %r6498, %r6499, 31;
	and.b32  	%r3618, %r6498, 1;
	setp.eq.b32 	%p860, %r3618, 1;
	not.pred 	%p861, %p860;
	mov.u32 	%r6499, %r524;
	mov.u32 	%r6500, %r523;
	mov.u32 	%r6501, %r522;
	mov.u32 	%r6502, %r521;
	mov.u32 	%r6503, %r520;
	mov.u32 	%r6504, %r519;
	mov.u32 	%r6505, %r518;
	@%p861 bra 	$L__BB0_251;
$L__BB0_252:
	setp.lt.u32 	%p862, %r6521, %r6505;
	@%p862 bra 	$L__BB0_267;
	setp.gt.u32 	%p863, %r6521, %r6505;
	@%p863 bra 	$L__BB0_266;
	setp.lt.u32 	%p864, %r6471, %r6504;
	@%p864 bra 	$L__BB0_267;
	setp.gt.u32 	%p865, %r6471, %r6504;
	@%p865 bra 	$L__BB0_266;
	setp.lt.u32 	%p866, %r6470, %r6503;
	@%p866 bra 	$L__BB0_267;
	setp.gt.u32 	%p867, %r6470, %r6503;
	@%p867 bra 	$L__BB0_266;
	setp.lt.u32 	%p868, %r6469, %r6502;
	@%p868 bra 	$L__BB0_267;
	setp.gt.u32 	%p869, %r6469, %r6502;
	@%p869 bra 	$L__BB0_266;
	setp.lt.u32 	%p870, %r6468, %r6501;
	@%p870 bra 	$L__BB0_267;
	setp.gt.u32 	%p871, %r6468, %r6501;
	@%p871 bra 	$L__BB0_266;
	setp.lt.u32 	%p872, %r6467, %r6500;
	@%p872 bra 	$L__BB0_267;
	setp.gt.u32 	%p873, %r6467, %r6500;
	@%p873 bra 	$L__BB0_266;
	setp.lt.u32 	%p874, %r6466, %r6499;
	@%p874 bra 	$L__BB0_267;
	setp.le.u32 	%p875, %r6466, %r6499;
	setp.lt.u32 	%p876, %r6465, %r6498;
	and.pred  	%p877, %p875, %p876;
	@%p877 bra 	$L__BB0_267;
$L__BB0_266:
	sub.s32 	%r534, %r6465, %r6498;
	setp.lt.u32 	%p878, %r6465, %r6498;
	selp.u32 	%r3619, 1, 0, %p878;
	add.s32 	%r3620, %r6499, %r3619;
	sub.s32 	%r535, %r6466, %r3620;
	setp.lt.u32 	%p879, %r6466, %r6499;
	setp.eq.s32 	%p880, %r6466, %r6499;
	and.pred  	%p881, %p880, %p878;
	or.pred  	%p882, %p879, %p881;
	selp.u32 	%r3621, 1, 0, %p882;
	add.s32 	%r3622, %r6500, %r3621;
	sub.s32 	%r536, %r6467, %r3622;
	setp.lt.u32 	%p883, %r6467, %r6500;
	setp.eq.s32 	%p884, %r6467, %r6500;
	and.pred  	%p885, %p884, %p882;
	or.pred  	%p886, %p883, %p885;
	selp.u32 	%r3623, 1, 0, %p886;
	add.s32 	%r3624, %r6501, %r3623;
	sub.s32 	%r537, %r6468, %r3624;
	setp.lt.u32 	%p887, %r6468, %r6501;
	setp.eq.s32 	%p888, %r6468, %r6501;
	and.pred  	%p889, %p888, %p886;
	or.pred  	%p890, %p887, %p889;
	selp.u32 	%r3625, 1, 0, %p890;
	add.s32 	%r3626, %r6502, %r3625;
	sub.s32 	%r538, %r6469, %r3626;
	setp.lt.u32 	%p891, %r6469, %r6502;
	setp.eq.s32 	%p892, %r6469, %r6502;
	and.pred  	%p893, %p892, %p890;
	or.pred  	%p894, %p891, %p893;
	selp.u32 	%r3627, 1, 0, %p894;
	add.s32 	%r3628, %r6503, %r3627;
	sub.s32 	%r539, %r6470, %r3628;
	setp.lt.u32 	%p895, %r6470, %r6503;
	setp.eq.s32 	%p896, %r6470, %r6503;
	and.pred  	%p897, %p896, %p894;
	or.pred  	%p898, %p895, %p897;
	selp.u32 	%r3629, 1, 0, %p898;
	add.s32 	%r3630, %r6504, %r3629;
	sub.s32 	%r540, %r6471, %r3630;
	setp.lt.u32 	%p899, %r6471, %r6504;
	setp.eq.s32 	%p900, %r6471, %r6504;
	and.pred  	%p901, %p900, %p898;
	or.pred  	%p902, %p899, %p901;
	selp.u32 	%r3631, 1, 0, %p902;
	add.s32 	%r3632, %r6505, %r3631;
	sub.s32 	%r6521, %r6521, %r3632;
	mov.u32 	%r6465, %r534;
	mov.u32 	%r6466, %r535;
	mov.u32 	%r6467, %r536;
	mov.u32 	%r6468, %r537;
	mov.u32 	%r6469, %r538;
	mov.u32 	%r6470, %r539;
	mov.u32 	%r6471, %r540;
	bra.uni 	$L__BB0_268;
$L__BB0_267:
	sub.s32 	%r7574, %r6498, %r6465;
	setp.lt.u32 	%p903, %r6498, %r6465;
	selp.u32 	%r3633, 1, 0, %p903;
	add.s32 	%r3634, %r6466, %r3633;
	sub.s32 	%r7575, %r6499, %r3634;
	setp.lt.u32 	%p904, %r6499, %r6466;
	setp.eq.s32 	%p905, %r6499, %r6466;
	and.pred  	%p906, %p905, %p903;
	or.pred  	%p907, %p904, %p906;
	selp.u32 	%r3635, 1, 0, %p907;
	add.s32 	%r3636, %r6467, %r3635;
	sub.s32 	%r7576, %r6500, %r3636;
	setp.lt.u32 	%p908, %r6500, %r6467;
	setp.eq.s32 	%p909, %r6500, %r6467;
	and.pred  	%p910, %p909, %p907;
	or.pred  	%p911, %p908, %p910;
	selp.u32 	%r3637, 1, 0, %p911;
	add.s32 	%r3638, %r6468, %r3637;
	sub.s32 	%r7577, %r6501, %r3638;
	setp.lt.u32 	%p912, %r6501, %r6468;
	setp.eq.s32 	%p913, %r6501, %r6468;
	and.pred  	%p914, %p913, %p911;
	or.pred  	%p915, %p912, %p914;
	selp.u32 	%r3639, 1, 0, %p915;
	add.s32 	%r3640, %r6469, %r3639;
	sub.s32 	%r7578, %r6502, %r3640;
	setp.lt.u32 	%p916, %r6502, %r6469;
	setp.eq.s32 	%p917, %r6502, %r6469;
	and.pred  	%p918, %p917, %p915;
	or.pred  	%p919, %p916, %p918;
	selp.u32 	%r3641, 1, 0, %p919;
	add.s32 	%r3642, %r6470, %r3641;
	sub.s32 	%r7579, %r6503, %r3642;
	setp.lt.u32 	%p920, %r6503, %r6470;
	setp.eq.s32 	%p921, %r6503, %r6470;
	and.pred  	%p922, %p921, %p919;
	or.pred  	%p923, %p920, %p922;
	selp.u32 	%r3643, 1, 0, %p923;
	add.s32 	%r3644, %r6471, %r3643;
	sub.s32 	%r7580, %r6504, %r3644;
	setp.lt.u32 	%p924, %r6504, %r6471;
	setp.eq.s32 	%p925, %r6504, %r6471;
	and.pred  	%p926, %p925, %p923;
	or.pred  	%p927, %p924, %p926;
	selp.u32 	%r3645, 1, 0, %p927;
	add.s32 	%r3646, %r6521, %r3645;
	sub.s32 	%r6505, %r6505, %r3646;
	mov.u32 	%r6498, %r7574;
	mov.u32 	%r6499, %r7575;
	mov.u32 	%r6500, %r7576;
	mov.u32 	%r6501, %r7577;
	mov.u32 	%r6502, %r7578;
	mov.u32 	%r6503, %r7579;
	mov.u32 	%r6504, %r7580;
$L__BB0_268:
	add.s32 	%r6489, %r6489, 1;
	setp.ne.s32 	%p929, %r6489, 20000;
	@%p929 bra 	$L__BB0_245;
$L__BB0_269:
	or.pred  	%p931, %p4522, %p4523;
	@%p931 bra 	$L__BB0_908;
	mul.wide.u32 	%rd8425, %r6375, %r6375;
	shr.u64 	%rd8426, %rd8425, 32;
	cvt.u32.u64 	%r3647, %rd8425;
	mul.wide.u32 	%rd8427, %r6374, %r6375;
	shr.u64 	%rd8428, %rd8427, 32;
	and.b64  	%rd8429, %rd8427, 4294967295;
	add.s64 	%rd8430, %rd8426, %rd8429;
	shr.u64 	%rd8431, %rd8430, 32;
	add.s64 	%rd8432, %rd8431, %rd8428;
	mul.wide.u32 	%rd8433, %r6373, %r6375;
	shr.u64 	%rd8434, %rd8433, 32;
	and.b64  	%rd8435, %rd8433, 4294967295;
	and.b64  	%rd8436, %rd8432, 4294967295;
	add.s64 	%rd8437, %rd8436, %rd8435;
	shr.u64 	%rd8438, %rd8437, 32;
	add.s64 	%rd8439, %rd8438, %rd8434;
	mul.wide.u32 	%rd8440, %r6372, %r6375;
	shr.u64 	%rd8441, %rd8440, 32;
	and.b64  	%rd8442, %rd8440, 4294967295;
	and.b64  	%rd8443, %rd8439, 4294967295;
	add.s64 	%rd8444, %rd8443, %rd8442;
	shr.u64 	%rd8445, %rd8444, 32;
	add.s64 	%rd8446, %rd8445, %rd8441;
	mul.wide.u32 	%rd8447, %r6371, %r6375;
	shr.u64 	%rd8448, %rd8447, 32;
	and.b64  	%rd8449, %rd8447, 4294967295;
	and.b64  	%rd8450, %rd8446, 4294967295;
	add.s64 	%rd8451, %rd8450, %rd8449;
	shr.u64 	%rd8452, %rd8451, 32;
	add.s64 	%rd8453, %rd8452, %rd8448;
	mul.wide.u32 	%rd8454, %r6370, %r6375;
	shr.u64 	%rd8455, %rd8454, 32;
	and.b64  	%rd8456, %rd8454, 4294967295;
	and.b64  	%rd8457, %rd8453, 4294967295;
	add.s64 	%rd8458, %rd8457, %rd8456;
	shr.u64 	%rd8459, %rd8458, 32;
	add.s64 	%rd8460, %rd8459, %rd8455;
	mul.wide.u32 	%rd8461, %r6369, %r6375;
	shr.u64 	%rd8462, %rd8461, 32;
	and.b64  	%rd8463, %rd8461, 4294967295;
	and.b64  	%rd8464, %rd8460, 4294967295;
	add.s64 	%rd8465, %rd8464, %rd8463;
	shr.u64 	%rd8466, %rd8465, 32;
	add.s64 	%rd8467, %rd8466, %rd8462;
	mul.wide.u32 	%rd8468, %r6368, %r6375;
	shr.u64 	%rd8469, %rd8468, 32;
	and.b64  	%rd8470, %rd8468, 4294967295;
	and.b64  	%rd8471, %rd8467, 4294967295;
	add.s64 	%rd8472, %rd8471, %rd8470;
	shr.u64 	%rd8473, %rd8472, 32;
	add.s64 	%rd8474, %rd8473, %rd8469;
	mul.lo.s32 	%r3648, %r22, %r3647;
	cvt.u64.u32 	%rd8475, %r3648;
	mul.wide.u32 	%rd8476, %r6, %r3648;
	shr.u64 	%rd8477, %rd8476, 32;
	and.b64  	%rd8478, %rd8425, 4294967293;
	and.b64  	%rd8479, %rd8476, 4294967295;
	add.s64 	%rd8480, %rd8479, %rd8478;
	shr.u64 	%rd8481, %rd8480, 32;
	add.s64 	%rd8482, %rd8481, %rd8477;
	mul.lo.s64 	%rd8483, %rd2, %rd8475;
	shr.u64 	%rd8484, %rd8483, 32;
	and.b64  	%rd8485, %rd8430, 4294967295;
	and.b64  	%rd8486, %rd8483, 4294967295;
	and.b64  	%rd8487, %rd8482, 4294967295;
	add.s64 	%rd8488, %rd8487, %rd8485;
	add.s64 	%rd8489, %rd8488, %rd8486;
	shr.u64 	%rd8490, %rd8489, 32;
	add.s64 	%rd8491, %rd8490, %rd8484;
	mul.lo.s64 	%rd8492, %rd3, %rd8475;
	shr.u64 	%rd8493, %rd8492, 32;
	and.b64  	%rd8494, %rd8437, 4294967295;
	and.b64  	%rd8495, %rd8492, 4294967295;
	and.b64  	%rd8496, %rd8491, 4294967295;
	add.s64 	%rd8497, %rd8496, %rd8494;
	add.s64 	%rd8498, %rd8497, %rd8495;
	shr.u64 	%rd8499, %rd8498, 32;
	add.s64 	%rd8500, %rd8499, %rd8493;
	mul.wide.u32 	%rd8501, %r9, %r3648;
	shr.u64 	%rd8502, %rd8501, 32;
	and.b64  	%rd8503, %rd8444, 4294967295;
	and.b64  	%rd8504, %rd8501, 4294967295;
	and.b64  	%rd8505, %rd8500, 4294967295;
	add.s64 	%rd8506, %rd8505, %rd8503;
	add.s64 	%rd8507, %rd8506, %rd8504;
	shr.u64 	%rd8508, %rd8507, 32;
	add.s64 	%rd8509, %rd8508, %rd8502;
	mul.wide.u32 	%rd8510, %r10, %r3648;
	shr.u64 	%rd8511, %rd8510, 32;
	and.b64  	%rd8512, %rd8451, 4294967295;
	and.b64  	%rd8513, %rd8510, 4294967295;
	and.b64  	%rd8514, %rd8509, 4294967295;
	add.s64 	%rd8515, %rd8514, %rd8512;
	add.s64 	%rd8516, %rd8515, %rd8513;
	shr.u64 	%rd8517, %rd8516, 32;
	add.s64 	%rd8518, %rd8517, %rd8511;
	mul.wide.u32 	%rd8519, %r11, %r3648;
	shr.u64 	%rd8520, %rd8519, 32;
	and.b64  	%rd8521, %rd8458, 4294967295;
	and.b64  	%rd8522, %rd8519, 4294967295;
	and.b64  	%rd8523, %rd8518, 4294967295;
	add.s64 	%rd8524, %rd8523, %rd8521;
	add.s64 	%rd8525, %rd8524, %rd8522;
	shr.u64 	%rd8526, %rd8525, 32;
	add.s64 	%rd8527, %rd8526, %rd8520;
	mul.lo.s64 	%rd8528, %rd7, %rd8475;
	shr.u64 	%rd8529, %rd8528, 32;
	and.b64  	%rd8530, %rd8465, 4294967295;
	and.b64  	%rd8531, %rd8528, 4294967295;
	and.b64  	%rd8532, %rd8527, 4294967295;
	add.s64 	%rd8533, %rd8532, %rd8530;
	add.s64 	%rd8534, %rd8533, %rd8531;
	shr.u64 	%rd8535, %rd8534, 32;
	add.s64 	%rd8536, %rd8535, %rd8529;
	mul.wide.u32 	%rd8537, %r13, %r3648;
	shr.u64 	%rd8538, %rd8537, 32;
	and.b64  	%rd8539, %rd8472, 4294967295;
	and.b64  	%rd8540, %rd8537, 4294967295;
	and.b64  	%rd8541, %rd8536, 4294967295;
	add.s64 	%rd8542, %rd8541, %rd8539;
	add.s64 	%rd8543, %rd8542, %rd8540;
	shr.u64 	%rd8544, %rd8543, 32;
	add.s64 	%rd8545, %rd8544, %rd8538;
	add.s64 	%rd8546, %rd8474, %rd8545;
	and.b64  	%rd8547, %rd8489, 4294967295;
	add.s64 	%rd8548, %rd8429, %rd8547;
	cvt.u32.u64 	%r3649, %rd8548;
	shr.u64 	%rd8549, %rd8548, 32;
	add.s64 	%rd8550, %rd8549, %rd8428;
	mul.wide.u32 	%rd8551, %r6374, %r6374;
	shr.u64 	%rd8552, %rd8551, 32;
	and.b64  	%rd8553, %rd8498, 4294967295;
	and.b64  	%rd8554, %rd8551, 4294967293;
	and.b64  	%rd8555, %rd8550, 4294967295;
	add.s64 	%rd8556, %rd8555, %rd8553;
	add.s64 	%rd8557, %rd8556, %rd8554;
	shr.u64 	%rd8558, %rd8557, 32;
	add.s64 	%rd8559, %rd8558, %rd8552;
	mul.wide.u32 	%rd8560, %r6373, %r6374;
	shr.u64 	%rd8561, %rd8560, 32;
	and.b64  	%rd8562, %rd8507, 4294967295;
	and.b64  	%rd8563, %rd8560, 4294967295;
	and.b64  	%rd8564, %rd8559, 4294967295;
	add.s64 	%rd8565, %rd8564, %rd8562;
	add.s64 	%rd8566, %rd8565, %rd8563;
	shr.u64 	%rd8567, %rd8566, 32;
	add.s64 	%rd8568, %rd8567, %rd8561;
	mul.wide.u32 	%rd8569, %r6372, %r6374;
	shr.u64 	%rd8570, %rd8569, 32;
	and.b64  	%rd8571, %rd8516, 4294967295;
	and.b64  	%rd8572, %rd8569, 4294967295;
	and.b64  	%rd8573, %rd8568, 4294967295;
	add.s64 	%rd8574, %rd8573, %rd8571;
	add.s64 	%rd8575, %rd8574, %rd8572;
	shr.u64 	%rd8576, %rd8575, 32;
	add.s64 	%rd8577, %rd8576, %rd8570;
	mul.wide.u32 	%rd8578, %r6371, %r6374;
	shr.u64 	%rd8579, %rd8578, 32;
	and.b64  	%rd8580, %rd8525, 4294967295;
	and.b64  	%rd8581, %rd8578, 4294967295;
	and.b64  	%rd8582, %rd8577, 4294967295;
	add.s64 	%rd8583, %rd8582, %rd8580;
	add.s64 	%rd8584, %rd8583, %rd8581;
	shr.u64 	%rd8585, %rd8584, 32;
	add.s64 	%rd8586, %rd8585, %rd8579;
	mul.wide.u32 	%rd8587, %r6370, %r6374;
	shr.u64 	%rd8588, %rd8587, 32;
	and.b64  	%rd8589, %rd8534, 4294967295;
	and.b64  	%rd8590, %rd8587, 4294967295;
	and.b64  	%rd8591, %rd8586, 4294967295;
	add.s64 	%rd8592, %rd8591, %rd8589;
	add.s64 	%rd8593, %rd8592, %rd8590;
	shr.u64 	%rd8594, %rd8593, 32;
	add.s64 	%rd8595, %rd8594, %rd8588;
	mul.wide.u32 	%rd8596, %r6369, %r6374;
	shr.u64 	%rd8597, %rd8596, 32;
	and.b64  	%rd8598, %rd8543, 4294967295;
	and.b64  	%rd8599, %rd8596, 4294967295;
	and.b64  	%rd8600, %rd8595, 4294967295;
	add.s64 	%rd8601, %rd8600, %rd8598;
	add.s64 	%rd8602, %rd8601, %rd8599;
	shr.u64 	%rd8603, %rd8602, 32;
	add.s64 	%rd8604, %rd8603, %rd8597;
	mul.wide.u32 	%rd8605, %r6368, %r6374;
	shr.u64 	%rd8606, %rd8605, 32;
	and.b64  	%rd8607, %rd8546, 4294967295;
	and.b64  	%rd8608, %rd8605, 4294967295;
	and.b64  	%rd8609, %rd8604, 4294967295;
	add.s64 	%rd8610, %rd8609, %rd8607;
	add.s64 	%rd8611, %rd8610, %rd8608;
	shr.u64 	%rd8612, %rd8611, 32;
	add.s64 	%rd8613, %rd8612, %rd8606;
	mul.lo.s32 	%r3650, %r22, %r3649;
	cvt.u64.u32 	%rd8614, %r3650;
	mul.wide.u32 	%rd8615, %r6, %r3650;
	shr.u64 	%rd8616, %rd8615, 32;
	and.b64  	%rd8617, %rd8548, 4294967295;
	and.b64  	%rd8618, %rd8615, 4294967295;
	add.s64 	%rd8619, %rd8618, %rd8617;
	shr.u64 	%rd8620, %rd8619, 32;
	add.s64 	%rd8621, %rd8620, %rd8616;
	mul.lo.s64 	%rd8622, %rd2, %rd8614;
	shr.u64 	%rd8623, %rd8622, 32;
	and.b64  	%rd8624, %rd8557, 4294967295;
	and.b64  	%rd8625, %rd8622, 4294967295;
	and.b64  	%rd8626, %rd8621, 4294967295;
	add.s64 	%rd8627, %rd8626, %rd8624;
	add.s64 	%rd8628, %rd8627, %rd8625;
	shr.u64 	%rd8629, %rd8628, 32;
	add.s64 	%rd8630, %rd8629, %rd8623;
	mul.lo.s64 	%rd8631, %rd3, %rd8614;
	shr.u64 	%rd8632, %rd8631, 32;
	and.b64  	%rd8633, %rd8566, 4294967295;
	and.b64  	%rd8634, %rd8631, 4294967295;
	and.b64  	%rd8635, %rd8630, 4294967295;
	add.s64 	%rd8636, %rd8635, %rd8633;
	add.s64 	%rd8637, %rd8636, %rd8634;
	shr.u64 	%rd8638, %rd8637, 32;
	add.s64 	%rd8639, %rd8638, %rd8632;
	mul.wide.u32 	%rd8640, %r9, %r3650;
	shr.u64 	%rd8641, %rd8640, 32;
	and.b64  	%rd8642, %rd8575, 4294967295;
	and.b64  	%rd8643, %rd8640, 4294967295;
	and.b64  	%rd8644, %rd8639, 4294967295;
	add.s64 	%rd8645, %rd8644, %rd8642;
	add.s64 	%rd8646, %rd8645, %rd8643;
	shr.u64 	%rd8647, %rd8646, 32;
	add.s64 	%rd8648, %rd8647, %rd8641;
	mul.wide.u32 	%rd8649, %r10, %r3650;
	shr.u64 	%rd8650, %rd8649, 32;
	and.b64  	%rd8651, %rd8584, 4294967295;
	and.b64  	%rd8652, %rd8649, 4294967295;
	and.b64  	%rd8653, %rd8648, 4294967295;
	add.s64 	%rd8654, %rd8653, %rd8651;
	add.s64 	%rd8655, %rd8654, %rd8652;
	shr.u64 	%rd8656, %rd8655, 32;
	add.s64 	%rd8657, %rd8656, %rd8650;
	mul.wide.u32 	%rd8658, %r11, %r3650;
	shr.u64 	%rd8659, %rd8658, 32;
	and.b64  	%rd8660, %rd8593, 4294967295;
	and.b64  	%rd8661, %rd8658, 4294967295;
	and.b64  	%rd8662, %rd8657, 4294967295;
	add.s64 	%rd8663, %rd8662, %rd8660;
	add.s64 	%rd8664, %rd8663, %rd8661;
	shr.u64 	%rd8665, %rd8664, 32;
	add.s64 	%rd8666, %rd8665, %rd8659;
	mul.lo.s64 	%rd8667, %rd7, %rd8614;
	shr.u64 	%rd8668, %rd8667, 32;
	and.b64  	%rd8669, %rd8602, 4294967295;
	and.b64  	%rd8670, %rd8667, 4294967295;
	and.b64  	%rd8671, %rd8666, 4294967295;
	add.s64 	%rd8672, %rd8671, %rd8669;
	add.s64 	%rd8673, %rd8672, %rd8670;
	shr.u64 	%rd8674, %rd8673, 32;
	add.s64 	%rd8675, %rd8674, %rd8668;
	mul.wide.u32 	%rd8676, %r13, %r3650;
	shr.u64 	%rd8677, %rd8676, 32;
	and.b64  	%rd8678, %rd8611, 4294967295;
	and.b64  	%rd8679, %rd8676, 4294967295;
	and.b64  	%rd8680, %rd8675, 4294967295;
	add.s64 	%rd8681, %rd8680, %rd8678;
	add.s64 	%rd8682, %rd8681, %rd8679;
	shr.u64 	%rd8683, %rd8682, 32;
	add.s64 	%rd8684, %rd8683, %rd8677;
	add.s64 	%rd8685, %rd8613, %rd8684;
	and.b64  	%rd8686, %rd8628, 4294967295;
	add.s64 	%rd8687, %rd8435, %rd8686;
	cvt.u32.u64 	%r3651, %rd8687;
	shr.u64 	%rd8688, %rd8687, 32;
	add.s64 	%rd8689, %rd8688, %rd8434;
	and.b64  	%rd8690, %rd8637, 4294967295;
	and.b64  	%rd8691, %rd8689, 4294967295;
	add.s64 	%rd8692, %rd8691, %rd8690;
	add.s64 	%rd8693, %rd8692, %rd8563;
	shr.u64 	%rd8694, %rd8693, 32;
	add.s64 	%rd8695, %rd8694, %rd8561;
	mul.wide.u32 	%rd8696, %r6373, %r6373;
	shr.u64 	%rd8697, %rd8696, 32;
	and.b64  	%rd8698, %rd8646, 4294967295;
	and.b64  	%rd8699, %rd8696, 4294967293;
	and.b64  	%rd8700, %rd8695, 4294967295;
	add.s64 	%rd8701, %rd8700, %rd8698;
	add.s64 	%rd8702, %rd8701, %rd8699;
	shr.u64 	%rd8703, %rd8702, 32;
	add.s64 	%rd8704, %rd8703, %rd8697;
	mul.wide.u32 	%rd8705, %r6372, %r6373;
	shr.u64 	%rd8706, %rd8705, 32;
	and.b64  	%rd8707, %rd8655, 4294967295;
	and.b64  	%rd8708, %rd8705, 4294967295;
	and.b64  	%rd8709, %rd8704, 4294967295;
	add.s64 	%rd8710, %rd8709, %rd8707;
	add.s64 	%rd8711, %rd8710, %rd8708;
	shr.u64 	%rd8712, %rd8711, 32;
	add.s64 	%rd8713, %rd8712, %rd8706;
	mul.wide.u32 	%rd8714, %r6371, %r6373;
	shr.u64 	%rd8715, %rd8714, 32;
	and.b64  	%rd8716, %rd8664, 4294967295;
	and.b64  	%rd8717, %rd8714, 4294967295;
	and.b64  	%rd8718, %rd8713, 4294967295;
	add.s64 	%rd8719, %rd8718, %rd8716;
	add.s64 	%rd8720, %rd8719, %rd8717;
	shr.u64 	%rd8721, %rd8720, 32;
	add.s64 	%rd8722, %rd8721, %rd8715;
	mul.wide.u32 	%rd8723, %r6370, %r6373;
	shr.u64 	%rd8724, %rd8723, 32;
	and.b64  	%rd8725, %rd8673, 4294967295;
	and.b64  	%rd8726, %rd8723, 4294967295;
	and.b64  	%rd8727, %rd8722, 4294967295;
	add.s64 	%rd8728, %rd8727, %rd8725;
	add.s64 	%rd8729, %rd8728, %rd8726;
	shr.u64 	%rd8730, %rd8729, 32;
	add.s64 	%rd8731, %rd8730, %rd8724;
	mul.wide.u32 	%rd8732, %r6369, %r6373;
	shr.u64 	%rd8733, %rd8732, 32;
	and.b64  	%rd8734, %rd8682, 4294967295;
	and.b64  	%rd8735, %rd8732, 4294967295;
	and.b64  	%rd8736, %rd8731, 4294967295;
	add.s64 	%rd8737, %rd8736, %rd8734;
	add.s64 	%rd8738, %rd8737, %rd8735;
	shr.u64 	%rd8739, %rd8738, 32;
	add.s64 	%rd8740, %rd8739, %rd8733;
	mul.wide.u32 	%rd8741, %r6368, %r6373;
	shr.u64 	%rd8742, %rd8741, 32;
	and.b64  	%rd8743, %rd8685, 4294967295;
	and.b64  	%rd8744, %rd8741, 4294967295;
	and.b64  	%rd8745, %rd8740, 4294967295;
	add.s64 	%rd8746, %rd8745, %rd8743;
	add.s64 	%rd8747, %rd8746, %rd8744;
	shr.u64 	%rd8748, %rd8747, 32;
	add.s64 	%rd8749, %rd8748, %rd8742;
	mul.lo.s32 	%r3652, %r22, %r3651;
	cvt.u64.u32 	%rd8750, %r3652;
	mul.wide.u32 	%rd8751, %r6, %r3652;
	shr.u64 	%rd8752, %rd8751, 32;
	and.b64  	%rd8753, %rd8687, 4294967295;
	and.b64  	%rd8754, %rd8751, 4294967295;
	add.s64 	%rd8755, %rd8754, %rd8753;
	shr.u64 	%rd8756, %rd8755, 32;
	add.s64 	%rd8757, %rd8756, %rd8752;
	mul.lo.s64 	%rd8758, %rd2, %rd8750;
	shr.u64 	%rd8759, %rd8758, 32;
	and.b64  	%rd8760, %rd8693, 4294967295;
	and.b64  	%rd8761, %rd8758, 4294967295;
	and.b64  	%rd8762, %rd8757, 4294967295;
	add.s64 	%rd8763, %rd8762, %rd8760;
	add.s64 	%rd8764, %rd8763, %rd8761;
	shr.u64 	%rd8765, %rd8764, 32;
	add.s64 	%rd8766, %rd8765, %rd8759;
	mul.lo.s64 	%rd8767, %rd3, %rd8750;
	shr.u64 	%rd8768, %rd8767, 32;
	and.b64  	%rd8769, %rd8702, 4294967295;
	and.b64  	%rd8770, %rd8767, 4294967295;
	and.b64  	%rd8771, %rd8766, 4294967295;
	add.s64 	%rd8772, %rd8771, %rd8769;
	add.s64 	%rd8773, %rd8772, %rd8770;
	shr.u64 	%rd8774, %rd8773, 32;
	add.s64 	%rd8775, %rd8774, %rd8768;
	mul.wide.u32 	%rd8776, %r9, %r3652;
	shr.u64 	%rd8777, %rd8776, 32;
	and.b64  	%rd8778, %rd8711, 4294967295;
	and.b64  	%rd8779, %rd8776, 4294967295;
	and.b64  	%rd8780, %rd8775, 4294967295;
	add.s64 	%rd8781, %rd8780, %rd8778;
	add.s64 	%rd8782, %rd8781, %rd8779;
	shr.u64 	%rd8783, %rd8782, 32;
	add.s64 	%rd8784, %rd8783, %rd8777;
	mul.wide.u32 	%rd8785, %r10, %r3652;
	shr.u64 	%rd8786, %rd8785, 32;
	and.b64  	%rd8787, %rd8720, 4294967295;
	and.b64  	%rd8788, %rd8785, 4294967295;
	and.b64  	%rd8789, %rd8784, 4294967295;
	add.s64 	%rd8790, %rd8789, %rd8787;
	add.s64 	%rd8791, %rd8790, %rd8788;
	shr.u64 	%rd8792, %rd8791, 32;
	add.s64 	%rd8793, %rd8792, %rd8786;
	mul.wide.u32 	%rd8794, %r11, %r3652;
	shr.u64 	%rd8795, %rd8794, 32;
	and.b64  	%rd8796, %rd8729, 4294967295;
	and.b64  	%rd8797, %rd8794, 4294967295;
	and.b64  	%rd8798, %rd8793, 4294967295;
	add.s64 	%rd8799, %rd8798, %rd8796;
	add.s64 	%rd8800, %rd8799, %rd8797;
	shr.u64 	%rd8801, %rd8800, 32;
	add.s64 	%rd8802, %rd8801, %rd8795;
	mul.lo.s64 	%rd8803, %rd7, %rd8750;
	shr.u64 	%rd8804, %rd8803, 32;
	and.b64  	%rd8805, %rd8738, 4294967295;
	and.b64  	%rd8806, %rd8803, 4294967295;
	and.b64  	%rd8807, %rd8802, 4294967295;
	add.s64 	%rd8808, %rd8807, %rd8805;
	add.s64 	%rd8809, %rd8808, %rd8806;
	shr.u64 	%rd8810, %rd8809, 32;
	add.s64 	%rd8811, %rd8810, %rd8804;
	mul.wide.u32 	%rd8812, %r13, %r3652;
	shr.u64 	%rd8813, %rd8812, 32;
	and.b64  	%rd8814, %rd8747, 4294967295;
	and.b64  	%rd8815, %rd8812, 4294967295;
	and.b64  	%rd8816, %rd8811, 4294967295;
	add.s64 	%rd8817, %rd8816, %rd8814;
	add.s64 	%rd8818, %rd8817, %rd8815;
	shr.u64 	%rd8819, %rd8818, 32;
	add.s64 	%rd8820, %rd8819, %rd8813;
	add.s64 	%rd8821, %rd8749, %rd8820;
	and.b64  	%rd8822, %rd8764, 4294967295;
	add.s64 	%rd8823, %rd8442, %rd8822;
	cvt.u32.u64 	%r3653, %rd8823;
	shr.u64 	%rd8824, %rd8823, 32;
	add.s64 	%rd8825, %rd8824, %rd8441;
	and.b64  	%rd8826, %rd8773, 4294967295;
	and.b64  	%rd8827, %rd8825, 4294967295;
	add.s64 	%rd8828, %rd8827, %rd8826;
	add.s64 	%rd8829, %rd8828, %rd8572;
	shr.u64 	%rd8830, %rd8829, 32;
	add.s64 	%rd8831, %rd8830, %rd8570;
	and.b64  	%rd8832, %rd8782, 4294967295;
	and.b64  	%rd8833, %rd8831, 4294967295;
	add.s64 	%rd8834, %rd8833, %rd8832;
	add.s64 	%rd8835, %rd8834, %rd8708;
	shr.u64 	%rd8836, %rd8835, 32;
	add.s64 	%rd8837, %rd8836, %rd8706;
	mul.wide.u32 	%rd8838, %r6372, %r6372;
	shr.u64 	%rd8839, %rd8838, 32;
	and.b64  	%rd8840, %rd8791, 4294967295;
	and.b64  	%rd8841, %rd8838, 4294967293;
	and.b64  	%rd8842, %rd8837, 4294967295;
	add.s64 	%rd8843, %rd8842, %rd8840;
	add.s64 	%rd8844, %rd8843, %rd8841;
	shr.u64 	%rd8845, %rd8844, 32;
	add.s64 	%rd8846, %rd8845, %rd8839;
	mul.wide.u32 	%rd8847, %r6371, %r6372;
	shr.u64 	%rd8848, %rd8847, 32;
	and.b64  	%rd8849, %rd8800, 4294967295;
	and.b64  	%rd8850, %rd8847, 4294967295;
	and.b64  	%rd8851, %rd8846, 4294967295;
	add.s64 	%rd8852, %rd8851, %rd8849;
	add.s64 	%rd8853, %rd8852, %rd8850;
	shr.u64 	%rd8854, %rd8853, 32;
	add.s64 	%rd8855, %rd8854, %rd8848;
	mul.wide.u32 	%rd8856, %r6370, %r6372;
	shr.u64 	%rd8857, %rd8856, 32;
	and.b64  	%rd8858, %rd8809, 4294967295;
	and.b64  	%rd8859, %rd8856, 4294967295;
	and.b64  	%rd8860, %rd8855, 4294967295;
	add.s64 	%rd8861, %rd8860, %rd8858;
	add.s64 	%rd8862, %rd8861, %rd8859;
	shr.u64 	%rd8863, %rd8862, 32;
	add.s64 	%rd8864, %rd8863, %rd8857;
	mul.wide.u32 	%rd8865, %r6369, %r6372;
	shr.u64 	%rd8866, %rd8865, 32;
	and.b64  	%rd8867, %rd8818, 4294967295;
	and.b64  	%rd8868, %rd8865, 4294967295;
	and.b64  	%rd8869, %rd8864, 4294967295;
	add.s64 	%rd8870, %rd8869, %rd8867;
	add.s64 	%rd8871, %rd8870, %rd8868;
	shr.u64 	%rd8872, %rd8871, 32;
	add.s64 	%rd8873, %rd8872, %rd8866;
	mul.wide.u32 	%rd8874, %r6368, %r6372;
	shr.u64 	%rd8875, %rd8874, 32;
	and.b64  	%rd8876, %rd8821, 4294967295;
	and.b64  	%rd8877, %rd8874, 4294967295;
	and.b64  	%rd8878, %rd8873, 4294967295;
	add.s64 	%rd8879, %rd8878, %rd8876;
	add.s64 	%rd8880, %rd8879, %rd8877;
	shr.u64 	%rd8881, %rd8880, 32;
	add.s64 	%rd8882, %rd8881, %rd8875;
	mul.lo.s32 	%r3654, %r22, %r3653;
	cvt.u64.u32 	%rd8883, %r3654;
	mul.wide.u32 	%rd8884, %r6, %r3654;
	shr.u64 	%rd8885, %rd8884, 32;
	and.b64  	%rd8886, %rd8823, 4294967295;
	and.b64  	%rd8887, %rd8884, 4294967295;
	add.s64 	%rd8888, %rd8887, %rd8886;
	shr.u64 	%rd8889, %rd8888, 32;
	add.s64 	%rd8890, %rd8889, %rd8885;
	mul.lo.s64 	%rd8891, %rd2, %rd8883;
	shr.u64 	%rd8892, %rd8891, 32;
	and.b64  	%rd8893, %rd8829, 4294967295;
	and.b64  	%rd8894, %rd8891, 4294967295;
	and.b64  	%rd8895, %rd8890, 4294967295;
	add.s64 	%rd8896, %rd8895, %rd8893;
	add.s64 	%rd8897, %rd8896, %rd8894;
	shr.u64 	%rd8898, %rd8897, 32;
	add.s64 	%rd8899, %rd8898, %rd8892;
	mul.lo.s64 	%rd8900, %rd3, %rd8883;
	shr.u64 	%rd8901, %rd8900, 32;
	and.b64  	%rd8902, %rd8835, 4294967295;
	and.b64  	%rd8903, %rd8900, 4294967295;
	and.b64  	%rd8904, %rd8899, 4294967295;
	add.s64 	%rd8905, %rd8904, %rd8902;
	add.s64 	%rd8906, %rd8905, %rd8903;
	shr.u64 	%rd8907, %rd8906, 32;
	add.s64 	%rd8908, %rd8907, %rd8901;
	mul.wide.u32 	%rd8909, %r9, %r3654;
	shr.u64 	%rd8910, %rd8909, 32;
	and.b64  	%rd8911, %rd8844, 4294967295;
	and.b64  	%rd8912, %rd8909, 4294967295;
	and.b64  	%rd8913, %rd8908, 4294967295;
	add.s64 	%rd8914, %rd8913, %rd8911;
	add.s64 	%rd8915, %rd8914, %rd8912;
	shr.u64 	%rd8916, %rd8915, 32;
	add.s64 	%rd8917, %rd8916, %rd8910;
	mul.wide.u32 	%rd8918, %r10, %r3654;
	shr.u64 	%rd8919, %rd8918, 32;
	and.b64  	%rd8920, %rd8853, 4294967295;
	and.b64  	%rd8921, %rd8918, 4294967295;
	and.b64  	%rd8922, %rd8917, 4294967295;
	add.s64 	%rd8923, %rd8922, %rd8920;
	add.s64 	%rd8924, %rd8923, %rd8921;
	shr.u64 	%rd8925, %rd8924, 32;
	add.s64 	%rd8926, %rd8925, %rd8919;
	mul.wide.u32 	%rd8927, %r11, %r3654;
	shr.u64 	%rd8928, %rd8927, 32;
	and.b64  	%rd8929, %rd8862, 4294967295;
	and.b64  	%rd8930, %rd8927, 4294967295;
	and.b64  	%rd8931, %rd8926, 4294967295;
	add.s64 	%rd8932, %rd8931, %rd8929;
	add.s64 	%rd8933, %rd8932, %rd8930;
	shr.u64 	%rd8934, %rd8933, 32;
	add.s64 	%rd8935, %rd8934, %rd8928;
	mul.lo.s64 	%rd8936, %rd7, %rd8883;
	shr.u64 	%rd8937, %rd8936, 32;
	and.b64  	%rd8938, %rd8871, 4294967295;
	and.b64  	%rd8939, %rd8936, 4294967295;
	and.b64  	%rd8940, %rd8935, 4294967295;
	add.s64 	%rd8941, %rd8940, %rd8938;
	add.s64 	%rd8942, %rd8941, %rd8939;
	shr.u64 	%rd8943, %rd8942, 32;
	add.s64 	%rd8944, %rd8943, %rd8937;
	mul.wide.u32 	%rd8945, %r13, %r3654;
	shr.u64 	%rd8946, %rd8945, 32;
	and.b64  	%rd8947, %rd8880, 4294967295;
	and.b64  	%rd8948, %rd8945, 4294967295;
	and.b64  	%rd8949, %rd8944, 4294967295;
	add.s64 	%rd8950, %rd8949, %rd8947;
	add.s64 	%rd8951, %rd8950, %rd8948;
	shr.u64 	%rd8952, %rd8951, 32;
	add.s64 	%rd8953, %rd8952, %rd8946;
	add.s64 	%rd8954, %rd8882, %rd8953;
	and.b64  	%rd8955, %rd8897, 4294967295;
	add.s64 	%rd8956, %rd8449, %rd8955;
	cvt.u32.u64 	%r3655, %rd8956;
	shr.u64 	%rd8957, %rd8956, 32;
	add.s64 	%rd8958, %rd8957, %rd8448;
	and.b64  	%rd8959, %rd8906, 4294967295;
	and.b64  	%rd8960, %rd8958, 4294967295;
	add.s64 	%rd8961, %rd8960, %rd8959;
	add.s64 	%rd8962, %rd8961, %rd8581;
	shr.u64 	%rd8963, %rd8962, 32;
	add.s64 	%rd8964, %rd8963, %rd8579;
	and.b64  	%rd8965, %rd8915, 4294967295;
	and.b64  	%rd8966, %rd8964, 4294967295;
	add.s64 	%rd8967, %rd8966, %rd8965;
	add.s64 	%rd8968, %rd8967, %rd8717;
	shr.u64 	%rd8969, %rd8968, 32;
	add.s64 	%rd8970, %rd8969, %rd8715;
	and.b64  	%rd8971, %rd8924, 4294967295;
	and.b64  	%rd8972, %rd8970, 4294967295;
	add.s64 	%rd8973, %rd8972, %rd8971;
	add.s64 	%rd8974, %rd8973, %rd8850;
	shr.u64 	%rd8975, %rd8974, 32;
	add.s64 	%rd8976, %rd8975, %rd8848;
	mul.wide.u32 	%rd8977, %r6371, %r6371;
	shr.u64 	%rd8978, %rd8977, 32;
	and.b64  	%rd8979, %rd8933, 4294967295;
	and.b64  	%rd8980, %rd8977, 4294967293;
	and.b64  	%rd8981, %rd8976, 4294967295;
	add.s64 	%rd8982, %rd8981, %rd8979;
	add.s64 	%rd8983, %rd8982, %rd8980;
	shr.u64 	%rd8984, %rd8983, 32;
	add.s64 	%rd8985, %rd8984, %rd8978;
	mul.wide.u32 	%rd8986, %r6370, %r6371;
	shr.u64 	%rd8987, %rd8986, 32;
	and.b64  	%rd8988, %rd8942, 4294967295;
	and.b64  	%rd8989, %rd8986, 4294967295;
	and.b64  	%rd8990, %rd8985, 4294967295;
	add.s64 	%rd8991, %rd8990, %rd8988;
	add.s64 	%rd8992, %rd8991, %rd8989;
	shr.u64 	%rd8993, %rd8992, 32;
	add.s64 	%rd8994, %rd8993, %rd8987;
	mul.wide.u32 	%rd8995, %r6369, %r6371;
	shr.u64 	%rd8996, %rd8995, 32;
	and.b64  	%rd8997, %rd8951, 4294967295;
	and.b64  	%rd8998, %rd8995, 4294967295;
	and.b64  	%rd8999, %rd8994, 4294967295;
	add.s64 	%rd9000, %rd8999, %rd8997;
	add.s64 	%rd9001, %rd9000, %rd8998;
	shr.u64 	%rd9002, %rd9001, 32;
	add.s64 	%rd9003, %rd9002, %rd8996;
	mul.wide.u32 	%rd9004, %r6368, %r6371;
	shr.u64 	%rd9005, %rd9004, 32;
	and.b64  	%rd9006, %rd8954, 4294967295;
	and.b64  	%rd9007, %rd9004, 4294967295;
	and.b64  	%rd9008, %rd9003, 4294967295;
	add.s64 	%rd9009, %rd9008, %rd9006;
	add.s64 	%rd9010, %rd9009, %rd9007;
	shr.u64 	%rd9011, %rd9010, 32;
	add.s64 	%rd9012, %rd9011, %rd9005;
	mul.lo.s32 	%r3656, %r22, %r3655;
	cvt.u64.u32 	%rd9013, %r3656;
	mul.wide.u32 	%rd9014, %r6, %r3656;
	shr.u64 	%rd9015, %rd9014, 32;
	and.b64  	%rd9016, %rd8956, 4294967295;
	and.b64  	%rd9017, %rd9014, 4294967295;
	add.s64 	%rd9018, %rd9017, %rd9016;
	shr.u64 	%rd9019, %rd9018, 32;
	add.s64 	%rd9020, %rd9019, %rd9015;
	mul.lo.s64 	%rd9021, %rd2, %rd9013;
	shr.u64 	%rd9022, %rd9021, 32;
	and.b64  	%rd9023, %rd8962, 4294967295;
	and.b64  	%rd9024, %rd9021, 4294967295;
	and.b64  	%rd9025, %rd9020, 4294967295;
	add.s64 	%rd9026, %rd9025, %rd9023;
	add.s64 	%rd9027, %rd9026, %rd9024;
	shr.u64 	%rd9028, %rd9027, 32;
	add.s64 	%rd9029, %rd9028, %rd9022;
	mul.lo.s64 	%rd9030, %rd3, %rd9013;
	shr.u64 	%rd9031, %rd9030, 32;
	and.b64  	%rd9032, %rd8968, 4294967295;
	and.b64  	%rd9033, %rd9030, 4294967295;
	and.b64  	%rd9034, %rd9029, 4294967295;
	add.s64 	%rd9035, %rd9034, %rd9032;
	add.s64 	%rd9036, %rd9035, %rd9033;
	shr.u64 	%rd9037, %rd9036, 32;
	add.s64 	%rd9038, %rd9037, %rd9031;
	mul.wide.u32 	%rd9039, %r9, %r3656;
	shr.u64 	%rd9040, %rd9039, 32;
	and.b64  	%rd9041, %rd8974, 4294967295;
	and.b64  	%rd9042, %rd9039, 4294967295;
	and.b64  	%rd9043, %rd9038, 4294967295;
	add.s64 	%rd9044, %rd9043, %rd9041;
	add.s64 	%rd9045, %rd9044, %rd9042;
	shr.u64 	%rd9046, %rd9045, 32;
	add.s64 	%rd9047, %rd9046, %rd9040;
	mul.wide.u32 	%rd9048, %r10, %r3656;
	shr.u64 	%rd9049, %rd9048, 32;
	and.b64  	%rd9050, %rd8983, 4294967295;
	and.b64  	%rd9051, %rd9048, 4294967295;
	and.b64  	%rd9052, %rd9047, 4294967295;
	add.s64 	%rd9053, %rd9052, %rd9050;
	add.s64 	%rd9054, %rd9053, %rd9051;
	shr.u64 	%rd9055, %rd9054, 32;
	add.s64 	%rd9056, %rd9055, %rd9049;
	mul.wide.u32 	%rd9057, %r11, %r3656;
	shr.u64 	%rd9058, %rd9057, 32;
	and.b64  	%rd9059, %rd8992, 4294967295;
	and.b64  	%rd9060, %rd9057, 4294967295;
	and.b64  	%rd9061, %rd9056, 4294967295;
	add.s64 	%rd9062, %rd9061, %rd9059;
	add.s64 	%rd9063, %rd9062, %rd9060;
	shr.u64 	%rd9064, %rd9063, 32;
	add.s64 	%rd9065, %rd9064, %rd9058;
	mul.lo.s64 	%rd9066, %rd7, %rd9013;
	shr.u64 	%rd9067, %rd9066, 32;
	and.b64  	%rd9068, %rd9001, 4294967295;
	and.b64  	%rd9069, %rd9066, 4294967295;
	and.b64  	%rd9070, %rd9065, 4294967295;
	add.s64 	%rd9071, %rd9070, %rd9068;
	add.s64 	%rd9072, %rd9071, %rd9069;
	shr.u64 	%rd9073, %rd9072, 32;
	add.s64 	%rd9074, %rd9073, %rd9067;
	mul.wide.u32 	%rd9075, %r13, %r3656;
	shr.u64 	%rd9076, %rd9075, 32;
	and.b64  	%rd9077, %rd9010, 4294967295;
	and.b64  	%rd9078, %rd9075, 4294967295;
	and.b64  	%rd9079, %rd9074, 4294967295;
	add.s64 	%rd9080, %rd9079, %rd9077;
	add.s64 	%rd9081, %rd9080, %rd9078;
	shr.u64 	%rd9082, %rd9081, 32;
	add.s64 	%rd9083, %rd9082, %rd9076;
	add.s64 	%rd9084, %rd9012, %rd9083;
	and.b64  	%rd9085, %rd9027, 4294967295;
	add.s64 	%rd9086, %rd8456, %rd9085;
	cvt.u32.u64 	%r3657, %rd9086;
	shr.u64 	%rd9087, %rd9086, 32;
	add.s64 	%rd9088, %rd9087, %rd8455;
	and.b64  	%rd9089, %rd9036, 4294967295;
	and.b64  	%rd9090, %rd9088, 4294967295;
	add.s64 	%rd9091, %rd9090, %rd9089;
	add.s64 	%rd9092, %rd9091, %rd8590;
	shr.u64 	%rd9093, %rd9092, 32;
	add.s64 	%rd9094, %rd9093, %rd8588;
	and.b64  	%rd9095, %rd9045, 4294967295;
	and.b64  	%rd9096, %rd9094, 4294967295;
	add.s64 	%rd9097, %rd9096, %rd9095;
	add.s64 	%rd9098, %rd9097, %rd8726;
	shr.u64 	%rd9099, %rd9098, 32;
	add.s64 	%rd9100, %rd9099, %rd8724;
	and.b64  	%rd9101, %rd9054, 4294967295;
	and.b64  	%rd9102, %rd9100, 4294967295;
	add.s64 	%rd9103, %rd9102, %rd9101;
	add.s64 	%rd9104, %rd9103, %rd8859;
	shr.u64 	%rd9105, %rd9104, 32;
	add.s64 	%rd9106, %rd9105, %rd8857;
	and.b64  	%rd9107, %rd9063, 4294967295;
	and.b64  	%rd9108, %rd9106, 4294967295;
	add.s64 	%rd9109, %rd9108, %rd9107;
	add.s64 	%rd9110, %rd9109, %rd8989;
	shr.u64 	%rd9111, %rd9110, 32;
	add.s64 	%rd9112, %rd9111, %rd8987;
	mul.wide.u32 	%rd9113, %r6370, %r6370;
	shr.u64 	%rd9114, %rd9113, 32;
	and.b64  	%rd9115, %rd9072, 4294967295;
	and.b64  	%rd9116, %rd9113, 4294967293;
	and.b64  	%rd9117, %rd9112, 4294967295;
	add.s64 	%rd9118, %rd9117, %rd9115;
	add.s64 	%rd9119, %rd9118, %rd9116;
	shr.u64 	%rd9120, %rd9119, 32;
	add.s64 	%rd9121, %rd9120, %rd9114;
	mul.wide.u32 	%rd9122, %r6369, %r6370;
	shr.u64 	%rd9123, %rd9122, 32;
	and.b64  	%rd9124, %rd9081, 4294967295;
	and.b64  	%rd9125, %rd9122, 4294967295;
	and.b64  	%rd9126, %rd9121, 4294967295;
	add.s64 	%rd9127, %rd9126, %rd9124;
	add.s64 	%rd9128, %rd9127, %rd9125;
	shr.u64 	%rd9129, %rd9128, 32;
	add.s64 	%rd9130, %rd9129, %rd9123;
	mul.wide.u32 	%rd9131, %r6368, %r6370;
	shr.u64 	%rd9132, %rd9131, 32;
	and.b64  	%rd9133, %rd9084, 4294967295;
	and.b64  	%rd9134, %rd9131, 4294967295;
	and.b64  	%rd9135, %rd9130, 4294967295;
	add.s64 	%rd9136, %rd9135, %rd9133;
	add.s64 	%rd9137, %rd9136, %rd9134;
	shr.u64 	%rd9138, %rd9137, 32;
	add.s64 	%rd9139, %rd9138, %rd9132;
	mul.lo.s32 	%r3658, %r22, %r3657;
	cvt.u64.u32 	%rd9140, %r3658;
	mul.wide.u32 	%rd9141, %r6, %r3658;
	shr.u64 	%rd9142, %rd9141, 32;
	and.b64  	%rd9143, %rd9086, 4294967295;
	and.b64  	%rd9144, %rd9141, 4294967295;
	add.s64 	%rd9145, %rd9144, %rd9143;
	shr.u64 	%rd9146, %rd9145, 32;
	add.s64 	%rd9147, %rd9146, %rd9142;
	mul.lo.s64 	%rd9148, %rd2, %rd9140;
	shr.u64 	%rd9149, %rd9148, 32;
	and.b64  	%rd9150, %rd9092, 4294967295;
	and.b64  	%rd9151, %rd9148, 4294967295;
	and.b64  	%rd9152, %rd9147, 4294967295;
	add.s64 	%rd9153, %rd9152, %rd9150;
	add.s64 	%rd9154, %rd9153, %rd9151;
	shr.u64 	%rd9155, %rd9154, 32;
	add.s64 	%rd9156, %rd9155, %rd9149;
	mul.lo.s64 	%rd9157, %rd3, %rd9140;
	shr.u64 	%rd9158, %rd9157, 32;
	and.b64  	%rd9159, %rd9098, 4294967295;
	and.b64  	%rd9160, %rd9157, 4294967295;
	and.b64  	%rd9161, %rd9156, 4294967295;
	add.s64 	%rd9162, %rd9161, %rd9159;
	add.s64 	%rd9163, %rd9162, %rd9160;
	shr.u64 	%rd9164, %rd9163, 32;
	add.s64 	%rd9165, %rd9164, %rd9158;
	mul.wide.u32 	%rd9166, %r9, %r3658;
	shr.u64 	%rd9167, %rd9166, 32;
	and.b64  	%rd9168, %rd9104, 4294967295;
	and.b64  	%rd9169, %rd9166, 4294967295;
	and.b64  	%rd9170, %rd9165, 4294967295;
	add.s64 	%rd9171, %rd9170, %rd9168;
	add.s64 	%rd9172, %rd9171, %rd9169;
	shr.u64 	%rd9173, %rd9172, 32;
	add.s64 	%rd9174, %rd9173, %rd9167;
	mul.wide.u32 	%rd9175, %r10, %r3658;
	shr.u64 	%rd9176, %rd9175, 32;
	and.b64  	%rd9177, %rd9110, 4294967295;
	and.b64  	%rd9178, %rd9175, 4294967295;
	and.b64  	%rd9179, %rd9174, 4294967295;
	add.s64 	%rd9180, %rd9179, %rd9177;
	add.s64 	%rd9181, %rd9180, %rd9178;
	shr.u64 	%rd9182, %rd9181, 32;
	add.s64 	%rd9183, %rd9182, %rd9176;
	mul.wide.u32 	%rd9184, %r11, %r3658;
	shr.u64 	%rd9185, %rd9184, 32;
	and.b64  	%rd9186, %rd9119, 4294967295;
	and.b64  	%rd9187, %rd9184, 4294967295;
	and.b64  	%rd9188, %rd9183, 4294967295;
	add.s64 	%rd9189, %rd9188, %rd9186;
	add.s64 	%rd9190, %rd9189, %rd9187;
	shr.u64 	%rd9191, %rd9190, 32;
	add.s64 	%rd9192, %rd9191, %rd9185;
	mul.lo.s64 	%rd9193, %rd7, %rd9140;
	shr.u64 	%rd9194, %rd9193, 32;
	and.b64  	%rd9195, %rd9128, 4294967295;
	and.b64  	%rd9196, %rd9193, 4294967295;
	and.b64  	%rd9197, %rd9192, 4294967295;
	add.s64 	%rd9198, %rd9197, %rd9195;
	add.s64 	%rd9199, %rd9198, %rd9196;
	shr.u64 	%rd9200, %rd9199, 32;
	add.s64 	%rd9201, %rd9200, %rd9194;
	mul.wide.u32 	%rd9202, %r13, %r3658;
	shr.u64 	%rd9203, %rd9202, 32;
	and.b64  	%rd9204, %rd9137, 4294967295;
	and.b64  	%rd9205, %rd9202, 4294967295;
	and.b64  	%rd9206, %rd9201, 4294967295;
	add.s64 	%rd9207, %rd9206, %rd9204;
	add.s64 	%rd9208, %rd9207, %rd9205;
	shr.u64 	%rd9209, %rd9208, 32;
	add.s64 	%rd9210, %rd9209, %rd9203;
	add.s64 	%rd9211, %rd9139, %rd9210;
	and.b64  	%rd9212, %rd9154, 4294967295;
	add.s64 	%rd9213, %rd8463, %rd9212;
	cvt.u32.u64 	%r3659, %rd9213;
	shr.u64 	%rd9214, %rd9213, 32;
	add.s64 	%rd9215, %rd9214, %rd8462;
	and.b64  	%rd9216, %rd9163, 4294967295;
	and.b64  	%rd9217, %rd9215, 4294967295;
	add.s64 	%rd9218, %rd9217, %rd9216;
	add.s64 	%rd9219, %rd9218, %rd8599;
	shr.u64 	%rd9220, %rd9219, 32;
	add.s64 	%rd9221, %rd9220, %rd8597;
	and.b64  	%rd9222, %rd9172, 4294967295;
	and.b64  	%rd9223, %rd9221, 4294967295;
	add.s64 	%rd9224, %rd9223, %rd9222;
	add.s64 	%rd9225, %rd9224, %rd8735;
	shr.u64 	%rd9226, %rd9225, 32;
	add.s64 	%rd9227, %rd9226, %rd8733;
	and.b64  	%rd9228, %rd9181, 4294967295;
	and.b64  	%rd9229, %rd9227, 4294967295;
	add.s64 	%rd9230, %rd9229, %rd9228;
	add.s64 	%rd9231, %rd9230, %rd8868;
	shr.u64 	%rd9232, %rd9231, 32;
	add.s64 	%rd9233, %rd9232, %rd8866;
	and.b64  	%rd9234, %rd9190, 4294967295;
	and.b64  	%rd9235, %rd9233, 4294967295;
	add.s64 	%rd9236, %rd9235, %rd9234;
	add.s64 	%rd9237, %rd9236, %rd8998;
	shr.u64 	%rd9238, %rd9237, 32;
	add.s64 	%rd9239, %rd9238, %rd8996;
	and.b64  	%rd9240, %rd9199, 4294967295;
	and.b64  	%rd9241, %rd9239, 4294967295;
	add.s64 	%rd9242, %rd9241, %rd9240;
	add.s64 	%rd9243, %rd9242, %rd9125;
	shr.u64 	%rd9244, %rd9243, 32;
	add.s64 	%rd9245, %rd9244, %rd9123;
	mul.wide.u32 	%rd9246, %r6369, %r6369;
	shr.u64 	%rd9247, %rd9246, 32;
	and.b64  	%rd9248, %rd9208, 4294967295;
	and.b64  	%rd9249, %rd9246, 4294967293;
	and.b64  	%rd9250, %rd9245, 4294967295;
	add.s64 	%rd9251, %rd9250, %rd9248;
	add.s64 	%rd9252, %rd9251, %rd9249;
	shr.u64 	%rd9253, %rd9252, 32;
	add.s64 	%rd9254, %rd9253, %rd9247;
	mul.wide.u32 	%rd9255, %r6368, %r6369;
	shr.u64 	%rd9256, %rd9255, 32;
	and.b64  	%rd9257, %rd9211, 4294967295;
	and.b64  	%rd9258, %rd9255, 4294967295;
	and.b64  	%rd9259, %rd9254, 4294967295;
	add.s64 	%rd9260, %rd9259, %rd9257;
	add.s64 	%rd9261, %rd9260, %rd9258;
	shr.u64 	%rd9262, %rd9261, 32;
	add.s64 	%rd9263, %rd9262, %rd9256;
	mul.lo.s32 	%r3660, %r22, %r3659;
	cvt.u64.u32 	%rd9264, %r3660;
	mul.wide.u32 	%rd9265, %r6, %r3660;
	shr.u64 	%rd9266, %rd9265, 32;
	and.b64  	%rd9267, %rd9213, 4294967295;
	and.b64  	%rd9268, %rd9265, 4294967295;
	add.s64 	%rd9269, %rd9268, %rd9267;
	shr.u64 	%rd9270, %rd9269, 32;
	add.s64 	%rd9271, %rd9270, %rd9266;
	mul.lo.s64 	%rd9272, %rd2, %rd9264;
	shr.u64 	%rd9273, %rd9272, 32;
	and.b64  	%rd9274, %rd9219, 4294967295;
	and.b64  	%rd9275, %rd9272, 4294967295;
	and.b64  	%rd9276, %rd9271, 4294967295;
	add.s64 	%rd9277, %rd9276, %rd9274;
	add.s64 	%rd9278, %rd9277, %rd9275;
	shr.u64 	%rd9279, %rd9278, 32;
	add.s64 	%rd9280, %rd9279, %rd9273;
	mul.lo.s64 	%rd9281, %rd3, %rd9264;
	shr.u64 	%rd9282, %rd9281, 32;
	and.b64  	%rd9283, %rd9225, 4294967295;
	and.b64  	%rd9284, %rd9281, 4294967295;
	and.b64  	%rd9285, %rd9280, 4294967295;
	add.s64 	%rd9286, %rd9285, %rd9283;
	add.s64 	%rd9287, %rd9286, %rd9284;
	shr.u64 	%rd9288, %rd9287, 32;
	add.s64 	%rd9289, %rd9288, %rd9282;
	mul.wide.u32 	%rd9290, %r9, %r3660;
	shr.u64 	%rd9291, %rd9290, 32;
	and.b64  	%rd9292, %rd9231, 4294967295;
	and.b64  	%rd9293, %rd9290, 4294967295;
	and.b64  	%rd9294, %rd9289, 4294967295;
	add.s64 	%rd9295, %rd9294, %rd9292;
	add.s64 	%rd9296, %rd9295, %rd9293;
	shr.u64 	%rd9297, %rd9296, 32;
	add.s64 	%rd9298, %rd9297, %rd9291;
	mul.wide.u32 	%rd9299, %r10, %r3660;
	shr.u64 	%rd9300, %rd9299, 32;
	and.b64  	%rd9301, %rd9237, 4294967295;
	and.b64  	%rd9302, %rd9299, 4294967295;
	and.b64  	%rd9303, %rd9298, 4294967295;
	add.s64 	%rd9304, %rd9303, %rd9301;
	add.s64 	%rd9305, %rd9304, %rd9302;
	shr.u64 	%rd9306, %rd9305, 32;
	add.s64 	%rd9307, %rd9306, %rd9300;
	mul.wide.u32 	%rd9308, %r11, %r3660;
	shr.u64 	%rd9309, %rd9308, 32;
	and.b64  	%rd9310, %rd9243, 4294967295;
	and.b64  	%rd9311, %rd9308, 4294967295;
	and.b64  	%rd9312, %rd9307, 4294967295;
	add.s64 	%rd9313, %rd9312, %rd9310;
	add.s64 	%rd9314, %rd9313, %rd9311;
	shr.u64 	%rd9315, %rd9314, 32;
	add.s64 	%rd9316, %rd9315, %rd9309;
	mul.lo.s64 	%rd9317, %rd7, %rd9264;
	shr.u64 	%rd9318, %rd9317, 32;
	and.b64  	%rd9319, %rd9252, 4294967295;
	and.b64  	%rd9320, %rd9317, 4294967295;
	and.b64  	%rd9321, %rd9316, 4294967295;
	add.s64 	%rd9322, %rd9321, %rd9319;
	add.s64 	%rd9323, %rd9322, %rd9320;
	shr.u64 	%rd9324, %rd9323, 32;
	add.s64 	%rd9325, %rd9324, %rd9318;
	mul.wide.u32 	%rd9326, %r13, %r3660;
	shr.u64 	%rd9327, %rd9326, 32;
	and.b64  	%rd9328, %rd9261, 4294967295;
	and.b64  	%rd9329, %rd9326, 4294967295;
	and.b64  	%rd9330, %rd9325, 4294967295;
	add.s64 	%rd9331, %rd9330, %rd9328;
	add.s64 	%rd9332, %rd9331, %rd9329;
	shr.u64 	%rd9333, %rd9332, 32;
	add.s64 	%rd9334, %rd9333, %rd9327;
	add.s64 	%rd9335, %rd9263, %rd9334;
	and.b64  	%rd9336, %rd9278, 4294967295;
	add.s64 	%rd9337, %rd8470, %rd9336;
	cvt.u32.u64 	%r3661, %rd9337;
	shr.u64 	%rd9338, %rd9337, 32;
	add.s64 	%rd9339, %rd9338, %rd8469;
	and.b64  	%rd9340, %rd9287, 4294967295;
	and.b64  	%rd9341, %rd9339, 4294967295;
	add.s64 	%rd9342, %rd9341, %rd9340;
	add.s64 	%rd9343, %rd9342, %rd8608;
	shr.u64 	%rd9344, %rd9343, 32;
	add.s64 	%rd9345, %rd9344, %rd8606;
	and.b64  	%rd9346, %rd9296, 4294967295;
	and.b64  	%rd9347, %rd9345, 4294967295;
	add.s64 	%rd9348, %rd9347, %rd9346;
	add.s64 	%rd9349, %rd9348, %rd8744;
	shr.u64 	%rd9350, %rd9349, 32;
	add.s64 	%rd9351, %rd9350, %rd8742;
	and.b64  	%rd9352, %rd9305, 4294967295;
	and.b64  	%rd9353, %rd9351, 4294967295;
	add.s64 	%rd9354, %rd9353, %rd9352;
	add.s64 	%rd9355, %rd9354, %rd8877;
	shr.u64 	%rd9356, %rd9355, 32;
	add.s64 	%rd9357, %rd9356, %rd8875;
	and.b64  	%rd9358, %rd9314, 4294967295;
	and.b64  	%rd9359, %rd9357, 4294967295;
	add.s64 	%rd9360, %rd9359, %rd9358;
	add.s64 	%rd9361, %rd9360, %rd9007;
	shr.u64 	%rd9362, %rd9361, 32;
	add.s64 	%rd9363, %rd9362, %rd9005;
	and.b64  	%rd9364, %rd9323, 4294967295;
	and.b64  	%rd9365, %rd9363, 4294967295;
	add.s64 	%rd9366, %rd9365, %rd9364;
	add.s64 	%rd9367, %rd9366, %rd9134;
	shr.u64 	%rd9368, %rd9367, 32;
	add.s64 	%rd9369, %rd9368, %rd9132;
	and.b64  	%rd9370, %rd9332, 4294967295;
	and.b64  	%rd9371, %rd9369, 4294967295;
	add.s64 	%rd9372, %rd9371, %rd9370;
	add.s64 	%rd9373, %rd9372, %rd9258;
	shr.u64 	%rd9374, %rd9373, 32;
	add.s64 	%rd9375, %rd9374, %rd9256;
	mul.wide.u32 	%rd9376, %r6368, %r6368;
	{ .reg .b32 tmp; mov.b64 {tmp, %r3662}, %rd9376; }
	and.b64  	%rd9377, %rd9335, 4294967295;
	and.b64  	%rd9378, %rd9376, 4294967293;
	and.b64  	%rd9379, %rd9375, 4294967295;
	add.s64 	%rd9380, %rd9379, %rd9377;
	add.s64 	%rd9381, %rd9380, %rd9378;
	{ .reg .b32 tmp; mov.b64 {tmp, %r3663}, %rd9381; }
	add.s32 	%r3664, %r3663, %r3662;
	mul.lo.s32 	%r3665, %r22, %r3661;
	cvt.u64.u32 	%rd9382, %r3665;
	mul.wide.u32 	%rd9383, %r6, %r3665;
	shr.u64 	%rd9384, %rd9383, 32;
	and.b64  	%rd9385, %rd9337, 4294967295;
	and.b64  	%rd9386, %rd9383, 4294967295;
	add.s64 	%rd9387, %rd9386, %rd9385;
	shr.u64 	%rd9388, %rd9387, 32;
	add.s64 	%rd9389, %rd9388, %rd9384;
	mul.lo.s64 	%rd9390, %rd2, %rd9382;
	shr.u64 	%rd9391, %rd9390, 32;
	and.b64  	%rd9392, %rd9343, 4294967295;
	and.b64  	%rd9393, %rd9390, 4294967295;
	and.b64  	%rd9394, %rd9389, 4294967295;
	add.s64 	%rd9395, %rd9394, %rd9392;
	add.s64 	%rd9396, %rd9395, %rd9393;
	cvt.u32.u64 	%r567, %rd9396;
	shr.u64 	%rd9397, %rd9396, 32;
	add.s64 	%rd9398, %rd9397, %rd9391;
	mul.lo.s64 	%rd9399, %rd3, %rd9382;
	shr.u64 	%rd9400, %rd9399, 32;
	and.b64  	%rd9401, %rd9349, 4294967295;
	and.b64  	%rd9402, %rd9399, 4294967295;
	and.b64  	%rd9403, %rd9398, 4294967295;
	add.s64 	%rd9404, %rd9403, %rd9401;
	add.s64 	%rd9405, %rd9404, %rd9402;
	cvt.u32.u64 	%r568, %rd9405;
	shr.u64 	%rd9406, %rd9405, 32;
	add.s64 	%rd9407, %rd9406, %rd9400;
	mul.wide.u32 	%rd9408, %r9, %r3665;
	shr.u64 	%rd9409, %rd9408, 32;
	and.b64  	%rd9410, %rd9355, 4294967295;
	and.b64  	%rd9411, %rd9408, 4294967295;
	and.b64  	%rd9412, %rd9407, 4294967295;
	add.s64 	%rd9413, %rd9412, %rd9410;
	add.s64 	%rd9414, %rd9413, %rd9411;
	cvt.u32.u64 	%r569, %rd9414;
	shr.u64 	%rd9415, %rd9414, 32;
	add.s64 	%rd9416, %rd9415, %rd9409;
	mul.wide.u32 	%rd9417, %r10, %r3665;
	shr.u64 	%rd9418, %rd9417, 32;
	and.b64  	%rd9419, %rd9361, 4294967295;
	and.b64  	%rd9420, %rd9417, 4294967295;
	and.b64  	%rd9421, %rd9416, 4294967295;
	add.s64 	%rd9422, %rd9421, %rd9419;
	add.s64 	%rd9423, %rd9422, %rd9420;
	cvt.u32.u64 	%r570, %rd9423;
	shr.u64 	%rd9424, %rd9423, 32;
	add.s64 	%rd9425, %rd9424, %rd9418;
	mul.wide.u32 	%rd9426, %r11, %r3665;
	shr.u64 	%rd9427, %rd9426, 32;
	and.b64  	%rd9428, %rd9367, 4294967295;
	and.b64  	%rd9429, %rd9426, 4294967295;
	and.b64  	%rd9430, %rd9425, 4294967295;
	add.s64 	%rd9431, %rd9430, %rd9428;
	add.s64 	%rd9432, %rd9431, %rd9429;
	cvt.u32.u64 	%r571, %rd9432;
	shr.u64 	%rd9433, %rd9432, 32;
	add.s64 	%rd9434, %rd9433, %rd9427;
	mul.lo.s64 	%rd9435, %rd7, %rd9382;
	shr.u64 	%rd9436, %rd9435, 32;
	and.b64  	%rd9437, %rd9373, 4294967295;
	and.b64  	%rd9438, %rd9435, 4294967295;
	and.b64  	%rd9439, %rd9434, 4294967295;
	add.s64 	%rd9440, %rd9439, %rd9437;
	add.s64 	%rd9441, %rd9440, %rd9438;
	cvt.u32.u64 	%r572, %rd9441;
	shr.u64 	%rd9442, %rd9441, 32;
	add.s64 	%rd9443, %rd9442, %rd9436;
	mul.wide.u32 	%rd9444, %r13, %r3665;
	{ .reg .b32 tmp; mov.b64 {tmp, %r3666}, %rd9444; }
	and.b64  	%rd9445, %rd9381, 4294967295;
	and.b64  	%rd9446, %rd9444, 4294967295;
	and.b64  	%rd9447, %rd9443, 4294967295;
	add.s64 	%rd9448, %rd9447, %rd9445;
	add.s64 	%rd9449, %rd9448, %rd9446;
	cvt.u32.u64 	%r573, %rd9449;
	{ .reg .b32 tmp; mov.b64 {tmp, %r3667}, %rd9449; }
	add.s32 	%r3668, %r3667, %r3666;
	add.s32 	%r6522, %r3664, %r3668;
	setp.lt.u32 	%p932, %r6522, %r13;
	mov.u32 	%r6523, %r573;
	mov.u32 	%r6524, %r572;
	mov.u32 	%r6525, %r571;
	mov.u32 	%r6526, %r570;
	mov.u32 	%r6527, %r569;
	mov.u32 	%r6528, %r568;
	mov.u32 	%r6529, %r567;
	@%p932 bra 	$L__BB0_285;
	setp.gt.u32 	%p933, %r6522, %r13;
	@%p933 bra 	$L__BB0_284;
	setp.gt.u32 	%p934, %r12, %r573;
	mov.u32 	%r6523, %r573;
	mov.u32 	%r6524, %r572;
	mov.u32 	%r6525, %r571;
	mov.u32 	%r6526, %r570;
	mov.u32 	%r6527, %r569;
	mov.u32 	%r6528, %r568;
	mov.u32 	%r6529, %r567;
	@%p934 bra 	$L__BB0_285;
	setp.lt.u32 	%p935, %r12, %r573;
	@%p935 bra 	$L__BB0_284;
	setp.gt.u32 	%p936, %r11, %r572;
	mov.u32 	%r6523, %r573;
	mov.u32 	%r6524, %r572;
	mov.u32 	%r6525, %r571;
	mov.u32 	%r6526, %r570;
	mov.u32 	%r6527, %r569;
	mov.u32 	%r6528, %r568;
	mov.u32 	%r6529, %r567;
	@%p936 bra 	$L__BB0_285;
	setp.lt.u32 	%p937, %r11, %r572;
	@%p937 bra 	$L__BB0_284;
	setp.gt.u32 	%p938, %r10, %r571;
	mov.u32 	%r6523, %r573;
	mov.u32 	%r6524, %r572;
	mov.u32 	%r6525, %r571;
	mov.u32 	%r6526, %r570;
	mov.u32 	%r6527, %r569;
	mov.u32 	%r6528, %r568;
	mov.u32 	%r6529, %r567;
	@%p938 bra 	$L__BB0_285;
	setp.lt.u32 	%p939, %r10, %r571;
	@%p939 bra 	$L__BB0_284;
	setp.gt.u32 	%p940, %r9, %r570;
	mov.u32 	%r6523, %r573;
	mov.u32 	%r6524, %r572;
	mov.u32 	%r6525, %r571;
	mov.u32 	%r6526, %r570;
	mov.u32 	%r6527, %r569;
	mov.u32 	%r6528, %r568;
	mov.u32 	%r6529, %r567;
	@%p940 bra 	$L__BB0_285;
	setp.lt.u32 	%p941, %r9, %r570;
	@%p941 bra 	$L__BB0_284;
	setp.gt.u32 	%p942, %r8, %r569;
	mov.u32 	%r6523, %r573;
	mov.u32 	%r6524, %r572;
	mov.u32 	%r6525, %r571;
	mov.u32 	%r6526, %r570;
	mov.u32 	%r6527, %r569;
	mov.u32 	%r6528, %r568;
	mov.u32 	%r6529, %r567;
	@%p942 bra 	$L__BB0_285;
	setp.lt.u32 	%p943, %r8, %r569;
	@%p943 bra 	$L__BB0_284;
	setp.gt.u32 	%p944, %r7, %r568;
	mov.u32 	%r6523, %r573;
	mov.u32 	%r6524, %r572;
	mov.u32 	%r6525, %r571;
	mov.u32 	%r6526, %r570;
	mov.u32 	%r6527, %r569;
	mov.u32 	%r6528, %r568;
	mov.u32 	%r6529, %r567;
	@%p944 bra 	$L__BB0_285;
	setp.ge.u32 	%p945, %r7, %r568;
	setp.gt.u32 	%p946, %r6, %r567;
	and.pred  	%p947, %p945, %p946;
	mov.u32 	%r6523, %r573;
	mov.u32 	%r6524, %r572;
	mov.u32 	%r6525, %r571;
	mov.u32 	%r6526, %r570;
	mov.u32 	%r6527, %r569;
	mov.u32 	%r6528, %r568;
	mov.u32 	%r6529, %r567;
	@%p947 bra 	$L__BB0_285;
$L__BB0_284:
	sub.s32 	%r6529, %r567, %r6;
	setp.lt.u32 	%p948, %r567, %r6;
	selp.u32 	%r3669, 1, 0, %p948;
	add.s32 	%r3670, %r7, %r3669;
	sub.s32 	%r6528, %r568, %r3670;
	setp.gt.u32 	%p949, %r7, %r568;
	setp.eq.s32 	%p950, %r7, %r568;
	and.pred  	%p951, %p950, %p948;
	or.pred  	%p952, %p949, %p951;
	selp.u32 	%r3671, 1, 0, %p952;
	add.s32 	%r3672, %r8, %r3671;
	sub.s32 	%r6527, %r569, %r3672;
	setp.gt.u32 	%p953, %r8, %r569;
	setp.eq.s32 	%p954, %r8, %r569;
	and.pred  	%p955, %p954, %p952;
	or.pred  	%p956, %p953, %p955;
	selp.u32 	%r3673, 1, 0, %p956;
	add.s32 	%r3674, %r9, %r3673;
	sub.s32 	%r6526, %r570, %r3674;
	setp.gt.u32 	%p957, %r9, %r570;
	setp.eq.s32 	%p958, %r9, %r570;
	and.pred  	%p959, %p958, %p956;
	or.pred  	%p960, %p957, %p959;
	selp.u32 	%r3675, 1, 0, %p960;
	add.s32 	%r3676, %r10, %r3675;
	sub.s32 	%r6525, %r571, %r3676;
	setp.gt.u32 	%p961, %r10, %r571;
	setp.eq.s32 	%p962, %r10, %r571;
	and.pred  	%p963, %p962, %p960;
	or.pred  	%p964, %p961, %p963;
	selp.u32 	%r3677, 1, 0, %p964;
	add.s32 	%r3678, %r11, %r3677;
	sub.s32 	%r6524, %r572, %r3678;
	setp.gt.u32 	%p965, %r11, %r572;
	setp.eq.s32 	%p966, %r11, %r572;
	and.pred  	%p967, %p966, %p964;
	or.pred  	%p968, %p965, %p967;
	selp.u32 	%r3679, 1, 0, %p968;
	add.s32 	%r3680, %r12, %r3679;
	sub.s32 	%r6523, %r573, %r3680;
	setp.gt.u32 	%p969, %r12, %r573;
	setp.eq.s32 	%p970, %r12, %r573;
	and.pred  	%p971, %p970, %p968;
	or.pred  	%p972, %p969, %p971;
	selp.u32 	%r3681, 1, 0, %p972;
	add.s32 	%r3682, %r13, %r3681;
	sub.s32 	%r6522, %r6522, %r3682;
$L__BB0_285:
	mul.wide.u32 	%rd9450, %r6383, %r6383;
	shr.u64 	%rd9451, %rd9450, 32;
	cvt.u32.u64 	%r3683, %rd9450;
	mul.wide.u32 	%rd9452, %r6382, %r6383;
	shr.u64 	%rd9453, %rd9452, 32;
	and.b64  	%rd9454, %rd9452, 4294967295;
	add.s64 	%rd9455, %rd9451, %rd9454;
	shr.u64 	%rd9456, %rd9455, 32;
	add.s64 	%rd9457, %rd9456, %rd9453;
	mul.wide.u32 	%rd9458, %r6381, %r6383;
	shr.u64 	%rd9459, %rd9458, 32;
	and.b64  	%rd9460, %rd9458, 4294967295;
	and.b64  	%rd9461, %rd9457, 4294967295;
	add.s64 	%rd9462, %rd9461, %rd9460;
	shr.u64 	%rd9463, %rd9462, 32;
	add.s64 	%rd9464, %rd9463, %rd9459;
	mul.wide.u32 	%rd9465, %r6380, %r6383;
	shr.u64 	%rd9466, %rd9465, 32;
	and.b64  	%rd9467, %rd9465, 4294967295;
	and.b64  	%rd9468, %rd9464, 4294967295;
	add.s64 	%rd9469, %rd9468, %rd9467;
	shr.u64 	%rd9470, %rd9469, 32;
	add.s64 	%rd9471, %rd9470, %rd9466;
	mul.wide.u32 	%rd9472, %r6379, %r6383;
	shr.u64 	%rd9473, %rd9472, 32;
	and.b64  	%rd9474, %rd9472, 4294967295;
	and.b64  	%rd9475, %rd9471, 4294967295;
	add.s64 	%rd9476, %rd9475, %rd9474;
	shr.u64 	%rd9477, %rd9476, 32;
	add.s64 	%rd9478, %rd9477, %rd9473;
	mul.wide.u32 	%rd9479, %r6378, %r6383;
	shr.u64 	%rd9480, %rd9479, 32;
	and.b64  	%rd9481, %rd9479, 4294967295;
	and.b64  	%rd9482, %rd9478, 4294967295;
	add.s64 	%rd9483, %rd9482, %rd9481;
	shr.u64 	%rd9484, %rd9483, 32;
	add.s64 	%rd9485, %rd9484, %rd9480;
	mul.wide.u32 	%rd9486, %r6377, %r6383;
	shr.u64 	%rd9487, %rd9486, 32;
	and.b64  	%rd9488, %rd9486, 4294967295;
	and.b64  	%rd9489, %rd9485, 4294967295;
	add.s64 	%rd9490, %rd9489, %rd9488;
	shr.u64 	%rd9491, %rd9490, 32;
	add.s64 	%rd9492, %rd9491, %rd9487;
	mul.wide.u32 	%rd9493, %r6376, %r6383;
	shr.u64 	%rd9494, %rd9493, 32;
	and.b64  	%rd9495, %rd9493, 4294967295;
	and.b64  	%rd9496, %rd9492, 4294967295;
	add.s64 	%rd9497, %rd9496, %rd9495;
	shr.u64 	%rd9498, %rd9497, 32;
	add.s64 	%rd9499, %rd9498, %rd9494;
	mul.lo.s32 	%r3684, %r22, %r3683;
	cvt.u64.u32 	%rd9500, %r3684;
	mul.wide.u32 	%rd9501, %r6, %r3684;
	shr.u64 	%rd9502, %rd9501, 32;
	and.b64  	%rd9503, %rd9450, 4294967293;
	and.b64  	%rd9504, %rd9501, 4294967295;
	add.s64 	%rd9505, %rd9504, %rd9503;
	shr.u64 	%rd9506, %rd9505, 32;
	add.s64 	%rd9507, %rd9506, %rd9502;
	mul.lo.s64 	%rd9508, %rd2, %rd9500;
	shr.u64 	%rd9509, %rd9508, 32;
	and.b64  	%rd9510, %rd9455, 4294967295;
	and.b64  	%rd9511, %rd9508, 4294967295;
	and.b64  	%rd9512, %rd9507, 4294967295;
	add.s64 	%rd9513, %rd9512, %rd9510;
	add.s64 	%rd9514, %rd9513, %rd9511;
	shr.u64 	%rd9515, %rd9514, 32;
	add.s64 	%rd9516, %rd9515, %rd9509;
	mul.lo.s64 	%rd9517, %rd3, %rd9500;
	shr.u64 	%rd9518, %rd9517, 32;
	and.b64  	%rd9519, %rd9462, 4294967295;
	and.b64  	%rd9520, %rd9517, 4294967295;
	and.b64  	%rd9521, %rd9516, 4294967295;
	add.s64 	%rd9522, %rd9521, %rd9519;
	add.s64 	%rd9523, %rd9522, %rd9520;
	shr.u64 	%rd9524, %rd9523, 32;
	add.s64 	%rd9525, %rd9524, %rd9518;
	mul.wide.u32 	%rd9526, %r9, %r3684;
	shr.u64 	%rd9527, %rd9526, 32;
	and.b64  	%rd9528, %rd9469, 4294967295;
	and.b64  	%rd9529, %rd9526, 4294967295;
	and.b64  	%rd9530, %rd9525, 4294967295;
	add.s64 	%rd9531, %rd9530, %rd9528;
	add.s64 	%rd9532, %rd9531, %rd9529;
	shr.u64 	%rd9533, %rd9532, 32;
	add.s64 	%rd9534, %rd9533, %rd9527;
	mul.wide.u32 	%rd9535, %r10, %r3684;
	shr.u64 	%rd9536, %rd9535, 32;
	and.b64  	%rd9537, %rd9476, 4294967295;
	and.b64  	%rd9538, %rd9535, 4294967295;
	and.b64  	%rd9539, %rd9534, 4294967295;
	add.s64 	%rd9540, %rd9539, %rd9537;
	add.s64 	%rd9541, %rd9540, %rd9538;
	shr.u64 	%rd9542, %rd9541, 32;
	add.s64 	%rd9543, %rd9542, %rd9536;
	mul.wide.u32 	%rd9544, %r11, %r3684;
	shr.u64 	%rd9545, %rd9544, 32;
	and.b64  	%rd9546, %rd9483, 4294967295;
	and.b64  	%rd9547, %rd9544, 4294967295;
	and.b64  	%rd9548, %rd9543, 4294967295;
	add.s64 	%rd9549, %rd9548, %rd9546;
	add.s64 	%rd9550, %rd9549, %rd9547;
	shr.u64 	%rd9551, %rd9550, 32;
	add.s64 	%rd9552, %rd9551, %rd9545;
	mul.lo.s64 	%rd9553, %rd7, %rd9500;
	shr.u64 	%rd9554, %rd9553, 32;
	and.b64  	%rd9555, %rd9490, 4294967295;
	and.b64  	%rd9556, %rd9553, 4294967295;
	and.b64  	%rd9557, %rd9552, 4294967295;
	add.s64 	%rd9558, %rd9557, %rd9555;
	add.s64 	%rd9559, %rd9558, %rd9556;
	shr.u64 	%rd9560, %rd9559, 32;
	add.s64 	%rd9561, %rd9560, %rd9554;
	mul.wide.u32 	%rd9562, %r13, %r3684;
	shr.u64 	%rd9563, %rd9562, 32;
	and.b64  	%rd9564, %rd9497, 4294967295;
	and.b64  	%rd9565, %rd9562, 4294967295;
	and.b64  	%rd9566, %rd9561, 4294967295;
	add.s64 	%rd9567, %rd9566, %rd9564;
	add.s64 	%rd9568, %rd9567, %rd9565;
	shr.u64 	%rd9569, %rd9568, 32;
	add.s64 	%rd9570, %rd9569, %rd9563;
	add.s64 	%rd9571, %rd9499, %rd9570;
	and.b64  	%rd9572, %rd9514, 4294967295;
	add.s64 	%rd9573, %rd9454, %rd9572;
	cvt.u32.u64 	%r3685, %rd9573;
	shr.u64 	%rd9574, %rd9573, 32;
	add.s64 	%rd9575, %rd9574, %rd9453;
	mul.wide.u32 	%rd9576, %r6382, %r6382;
	shr.u64 	%rd9577, %rd9576, 32;
	and.b64  	%rd9578, %rd9523, 4294967295;
	and.b64  	%rd9579, %rd9576, 4294967293;
	and.b64  	%rd9580, %rd9575, 4294967295;
	add.s64 	%rd9581, %rd9580, %rd9578;
	add.s64 	%rd9582, %rd9581, %rd9579;
	shr.u64 	%rd9583, %rd9582, 32;
	add.s64 	%rd9584, %rd9583, %rd9577;
	mul.wide.u32 	%rd9585, %r6381, %r6382;
	shr.u64 	%rd9586, %rd9585, 32;
	and.b64  	%rd9587, %rd9532, 4294967295;
	and.b64  	%rd9588, %rd9585, 4294967295;
	and.b64  	%rd9589, %rd9584, 4294967295;
	add.s64 	%rd9590, %rd9589, %rd9587;
	add.s64 	%rd9591, %rd9590, %rd9588;
	shr.u64 	%rd9592, %rd9591, 32;
	add.s64 	%rd9593, %rd9592, %rd9586;
	mul.wide.u32 	%rd9594, %r6380, %r6382;
	shr.u64 	%rd9595, %rd9594, 32;
	and.b64  	%rd9596, %rd9541, 4294967295;
	and.b64  	%rd9597, %rd9594, 4294967295;
	and.b64  	%rd9598, %rd9593, 4294967295;
	add.s64 	%rd9599, %rd9598, %rd9596;
	add.s64 	%rd9600, %rd9599, %rd9597;
	shr.u64 	%rd9601, %rd9600, 32;
	add.s64 	%rd9602, %rd9601, %rd9595;
	mul.wide.u32 	%rd9603, %r6379, %r6382;
	shr.u64 	%rd9604, %rd9603, 32;
	and.b64  	%rd9605, %rd9550, 4294967295;
	and.b64  	%rd9606, %rd9603, 4294967295;
	and.b64  	%rd9607, %rd9602, 4294967295;
	add.s64 	%rd9608, %rd9607, %rd9605;
	add.s64 	%rd9609, %rd9608, %rd9606;
	shr.u64 	%rd9610, %rd9609, 32;
	add.s64 	%rd9611, %rd9610, %rd9604;
	mul.wide.u32 	%rd9612, %r6378, %r6382;
	shr.u64 	%rd9613, %rd9612, 32;
	and.b64  	%rd9614, %rd9559, 4294967295;
	and.b64  	%rd9615, %rd9612, 4294967295;
	and.b64  	%rd9616, %rd9611, 4294967295;
	add.s64 	%rd9617, %rd9616, %rd9614;
	add.s64 	%rd9618, %rd9617, %rd9615;
	shr.u64 	%rd9619, %rd9618, 32;
	add.s64 	%rd9620, %rd9619, %rd9613;
	mul.wide.u32 	%rd9621, %r6377, %r6382;
	shr.u64 	%rd9622, %rd9621, 32;
	and.b64  	%rd9623, %rd9568, 4294967295;
	and.b64  	%rd9624, %rd9621, 4294967295;
	and.b64  	%rd9625, %rd9620, 4294967295;
	add.s64 	%rd9626, %rd9625, %rd9623;
	add.s64 	%rd9627, %rd9626, %rd9624;
	shr.u64 	%rd9628, %rd9627, 32;
	add.s64 	%rd9629, %rd9628, %rd9622;
	mul.wide.u32 	%rd9630, %r6376, %r6382;
	shr.u64 	%rd9631, %rd9630, 32;
	and.b64  	%rd9632, %rd9571, 4294967295;
	and.b64  	%rd9633, %rd9630, 4294967295;
	and.b64  	%rd9634, %rd9629, 4294967295;
	add.s64 	%rd9635, %rd9634, %rd9632;
	add.s64 	%rd9636, %rd9635, %rd9633;
	shr.u64 	%rd9637, %rd9636, 32;
	add.s64 	%rd9638, %rd9637, %rd9631;
	mul.lo.s32 	%r3686, %r22, %r3685;
	cvt.u64.u32 	%rd9639, %r3686;
	mul.wide.u32 	%rd9640, %r6, %r3686;
	shr.u64 	%rd9641, %rd9640, 32;
	and.b64  	%rd9642, %rd9573, 4294967295;
	and.b64  	%rd9643, %rd9640, 4294967295;
	add.s64 	%rd9644, %rd9643, %rd9642;
	shr.u64 	%rd9645, %rd9644, 32;
	add.s64 	%rd9646, %rd9645, %rd9641;
	mul.lo.s64 	%rd9647, %rd2, %rd9639;
	shr.u64 	%rd9648, %rd9647, 32;
	and.b64  	%rd9649, %rd9582, 4294967295;
	and.b64  	%rd9650, %rd9647, 4294967295;
	and.b64  	%rd9651, %rd9646, 4294967295;
	add.s64 	%rd9652, %rd9651, %rd9649;
	add.s64 	%rd9653, %rd9652, %rd9650;
	shr.u64 	%rd9654, %rd9653, 32;
	add.s64 	%rd9655, %rd9654, %rd9648;
	mul.lo.s64 	%rd9656, %rd3, %rd9639;
	shr.u64 	%rd9657, %rd9656, 32;
	and.b64  	%rd9658, %rd9591, 4294967295;
	and.b64  	%rd9659, %rd9656, 4294967295;
	and.b64  	%rd9660, %rd9655, 4294967295;
	add.s64 	%rd9661, %rd9660, %rd9658;
	add.s64 	%rd9662, %rd9661, %rd9659;
	shr.u64 	%rd9663, %rd9662, 32;
	add.s64 	%rd9664, %rd9663, %rd9657;
	mul.wide.u32 	%rd9665, %r9, %r3686;
	shr.u64 	%rd9666, %rd9665, 32;
	and.b64  	%rd9667, %rd9600, 4294967295;
	and.b64  	%rd9668, %rd9665, 4294967295;
	and.b64  	%rd9669, %rd9664, 4294967295;
	add.s64 	%rd9670, %rd9669, %rd9667;
	add.s64 	%rd9671, %rd9670, %rd9668;
	shr.u64 	%rd9672, %rd9671, 32;
	add.s64 	%rd9673, %rd9672, %rd9666;
	mul.wide.u32 	%rd9674, %r10, %r3686;
	shr.u64 	%rd9675, %rd9674, 32;
	and.b64  	%rd9676, %rd9609, 4294967295;
	and.b64  	%rd9677, %rd9674, 4294967295;
	and.b64  	%rd9678, %rd9673, 4294967295;
	add.s64 	%rd9679, %rd9678, %rd9676;
	add.s64 	%rd9680, %rd9679, %rd9677;
	shr.u64 	%rd9681, %rd9680, 32;
	add.s64 	%rd9682, %rd9681, %rd9675;
	mul.wide.u32 	%rd9683, %r11, %r3686;
	shr.u64 	%rd9684, %rd9683, 32;
	and.b64  	%rd9685, %rd9618, 4294967295;
	and.b64  	%rd9686, %rd9683, 4294967295;
	and.b64  	%rd9687, %rd9682, 4294967295;
	add.s64 	%rd9688, %rd9687, %rd9685;
	add.s64 	%rd9689, %rd9688, %rd9686;
	shr.u64 	%rd9690, %rd9689, 32;
	add.s64 	%rd9691, %rd9690, %rd9684;
	mul.lo.s64 	%rd9692, %rd7, %rd9639;
	shr.u64 	%rd9693, %rd9692, 32;
	and.b64  	%rd9694, %rd9627, 4294967295;
	and.b64  	%rd9695, %rd9692, 4294967295;
	and.b64  	%rd9696, %rd9691, 4294967295;
	add.s64 	%rd9697, %rd9696, %rd9694;
	add.s64 	%rd9698, %rd9697, %rd9695;
	shr.u64 	%rd9699, %rd9698, 32;
	add.s64 	%rd9700, %rd9699, %rd9693;
	mul.wide.u32 	%rd9701, %r13, %r3686;
	shr.u64 	%rd9702, %rd9701, 32;
	and.b64  	%rd9703, %rd9636, 4294967295;
	and.b64  	%rd9704, %rd9701, 4294967295;
	and.b64  	%rd9705, %rd9700, 4294967295;
	add.s64 	%rd9706, %rd9705, %rd9703;
	add.s64 	%rd9707, %rd9706, %rd9704;
	shr.u64 	%rd9708, %rd9707, 32;
	add.s64 	%rd9709, %rd9708, %rd9702;
	add.s64 	%rd9710, %rd9638, %rd9709;
	and.b64  	%rd9711, %rd9653, 4294967295;
	add.s64 	%rd9712, %rd9460, %rd9711;
	cvt.u32.u64 	%r3687, %rd9712;
	shr.u64 	%rd9713, %rd9712, 32;
	add.s64 	%rd9714, %rd9713, %rd9459;
	and.b64  	%rd9715, %rd9662, 4294967295;
	and.b64  	%rd9716, %rd9714, 4294967295;
	add.s64 	%rd9717, %rd9716, %rd9715;
	add.s64 	%rd9718, %rd9717, %rd9588;
	shr.u64 	%rd9719, %rd9718, 32;
	add.s64 	%rd9720, %rd9719, %rd9586;
	mul.wide.u32 	%rd9721, %r6381, %r6381;
	shr.u64 	%rd9722, %rd9721, 32;
	and.b64  	%rd9723, %rd9671, 4294967295;
	and.b64  	%rd9724, %rd9721, 4294967293;
	and.b64  	%rd9725, %rd9720, 4294967295;
	add.s64 	%rd9726, %rd9725, %rd9723;
	add.s64 	%rd9727, %rd9726, %rd9724;
	shr.u64 	%rd9728, %rd9727, 32;
	add.s64 	%rd9729, %rd9728, %rd9722;
	mul.wide.u32 	%rd9730, %r6380, %r6381;
	shr.u64 	%rd9731, %rd9730, 32;
	and.b64  	%rd9732, %rd9680, 4294967295;
	and.b64  	%rd9733, %rd9730, 4294967295;
	and.b64  	%rd9734, %rd9729, 4294967295;
	add.s64 	%rd9735, %rd9734, %rd9732;
	add.s64 	%rd9736, %rd9735, %rd9733;
	shr.u64 	%rd9737, %rd9736, 32;
	add.s64 	%rd9738, %rd9737, %rd9731;
	mul.wide.u32 	%rd9739, %r6379, %r6381;
	shr.u64 	%rd9740, %rd9739, 32;
	and.b64  	%rd9741, %rd9689, 4294967295;
	and.b64  	%rd9742, %rd9739, 4294967295;
	and.b64  	%rd9743, %rd9738, 4294967295;
	add.s64 	%rd9744, %rd9743, %rd9741;
	add.s64 	%rd9745, %rd9744, %rd9742;
	shr.u64 	%rd9746, %rd9745, 32;
	add.s64 	%rd9747, %rd9746, %rd9740;
	mul.wide.u32 	%rd9748, %r6378, %r6381;
	shr.u64 	%rd9749, %rd9748, 32;
	and.b64  	%rd9750, %rd9698, 4294967295;
	and.b64  	%rd9751, %rd9748, 4294967295;
	and.b64  	%rd9752, %rd9747, 4294967295;
	add.s64 	%rd9753, %rd9752, %rd9750;
	add.s64 	%rd9754, %rd9753, %rd9751;
	shr.u64 	%rd9755, %rd9754, 32;
	add.s64 	%rd9756, %rd9755, %rd9749;
	mul.wide.u32 	%rd9757, %r6377, %r6381;
	shr.u64 	%rd9758, %rd9757, 32;
	and.b64  	%rd9759, %rd9707, 4294967295;
	and.b64  	%rd9760, %rd9757, 4294967295;
	and.b64  	%rd9761, %rd9756, 4294967295;
	add.s64 	%rd9762, %rd9761, %rd9759;
	add.s64 	%rd9763, %rd9762, %rd9760;
	shr.u64 	%rd9764, %rd9763, 32;
	add.s64 	%rd9765, %rd9764, %rd9758;
	mul.wide.u32 	%rd9766, %r6376, %r6381;
	shr.u64 	%rd9767, %rd9766, 32;
	and.b64  	%rd9768, %rd9710, 4294967295;
	and.b64  	%rd9769, %rd9766, 4294967295;
	and.b64  	%rd9770, %rd9765, 4294967295;
	add.s64 	%rd9771, %rd9770, %rd9768;
	add.s64 	%rd9772, %rd9771, %rd9769;
	shr.u64 	%rd9773, %rd9772, 32;
	add.s64 	%rd9774, %rd9773, %rd9767;
	mul.lo.s32 	%r3688, %r22, %r3687;
	cvt.u64.u32 	%rd9775, %r3688;
	mul.wide.u32 	%rd9776, %r6, %r3688;
	shr.u64 	%rd9777, %rd9776, 32;
	and.b64  	%rd9778, %rd9712, 4294967295;
	and.b64  	%rd9779, %rd9776, 4294967295;
	add.s64 	%rd9780, %rd9779, %rd9778;
	shr.u64 	%rd9781, %rd9780, 32;
	add.s64 	%rd9782, %rd9781, %rd9777;
	mul.lo.s64 	%rd9783, %rd2, %rd9775;
	shr.u64 	%rd9784, %rd9783, 32;
	and.b64  	%rd9785, %rd9718, 4294967295;
	and.b64  	%rd9786, %rd9783, 4294967295;
	and.b64  	%rd9787, %rd9782, 4294967295;
	add.s64 	%rd9788, %rd9787, %rd9785;
	add.s64 	%rd9789, %rd9788, %rd9786;
	shr.u64 	%rd9790, %rd9789, 32;
	add.s64 	%rd9791, %rd9790, %rd9784;
	mul.lo.s64 	%rd9792, %rd3, %rd9775;
	shr.u64 	%rd9793, %rd9792, 32;
	and.b64  	%rd9794, %rd9727, 4294967295;
	and.b64  	%rd9795, %rd9792, 4294967295;
	and.b64  	%rd9796, %rd9791, 4294967295;
	add.s64 	%rd9797, %rd9796, %rd9794;
	add.s64 	%rd9798, %rd9797, %rd9795;
	shr.u64 	%rd9799, %rd9798, 32;
	add.s64 	%rd9800, %rd9799, %rd9793;
	mul.wide.u32 	%rd9801, %r9, %r3688;
	shr.u64 	%rd9802, %rd9801, 32;
	and.b64  	%rd9803, %rd9736, 4294967295;
	and.b64  	%rd9804, %rd9801, 4294967295;
	and.b64  	%rd9805, %rd9800, 4294967295;
	add.s64 	%rd9806, %rd9805, %rd9803;
	add.s64 	%rd9807, %rd9806, %rd9804;
	shr.u64 	%rd9808, %rd9807, 32;
	add.s64 	%rd9809, %rd9808, %rd9802;
	mul.wide.u32 	%rd9810, %r10, %r3688;
	shr.u64 	%rd9811, %rd9810, 32;
	and.b64  	%rd9812, %rd9745, 4294967295;
	and.b64  	%rd9813, %rd9810, 4294967295;
	and.b64  	%rd9814, %rd9809, 4294967295;
	add.s64 	%rd9815, %rd9814, %rd9812;
	add.s64 	%rd9816, %rd9815, %rd9813;
	shr.u64 	%rd9817, %rd9816, 32;
	add.s64 	%rd9818, %rd9817, %rd9811;
	mul.wide.u32 	%rd9819, %r11, %r3688;
	shr.u64 	%rd9820, %rd9819, 32;
	and.b64  	%rd9821, %rd9754, 4294967295;
	and.b64  	%rd9822, %rd9819, 4294967295;
	and.b64  	%rd9823, %rd9818, 4294967295;
	add.s64 	%rd9824, %rd9823, %rd9821;
	add.s64 	%rd9825, %rd9824, %rd9822;
	shr.u64 	%rd9826, %rd9825, 32;
	add.s64 	%rd9827, %rd9826, %rd9820;
	mul.lo.s64 	%rd9828, %rd7, %rd9775;
	shr.u64 	%rd9829, %rd9828, 32;
	and.b64  	%rd9830, %rd9763, 4294967295;
	and.b64  	%rd9831, %rd9828, 4294967295;
	and.b64  	%rd9832, %rd9827, 4294967295;
	add.s64 	%rd9833, %rd9832, %rd9830;
	add.s64 	%rd9834, %rd9833, %rd9831;
	shr.u64 	%rd9835, %rd9834, 32;
	add.s64 	%rd9836, %rd9835, %rd9829;
	mul.wide.u32 	%rd9837, %r13, %r3688;
	shr.u64 	%rd9838, %rd9837, 32;
	and.b64  	%rd9839, %rd9772, 4294967295;
	and.b64  	%rd9840, %rd9837, 4294967295;
	and.b64  	%rd9841, %rd9836, 4294967295;
	add.s64 	%rd9842, %rd9841, %rd9839;
	add.s64 	%rd9843, %rd9842, %rd9840;
	shr.u64 	%rd9844, %rd9843, 32;
	add.s64 	%rd9845, %rd9844, %rd9838;
	add.s64 	%rd9846, %rd9774, %rd9845;
	and.b64  	%rd9847, %rd9789, 4294967295;
	add.s64 	%rd9848, %rd9467, %rd9847;
	cvt.u32.u64 	%r3689, %rd9848;
	shr.u64 	%rd9849, %rd9848, 32;
	add.s64 	%rd9850, %rd9849, %rd9466;
	and.b64  	%rd9851, %rd9798, 4294967295;
	and.b64  	%rd9852, %rd9850, 4294967295;
	add.s64 	%rd9853, %rd9852, %rd9851;
	add.s64 	%rd9854, %rd9853, %rd9597;
	shr.u64 	%rd9855, %rd9854, 32;
	add.s64 	%rd9856, %rd9855, %rd9595;
	and.b64  	%rd9857, %rd9807, 4294967295;
	and.b64  	%rd9858, %rd9856, 4294967295;
	add.s64 	%rd9859, %rd9858, %rd9857;
	add.s64 	%rd9860, %rd9859, %rd9733;
	shr.u64 	%rd9861, %rd9860, 32;
	add.s64 	%rd9862, %rd9861, %rd9731;
	mul.wide.u32 	%rd9863, %r6380, %r6380;
	shr.u64 	%rd9864, %rd9863, 32;
	and.b64  	%rd9865, %rd9816, 4294967295;
	and.b64  	%rd9866, %rd9863, 4294967293;
	and.b64  	%rd9867, %rd9862, 4294967295;
	add.s64 	%rd9868, %rd9867, %rd9865;
	add.s64 	%rd9869, %rd9868, %rd9866;
	shr.u64 	%rd9870, %rd9869, 32;
	add.s64 	%rd9871, %rd9870, %rd9864;
	mul.wide.u32 	%rd9872, %r6379, %r6380;
	shr.u64 	%rd9873, %rd9872, 32;
	and.b64  	%rd9874, %rd9825, 4294967295;
	and.b64  	%rd9875, %rd9872, 4294967295;
	and.b64  	%rd9876, %rd9871, 4294967295;
	add.s64 	%rd9877, %rd9876, %rd9874;
	add.s64 	%rd9878, %rd9877, %rd9875;
	shr.u64 	%rd9879, %rd9878, 32;
	add.s64 	%rd9880, %rd9879, %rd9873;
	mul.wide.u32 	%rd9881, %r6378, %r6380;
	shr.u64 	%rd9882, %rd9881, 32;
	and.b64  	%rd9883, %rd9834, 4294967295;
	and.b64  	%rd9884, %rd9881, 4294967295;
	and.b64  	%rd9885, %rd9880, 4294967295;
	add.s64 	%rd9886, %rd9885, %rd9883;
	add.s64 	%rd9887, %rd9886, %rd9884;
	shr.u64 	%rd9888, %rd9887, 32;
	add.s64 	%rd9889, %rd9888, %rd9882;
	mul.wide.u32 	%rd9890, %r6377, %r6380;
	shr.u64 	%rd9891, %rd9890, 32;
	and.b64  	%rd9892, %rd9843, 4294967295;
	and.b64  	%rd9893, %rd9890, 4294967295;
	and.b64  	%rd9894, %rd9889, 4294967295;
	add.s64 	%rd9895, %rd9894, %rd9892;
	add.s64 	%rd9896, %rd9895, %rd9893;
	shr.u64 	%rd9897, %rd9896, 32;
	add.s64 	%rd9898, %rd9897, %rd9891;
	mul.wide.u32 	%rd9899, %r6376, %r6380;
	shr.u64 	%rd9900, %rd9899, 32;
	and.b64  	%rd9901, %rd9846, 4294967295;
	and.b64  	%rd9902, %rd9899, 4294967295;
	and.b64  	%rd9903, %rd9898, 4294967295;
	add.s64 	%rd9904, %rd9903, %rd9901;
	add.s64 	%rd9905, %rd9904, %rd9902;
	shr.u64 	%rd9906, %rd9905, 32;
	add.s64 	%rd9907, %rd9906, %rd9900;
	mul.lo.s32 	%r3690, %r22, %r3689;
	cvt.u64.u32 	%rd9908, %r3690;
	mul.wide.u32 	%rd9909, %r6, %r3690;
	shr.u64 	%rd9910, %rd9909, 32;
	and.b64  	%rd9911, %rd9848, 4294967295;
	and.b64  	%rd9912, %rd9909, 4294967295;
	add.s64 	%rd9913, %rd9912, %rd9911;
	shr.u64 	%rd9914, %rd9913, 32;
	add.s64 	%rd9915, %rd9914, %rd9910;
	mul.lo.s64 	%rd9916, %rd2, %rd9908;
	shr.u64 	%rd9917, %rd9916, 32;
	and.b64  	%rd9918, %rd9854, 4294967295;
	and.b64  	%rd9919, %rd9916, 4294967295;
	and.b64  	%rd9920, %rd9915, 4294967295;
	add.s64 	%rd9921, %rd9920, %rd9918;
	add.s64 	%rd9922, %rd9921, %rd9919;
	shr.u64 	%rd9923, %rd9922, 32;
	add.s64 	%rd9924, %rd9923, %rd9917;
	mul.lo.s64 	%rd9925, %rd3, %rd9908;
	shr.u64 	%rd9926, %rd9925, 32;
	and.b64  	%rd9927, %rd9860, 4294967295;
	and.b64  	%rd9928, %rd9925, 4294967295;
	and.b64  	%rd9929, %rd9924, 4294967295;
	add.s64 	%rd9930, %rd9929, %rd9927;
	add.s64 	%rd9931, %rd9930, %rd9928;
	shr.u64 	%rd9932, %rd9931, 32;
	add.s64 	%rd9933, %rd9932, %rd9926;
	mul.wide.u32 	%rd9934, %r9, %r3690;
	shr.u64 	%rd9935, %rd9934, 32;
	and.b64  	%rd9936, %rd9869, 4294967295;
	and.b64  	%rd9937, %rd9934, 4294967295;
	and.b64  	%rd9938, %rd9933, 4294967295;
	add.s64 	%rd9939, %rd9938, %rd9936;
	add.s64 	%rd9940, %rd9939, %rd9937;
	shr.u64 	%rd9941, %rd9940, 32;
	add.s64 	%rd9942, %rd9941, %rd9935;
	mul.wide.u32 	%rd9943, %r10, %r3690;
	shr.u64 	%rd9944, %rd9943, 32;
	and.b64  	%rd9945, %rd9878, 4294967295;
	and.b64  	%rd9946, %rd9943, 4294967295;
	and.b64  	%rd9947, %rd9942, 4294967295;
	add.s64 	%rd9948, %rd9947, %rd9945;
	add.s64 	%rd9949, %rd9948, %rd9946;
	shr.u64 	%rd9950, %rd9949, 32;
	add.s64 	%rd9951, %rd9950, %rd9944;
	mul.wide.u32 	%rd9952, %r11, %r3690;
	shr.u64 	%rd9953, %rd9952, 32;
	and.b64  	%rd9954, %rd9887, 4294967295;
	and.b64  	%rd9955, %rd9952, 4294967295;
	and.b64  	%rd9956, %rd9951, 4294967295;
	add.s64 	%rd9957, %rd9956, %rd9954;
	add.s64 	%rd9958, %rd9957, %rd9955;
	shr.u64 	%rd9959, %rd9958, 32;
	add.s64 	%rd9960, %rd9959, %rd9953;
	mul.lo.s64 	%rd9961, %rd7, %rd9908;
	shr.u64 	%rd9962, %rd9961, 32;
	and.b64  	%rd9963, %rd9896, 4294967295;
	and.b64  	%rd9964, %rd9961, 4294967295;
	and.b64  	%rd9965, %rd9960, 4294967295;
	add.s64 	%rd9966, %rd9965, %rd9963;
	add.s64 	%rd9967, %rd9966, %rd9964;
	shr.u64 	%rd9968, %rd9967, 32;
	add.s64 	%rd9969, %rd9968, %rd9962;
	mul.wide.u32 	%rd9970, %r13, %r3690;
	shr.u64 	%rd9971, %rd9970, 32;
	and.b64  	%rd9972, %rd9905, 4294967295;
	and.b64  	%rd9973, %rd9970, 4294967295;
	and.b64  	%rd9974, %rd9969, 4294967295;
	add.s64 	%rd9975, %rd9974, %rd9972;
	add.s64 	%rd9976, %rd9975, %rd9973;
	shr.u64 	%rd9977, %rd9976, 32;
	add.s64 	%rd9978, %rd9977, %rd9971;
	add.s64 	%rd9979, %rd9907, %rd9978;
	and.b64  	%rd9980, %rd9922, 4294967295;
	add.s64 	%rd9981, %rd9474, %rd9980;
	cvt.u32.u64 	%r3691, %rd9981;
	shr.u64 	%rd9982, %rd9981, 32;
	add.s64 	%rd9983, %rd9982, %rd9473;
	and.b64  	%rd9984, %rd9931, 4294967295;
	and.b64  	%rd9985, %rd9983, 4294967295;
	add.s64 	%rd9986, %rd9985, %rd9984;
	add.s64 	%rd9987, %rd9986, %rd9606;
	shr.u64 	%rd9988, %rd9987, 32;
	add.s64 	%rd9989, %rd9988, %rd9604;
	and.b64  	%rd9990, %rd9940, 4294967295;
	and.b64  	%rd9991, %rd9989, 4294967295;
	add.s64 	%rd9992, %rd9991, %rd9990;
	add.s64 	%rd9993, %rd9992, %rd9742;
	shr.u64 	%rd9994, %rd9993, 32;
	add.s64 	%rd9995, %rd9994, %rd9740;
	and.b64  	%rd9996, %rd9949, 4294967295;
	and.b64  	%rd9997, %rd9995, 4294967295;
	add.s64 	%rd9998, %rd9997, %rd9996;
	add.s64 	%rd9999, %rd9998, %rd9875;
	shr.u64 	%rd10000, %rd9999, 32;
	add.s64 	%rd10001, %rd10000, %rd9873;
	mul.wide.u32 	%rd10002, %r6379, %r6379;
	shr.u64 	%rd10003, %rd10002, 32;
	and.b64  	%rd10004, %rd9958, 4294967295;
	and.b64  	%rd10005, %rd10002, 4294967293;
	and.b64  	%rd10006, %rd10001, 4294967295;
	add.s64 	%rd10007, %rd10006, %rd10004;
	add.s64 	%rd10008, %rd10007, %rd10005;
	shr.u64 	%rd10009, %rd10008, 32;
	add.s64 	%rd10010, %rd10009, %rd10003;
	mul.wide.u32 	%rd10011, %r6378, %r6379;
	shr.u64 	%rd10012, %rd10011, 32;
	and.b64  	%rd10013, %rd9967, 4294967295;
	and.b64  	%rd10014, %rd10011, 4294967295;
	and.b64  	%rd10015, %rd10010, 4294967295;
	add.s64 	%rd10016, %rd10015, %rd10013;
	add.s64 	%rd10017, %rd10016, %rd10014;
	shr.u64 	%rd10018, %rd10017, 32;
	add.s64 	%rd10019, %rd10018, %rd10012;
	mul.wide.u32 	%rd10020, %r6377, %r6379;
	shr.u64 	%rd10021, %rd10020, 32;
	and.b64  	%rd10022, %rd9976, 4294967295;
	and.b64  	%rd10023, %rd10020, 4294967295;
	and.b64  	%rd10024, %rd10019, 4294967295;
	add.s64 	%rd10025, %rd10024, %rd10022;
	add.s64 	%rd10026, %rd10025, %rd10023;
	shr.u64 	%rd10027, %rd10026, 32;
	add.s64 	%rd10028, %rd10027, %rd10021;
	mul.wide.u32 	%rd10029, %r6376, %r6379;
	shr.u64 	%rd10030, %rd10029, 32;
	and.b64  	%rd10031, %rd9979, 4294967295;
	and.b64  	%rd10032, %rd10029, 4294967295;
	and.b64  	%rd10033, %rd10028, 4294967295;
	add.s64 	%rd10034, %rd10033, %rd10031;
	add.s64 	%rd10035, %rd10034, %rd10032;
	shr.u64 	%rd10036, %rd10035, 32;
	add.s64 	%rd10037, %rd10036, %rd10030;
	mul.lo.s32 	%r3692, %r22, %r3691;
	cvt.u64.u32 	%rd10038, %r3692;
	mul.wide.u32 	%rd10039, %r6, %r3692;
	shr.u64 	%rd10040, %rd10039, 32;
	and.b64  	%rd10041, %rd9981, 4294967295;
	and.b64  	%rd10042, %rd10039, 4294967295;
	add.s64 	%rd10043, %rd10042, %rd10041;
	shr.u64 	%rd10044, %rd10043, 32;
	add.s64 	%rd10045, %rd10044, %rd10040;
	mul.lo.s64 	%rd10046, %rd2, %rd10038;
	shr.u64 	%rd10047, %rd10046, 32;
	and.b64  	%rd10048, %rd9987, 4294967295;
	and.b64  	%rd10049, %rd10046, 4294967295;
	and.b64  	%rd10050, %rd10045, 4294967295;
	add.s64 	%rd10051, %rd10050, %rd10048;
	add.s64 	%rd10052, %rd10051, %rd10049;
	shr.u64 	%rd10053, %rd10052, 32;
	add.s64 	%rd10054, %rd10053, %rd10047;
	mul.lo.s64 	%rd10055, %rd3, %rd10038;
	shr.u64 	%rd10056, %rd10055, 32;
	and.b64  	%rd10057, %rd9993, 4294967295;
	and.b64  	%rd10058, %rd10055, 4294967295;
	and.b64  	%rd10059, %rd10054, 4294967295;
	add.s64 	%rd10060, %rd10059, %rd10057;
	add.s64 	%rd10061, %rd10060, %rd10058;
	shr.u64 	%rd10062, %rd10061, 32;
	add.s64 	%rd10063, %rd10062, %rd10056;
	mul.wide.u32 	%rd10064, %r9, %r3692;
	shr.u64 	%rd10065, %rd10064, 32;
	and.b64  	%rd10066, %rd9999, 4294967295;
	and.b64  	%rd10067, %rd10064, 4294967295;
	and.b64  	%rd10068, %rd10063, 4294967295;
	add.s64 	%rd10069, %rd10068, %rd10066;
	add.s64 	%rd10070, %rd10069, %rd10067;
	shr.u64 	%rd10071, %rd10070, 32;
	add.s64 	%rd10072, %rd10071, %rd10065;
	mul.wide.u32 	%rd10073, %r10, %r3692;
	shr.u64 	%rd10074, %rd10073, 32;
	and.b64  	%rd10075, %rd10008, 4294967295;
	and.b64  	%rd10076, %rd10073, 4294967295;
	and.b64  	%rd10077, %rd10072, 4294967295;
	add.s64 	%rd10078, %rd10077, %rd10075;
	add.s64 	%rd10079, %rd10078, %rd10076;
	shr.u64 	%rd10080, %rd10079, 32;
	add.s64 	%rd10081, %rd10080, %rd10074;
	mul.wide.u32 	%rd10082, %r11, %r3692;
	shr.u64 	%rd10083, %rd10082, 32;
	and.b64  	%rd10084, %rd10017, 4294967295;
	and.b64  	%rd10085, %rd10082, 4294967295;
	and.b64  	%rd10086, %rd10081, 4294967295;
	add.s64 	%rd10087, %rd10086, %rd10084;
	add.s64 	%rd10088, %rd10087, %rd10085;
	shr.u64 	%rd10089, %rd10088, 32;
	add.s64 	%rd10090, %rd10089, %rd10083;
	mul.lo.s64 	%rd10091, %rd7, %rd10038;
	shr.u64 	%rd10092, %rd10091, 32;
	and.b64  	%rd10093, %rd10026, 4294967295;
	and.b64  	%rd10094, %rd10091, 4294967295;
	and.b64  	%rd10095, %rd10090, 4294967295;
	add.s64 	%rd10096, %rd10095, %rd10093;
	add.s64 	%rd10097, %rd10096, %rd10094;
	shr.u64 	%rd10098, %rd10097, 32;
	add.s64 	%rd10099, %rd10098, %rd10092;
	mul.wide.u32 	%rd10100, %r13, %r3692;
	shr.u64 	%rd10101, %rd10100, 32;
	and.b64  	%rd10102, %rd10035, 4294967295;
	and.b64  	%rd10103, %rd10100, 4294967295;
	and.b64  	%rd10104, %rd10099, 4294967295;
	add.s64 	%rd10105, %rd10104, %rd10102;
	add.s64 	%rd10106, %rd10105, %rd10103;
	shr.u64 	%rd10107, %rd10106, 32;
	add.s64 	%rd10108, %rd10107, %rd10101;
	add.s64 	%rd10109, %rd10037, %rd10108;
	and.b64  	%rd10110, %rd10052, 4294967295;
	add.s64 	%rd10111, %rd9481, %rd10110;
	cvt.u32.u64 	%r3693, %rd10111;
	shr.u64 	%rd10112, %rd10111, 32;
	add.s64 	%rd10113, %rd10112, %rd9480;
	and.b64  	%rd10114, %rd10061, 4294967295;
	and.b64  	%rd10115, %rd10113, 4294967295;
	add.s64 	%rd10116, %rd10115, %rd10114;
	add.s64 	%rd10117, %rd10116, %rd9615;
	shr.u64 	%rd10118, %rd10117, 32;
	add.s64 	%rd10119, %rd10118, %rd9613;
	and.b64  	%rd10120, %rd10070, 4294967295;
	and.b64  	%rd10121, %rd10119, 4294967295;
	add.s64 	%rd10122, %rd10121, %rd10120;
	add.s64 	%rd10123, %rd10122, %rd9751;
	shr.u64 	%rd10124, %rd10123, 32;
	add.s64 	%rd10125, %rd10124, %rd9749;
	and.b64  	%rd10126, %rd10079, 4294967295;
	and.b64  	%rd10127, %rd10125, 4294967295;
	add.s64 	%rd10128, %rd10127, %rd10126;
	add.s64 	%rd10129, %rd10128, %rd9884;
	shr.u64 	%rd10130, %rd10129, 32;
	add.s64 	%rd10131, %rd10130, %rd9882;
	and.b64  	%rd10132, %rd10088, 4294967295;
	and.b64  	%rd10133, %rd10131, 4294967295;
	add.s64 	%rd10134, %rd10133, %rd10132;
	add.s64 	%rd10135, %rd10134, %rd10014;
	shr.u64 	%rd10136, %rd10135, 32;
	add.s64 	%rd10137, %rd10136, %rd10012;
	mul.wide.u32 	%rd10138, %r6378, %r6378;
	shr.u64 	%rd10139, %rd10138, 32;
	and.b64  	%rd10140, %rd10097, 4294967295;
	and.b64  	%rd10141, %rd10138, 4294967293;
	and.b64  	%rd10142, %rd10137, 4294967295;
	add.s64 	%rd10143, %rd10142, %rd10140;
	add.s64 	%rd10144, %rd10143, %rd10141;
	shr.u64 	%rd10145, %rd10144, 32;
	add.s64 	%rd10146, %rd10145, %rd10139;
	mul.wide.u32 	%rd10147, %r6377, %r6378;
	shr.u64 	%rd10148, %rd10147, 32;
	and.b64  	%rd10149, %rd10106, 4294967295;
	and.b64  	%rd10150, %rd10147, 4294967295;
	and.b64  	%rd10151, %rd10146, 4294967295;
	add.s64 	%rd10152, %rd10151, %rd10149;
	add.s64 	%rd10153, %rd10152, %rd10150;
	shr.u64 	%rd10154, %rd10153, 32;
	add.s64 	%rd10155, %rd10154, %rd10148;
	mul.wide.u32 	%rd10156, %r6376, %r6378;
	shr.u64 	%rd10157, %rd10156, 32;
	and.b64  	%rd10158, %rd10109, 4294967295;
	and.b64  	%rd10159, %rd10156, 4294967295;
	and.b64  	%rd10160, %rd10155, 4294967295;
	add.s64 	%rd10161, %rd10160, %rd10158;
	add.s64 	%rd10162, %rd10161, %rd10159;
	shr.u64 	%rd10163, %rd10162, 32;
	add.s64 	%rd10164, %rd10163, %rd10157;
	mul.lo.s32 	%r3694, %r22, %r3693;
	cvt.u64.u32 	%rd10165, %r3694;
	mul.wide.u32 	%rd10166, %r6, %r3694;
	shr.u64 	%rd10167, %rd10166, 32;
	and.b64  	%rd10168, %rd10111, 4294967295;
	and.b64  	%rd10169, %rd10166, 4294967295;
	add.s64 	%rd10170, %rd10169, %rd10168;
	shr.u64 	%rd10171, %rd10170, 32;
	add.s64 	%rd10172, %rd10171, %rd10167;
	mul.lo.s64 	%rd10173, %rd2, %rd10165;
	shr.u64 	%rd10174, %rd10173, 32;
	and.b64  	%rd10175, %rd10117, 4294967295;
	and.b64  	%rd10176, %rd10173, 4294967295;
	and.b64  	%rd10177, %rd10172, 4294967295;
	add.s64 	%rd10178, %rd10177, %rd10175;
	add.s64 	%rd10179, %rd10178, %rd10176;
	shr.u64 	%rd10180, %rd10179, 32;
	add.s64 	%rd10181, %rd10180, %rd10174;
	mul.lo.s64 	%rd10182, %rd3, %rd10165;
	shr.u64 	%rd10183, %rd10182, 32;
	and.b64  	%rd10184, %rd10123, 4294967295;
	and.b64  	%rd10185, %rd10182, 4294967295;
	and.b64  	%rd10186, %rd10181, 4294967295;
	add.s64 	%rd10187, %rd10186, %rd10184;
	add.s64 	%rd10188, %rd10187, %rd10185;
	shr.u64 	%rd10189, %rd10188, 32;
	add.s64 	%rd10190, %rd10189, %rd10183;
	mul.wide.u32 	%rd10191, %r9, %r3694;
	shr.u64 	%rd10192, %rd10191, 32;
	and.b64  	%rd10193, %rd10129, 4294967295;
	and.b64  	%rd10194, %rd10191, 4294967295;
	and.b64  	%rd10195, %rd10190, 4294967295;
	add.s64 	%rd10196, %rd10195, %rd10193;
	add.s64 	%rd10197, %rd10196, %rd10194;
	shr.u64 	%rd10198, %rd10197, 32;
	add.s64 	%rd10199, %rd10198, %rd10192;
	mul.wide.u32 	%rd10200, %r10, %r3694;
	shr.u64 	%rd10201, %rd10200, 32;
	and.b64  	%rd10202, %rd10135, 4294967295;
	and.b64  	%rd10203, %rd10200, 4294967295;
	and.b64  	%rd10204, %rd10199, 4294967295;
	add.s64 	%rd10205, %rd10204, %rd10202;
	add.s64 	%rd10206, %rd10205, %rd10203;
	shr.u64 	%rd10207, %rd10206, 32;
	add.s64 	%rd10208, %rd10207, %rd10201;
	mul.wide.u32 	%rd10209, %r11, %r3694;
	shr.u64 	%rd10210, %rd10209, 32;
	and.b64  	%rd10211, %rd10144, 4294967295;
	and.b64  	%rd10212, %rd10209, 4294967295;
	and.b64  	%rd10213, %rd10208, 4294967295;
	add.s64 	%rd10214, %rd10213, %rd10211;
	add.s64 	%rd10215, %rd10214, %rd10212;
	shr.u64 	%rd10216, %rd10215, 32;
	add.s64 	%rd10217, %rd10216, %rd10210;
	mul.lo.s64 	%rd10218, %rd7, %rd10165;
	shr.u64 	%rd10219, %rd10218, 32;
	and.b64  	%rd10220, %rd10153, 4294967295;
	and.b64  	%rd10221, %rd10218, 4294967295;
	and.b64  	%rd10222, %rd10217, 4294967295;
	add.s64 	%rd10223, %rd10222, %rd10220;
	add.s64 	%rd10224, %rd10223, %rd10221;
	shr.u64 	%rd10225, %rd10224, 32;
	add.s64 	%rd10226, %rd10225, %rd10219;
	mul.wide.u32 	%rd10227, %r13, %r3694;
	shr.u64 	%rd10228, %rd10227, 32;
	and.b64  	%rd10229, %rd10162, 4294967295;
	and.b64  	%rd10230, %rd10227, 4294967295;
	and.b64  	%rd10231, %rd10226, 4294967295;
	add.s64 	%rd10232, %rd10231, %rd10229;
	add.s64 	%rd10233, %rd10232, %rd10230;
	shr.u64 	%rd10234, %rd10233, 32;
	add.s64 	%rd10235, %rd10234, %rd10228;
	add.s64 	%rd10236, %rd10164, %rd10235;
	and.b64  	%rd10237, %rd10179, 4294967295;
	add.s64 	%rd10238, %rd9488, %rd10237;
	cvt.u32.u64 	%r3695, %rd10238;
	shr.u64 	%rd10239, %rd10238, 32;
	add.s64 	%rd10240, %rd10239, %rd9487;
	and.b64  	%rd10241, %rd10188, 4294967295;
	and.b64  	%rd10242, %rd10240, 4294967295;
	add.s64 	%rd10243, %rd10242, %rd10241;
	add.s64 	%rd10244, %rd10243, %rd9624;
	shr.u64 	%rd10245, %rd10244, 32;
	add.s64 	%rd10246, %rd10245, %rd9622;
	and.b64  	%rd10247, %rd10197, 4294967295;
	and.b64  	%rd10248, %rd10246, 4294967295;
	add.s64 	%rd10249, %rd10248, %rd10247;
	add.s64 	%rd10250, %rd10249, %rd9760;
	shr.u64 	%rd10251, %rd10250, 32;
	add.s64 	%rd10252, %rd10251, %rd9758;
	and.b64  	%rd10253, %rd10206, 4294967295;
	and.b64  	%rd10254, %rd10252, 4294967295;
	add.s64 	%rd10255, %rd10254, %rd10253;
	add.s64 	%rd10256, %rd10255, %rd9893;
	shr.u64 	%rd10257, %rd10256, 32;
	add.s64 	%rd10258, %rd10257, %rd9891;
	and.b64  	%rd10259, %rd10215, 4294967295;
	and.b64  	%rd10260, %rd10258, 4294967295;
	add.s64 	%rd10261, %rd10260, %rd10259;
	add.s64 	%rd10262, %rd10261, %rd10023;
	shr.u64 	%rd10263, %rd10262, 32;
	add.s64 	%rd10264, %rd10263, %rd10021;
	and.b64  	%rd10265, %rd10224, 4294967295;
	and.b64  	%rd10266, %rd10264, 4294967295;
	add.s64 	%rd10267, %rd10266, %rd10265;
	add.s64 	%rd10268, %rd10267, %rd10150;
	shr.u64 	%rd10269, %rd10268, 32;
	add.s64 	%rd10270, %rd10269, %rd10148;
	mul.wide.u32 	%rd10271, %r6377, %r6377;
	shr.u64 	%rd10272, %rd10271, 32;
	and.b64  	%rd10273, %rd10233, 4294967295;
	and.b64  	%rd10274, %rd10271, 4294967293;
	and.b64  	%rd10275, %rd10270, 4294967295;
	add.s64 	%rd10276, %rd10275, %rd10273;
	add.s64 	%rd10277, %rd10276, %rd10274;
	shr.u64 	%rd10278, %rd10277, 32;
	add.s64 	%rd10279, %rd10278, %rd10272;
	mul.wide.u32 	%rd10280, %r6376, %r6377;
	shr.u64 	%rd10281, %rd10280, 32;
	and.b64  	%rd10282, %rd10236, 4294967295;
	and.b64  	%rd10283, %rd10280, 4294967295;
	and.b64  	%rd10284, %rd10279, 4294967295;
	add.s64 	%rd10285, %rd10284, %rd10282;
	add.s64 	%rd10286, %rd10285, %rd10283;
	shr.u64 	%rd10287, %rd10286, 32;
	add.s64 	%rd10288, %rd10287, %rd10281;
	mul.lo.s32 	%r3696, %r22, %r3695;
	cvt.u64.u32 	%rd10289, %r3696;
	mul.wide.u32 	%rd10290, %r6, %r3696;
	shr.u64 	%rd10291, %rd10290, 32;
	and.b64  	%rd10292, %rd10238, 4294967295;
	and.b64  	%rd10293, %rd10290, 4294967295;
	add.s64 	%rd10294, %rd10293, %rd10292;
	shr.u64 	%rd10295, %rd10294, 32;
	add.s64 	%rd10296, %rd10295, %rd10291;
	mul.lo.s64 	%rd10297, %rd2, %rd10289;
	shr.u64 	%rd10298, %rd10297, 32;
	and.b64  	%rd10299, %rd10244, 4294967295;
	and.b64  	%rd10300, %rd10297, 4294967295;
	and.b64  	%rd10301, %rd10296, 4294967295;
	add.s64 	%rd10302, %rd10301, %rd10299;
	add.s64 	%rd10303, %rd10302, %rd10300;
	shr.u64 	%rd10304, %rd10303, 32;
	add.s64 	%rd10305, %rd10304, %rd10298;
	mul.lo.s64 	%rd10306, %rd3, %rd10289;
	shr.u64 	%rd10307, %rd10306, 32;
	and.b64  	%rd10308, %rd10250, 4294967295;
	and.b64  	%rd10309, %rd10306, 4294967295;
	and.b64  	%rd10310, %rd10305, 4294967295;
	add.s64 	%rd10311, %rd10310, %rd10308;
	add.s64 	%rd10312, %rd10311, %rd10309;
	shr.u64 	%rd10313, %rd10312, 32;
	add.s64 	%rd10314, %rd10313, %rd10307;
	mul.wide.u32 	%rd10315, %r9, %r3696;
	shr.u64 	%rd10316, %rd10315, 32;
	and.b64  	%rd10317, %rd10256, 4294967295;
	and.b64  	%rd10318, %rd10315, 4294967295;
	and.b64  	%rd10319, %rd10314, 4294967295;
	add.s64 	%rd10320, %rd10319, %rd10317;
	add.s64 	%rd10321, %rd10320, %rd10318;
	shr.u64 	%rd10322, %rd10321, 32;
	add.s64 	%rd10323, %rd10322, %rd10316;
	mul.wide.u32 	%rd10324, %r10, %r3696;
	shr.u64 	%rd10325, %rd10324, 32;
	and.b64  	%rd10326, %rd10262, 4294967295;
	and.b64  	%rd10327, %rd10324, 4294967295;
	and.b64  	%rd10328, %rd10323, 4294967295;
	add.s64 	%rd10329, %rd10328, %rd10326;
	add.s64 	%rd10330, %rd10329, %rd10327;
	shr.u64 	%rd10331, %rd10330, 32;
	add.s64 	%rd10332, %rd10331, %rd10325;
	mul.wide.u32 	%rd10333, %r11, %r3696;
	shr.u64 	%rd10334, %rd10333, 32;
	and.b64  	%rd10335, %rd10268, 4294967295;
	and.b64  	%rd10336, %rd10333, 4294967295;
	and.b64  	%rd10337, %rd10332, 4294967295;
	add.s64 	%rd10338, %rd10337, %rd10335;
	add.s64 	%rd10339, %rd10338, %rd10336;
	shr.u64 	%rd10340, %rd10339, 32;
	add.s64 	%rd10341, %rd10340, %rd10334;
	mul.lo.s64 	%rd10342, %rd7, %rd10289;
	shr.u64 	%rd10343, %rd10342, 32;
	and.b64  	%rd10344, %rd10277, 4294967295;
	and.b64  	%rd10345, %rd10342, 4294967295;
	and.b64  	%rd10346, %rd10341, 4294967295;
	add.s64 	%rd10347, %rd10346, %rd10344;
	add.s64 	%rd10348, %rd10347, %rd10345;
	shr.u64 	%rd10349, %rd10348, 32;
	add.s64 	%rd10350, %rd10349, %rd10343;
	mul.wide.u32 	%rd10351, %r13, %r3696;
	shr.u64 	%rd10352, %rd10351, 32;
	and.b64  	%rd10353, %rd10286, 4294967295;
	and.b64  	%rd10354, %rd10351, 4294967295;
	and.b64  	%rd10355, %rd10350, 4294967295;
	add.s64 	%rd10356, %rd10355, %rd10353;
	add.s64 	%rd10357, %rd10356, %rd10354;
	shr.u64 	%rd10358, %rd10357, 32;
	add.s64 	%rd10359, %rd10358, %rd10352;
	add.s64 	%rd10360, %rd10288, %rd10359;
	and.b64  	%rd10361, %rd10303, 4294967295;
	add.s64 	%rd10362, %rd9495, %rd10361;
	cvt.u32.u64 	%r3697, %rd10362;
	shr.u64 	%rd10363, %rd10362, 32;
	add.s64 	%rd10364, %rd10363, %rd9494;
	and.b64  	%rd10365, %rd10312, 4294967295;
	and.b64  	%rd10366, %rd10364, 4294967295;
	add.s64 	%rd10367, %rd10366, %rd10365;
	add.s64 	%rd10368, %rd10367, %rd9633;
	shr.u64 	%rd10369, %rd10368, 32;
	add.s64 	%rd10370, %rd10369, %rd9631;
	and.b64  	%rd10371, %rd10321, 4294967295;
	and.b64  	%rd10372, %rd10370, 4294967295;
	add.s64 	%rd10373, %rd10372, %rd10371;
	add.s64 	%rd10374, %rd10373, %rd9769;
	shr.u64 	%rd10375, %rd10374, 32;
	add.s64 	%rd10376, %rd10375, %rd9767;
	and.b64  	%rd10377, %rd10330, 4294967295;
	and.b64  	%rd10378, %rd10376, 4294967295;
	add.s64 	%rd10379, %rd10378, %rd10377;
	add.s64 	%rd10380, %rd10379, %rd9902;
	shr.u64 	%rd10381, %rd10380, 32;
	add.s64 	%rd10382, %rd10381, %rd9900;
	and.b64  	%rd10383, %rd10339, 4294967295;
	and.b64  	%rd10384, %rd10382, 4294967295;
	add.s64 	%rd10385, %rd10384, %rd10383;
	add.s64 	%rd10386, %rd10385, %rd10032;
	shr.u64 	%rd10387, %rd10386, 32;
	add.s64 	%rd10388, %rd10387, %rd10030;
	and.b64  	%rd10389, %rd10348, 4294967295;
	and.b64  	%rd10390, %rd10388, 4294967295;
	add.s64 	%rd10391, %rd10390, %rd10389;
	add.s64 	%rd10392, %rd10391, %rd10159;
	shr.u64 	%rd10393, %rd10392, 32;
	add.s64 	%rd10394, %rd10393, %rd10157;
	and.b64  	%rd10395, %rd10357, 4294967295;
	and.b64  	%rd10396, %rd10394, 4294967295;
	add.s64 	%rd10397, %rd10396, %rd10395;
	add.s64 	%rd10398, %rd10397, %rd10283;
	shr.u64 	%rd10399, %rd10398, 32;
	add.s64 	%rd10400, %rd10399, %rd10281;
	mul.wide.u32 	%rd10401, %r6376, %r6376;
	{ .reg .b32 tmp; mov.b64 {tmp, %r3698}, %rd10401; }
	and.b64  	%rd10402, %rd10360, 4294967295;
	and.b64  	%rd10403, %rd10401, 4294967293;
	and.b64  	%rd10404, %rd10400, 4294967295;
	add.s64 	%rd10405, %rd10404, %rd10402;
	add.s64 	%rd10406, %rd10405, %rd10403;
	{ .reg .b32 tmp; mov.b64 {tmp, %r3699}, %rd10406; }
	add.s32 	%r3700, %r3699, %r3698;
	mul.lo.s32 	%r3701, %r22, %r3697;
	cvt.u64.u32 	%rd10407, %r3701;
	mul.wide.u32 	%rd10408, %r6, %r3701;
	shr.u64 	%rd10409, %rd10408, 32;
	and.b64  	%rd10410, %rd10362, 4294967295;
	and.b64  	%rd10411, %rd10408, 4294967295;
	add.s64 	%rd10412, %rd10411, %rd10410;
	shr.u64 	%rd10413, %rd10412, 32;
	add.s64 	%rd10414, %rd10413, %rd10409;
	mul.lo.s64 	%rd10415, %rd2, %rd10407;
	shr.u64 	%rd10416, %rd10415, 32;
	and.b64  	%rd10417, %rd10368, 4294967295;
	and.b64  	%rd10418, %rd10415, 4294967295;
	and.b64  	%rd10419, %rd10414, 4294967295;
	add.s64 	%rd10420, %rd10419, %rd10417;
	add.s64 	%rd10421, %rd10420, %rd10418;
	cvt.u32.u64 	%r6537, %rd10421;
	shr.u64 	%rd10422, %rd10421, 32;
	add.s64 	%rd10423, %rd10422, %rd10416;
	mul.lo.s64 	%rd10424, %rd3, %rd10407;
	shr.u64 	%rd10425, %rd10424, 32;
	and.b64  	%rd10426, %rd10374, 4294967295;
	and.b64  	%rd10427, %rd10424, 4294967295;
	and.b64  	%rd10428, %rd10423, 4294967295;
	add.s64 	%rd10429, %rd10428, %rd10426;
	add.s64 	%rd10430, %rd10429, %rd10427;
	cvt.u32.u64 	%r6536, %rd10430;
	shr.u64 	%rd10431, %rd10430, 32;
	add.s64 	%rd10432, %rd10431, %rd10425;
	mul.wide.u32 	%rd10433, %r9, %r3701;
	shr.u64 	%rd10434, %rd10433, 32;
	and.b64  	%rd10435, %rd10380, 4294967295;
	and.b64  	%rd10436, %rd10433, 4294967295;
	and.b64  	%rd10437, %rd10432, 4294967295;
	add.s64 	%rd10438, %rd10437, %rd10435;
	add.s64 	%rd10439, %rd10438, %rd10436;
	cvt.u32.u64 	%r6535, %rd10439;
	shr.u64 	%rd10440, %rd10439, 32;
	add.s64 	%rd10441, %rd10440, %rd10434;
	mul.wide.u32 	%rd10442, %r10, %r3701;
	shr.u64 	%rd10443, %rd10442, 32;
	and.b64  	%rd10444, %rd10386, 4294967295;
	and.b64  	%rd10445, %rd10442, 4294967295;
	and.b64  	%rd10446, %rd10441, 4294967295;
	add.s64 	%rd10447, %rd10446, %rd10444;
	add.s64 	%rd10448, %rd10447, %rd10445;
	cvt.u32.u64 	%r6534, %rd10448;
	shr.u64 	%rd10449, %rd10448, 32;
	add.s64 	%rd10450, %rd10449, %rd10443;
	mul.wide.u32 	%rd10451, %r11, %r3701;
	shr.u64 	%rd10452, %rd10451, 32;
	and.b64  	%rd10453, %rd10392, 4294967295;
	and.b64  	%rd10454, %rd10451, 4294967295;
	and.b64  	%rd10455, %rd10450, 4294967295;
	add.s64 	%rd10456, %rd10455, %rd10453;
	add.s64 	%rd10457, %rd10456, %rd10454;
	cvt.u32.u64 	%r6533, %rd10457;
	shr.u64 	%rd10458, %rd10457, 32;
	add.s64 	%rd10459, %rd10458, %rd10452;
	mul.lo.s64 	%rd10460, %rd7, %rd10407;
	shr.u64 	%rd10461, %rd10460, 32;
	and.b64  	%rd10462, %rd10398, 4294967295;
	and.b64  	%rd10463, %rd10460, 4294967295;
	and.b64  	%rd10464, %rd10459, 4294967295;
	add.s64 	%rd10465, %rd10464, %rd10462;
	add.s64 	%rd10466, %rd10465, %rd10463;
	cvt.u32.u64 	%r6532, %rd10466;
	shr.u64 	%rd10467, %rd10466, 32;
	add.s64 	%rd10468, %rd10467, %rd10461;
	mul.wide.u32 	%rd10469, %r13, %r3701;
	{ .reg .b32 tmp; mov.b64 {tmp, %r3702}, %rd10469; }
	and.b64  	%rd10470, %rd10406, 4294967295;
	and.b64  	%rd10471, %rd10469, 4294967295;
	and.b64  	%rd10472, %rd10468, 4294967295;
	add.s64 	%rd10473, %rd10472, %rd10470;
	add.s64 	%rd10474, %rd10473, %rd10471;
	cvt.u32.u64 	%r6531, %rd10474;
	{ .reg .b32 tmp; mov.b64 {tmp, %r3703}, %rd10474; }
	add.s32 	%r3704, %r3703, %r3702;
	add.s32 	%r6530, %r3700, %r3704;
	setp.lt.u32 	%p973, %r6530, %r13;
	@%p973 bra 	$L__BB0_300;
	setp.gt.u32 	%p974, %r6530, %r13;
	@%p974 bra 	$L__BB0_299;
	setp.gt.u32 	%p975, %r12, %r6531;
	@%p975 bra 	$L__BB0_300;
	setp.lt.u32 	%p976, %r12, %r6531;
	@%p976 bra 	$L__BB0_299;
	setp.gt.u32 	%p977, %r11, %r6532;
	@%p977 bra 	$L__BB0_300;
	setp.lt.u32 	%p978, %r11, %r6532;
	@%p978 bra 	$L__BB0_299;
	setp.gt.u32 	%p979, %r10, %r6533;
	@%p979 bra 	$L__BB0_300;
	setp.lt.u32 	%p980, %r10, %r6533;
	@%p980 bra 	$L__BB0_299;
	setp.gt.u32 	%p981, %r9, %r6534;
	@%p981 bra 	$L__BB0_300;
	setp.lt.u32 	%p982, %r9, %r6534;
	@%p982 bra 	$L__BB0_299;
	setp.gt.u32 	%p983, %r8, %r6535;
	@%p983 bra 	$L__BB0_300;
	setp.lt.u32 	%p984, %r8, %r6535;
	@%p984 bra 	$L__BB0_299;
	setp.gt.u32 	%p985, %r7, %r6536;
	@%p985 bra 	$L__BB0_300;
	setp.ge.u32 	%p986, %r7, %r6536;
	setp.gt.u32 	%p987, %r6, %r6537;
	and.pred  	%p988, %p986, %p987;
	@%p988 bra 	$L__BB0_300;
$L__BB0_299:
	sub.s32 	%r599, %r6537, %r6;
	setp.lt.u32 	%p989, %r6537, %r6;
	selp.u32 	%r3705, 1, 0, %p989;
	add.s32 	%r3706, %r7, %r3705;
	sub.s32 	%r600, %r6536, %r3706;
	setp.gt.u32 	%p990, %r7, %r6536;
	setp.eq.s32 	%p991, %r7, %r6536;
	and.pred  	%p992, %p991, %p989;
	or.pred  	%p993, %p990, %p992;
	selp.u32 	%r3707, 1, 0, %p993;
	add.s32 	%r3708, %r8, %r3707;
	sub.s32 	%r601, %r6535, %r3708;
	setp.gt.u32 	%p994, %r8, %r6535;
	setp.eq.s32 	%p995, %r8, %r6535;
	and.pred  	%p996, %p995, %p993;
	or.pred  	%p997, %p994, %p996;
	selp.u32 	%r3709, 1, 0, %p997;
	add.s32 	%r3710, %r9, %r3709;
	sub.s32 	%r602, %r6534, %r3710;
	setp.gt.u32 	%p998, %r9, %r6534;
	setp.eq.s32 	%p999, %r9, %r6534;
	and.pred  	%p1000, %p999, %p997;
	or.pred  	%p1001, %p998, %p1000;
	selp.u32 	%r3711, 1, 0, %p1001;
	add.s32 	%r3712, %r10, %r3711;
	sub.s32 	%r603, %r6533, %r3712;
	setp.gt.u32 	%p1002, %r10, %r6533;
	setp.eq.s32 	%p1003, %r10, %r6533;
	and.pred  	%p1004, %p1003, %p1001;
	or.pred  	%p1005, %p1002, %p1004;
	selp.u32 	%r3713, 1, 0, %p1005;
	add.s32 	%r3714, %r11, %r3713;
	sub.s32 	%r604, %r6532, %r3714;
	setp.gt.u32 	%p1006, %r11, %r6532;
	setp.eq.s32 	%p1007, %r11, %r6532;
	and.pred  	%p1008, %p1007, %p1005;
	or.pred  	%p1009, %p1006, %p1008;
	selp.u32 	%r3715, 1, 0, %p1009;
	add.s32 	%r3716, %r12, %r3715;
	sub.s32 	%r605, %r6531, %r3716;
	setp.gt.u32 	%p1010, %r12, %r6531;
	setp.eq.s32 	%p1011, %r12, %r6531;
	and.pred  	%p1012, %p1011, %p1009;
	or.pred  	%p1013, %p1010, %p1012;
	selp.u32 	%r3717, 1, 0, %p1013;
	add.s32 	%r3718, %r13, %r3717;
	sub.s32 	%r6530, %r6530, %r3718;
	mov.u32 	%r6531, %r605;
	mov.u32 	%r6532, %r604;
	mov.u32 	%r6533, %r603;
	mov.u32 	%r6534, %r602;
	mov.u32 	%r6535, %r601;
	mov.u32 	%r6536, %r600;
	mov.u32 	%r6537, %r599;
$L__BB0_300:
	setp.lt.u32 	%p1014, %r6522, %r6530;
	@%p1014 bra 	$L__BB0_315;
	setp.gt.u32 	%p1015, %r6522, %r6530;
	@%p1015 bra 	$L__BB0_314;
	setp.lt.u32 	%p1016, %r6523, %r6531;
	@%p1016 bra 	$L__BB0_315;
	setp.gt.u32 	%p1017, %r6523, %r6531;
	@%p1017 bra 	$L__BB0_314;
	setp.lt.u32 	%p1018, %r6524, %r6532;
	@%p1018 bra 	$L__BB0_315;
	setp.gt.u32 	%p1019, %r6524, %r6532;
	@%p1019 bra 	$L__BB0_314;
	setp.lt.u32 	%p1020, %r6525, %r6533;
	@%p1020 bra 	$L__BB0_315;
	setp.gt.u32 	%p1021, %r6525, %r6533;
	@%p1021 bra 	$L__BB0_314;
	setp.lt.u32 	%p1022, %r6526, %r6534;
	@%p1022 bra 	$L__BB0_315;
	setp.gt.u32 	%p1023, %r6526, %r6534;
	@%p1023 bra 	$L__BB0_314;
	setp.lt.u32 	%p1024, %r6527, %r6535;
	@%p1024 bra 	$L__BB0_315;
	setp.gt.u32 	%p1025, %r6527, %r6535;
	@%p1025 bra 	$L__BB0_314;
	setp.lt.u32 	%p1026, %r6528, %r6536;
	@%p1026 bra 	$L__BB0_315;
	setp.le.u32 	%p1027, %r6528, %r6536;
	setp.lt.u32 	%p1028, %r6529, %r6537;
	and.pred  	%p1029, %p1027, %p1028;
	@%p1029 bra 	$L__BB0_315;
$L__BB0_314:
	sub.s32 	%r6545, %r6529, %r6537;
	setp.lt.u32 	%p1030, %r6529, %r6537;
	selp.u32 	%r3719, 1, 0, %p1030;
	add.s32 	%r3720, %r6536, %r3719;
	sub.s32 	%r6544, %r6528, %r3720;
	setp.lt.u32 	%p1031, %r6528, %r6536;
	setp.eq.s32 	%p1032, %r6528, %r6536;
	and.pred  	%p1033, %p1032, %p1030;
	or.pred  	%p1034, %p1031, %p1033;
	selp.u32 	%r3721, 1, 0, %p1034;
	add.s32 	%r3722, %r6535, %r3721;
	sub.s32 	%r6543, %r6527, %r3722;
	setp.lt.u32 	%p1035, %r6527, %r6535;
	setp.eq.s32 	%p1036, %r6527, %r6535;
	and.pred  	%p1037, %p1036, %p1034;
	or.pred  	%p1038, %p1035, %p1037;
	selp.u32 	%r3723, 1, 0, %p1038;
	add.s32 	%r3724, %r6534, %r3723;
	sub.s32 	%r6542, %r6526, %r3724;
	setp.lt.u32 	%p1039, %r6526, %r6534;
	setp.eq.s32 	%p1040, %r6526, %r6534;
	and.pred  	%p1041, %p1040, %p1038;
	or.pred  	%p1042, %p1039, %p1041;
	selp.u32 	%r3725, 1, 0, %p1042;
	add.s32 	%r3726, %r6533, %r3725;
	sub.s32 	%r6541, %r6525, %r3726;
	setp.lt.u32 	%p1043, %r6525, %r6533;
	setp.eq.s32 	%p1044, %r6525, %r6533;
	and.pred  	%p1045, %p1044, %p1042;
	or.pred  	%p1046, %p1043, %p1045;
	selp.u32 	%r3727, 1, 0, %p1046;
	add.s32 	%r3728, %r6532, %r3727;
	sub.s32 	%r6540, %r6524, %r3728;
	setp.lt.u32 	%p1047, %r6524, %r6532;
	setp.eq.s32 	%p1048, %r6524, %r6532;
	and.pred  	%p1049, %p1048, %p1046;
	or.pred  	%p1050, %p1047, %p1049;
	selp.u32 	%r3729, 1, 0, %p1050;
	add.s32 	%r3730, %r6531, %r3729;
	sub.s32 	%r6539, %r6523, %r3730;
	setp.lt.u32 	%p1051, %r6523, %r6531;
	setp.eq.s32 	%p1052, %r6523, %r6531;
	and.pred  	%p1053, %p1052, %p1050;
	or.pred  	%p1054, %p1051, %p1053;
	selp.u32 	%r3731, 1, 0, %p1054;
	add.s32 	%r3732, %r6530, %r3731;
	sub.s32 	%r6538, %r6522, %r3732;
	bra.uni 	$L__BB0_316;
$L__BB0_315:
	sub.s32 	%r3733, %r6537, %r6529;
	setp.lt.u32 	%p1055, %r6537, %r6529;
	selp.u32 	%r3734, 1, 0, %p1055;
	add.s32 	%r3735, %r6528, %r3734;
	sub.s32 	%r3736, %r6536, %r3735;
	setp.lt.u32 	%p1056, %r6536, %r6528;
	setp.eq.s32 	%p1057, %r6536, %r6528;
	and.pred  	%p1058, %p1057, %p1055;
	or.pred  	%p1059, %p1056, %p1058;
	selp.u32 	%r3737, 1, 0, %p1059;
	add.s32 	%r3738, %r6527, %r3737;
	sub.s32 	%r3739, %r6535, %r3738;
	setp.lt.u32 	%p1060, %r6535, %r6527;
	setp.eq.s32 	%p1061, %r6535, %r6527;
	and.pred  	%p1062, %p1061, %p1059;
	or.pred  	%p1063, %p1060, %p1062;
	selp.u32 	%r3740, 1, 0, %p1063;
	add.s32 	%r3741, %r6526, %r3740;
	sub.s32 	%r3742, %r6534, %r3741;
	setp.lt.u32 	%p1064, %r6534, %r6526;
	setp.eq.s32 	%p1065, %r6534, %r6526;
	and.pred  	%p1066, %p1065, %p1063;
	or.pred  	%p1067, %p1064, %p1066;
	selp.u32 	%r3743, 1, 0, %p1067;
	add.s32 	%r3744, %r6525, %r3743;
	sub.s32 	%r3745, %r6533, %r3744;
	setp.lt.u32 	%p1068, %r6533, %r6525;
	setp.eq.s32 	%p1069, %r6533, %r6525;
	and.pred  	%p1070, %p1069, %p1067;
	or.pred  	%p1071, %p1068, %p1070;
	selp.u32 	%r3746, 1, 0, %p1071;
	add.s32 	%r3747, %r6524, %r3746;
	sub.s32 	%r3748, %r6532, %r3747;
	setp.lt.u32 	%p1072, %r6532, %r6524;
	setp.eq.s32 	%p1073, %r6532, %r6524;
	and.pred  	%p1074, %p1073, %p1071;
	or.pred  	%p1075, %p1072, %p1074;
	selp.u32 	%r3749, 1, 0, %p1075;
	add.s32 	%r3750, %r6523, %r3749;
	sub.s32 	%r3751, %r6531, %r3750;
	setp.lt.u32 	%p1076, %r6531, %r6523;
	setp.eq.s32 	%p1077, %r6531, %r6523;
	and.pred  	%p1078, %p1077, %p1075;
	or.pred  	%p1079, %p1076, %p1078;
	selp.u32 	%r3752, 1, 0, %p1079;
	add.s32 	%r3753, %r6522, %r3752;
	sub.s32 	%r3754, %r3753, %r6530;
	sub.s32 	%r6545, %r6, %r3733;
	setp.lt.u32 	%p1080, %r6, %r3733;
	selp.u32 	%r3755, 1, 0, %p1080;
	add.s32 	%r3756, %r3736, %r3755;
	sub.s32 	%r6544, %r7, %r3756;
	setp.lt.u32 	%p1081, %r7, %r3736;
	setp.eq.s32 	%p1082, %r7, %r3736;
	and.pred  	%p1083, %p1082, %p1080;
	or.pred  	%p1084, %p1081, %p1083;
	selp.u32 	%r3757, 1, 0, %p1084;
	add.s32 	%r3758, %r3739, %r3757;
	sub.s32 	%r6543, %r8, %r3758;
	setp.lt.u32 	%p1086, %r8, %r3739;
	setp.eq.s32 	%p1087, %r8, %r3739;
	and.pred  	%p1088, %p1087, %p1084;
	or.pred  	%p1089, %p1086, %p1088;
	selp.u32 	%r3759, 1, 0, %p1089;
	add.s32 	%r3760, %r3742, %r3759;
	sub.s32 	%r6542, %r9, %r3760;
	setp.lt.u32 	%p1091, %r9, %r3742;
	setp.eq.s32 	%p1092, %r9, %r3742;
	and.pred  	%p1093, %p1092, %p1089;
	or.pred  	%p1094, %p1091, %p1093;
	selp.u32 	%r3761, 1, 0, %p1094;
	add.s32 	%r3762, %r3745, %r3761;
	sub.s32 	%r6541, %r10, %r3762;
	setp.lt.u32 	%p1096, %r10, %r3745;
	setp.eq.s32 	%p1097, %r10, %r3745;
	and.pred  	%p1098, %p1097, %p1094;
	or.pred  	%p1099, %p1096, %p1098;
	selp.u32 	%r3763, 1, 0, %p1099;
	add.s32 	%r3764, %r3748, %r3763;
	sub.s32 	%r6540, %r11, %r3764;
	setp.lt.u32 	%p1101, %r11, %r3748;
	setp.eq.s32 	%p1102, %r11, %r3748;
	and.pred  	%p1103, %p1102, %p1099;
	or.pred  	%p1104, %p1101, %p1103;
	selp.u32 	%r3765, 1, 0, %p1104;
	add.s32 	%r3766, %r3751, %r3765;
	sub.s32 	%r6539, %r12, %r3766;
	setp.lt.u32 	%p1106, %r12, %r3751;
	setp.eq.s32 	%p1107, %r12, %r3751;
	and.pred  	%p1108, %p1107, %p1104;
	or.pred  	%p1109, %p1106, %p1108;
	selp.s32 	%r3767, -1, 0, %p1109;
	add.s32 	%r3768, %r3754, %r3767;
	add.s32 	%r6538, %r3768, %r13;
$L__BB0_316:
	mul.wide.u32 	%rd10475, %r6545, %r6545;
	shr.u64 	%rd10476, %rd10475, 32;
	cvt.u32.u64 	%r3769, %rd10475;
	mul.wide.u32 	%rd10477, %r6544, %r6545;
	shr.u64 	%rd10478, %rd10477, 32;
	and.b64  	%rd10479, %rd10477, 4294967295;
	add.s64 	%rd10480, %rd10476, %rd10479;
	shr.u64 	%rd10481, %rd10480, 32;
	add.s64 	%rd10482, %rd10481, %rd10478;
	mul.wide.u32 	%rd10483, %r6543, %r6545;
	shr.u64 	%rd10484, %rd10483, 32;
	and.b64  	%rd10485, %rd10483, 4294967295;
	add.s64 	%rd10486, %rd10482, %rd10485;
	shr.u64 	%rd10487, %rd10486, 32;
	add.s64 	%rd10488, %rd10487, %rd10484;
	mul.wide.u32 	%rd10489, %r6542, %r6545;
	shr.u64 	%rd10490, %rd10489, 32;
	and.b64  	%rd10491, %rd10489, 4294967295;
	add.s64 	%rd10492, %rd10488, %rd10491;
	shr.u64 	%rd10493, %rd10492, 32;
	add.s64 	%rd10494, %rd10493, %rd10490;
	mul.wide.u32 	%rd10495, %r6541, %r6545;
	shr.u64 	%rd10496, %rd10495, 32;
	and.b64  	%rd10497, %rd10495, 4294967295;
	add.s64 	%rd10498, %rd10494, %rd10497;
	shr.u64 	%rd10499, %rd10498, 32;
	add.s64 	%rd10500, %rd10499, %rd10496;
	mul.wide.u32 	%rd10501, %r6540, %r6545;
	shr.u64 	%rd10502, %rd10501, 32;
	and.b64  	%rd10503, %rd10501, 4294967295;
	add.s64 	%rd10504, %rd10500, %rd10503;
	shr.u64 	%rd10505, %rd10504, 32;
	add.s64 	%rd10506, %rd10505, %rd10502;
	mul.wide.u32 	%rd10507, %r6539, %r6545;
	shr.u64 	%rd10508, %rd10507, 32;
	and.b64  	%rd10509, %rd10507, 4294967295;
	add.s64 	%rd10510, %rd10506, %rd10509;
	shr.u64 	%rd10511, %rd10510, 32;
	add.s64 	%rd10512, %rd10511, %rd10508;
	mul.wide.u32 	%rd10513, %r6538, %r6545;
	shr.u64 	%rd10514, %rd10513, 32;
	and.b64  	%rd10515, %rd10513, 4294967295;
	add.s64 	%rd10516, %rd10512, %rd10515;
	shr.u64 	%rd10517, %rd10516, 32;
	add.s64 	%rd10518, %rd10517, %rd10514;
	mul.lo.s32 	%r3770, %r22, %r3769;
	cvt.u64.u32 	%rd10519, %r3770;
	mul.wide.u32 	%rd10520, %r6, %r3770;
	shr.u64 	%rd10521, %rd10520, 32;
	and.b64  	%rd10522, %rd10475, 4294967293;
	and.b64  	%rd10523, %rd10520, 4294967295;
	add.s64 	%rd10524, %rd10523, %rd10522;
	shr.u64 	%rd10525, %rd10524, 32;
	add.s64 	%rd10526, %rd10525, %rd10521;
	mul.lo.s64 	%rd10527, %rd2, %rd10519;
	shr.u64 	%rd10528, %rd10527, 32;
	and.b64  	%rd10529, %rd10480, 4294967295;
	and.b64  	%rd10530, %rd10527, 4294967295;
	and.b64  	%rd10531, %rd10526, 4294967295;
	add.s64 	%rd10532, %rd10531, %rd10529;
	add.s64 	%rd10533, %rd10532, %rd10530;
	shr.u64 	%rd10534, %rd10533, 32;
	add.s64 	%rd10535, %rd10534, %rd10528;
	mul.lo.s64 	%rd10536, %rd3, %rd10519;
	shr.u64 	%rd10537, %rd10536, 32;
	and.b64  	%rd10538, %rd10486, 4294967295;
	and.b64  	%rd10539, %rd10536, 4294967295;
	and.b64  	%rd10540, %rd10535, 4294967295;
	add.s64 	%rd10541, %rd10540, %rd10538;
	add.s64 	%rd10542, %rd10541, %rd10539;
	shr.u64 	%rd10543, %rd10542, 32;
	add.s64 	%rd10544, %rd10543, %rd10537;
	cvt.u64.u32 	%rd11, %r9;
	mul.wide.u32 	%rd10545, %r9, %r3770;
	shr.u64 	%rd10546, %rd10545, 32;
	and.b64  	%rd10547, %rd10492, 4294967295;
	and.b64  	%rd10548, %rd10545, 4294967295;
	and.b64  	%rd10549, %rd10544, 4294967295;
	add.s64 	%rd10550, %rd10549, %rd10547;
	add.s64 	%rd10551, %rd10550, %rd10548;
	shr.u64 	%rd10552, %rd10551, 32;
	add.s64 	%rd10553, %rd10552, %rd10546;
	cvt.u64.u32 	%rd12, %r10;
	mul.wide.u32 	%rd10554, %r10, %r3770;
	shr.u64 	%rd10555, %rd10554, 32;
	and.b64  	%rd10556, %rd10498, 4294967295;
	and.b64  	%rd10557, %rd10554, 4294967295;
	and.b64  	%rd10558, %rd10553, 4294967295;
	add.s64 	%rd10559, %rd10558, %rd10556;
	add.s64 	%rd10560, %rd10559, %rd10557;
	shr.u64 	%rd10561, %rd10560, 32;
	add.s64 	%rd10562, %rd10561, %rd10555;
	cvt.u64.u32 	%rd13, %r11;
	mul.wide.u32 	%rd10563, %r11, %r3770;
	shr.u64 	%rd10564, %rd10563, 32;
	and.b64  	%rd10565, %rd10504, 4294967295;
	and.b64  	%rd10566, %rd10563, 4294967295;
	and.b64  	%rd10567, %rd10562, 4294967295;
	add.s64 	%rd10568, %rd10567, %rd10565;
	add.s64 	%rd10569, %rd10568, %rd10566;
	shr.u64 	%rd10570, %rd10569, 32;
	add.s64 	%rd10571, %rd10570, %rd10564;
	mul.lo.s64 	%rd10572, %rd7, %rd10519;
	shr.u64 	%rd10573, %rd10572, 32;
	and.b64  	%rd10574, %rd10510, 4294967295;
	and.b64  	%rd10575, %rd10572, 4294967295;
	and.b64  	%rd10576, %rd10571, 4294967295;
	add.s64 	%rd10577, %rd10576, %rd10574;
	add.s64 	%rd10578, %rd10577, %rd10575;
	shr.u64 	%rd10579, %rd10578, 32;
	add.s64 	%rd10580, %rd10579, %rd10573;
	mul.wide.u32 	%rd10581, %r13, %r3770;
	shr.u64 	%rd10582, %rd10581, 32;
	and.b64  	%rd10583, %rd10516, 4294967295;
	and.b64  	%rd10584, %rd10581, 4294967295;
	and.b64  	%rd10585, %rd10580, 4294967295;
	add.s64 	%rd10586, %rd10585, %rd10583;
	add.s64 	%rd10587, %rd10586, %rd10584;
	shr.u64 	%rd10588, %rd10587, 32;
	add.s64 	%rd10589, %rd10588, %rd10582;
	add.s64 	%rd10590, %rd10518, %rd10589;
	and.b64  	%rd10591, %rd10533, 4294967295;
	add.s64 	%rd10592, %rd10479, %rd10591;
	cvt.u32.u64 	%r3771, %rd10592;
	shr.u64 	%rd10593, %rd10592, 32;
	add.s64 	%rd10594, %rd10593, %rd10478;
	mul.wide.u32 	%rd10595, %r6544, %r6544;
	shr.u64 	%rd10596, %rd10595, 32;
	and.b64  	%rd10597, %rd10542, 4294967295;
	and.b64  	%rd10598, %rd10595, 4294967293;
	add.s64 	%rd10599, %rd10594, %rd10597;
	add.s64 	%rd10600, %rd10599, %rd10598;
	shr.u64 	%rd10601, %rd10600, 32;
	add.s64 	%rd10602, %rd10601, %rd10596;
	mul.wide.u32 	%rd10603, %r6543, %r6544;
	shr.u64 	%rd10604, %rd10603, 32;
	and.b64  	%rd10605, %rd10551, 4294967295;
	and.b64  	%rd10606, %rd10603, 4294967295;
	and.b64  	%rd10607, %rd10602, 4294967295;
	add.s64 	%rd10608, %rd10607, %rd10605;
	add.s64 	%rd10609, %rd10608, %rd10606;
	shr.u64 	%rd10610, %rd10609, 32;
	add.s64 	%rd10611, %rd10610, %rd10604;
	mul.wide.u32 	%rd10612, %r6542, %r6544;
	shr.u64 	%rd10613, %rd10612, 32;
	and.b64  	%rd10614, %rd10560, 4294967295;
	and.b64  	%rd10615, %rd10612, 4294967295;
	and.b64  	%rd10616, %rd10611, 4294967295;
	add.s64 	%rd10617, %rd10616, %rd10614;
	add.s64 	%rd10618, %rd10617, %rd10615;
	shr.u64 	%rd10619, %rd10618, 32;
	add.s64 	%rd10620, %rd10619, %rd10613;
	mul.wide.u32 	%rd10621, %r6541, %r6544;
	shr.u64 	%rd10622, %rd10621, 32;
	and.b64  	%rd10623, %rd10569, 4294967295;
	and.b64  	%rd10624, %rd10621, 4294967295;
	and.b64  	%rd10625, %rd10620, 4294967295;
	add.s64 	%rd10626, %rd10625, %rd10623;
	add.s64 	%rd10627, %rd10626, %rd10624;
	shr.u64 	%rd10628, %rd10627, 32;
	add.s64 	%rd10629, %rd10628, %rd10622;
	mul.wide.u32 	%rd10630, %r6540, %r6544;
	shr.u64 	%rd10631, %rd10630, 32;
	and.b64  	%rd10632, %rd10578, 4294967295;
	and.b64  	%rd10633, %rd10630, 4294967295;
	and.b64  	%rd10634, %rd10629, 4294967295;
	add.s64 	%rd10635, %rd10634, %rd10632;
	add.s64 	%rd10636, %rd10635, %rd10633;
	shr.u64 	%rd10637, %rd10636, 32;
	add.s64 	%rd10638, %rd10637, %rd10631;
	mul.wide.u32 	%rd10639, %r6539, %r6544;
	shr.u64 	%rd10640, %rd10639, 32;
	and.b64  	%rd10641, %rd10587, 4294967295;
	and.b64  	%rd10642, %rd10639, 4294967295;
	and.b64  	%rd10643, %rd10638, 4294967295;
	add.s64 	%rd10644, %rd10643, %rd10641;
	add.s64 	%rd10645, %rd10644, %rd10642;
	shr.u64 	%rd10646, %rd10645, 32;
	add.s64 	%rd10647, %rd10646, %rd10640;
	mul.wide.u32 	%rd10648, %r6538, %r6544;
	shr.u64 	%rd10649, %rd10648, 32;
	and.b64  	%rd10650, %rd10590, 4294967295;
	and.b64  	%rd10651, %rd10648, 4294967295;
	and.b64  	%rd10652, %rd10647, 4294967295;
	add.s64 	%rd10653, %rd10652, %rd10650;
	add.s64 	%rd10654, %rd10653, %rd10651;
	shr.u64 	%rd10655, %rd10654, 32;
	add.s64 	%rd10656, %rd10655, %rd10649;
	mul.lo.s32 	%r3772, %r22, %r3771;
	cvt.u64.u32 	%rd10657, %r3772;
	mul.wide.u32 	%rd10658, %r6, %r3772;
	shr.u64 	%rd10659, %rd10658, 32;
	and.b64  	%rd10660, %rd10592, 4294967295;
	and.b64  	%rd10661, %rd10658, 4294967295;
	add.s64 	%rd10662, %rd10661, %rd10660;
	shr.u64 	%rd10663, %rd10662, 32;
	add.s64 	%rd10664, %rd10663, %rd10659;
	mul.lo.s64 	%rd10665, %rd2, %rd10657;
	shr.u64 	%rd10666, %rd10665, 32;
	and.b64  	%rd10667, %rd10600, 4294967295;
	and.b64  	%rd10668, %rd10665, 4294967295;
	and.b64  	%rd10669, %rd10664, 4294967295;
	add.s64 	%rd10670, %rd10669, %rd10667;
	add.s64 	%rd10671, %rd10670, %rd10668;
	shr.u64 	%rd10672, %rd10671, 32;
	add.s64 	%rd10673, %rd10672, %rd10666;
	mul.lo.s64 	%rd10674, %rd3, %rd10657;
	shr.u64 	%rd10675, %rd10674, 32;
	and.b64  	%rd10676, %rd10609, 4294967295;
	and.b64  	%rd10677, %rd10674, 4294967295;
	and.b64  	%rd10678, %rd10673, 4294967295;
	add.s64 	%rd10679, %rd10678, %rd10676;
	add.s64 	%rd10680, %rd10679, %rd10677;
	shr.u64 	%rd10681, %rd10680, 32;
	add.s64 	%rd10682, %rd10681, %rd10675;
	mul.wide.u32 	%rd10683, %r9, %r3772;
	shr.u64 	%rd10684, %rd10683, 32;
	and.b64  	%rd10685, %rd10618, 4294967295;
	and.b64  	%rd10686, %rd10683, 4294967295;
	and.b64  	%rd10687, %rd10682, 4294967295;
	add.s64 	%rd10688, %rd10687, %rd10685;
	add.s64 	%rd10689, %rd10688, %rd10686;
	shr.u64 	%rd10690, %rd10689, 32;
	add.s64 	%rd10691, %rd10690, %rd10684;
	mul.wide.u32 	%rd10692, %r10, %r3772;
	shr.u64 	%rd10693, %rd10692, 32;
	and.b64  	%rd10694, %rd10627, 4294967295;
	and.b64  	%rd10695, %rd10692, 4294967295;
	and.b64  	%rd10696, %rd10691, 4294967295;
	add.s64 	%rd10697, %rd10696, %rd10694;
	add.s64 	%rd10698, %rd10697, %rd10695;
	shr.u64 	%rd10699, %rd10698, 32;
	add.s64 	%rd10700, %rd10699, %rd10693;
	mul.wide.u32 	%rd10701, %r11, %r3772;
	shr.u64 	%rd10702, %rd10701, 32;
	and.b64  	%rd10703, %rd10636, 4294967295;
	and.b64  	%rd10704, %rd10701, 4294967295;
	and.b64  	%rd10705, %rd10700, 4294967295;
	add.s64 	%rd10706, %rd10705, %rd10703;
	add.s64 	%rd10707, %rd10706, %rd10704;
	shr.u64 	%rd10708, %rd10707, 32;
	add.s64 	%rd10709, %rd10708, %rd10702;
	mul.lo.s64 	%rd10710, %rd7, %rd10657;
	shr.u64 	%rd10711, %rd10710, 32;
	and.b64  	%rd10712, %rd10645, 4294967295;
	and.b64  	%rd10713, %rd10710, 4294967295;
	and.b64  	%rd10714, %rd10709, 4294967295;
	add.s64 	%rd10715, %rd10714, %rd10712;
	add.s64 	%rd10716, %rd10715, %rd10713;
	shr.u64 	%rd10717, %rd10716, 32;
	add.s64 	%rd10718, %rd10717, %rd10711;
	mul.wide.u32 	%rd10719, %r13, %r3772;
	shr.u64 	%rd10720, %rd10719, 32;
	and.b64  	%rd10721, %rd10654, 4294967295;
	and.b64  	%rd10722, %rd10719, 4294967295;
	and.b64  	%rd10723, %rd10718, 4294967295;
	add.s64 	%rd10724, %rd10723, %rd10721;
	add.s64 	%rd10725, %rd10724, %rd10722;
	shr.u64 	%rd10726, %rd10725, 32;
	add.s64 	%rd10727, %rd10726, %rd10720;
	add.s64 	%rd10728, %rd10656, %rd10727;
	and.b64  	%rd10729, %rd10671, 4294967295;
	add.s64 	%rd10730, %rd10485, %rd10729;
	cvt.u32.u64 	%r3773, %rd10730;
	shr.u64 	%rd10731, %rd10730, 32;
	add.s64 	%rd10732, %rd10731, %rd10484;
	and.b64  	%rd10733, %rd10680, 4294967295;
	add.s64 	%rd10734, %rd10732, %rd10733;
	add.s64 	%rd10735, %rd10734, %rd10606;
	shr.u64 	%rd10736, %rd10735, 32;
	add.s64 	%rd10737, %rd10736, %rd10604;
	mul.wide.u32 	%rd10738, %r6543, %r6543;
	shr.u64 	%rd10739, %rd10738, 32;
	and.b64  	%rd10740, %rd10689, 4294967295;
	and.b64  	%rd10741, %rd10738, 4294967293;
	and.b64  	%rd10742, %rd10737, 4294967295;
	add.s64 	%rd10743, %rd10742, %rd10740;
	add.s64 	%rd10744, %rd10743, %rd10741;
	shr.u64 	%rd10745, %rd10744, 32;
	add.s64 	%rd10746, %rd10745, %rd10739;
	mul.wide.u32 	%rd10747, %r6542, %r6543;
	shr.u64 	%rd10748, %rd10747, 32;
	and.b64  	%rd10749, %rd10698, 4294967295;
	and.b64  	%rd10750, %rd10747, 4294967295;
	and.b64  	%rd10751, %rd10746, 4294967295;
	add.s64 	%rd10752, %rd10751, %rd10749;
	add.s64 	%rd10753, %rd10752, %rd10750;
	shr.u64 	%rd10754, %rd10753, 32;
	add.s64 	%rd10755, %rd10754, %rd10748;
	mul.wide.u32 	%rd10756, %r6541, %r6543;
	shr.u64 	%rd10757, %rd10756, 32;
	and.b64  	%rd10758, %rd10707, 4294967295;
	and.b64  	%rd10759, %rd10756, 4294967295;
	and.b64  	%rd10760, %rd10755, 4294967295;
	add.s64 	%rd10761, %rd10760, %rd10758;
	add.s64 	%rd10762, %rd10761, %rd10759;
	shr.u64 	%rd10763, %rd10762, 32;
	add.s64 	%rd10764, %rd10763, %rd10757;
	mul.wide.u32 	%rd10765, %r6540, %r6543;
	shr.u64 	%rd10766, %rd10765, 32;
	and.b64  	%rd10767, %rd10716, 4294967295;
	and.b64  	%rd10768, %rd10765, 4294967295;
	and.b64  	%rd10769, %rd10764, 4294967295;
	add.s64 	%rd10770, %rd10769, %rd10767;
	add.s64 	%rd10771, %rd10770, %rd10768;
	shr.u64 	%rd10772, %rd10771, 32;
	add.s64 	%rd10773, %rd10772, %rd10766;
	mul.wide.u32 	%rd10774, %r6539, %r6543;
	shr.u64 	%rd10775, %rd10774, 32;
	and.b64  	%rd10776, %rd10725, 4294967295;
	and.b64  	%rd10777, %rd10774, 4294967295;
	and.b64  	%rd10778, %rd10773, 4294967295;
	add.s64 	%rd10779, %rd10778, %rd10776;
	add.s64 	%rd10780, %rd10779, %rd10777;
	shr.u64 	%rd10781, %rd10780, 32;
	add.s64 	%rd10782, %rd10781, %rd10775;
	mul.wide.u32 	%rd10783, %r6538, %r6543;
	shr.u64 	%rd10784, %rd10783, 32;
	and.b64  	%rd10785, %rd10728, 4294967295;
	and.b64  	%rd10786, %rd10783, 4294967295;
	and.b64  	%rd10787, %rd10782, 4294967295;
	add.s64 	%rd10788, %rd10787, %rd10785;
	add.s64 	%rd10789, %rd10788, %rd10786;
	shr.u64 	%rd10790, %rd10789, 32;
	add.s64 	%rd10791, %rd10790, %rd10784;
	mul.lo.s32 	%r3774, %r22, %r3773;
	cvt.u64.u32 	%rd10792, %r3774;
	mul.wide.u32 	%rd10793, %r6, %r3774;
	shr.u64 	%rd10794, %rd10793, 32;
	and.b64  	%rd10795, %rd10730, 4294967295;
	and.b64  	%rd10796, %rd10793, 4294967295;
	add.s64 	%rd10797, %rd10796, %rd10795;
	shr.u64 	%rd10798, %rd10797, 32;
	add.s64 	%rd10799, %rd10798, %rd10794;
	mul.lo.s64 	%rd10800, %rd2, %rd10792;
	shr.u64 	%rd10801, %rd10800, 32;
	and.b64  	%rd10802, %rd10735, 4294967295;
	and.b64  	%rd10803, %rd10800, 4294967295;
	and.b64  	%rd10804, %rd10799, 4294967295;
	add.s64 	%rd10805, %rd10804, %rd10802;
	add.s64 	%rd10806, %rd10805, %rd10803;
	shr.u64 	%rd10807, %rd10806, 32;
	add.s64 	%rd10808, %rd10807, %rd10801;
	mul.lo.s64 	%rd10809, %rd3, %rd10792;
	shr.u64 	%rd10810, %rd10809, 32;
	and.b64  	%rd10811, %rd10744, 4294967295;
	and.b64  	%rd10812, %rd10809, 4294967295;
	and.b64  	%rd10813, %rd10808, 4294967295;
	add.s64 	%rd10814, %rd10813, %rd10811;
	add.s64 	%rd10815, %rd10814, %rd10812;
	shr.u64 	%rd10816, %rd10815, 32;
	add.s64 	%rd10817, %rd10816, %rd10810;
	mul.wide.u32 	%rd10818, %r9, %r3774;
	shr.u64 	%rd10819, %rd10818, 32;
	and.b64  	%rd10820, %rd10753, 4294967295;
	and.b64  	%rd10821, %rd10818, 4294967295;
	and.b64  	%rd10822, %rd10817, 4294967295;
	add.s64 	%rd10823, %rd10822, %rd10820;
	add.s64 	%rd10824, %rd10823, %rd10821;
	shr.u64 	%rd10825, %rd10824, 32;
	add.s64 	%rd10826, %rd10825, %rd10819;
	mul.wide.u32 	%rd10827, %r10, %r3774;
	shr.u64 	%rd10828, %rd10827, 32;
	and.b64  	%rd10829, %rd10762, 4294967295;
	and.b64  	%rd10830, %rd10827, 4294967295;
	and.b64  	%rd10831, %rd10826, 4294967295;
	add.s64 	%rd10832, %rd10831, %rd10829;
	add.s64 	%rd10833, %rd10832, %rd10830;
	shr.u64 	%rd10834, %rd10833, 32;
	add.s64 	%rd10835, %rd10834, %rd10828;
	mul.wide.u32 	%rd10836, %r11, %r3774;
	shr.u64 	%rd10837, %rd10836, 32;
	and.b64  	%rd10838, %rd10771, 4294967295;
	and.b64  	%rd10839, %rd10836, 4294967295;
	and.b64  	%rd10840, %rd10835, 4294967295;
	add.s64 	%rd10841, %rd10840, %rd10838;
	add.s64 	%rd10842, %rd10841, %rd10839;
	shr.u64 	%rd10843, %rd10842, 32;
	add.s64 	%rd10844, %rd10843, %rd10837;
	mul.lo.s64 	%rd10845, %rd7, %rd10792;
	shr.u64 	%rd10846, %rd10845, 32;
	and.b64  	%rd10847, %rd10780, 4294967295;
	and.b64  	%rd10848, %rd10845, 4294967295;
	and.b64  	%rd10849, %rd10844, 4294967295;
	add.s64 	%rd10850, %rd10849, %rd10847;
	add.s64 	%rd10851, %rd10850, %rd10848;
	shr.u64 	%rd10852, %rd10851, 32;
	add.s64 	%rd10853, %rd10852, %rd10846;
	mul.wide.u32 	%rd10854, %r13, %r3774;
	shr.u64 	%rd10855, %rd10854, 32;
	and.b64  	%rd10856, %rd10789, 4294967295;
	and.b64  	%rd10857, %rd10854, 4294967295;
	and.b64  	%rd10858, %rd10853, 4294967295;
	add.s64 	%rd10859, %rd10858, %rd10856;
	add.s64 	%rd10860, %rd10859, %rd10857;
	shr.u64 	%rd10861, %rd10860, 32;
	add.s64 	%rd10862, %rd10861, %rd10855;
	add.s64 	%rd10863, %rd10791, %rd10862;
	and.b64  	%rd10864, %rd10806, 4294967295;
	add.s64 	%rd10865, %rd10491, %rd10864;
	cvt.u32.u64 	%r3775, %rd10865;
	shr.u64 	%rd10866, %rd10865, 32;
	add.s64 	%rd10867, %rd10866, %rd10490;
	and.b64  	%rd10868, %rd10815, 4294967295;
	add.s64 	%rd10869, %rd10867, %rd10868;
	add.s64 	%rd10870, %rd10869, %rd10615;
	shr.u64 	%rd10871, %rd10870, 32;
	add.s64 	%rd10872, %rd10871, %rd10613;
	and.b64  	%rd10873, %rd10824, 4294967295;
	and.b64  	%rd10874, %rd10872, 4294967295;
	add.s64 	%rd10875, %rd10874, %rd10873;
	add.s64 	%rd10876, %rd10875, %rd10750;
	shr.u64 	%rd10877, %rd10876, 32;
	add.s64 	%rd10878, %rd10877, %rd10748;
	mul.wide.u32 	%rd10879, %r6542, %r6542;
	shr.u64 	%rd10880, %rd10879, 32;
	and.b64  	%rd10881, %rd10833, 4294967295;
	and.b64  	%rd10882, %rd10879, 4294967293;
	and.b64  	%rd10883, %rd10878, 4294967295;
	add.s64 	%rd10884, %rd10883, %rd10881;
	add.s64 	%rd10885, %rd10884, %rd10882;
	shr.u64 	%rd10886, %rd10885, 32;
	add.s64 	%rd10887, %rd10886, %rd10880;
	mul.wide.u32 	%rd10888, %r6541, %r6542;
	shr.u64 	%rd10889, %rd10888, 32;
	and.b64  	%rd10890, %rd10842, 4294967295;
	and.b64  	%rd10891, %rd10888, 4294967295;
	and.b64  	%rd10892, %rd10887, 4294967295;
	add.s64 	%rd10893, %rd10892, %rd10890;
	add.s64 	%rd10894, %rd10893, %rd10891;
	shr.u64 	%rd10895, %rd10894, 32;
	add.s64 	%rd10896, %rd10895, %rd10889;
	mul.wide.u32 	%rd10897, %r6540, %r6542;
	shr.u64 	%rd10898, %rd10897, 32;
	and.b64  	%rd10899, %rd10851, 4294967295;
	and.b64  	%rd10900, %rd10897, 4294967295;
	and.b64  	%rd10901, %rd10896, 4294967295;
	add.s64 	%rd10902, %rd10901, %rd10899;
	add.s64 	%rd10903, %rd10902, %rd10900;
	shr.u64 	%rd10904, %rd10903, 32;
	add.s64 	%rd10905, %rd10904, %rd10898;
	mul.wide.u32 	%rd10906, %r6539, %r6542;
	shr.u64 	%rd10907, %rd10906, 32;
	and.b64  	%rd10908, %rd10860, 4294967295;
	and.b64  	%rd10909, %rd10906, 4294967295;
	and.b64  	%rd10910, %rd10905, 4294967295;
	add.s64 	%rd10911, %rd10910, %rd10908;
	add.s64 	%rd10912, %rd10911, %rd10909;
	shr.u64 	%rd10913, %rd10912, 32;
	add.s64 	%rd10914, %rd10913, %rd10907;
	mul.wide.u32 	%rd10915, %r6538, %r6542;
	shr.u64 	%rd10916, %rd10915, 32;
	and.b64  	%rd10917, %rd10863, 4294967295;
	and.b64  	%rd10918, %rd10915, 4294967295;
	and.b64  	%rd10919, %rd10914, 4294967295;
	add.s64 	%rd10920, %rd10919, %rd10917;
	add.s64 	%rd10921, %rd10920, %rd10918;
	shr.u64 	%rd10922, %rd10921, 32;
	add.s64 	%rd10923, %rd10922, %rd10916;
	mul.lo.s32 	%r3776, %r22, %r3775;
	cvt.u64.u32 	%rd10924, %r3776;
	mul.wide.u32 	%rd10925, %r6, %r3776;
	shr.u64 	%rd10926, %rd10925, 32;
	and.b64  	%rd10927, %rd10865, 4294967295;
	and.b64  	%rd10928, %rd10925, 4294967295;
	add.s64 	%rd10929, %rd10928, %rd10927;
	shr.u64 	%rd10930, %rd10929, 32;
	add.s64 	%rd10931, %rd10930, %rd10926;
	mul.lo.s64 	%rd10932, %rd2, %rd10924;
	shr.u64 	%rd10933, %rd10932, 32;
	and.b64  	%rd10934, %rd10870, 4294967295;
	and.b64  	%rd10935, %rd10932, 4294967295;
	and.b64  	%rd10936, %rd10931, 4294967295;
	add.s64 	%rd10937, %rd10936, %rd10934;
	add.s64 	%rd10938, %rd10937, %rd10935;
	shr.u64 	%rd10939, %rd10938, 32;
	add.s64 	%rd10940, %rd10939, %rd10933;
	mul.lo.s64 	%rd10941, %rd3, %rd10924;
	shr.u64 	%rd10942, %rd10941, 32;
	and.b64  	%rd10943, %rd10876, 4294967295;
	and.b64  	%rd10944, %rd10941, 4294967295;
	and.b64  	%rd10945, %rd10940, 4294967295;
	add.s64 	%rd10946, %rd10945, %rd10943;
	add.s64 	%rd10947, %rd10946, %rd10944;
	shr.u64 	%rd10948, %rd10947, 32;
	add.s64 	%rd10949, %rd10948, %rd10942;
	mul.wide.u32 	%rd10950, %r9, %r3776;
	shr.u64 	%rd10951, %rd10950, 32;
	and.b64  	%rd10952, %rd10885, 4294967295;
	and.b64  	%rd10953, %rd10950, 4294967295;
	and.b64  	%rd10954, %rd10949, 4294967295;
	add.s64 	%rd10955, %rd10954, %rd10952;
	add.s64 	%rd10956, %rd10955, %rd10953;
	shr.u64 	%rd10957, %rd10956, 32;
	add.s64 	%rd10958, %rd10957, %rd10951;
	mul.wide.u32 	%rd10959, %r10, %r3776;
	shr.u64 	%rd10960, %rd10959, 32;
	and.b64  	%rd10961, %rd10894, 4294967295;
	and.b64  	%rd10962, %rd10959, 4294967295;
	and.b64  	%rd10963, %rd10958, 4294967295;
	add.s64 	%rd10964, %rd10963, %rd10961;
	add.s64 	%rd10965, %rd10964, %rd10962;
	shr.u64 	%rd10966, %rd10965, 32;
	add.s64 	%rd10967, %rd10966, %rd10960;
	mul.wide.u32 	%rd10968, %r11, %r3776;
	shr.u64 	%rd10969, %rd10968, 32;
	and.b64  	%rd10970, %rd10903, 4294967295;
	and.b64  	%rd10971, %rd10968, 4294967295;
	and.b64  	%rd10972, %rd10967, 4294967295;
	add.s64 	%rd10973, %rd10972, %rd10970;
	add.s64 	%rd10974, %rd10973, %rd10971;
	shr.u64 	%rd10975, %rd10974, 32;
	add.s64 	%rd10976, %rd10975, %rd10969;
	mul.lo.s64 	%rd10977, %rd7, %rd10924;
	shr.u64 	%rd10978, %rd10977, 32;
	and.b64  	%rd10979, %rd10912, 4294967295;
	and.b64  	%rd10980, %rd10977, 4294967295;
	and.b64  	%rd10981, %rd10976, 4294967295;
	add.s64 	%rd10982, %rd10981, %rd10979;
	add.s64 	%rd10983, %rd10982, %rd10980;
	shr.u64 	%rd10984, %rd10983, 32;
	add.s64 	%rd10985, %rd10984, %rd10978;
	mul.wide.u32 	%rd10986, %r13, %r3776;
	shr.u64 	%rd10987, %rd10986, 32;
	and.b64  	%rd10988, %rd10921, 4294967295;
	and.b64  	%rd10989, %rd10986, 4294967295;
	and.b64  	%rd10990, %rd10985, 4294967295;
	add.s64 	%rd10991, %rd10990, %rd10988;
	add.s64 	%rd10992, %rd10991, %rd10989;
	shr.u64 	%rd10993, %rd10992, 32;
	add.s64 	%rd10994, %rd10993, %rd10987;
	add.s64 	%rd10995, %rd10923, %rd10994;
	and.b64  	%rd10996, %rd10938, 4294967295;
	add.s64 	%rd10997, %rd10497, %rd10996;
	cvt.u32.u64 	%r3777, %rd10997;
	shr.u64 	%rd10998, %rd10997, 32;
	add.s64 	%rd10999, %rd10998, %rd10496;
	and.b64  	%rd11000, %rd10947, 4294967295;
	add.s64 	%rd11001, %rd10999, %rd11000;
	add.s64 	%rd11002, %rd11001, %rd10624;
	shr.u64 	%rd11003, %rd11002, 32;
	add.s64 	%rd11004, %rd11003, %rd10622;
	and.b64  	%rd11005, %rd10956, 4294967295;
	and.b64  	%rd11006, %rd11004, 4294967295;
	add.s64 	%rd11007, %rd11006, %rd11005;
	add.s64 	%rd11008, %rd11007, %rd10759;
	shr.u64 	%rd11009, %rd11008, 32;
	add.s64 	%rd11010, %rd11009, %rd10757;
	and.b64  	%rd11011, %rd10965, 4294967295;
	and.b64  	%rd11012, %rd11010, 4294967295;
	add.s64 	%rd11013, %rd11012, %rd11011;
	add.s64 	%rd11014, %rd11013, %rd10891;
	shr.u64 	%rd11015, %rd11014, 32;
	add.s64 	%rd11016, %rd11015, %rd10889;
	mul.wide.u32 	%rd11017, %r6541, %r6541;
	shr.u64 	%rd11018, %rd11017, 32;
	and.b64  	%rd11019, %rd10974, 4294967295;
	and.b64  	%rd11020, %rd11017, 4294967293;
	and.b64  	%rd11021, %rd11016, 4294967295;
	add.s64 	%rd11022, %rd11021, %rd11019;
	add.s64 	%rd11023, %rd11022, %rd11020;
	shr.u64 	%rd11024, %rd11023, 32;
	add.s64 	%rd11025, %rd11024, %rd11018;
	mul.wide.u32 	%rd11026, %r6540, %r6541;
	shr.u64 	%rd11027, %rd11026, 32;
	and.b64  	%rd11028, %rd10983, 4294967295;
	and.b64  	%rd11029, %rd11026, 4294967295;
	and.b64  	%rd11030, %rd11025, 4294967295;
	add.s64 	%rd11031, %rd11030, %rd11028;
	add.s64 	%rd11032, %rd11031, %rd11029;
	shr.u64 	%rd11033, %rd11032, 32;
	add.s64 	%rd11034, %rd11033, %rd11027;
	mul.wide.u32 	%rd11035, %r6539, %r6541;
	shr.u64 	%rd11036, %rd11035, 32;
	and.b64  	%rd11037, %rd10992, 4294967295;
	and.b64  	%rd11038, %rd11035, 4294967295;
	and.b64  	%rd11039, %rd11034, 4294967295;
	add.s64 	%rd11040, %rd11039, %rd11037;
	add.s64 	%rd11041, %rd11040, %rd11038;
	shr.u64 	%rd11042, %rd11041, 32;
	add.s64 	%rd11043, %rd11042, %rd11036;
	mul.wide.u32 	%rd11044, %r6538, %r6541;
	shr.u64 	%rd11045, %rd11044, 32;
	and.b64  	%rd11046, %rd10995, 4294967295;
	and.b64  	%rd11047, %rd11044, 4294967295;
	and.b64  	%rd11048, %rd11043, 4294967295;
	add.s64 	%rd11049, %rd11048, %rd11046;
	add.s64 	%rd11050, %rd11049, %rd11047;
	shr.u64 	%rd11051, %rd11050, 32;
	add.s64 	%rd11052, %rd11051, %rd11045;
	mul.lo.s32 	%r3778, %r22, %r3777;
	cvt.u64.u32 	%rd11053, %r3778;
	mul.wide.u32 	%rd11054, %r6, %r3778;
	shr.u64 	%rd11055, %rd11054, 32;
	and.b64  	%rd11056, %rd10997, 4294967295;
	and.b64  	%rd11057, %rd11054, 4294967295;
	add.s64 	%rd11058, %rd11057, %rd11056;
	shr.u64 	%rd11059, %rd11058, 32;
	add.s64 	%rd11060, %rd11059, %rd11055;
	mul.lo.s64 	%rd11061, %rd2, %rd11053;
	shr.u64 	%rd11062, %rd11061, 32;
	and.b64  	%rd11063, %rd11002, 4294967295;
	and.b64  	%rd11064, %rd11061, 4294967295;
	and.b64  	%rd11065, %rd11060, 4294967295;
	add.s64 	%rd11066, %rd11065, %rd11063;
	add.s64 	%rd11067, %rd11066, %rd11064;
	shr.u64 	%rd11068, %rd11067, 32;
	add.s64 	%rd11069, %rd11068, %rd11062;
	mul.lo.s64 	%rd11070, %rd3, %rd11053;
	shr.u64 	%rd11071, %rd11070, 32;
	and.b64  	%rd11072, %rd11008, 4294967295;
	and.b64  	%rd11073, %rd11070, 4294967295;
	and.b64  	%rd11074, %rd11069, 4294967295;
	add.s64 	%rd11075, %rd11074, %rd11072;
	add.s64 	%rd11076, %rd11075, %rd11073;
	shr.u64 	%rd11077, %rd11076, 32;
	add.s64 	%rd11078, %rd11077, %rd11071;
	mul.wide.u32 	%rd11079, %r9, %r3778;
	shr.u64 	%rd11080, %rd11079, 32;
	and.b64  	%rd11081, %rd11014, 4294967295;
	and.b64  	%rd11082, %rd11079, 4294967295;
	and.b64  	%rd11083, %rd11078, 4294967295;
	add.s64 	%rd11084, %rd11083, %rd11081;
	add.s64 	%rd11085, %rd11084, %rd11082;
	shr.u64 	%rd11086, %rd11085, 32;
	add.s64 	%rd11087, %rd11086, %rd11080;
	mul.wide.u32 	%rd11088, %r10, %r3778;
	shr.u64 	%rd11089, %rd11088, 32;
	and.b64  	%rd11090, %rd11023, 4294967295;
	and.b64  	%rd11091, %rd11088, 4294967295;
	and.b64  	%rd11092, %rd11087, 4294967295;
	add.s64 	%rd11093, %rd11092, %rd11090;
	add.s64 	%rd11094, %rd11093, %rd11091;
	shr.u64 	%rd11095, %rd11094, 32;
	add.s64 	%rd11096, %rd11095, %rd11089;
	mul.wide.u32 	%rd11097, %r11, %r3778;
	shr.u64 	%rd11098, %rd11097, 32;
	and.b64  	%rd11099, %rd11032, 4294967295;
	and.b64  	%rd11100, %rd11097, 4294967295;
	and.b64  	%rd11101, %rd11096, 4294967295;
	add.s64 	%rd11102, %rd11101, %rd11099;
	add.s64 	%rd11103, %rd11102, %rd11100;
	shr.u64 	%rd11104, %rd11103, 32;
	add.s64 	%rd11105, %rd11104, %rd11098;
	mul.lo.s64 	%rd11106, %rd7, %rd11053;
	shr.u64 	%rd11107, %rd11106, 32;
	and.b64  	%rd11108, %rd11041, 4294967295;
	and.b64  	%rd11109, %rd11106, 4294967295;
	and.b64  	%rd11110, %rd11105, 4294967295;
	add.s64 	%rd11111, %rd11110, %rd11108;
	add.s64 	%rd11112, %rd11111, %rd11109;
	shr.u64 	%rd11113, %rd11112, 32;
	add.s64 	%rd11114, %rd11113, %rd11107;
	mul.wide.u32 	%rd11115, %r13, %r3778;
	shr.u64 	%rd11116, %rd11115, 32;
	and.b64  	%rd11117, %rd11050, 4294967295;
	and.b64  	%rd11118, %rd11115, 4294967295;
	and.b64  	%rd11119, %rd11114, 4294967295;
	add.s64 	%rd11120, %rd11119, %rd11117;
	add.s64 	%rd11121, %rd11120, %rd11118;
	shr.u64 	%rd11122, %rd11121, 32;
	add.s64 	%rd11123, %rd11122, %rd11116;
	add.s64 	%rd11124, %rd11052, %rd11123;
	and.b64  	%rd11125, %rd11067, 4294967295;
	add.s64 	%rd11126, %rd10503, %rd11125;
	cvt.u32.u64 	%r3779, %rd11126;
	shr.u64 	%rd11127, %rd11126, 32;
	add.s64 	%rd11128, %rd11127, %rd10502;
	and.b64  	%rd11129, %rd11076, 4294967295;
	add.s64 	%rd11130, %rd11128, %rd11129;
	add.s64 	%rd11131, %rd11130, %rd10633;
	shr.u64 	%rd11132, %rd11131, 32;
	add.s64 	%rd11133, %rd11132, %rd10631;
	and.b64  	%rd11134, %rd11085, 4294967295;
	and.b64  	%rd11135, %rd11133, 4294967295;
	add.s64 	%rd11136, %rd11135, %rd11134;
	add.s64 	%rd11137, %rd11136, %rd10768;
	shr.u64 	%rd11138, %rd11137, 32;
	add.s64 	%rd11139, %rd11138, %rd10766;
	and.b64  	%rd11140, %rd11094, 4294967295;
	and.b64  	%rd11141, %rd11139, 4294967295;
	add.s64 	%rd11142, %rd11141, %rd11140;
	add.s64 	%rd11143, %rd11142, %rd10900;
	shr.u64 	%rd11144, %rd11143, 32;
	add.s64 	%rd11145, %rd11144, %rd10898;
	and.b64  	%rd11146, %rd11103, 4294967295;
	and.b64  	%rd11147, %rd11145, 4294967295;
	add.s64 	%rd11148, %rd11147, %rd11146;
	add.s64 	%rd11149, %rd11148, %rd11029;
	shr.u64 	%rd11150, %rd11149, 32;
	add.s64 	%rd11151, %rd11150, %rd11027;
	mul.wide.u32 	%rd11152, %r6540, %r6540;
	shr.u64 	%rd11153, %rd11152, 32;
	and.b64  	%rd11154, %rd11112, 4294967295;
	and.b64  	%rd11155, %rd11152, 4294967293;
	and.b64  	%rd11156, %rd11151, 4294967295;
	add.s64 	%rd11157, %rd11156, %rd11154;
	add.s64 	%rd11158, %rd11157, %rd11155;
	shr.u64 	%rd11159, %rd11158, 32;
	add.s64 	%rd11160, %rd11159, %rd11153;
	mul.wide.u32 	%rd11161, %r6539, %r6540;
	shr.u64 	%rd11162, %rd11161, 32;
	and.b64  	%rd11163, %rd11121, 4294967295;
	and.b64  	%rd11164, %rd11161, 4294967295;
	and.b64  	%rd11165, %rd11160, 4294967295;
	add.s64 	%rd11166, %rd11165, %rd11163;
	add.s64 	%rd11167, %rd11166, %rd11164;
	shr.u64 	%rd11168, %rd11167, 32;
	add.s64 	%rd11169, %rd11168, %rd11162;
	mul.wide.u32 	%rd11170, %r6538, %r6540;
	shr.u64 	%rd11171, %rd11170, 32;
	and.b64  	%rd11172, %rd11124, 4294967295;
	and.b64  	%rd11173, %rd11170, 4294967295;
	and.b64  	%rd11174, %rd11169, 4294967295;
	add.s64 	%rd11175, %rd11174, %rd11172;
	add.s64 	%rd11176, %rd11175, %rd11173;
	shr.u64 	%rd11177, %rd11176, 32;
	add.s64 	%rd11178, %rd11177, %rd11171;
	mul.lo.s32 	%r3780, %r22, %r3779;
	cvt.u64.u32 	%rd11179, %r3780;
	mul.wide.u32 	%rd11180, %r6, %r3780;
	shr.u64 	%rd11181, %rd11180, 32;
	and.b64  	%rd11182, %rd11126, 4294967295;
	and.b64  	%rd11183, %rd11180, 4294967295;
	add.s64 	%rd11184, %rd11183, %rd11182;
	shr.u64 	%rd11185, %rd11184, 32;
	add.s64 	%rd11186, %rd11185, %rd11181;
	mul.lo.s64 	%rd11187, %rd2, %rd11179;
	shr.u64 	%rd11188, %rd11187, 32;
	and.b64  	%rd11189, %rd11131, 4294967295;
	and.b64  	%rd11190, %rd11187, 4294967295;
	and.b64  	%rd11191, %rd11186, 4294967295;
	add.s64 	%rd11192, %rd11191, %rd11189;
	add.s64 	%rd11193, %rd11192, %rd11190;
	shr.u64 	%rd11194, %rd11193, 32;
	add.s64 	%rd11195, %rd11194, %rd11188;
	mul.lo.s64 	%rd11196, %rd3, %rd11179;
	shr.u64 	%rd11197, %rd11196, 32;
	and.b64  	%rd11198, %rd11137, 4294967295;
	and.b64  	%rd11199, %rd11196, 4294967295;
	and.b64  	%rd11200, %rd11195, 4294967295;
	add.s64 	%rd11201, %rd11200, %rd11198;
	add.s64 	%rd11202, %rd11201, %rd11199;
	shr.u64 	%rd11203, %rd11202, 32;
	add.s64 	%rd11204, %rd11203, %rd11197;
	mul.wide.u32 	%rd11205, %r9, %r3780;
	shr.u64 	%rd11206, %rd11205, 32;
	and.b64  	%rd11207, %rd11143, 4294967295;
	and.b64  	%rd11208, %rd11205, 4294967295;
	and.b64  	%rd11209, %rd11204, 4294967295;
	add.s64 	%rd11210, %rd11209, %rd11207;
	add.s64 	%rd11211, %rd11210, %rd11208;
	shr.u64 	%rd11212, %rd11211, 32;
	add.s64 	%rd11213, %rd11212, %rd11206;
	mul.wide.u32 	%rd11214, %r10, %r3780;
	shr.u64 	%rd11215, %rd11214, 32;
	and.b64  	%rd11216, %rd11149, 4294967295;
	and.b64  	%rd11217, %rd11214, 4294967295;
	and.b64  	%rd11218, %rd11213, 4294967295;
	add.s64 	%rd11219, %rd11218, %rd11216;
	add.s64 	%rd11220, %rd11219, %rd11217;
	shr.u64 	%rd11221, %rd11220, 32;
	add.s64 	%rd11222, %rd11221, %rd11215;
	mul.wide.u32 	%rd11223, %r11, %r3780;
	shr.u64 	%rd11224, %rd11223, 32;
	and.b64  	%rd11225, %rd11158, 4294967295;
	and.b64  	%rd11226, %rd11223, 4294967295;
	and.b64  	%rd11227, %rd11222, 4294967295;
	add.s64 	%rd11228, %rd11227, %rd11225;
	add.s64 	%rd11229, %rd11228, %rd11226;
	shr.u64 	%rd11230, %rd11229, 32;
	add.s64 	%rd11231, %rd11230, %rd11224;
	mul.lo.s64 	%rd11232, %rd7, %rd11179;
	shr.u64 	%rd11233, %rd11232, 32;
	and.b64  	%rd11234, %rd11167, 4294967295;
	and.b64  	%rd11235, %rd11232, 4294967295;
	and.b64  	%rd11236, %rd11231, 4294967295;
	add.s64 	%rd11237, %rd11236, %rd11234;
	add.s64 	%rd11238, %rd11237, %rd11235;
	shr.u64 	%rd11239, %rd11238, 32;
	add.s64 	%rd11240, %rd11239, %rd11233;
	mul.wide.u32 	%rd11241, %r13, %r3780;
	shr.u64 	%rd11242, %rd11241, 32;
	and.b64  	%rd11243, %rd11176, 4294967295;
	and.b64  	%rd11244, %rd11241, 4294967295;
	and.b64  	%rd11245, %rd11240, 4294967295;
	add.s64 	%rd11246, %rd11245, %rd11243;
	add.s64 	%rd11247, %rd11246, %rd11244;
	shr.u64 	%rd11248, %rd11247, 32;
	add.s64 	%rd11249, %rd11248, %rd11242;
	add.s64 	%rd11250, %rd11178, %rd11249;
	and.b64  	%rd11251, %rd11193, 4294967295;
	add.s64 	%rd11252, %rd10509, %rd11251;
	cvt.u32.u64 	%r3781, %rd11252;
	shr.u64 	%rd11253, %rd11252, 32;
	add.s64 	%rd11254, %rd11253, %rd10508;
	and.b64  	%rd11255, %rd11202, 4294967295;
	add.s64 	%rd11256, %rd11254, %rd11255;
	add.s64 	%rd11257, %rd11256, %rd10642;
	shr.u64 	%rd11258, %rd11257, 32;
	add.s64 	%rd11259, %rd11258, %rd10640;
	and.b64  	%rd11260, %rd11211, 4294967295;
	and.b64  	%rd11261, %rd11259, 4294967295;
	add.s64 	%rd11262, %rd11261, %rd11260;
	add.s64 	%rd11263, %rd11262, %rd10777;
	shr.u64 	%rd11264, %rd11263, 32;
	add.s64 	%rd11265, %rd11264, %rd10775;
	and.b64  	%rd11266, %rd11220, 4294967295;
	and.b64  	%rd11267, %rd11265, 4294967295;
	add.s64 	%rd11268, %rd11267, %rd11266;
	add.s64 	%rd11269, %rd11268, %rd10909;
	shr.u64 	%rd11270, %rd11269, 32;
	add.s64 	%rd11271, %rd11270, %rd10907;
	and.b64  	%rd11272, %rd11229, 4294967295;
	and.b64  	%rd11273, %rd11271, 4294967295;
	add.s64 	%rd11274, %rd11273, %rd11272;
	add.s64 	%rd11275, %rd11274, %rd11038;
	shr.u64 	%rd11276, %rd11275, 32;
	add.s64 	%rd11277, %rd11276, %rd11036;
	and.b64  	%rd11278, %rd11238, 4294967295;
	and.b64  	%rd11279, %rd11277, 4294967295;
	add.s64 	%rd11280, %rd11279, %rd11278;
	add.s64 	%rd11281, %rd11280, %rd11164;
	shr.u64 	%rd11282, %rd11281, 32;
	add.s64 	%rd11283, %rd11282, %rd11162;
	mul.wide.u32 	%rd11284, %r6539, %r6539;
	shr.u64 	%rd11285, %rd11284, 32;
	and.b64  	%rd11286, %rd11247, 4294967295;
	and.b64  	%rd11287, %rd11284, 4294967293;
	and.b64  	%rd11288, %rd11283, 4294967295;
	add.s64 	%rd11289, %rd11288, %rd11286;
	add.s64 	%rd11290, %rd11289, %rd11287;
	shr.u64 	%rd11291, %rd11290, 32;
	add.s64 	%rd11292, %rd11291, %rd11285;
	mul.wide.u32 	%rd11293, %r6538, %r6539;
	shr.u64 	%rd11294, %rd11293, 32;
	and.b64  	%rd11295, %rd11250, 4294967295;
	and.b64  	%rd11296, %rd11293, 4294967295;
	and.b64  	%rd11297, %rd11292, 4294967295;
	add.s64 	%rd11298, %rd11297, %rd11295;
	add.s64 	%rd11299, %rd11298, %rd11296;
	shr.u64 	%rd11300, %rd11299, 32;
	add.s64 	%rd11301, %rd11300, %rd11294;
	mul.lo.s32 	%r3782, %r22, %r3781;
	cvt.u64.u32 	%rd11302, %r3782;
	mul.wide.u32 	%rd11303, %r6, %r3782;
	shr.u64 	%rd11304, %rd11303, 32;
	and.b64  	%rd11305, %rd11252, 4294967295;
	and.b64  	%rd11306, %rd11303, 4294967295;
	add.s64 	%rd11307, %rd11306, %rd11305;
	shr.u64 	%rd11308, %rd11307, 32;
	add.s64 	%rd11309, %rd11308, %rd11304;
	mul.lo.s64 	%rd11310, %rd2, %rd11302;
	shr.u64 	%rd11311, %rd11310, 32;
	and.b64  	%rd11312, %rd11257, 4294967295;
	and.b64  	%rd11313, %rd11310, 4294967295;
	and.b64  	%rd11314, %rd11309, 4294967295;
	add.s64 	%rd11315, %rd11314, %rd11312;
	add.s64 	%rd11316, %rd11315, %rd11313;
	shr.u64 	%rd11317, %rd11316, 32;
	add.s64 	%rd11318, %rd11317, %rd11311;
	mul.lo.s64 	%rd11319, %rd3, %rd11302;
	shr.u64 	%rd11320, %rd11319, 32;
	and.b64  	%rd11321, %rd11263, 4294967295;
	and.b64  	%rd11322, %rd11319, 4294967295;
	and.b64  	%rd11323, %rd11318, 4294967295;
	add.s64 	%rd11324, %rd11323, %rd11321;
	add.s64 	%rd11325, %rd11324, %rd11322;
	shr.u64 	%rd11326, %rd11325, 32;
	add.s64 	%rd11327, %rd11326, %rd11320;
	mul.wide.u32 	%rd11328, %r9, %r3782;
	shr.u64 	%rd11329, %rd11328, 32;
	and.b64  	%rd11330, %rd11269, 4294967295;
	and.b64  	%rd11331, %rd11328, 4294967295;
	and.b64  	%rd11332, %rd11327, 4294967295;
	add.s64 	%rd11333, %rd11332, %rd11330;
	add.s64 	%rd11334, %rd11333, %rd11331;
	shr.u64 	%rd11335, %rd11334, 32;
	add.s64 	%rd11336, %rd11335, %rd11329;
	mul.wide.u32 	%rd11337, %r10, %r3782;
	shr.u64 	%rd11338, %rd11337, 32;
	and.b64  	%rd11339, %rd11275, 4294967295;
	and.b64  	%rd11340, %rd11337, 4294967295;
	and.b64  	%rd11341, %rd11336, 4294967295;
	add.s64 	%rd11342, %rd11341, %rd11339;
	add.s64 	%rd11343, %rd11342, %rd11340;
	shr.u64 	%rd11344, %rd11343, 32;
	add.s64 	%rd11345, %rd11344, %rd11338;
	mul.wide.u32 	%rd11346, %r11, %r3782;
	shr.u64 	%rd11347, %rd11346, 32;
	and.b64  	%rd11348, %rd11281, 4294967295;
	and.b64  	%rd11349, %rd11346, 4294967295;
	and.b64  	%rd11350, %rd11345, 4294967295;
	add.s64 	%rd11351, %rd11350, %rd11348;
	add.s64 	%rd11352, %rd11351, %rd11349;
	shr.u64 	%rd11353, %rd11352, 32;
	add.s64 	%rd11354, %rd11353, %rd11347;
	mul.lo.s64 	%rd11355, %rd7, %rd11302;
	shr.u64 	%rd11356, %rd11355, 32;
	and.b64  	%rd11357, %rd11290, 4294967295;
	and.b64  	%rd11358, %rd11355, 4294967295;
	and.b64  	%rd11359, %rd11354, 4294967295;
	add.s64 	%rd11360, %rd11359, %rd11357;
	add.s64 	%rd11361, %rd11360, %rd11358;
	shr.u64 	%rd11362, %rd11361, 32;
	add.s64 	%rd11363, %rd11362, %rd11356;
	mul.wide.u32 	%rd11364, %r13, %r3782;
	shr.u64 	%rd11365, %rd11364, 32;
	and.b64  	%rd11366, %rd11299, 4294967295;
	and.b64  	%rd11367, %rd11364, 4294967295;
	and.b64  	%rd11368, %rd11363, 4294967295;
	add.s64 	%rd11369, %rd11368, %rd11366;
	add.s64 	%rd11370, %rd11369, %rd11367;
	shr.u64 	%rd11371, %rd11370, 32;
	add.s64 	%rd11372, %rd11371, %rd11365;
	add.s64 	%rd11373, %rd11301, %rd11372;
	and.b64  	%rd11374, %rd11316, 4294967295;
	add.s64 	%rd11375, %rd10515, %rd11374;
	cvt.u32.u64 	%r3783, %rd11375;
	shr.u64 	%rd11376, %rd11375, 32;
	add.s64 	%rd11377, %rd11376, %rd10514;
	and.b64  	%rd11378, %rd11325, 4294967295;
	add.s64 	%rd11379, %rd11377, %rd11378;
	add.s64 	%rd11380, %rd11379, %rd10651;
	shr.u64 	%rd11381, %rd11380, 32;
	add.s64 	%rd11382, %rd11381, %rd10649;
	and.b64  	%rd11383, %rd11334, 4294967295;
	and.b64  	%rd11384, %rd11382, 4294967295;
	add.s64 	%rd11385, %rd11384, %rd11383;
	add.s64 	%rd11386, %rd11385, %rd10786;
	shr.u64 	%rd11387, %rd11386, 32;
	add.s64 	%rd11388, %rd11387, %rd10784;
	and.b64  	%rd11389, %rd11343, 4294967295;
	and.b64  	%rd11390, %rd11388, 4294967295;
	add.s64 	%rd11391, %rd11390, %rd11389;
	add.s64 	%rd11392, %rd11391, %rd10918;
	shr.u64 	%rd11393, %rd11392, 32;
	add.s64 	%rd11394, %rd11393, %rd10916;
	and.b64  	%rd11395, %rd11352, 4294967295;
	and.b64  	%rd11396, %rd11394, 4294967295;
	add.s64 	%rd11397, %rd11396, %rd11395;
	add.s64 	%rd11398, %rd11397, %rd11047;
	shr.u64 	%rd11399, %rd11398, 32;
	add.s64 	%rd11400, %rd11399, %rd11045;
	and.b64  	%rd11401, %rd11361, 4294967295;
	and.b64  	%rd11402, %rd11400, 4294967295;
	add.s64 	%rd11403, %rd11402, %rd11401;
	add.s64 	%rd11404, %rd11403, %rd11173;
	shr.u64 	%rd11405, %rd11404, 32;
	add.s64 	%rd11406, %rd11405, %rd11171;
	and.b64  	%rd11407, %rd11370, 4294967295;
	and.b64  	%rd11408, %rd11406, 4294967295;
	add.s64 	%rd11409, %rd11408, %rd11407;
	add.s64 	%rd11410, %rd11409, %rd11296;
	shr.u64 	%rd11411, %rd11410, 32;
	add.s64 	%rd11412, %rd11411, %rd11294;
	mul.wide.u32 	%rd11413, %r6538, %r6538;
	{ .reg .b32 tmp; mov.b64 {tmp, %r3784}, %rd11413; }
	and.b64  	%rd11414, %rd11373, 4294967295;
	and.b64  	%rd11415, %rd11413, 4294967293;
	and.b64  	%rd11416, %rd11412, 4294967295;
	add.s64 	%rd11417, %rd11416, %rd11414;
	add.s64 	%rd11418, %rd11417, %rd11415;
	{ .reg .b32 tmp; mov.b64 {tmp, %r3785}, %rd11418; }
	add.s32 	%r3786, %r3785, %r3784;
	mul.lo.s32 	%r3787, %r22, %r3783;
	cvt.u64.u32 	%rd11419, %r3787;
	mul.wide.u32 	%rd11420, %r6, %r3787;
	shr.u64 	%rd11421, %rd11420, 32;
	and.b64  	%rd11422, %rd11375, 4294967295;
	and.b64  	%rd11423, %rd11420, 4294967295;
	add.s64 	%rd11424, %rd11423, %rd11422;
	shr.u64 	%rd11425, %rd11424, 32;
	add.s64 	%rd11426, %rd11425, %rd11421;
	mul.lo.s64 	%rd11427, %rd2, %rd11419;
	shr.u64 	%rd11428, %rd11427, 32;
	and.b64  	%rd11429, %rd11380, 4294967295;
	and.b64  	%rd11430, %rd11427, 4294967295;
	and.b64  	%rd11431, %rd11426, 4294967295;
	add.s64 	%rd11432, %rd11431, %rd11429;
	add.s64 	%rd11433, %rd11432, %rd11430;
	cvt.u32.u64 	%r639, %rd11433;
	shr.u64 	%rd11434, %rd11433, 32;
	add.s64 	%rd11435, %rd11434, %rd11428;
	mul.lo.s64 	%rd11436, %rd3, %rd11419;
	shr.u64 	%rd11437, %rd11436, 32;
	and.b64  	%rd11438, %rd11386, 4294967295;
	and.b64  	%rd11439, %rd11436, 4294967295;
	and.b64  	%rd11440, %rd11435, 4294967295;
	add.s64 	%rd11441, %rd11440, %rd11438;
	add.s64 	%rd11442, %rd11441, %rd11439;
	cvt.u32.u64 	%r640, %rd11442;
	shr.u64 	%rd11443, %rd11442, 32;
	add.s64 	%rd11444, %rd11443, %rd11437;
	mul.wide.u32 	%rd11445, %r9, %r3787;
	shr.u64 	%rd11446, %rd11445, 32;
	and.b64  	%rd11447, %rd11392, 4294967295;
	and.b64  	%rd11448, %rd11445, 4294967295;
	and.b64  	%rd11449, %rd11444, 4294967295;
	add.s64 	%rd11450, %rd11449, %rd11447;
	add.s64 	%rd11451, %rd11450, %rd11448;
	cvt.u32.u64 	%r641, %rd11451;
	shr.u64 	%rd11452, %rd11451, 32;
	add.s64 	%rd11453, %rd11452, %rd11446;
	mul.wide.u32 	%rd11454, %r10, %r3787;
	shr.u64 	%rd11455, %rd11454, 32;
	and.b64  	%rd11456, %rd11398, 4294967295;
	and.b64  	%rd11457, %rd11454, 4294967295;
	and.b64  	%rd11458, %rd11453, 4294967295;
	add.s64 	%rd11459, %rd11458, %rd11456;
	add.s64 	%rd11460, %rd11459, %rd11457;
	cvt.u32.u64 	%r642, %rd11460;
	shr.u64 	%rd11461, %rd11460, 32;
	add.s64 	%rd11462, %rd11461, %rd11455;
	mul.wide.u32 	%rd11463, %r11, %r3787;
	shr.u64 	%rd11464, %rd11463, 32;
	and.b64  	%rd11465, %rd11404, 4294967295;
	and.b64  	%rd11466, %rd11463, 4294967295;
	and.b64  	%rd11467, %rd11462, 4294967295;
	add.s64 	%rd11468, %rd11467, %rd11465;
	add.s64 	%rd11469, %rd11468, %rd11466;
	cvt.u32.u64 	%r643, %rd11469;
	shr.u64 	%rd11470, %rd11469, 32;
	add.s64 	%rd11471, %rd11470, %rd11464;
	mul.lo.s64 	%rd11472, %rd7, %rd11419;
	shr.u64 	%rd11473, %rd11472, 32;
	and.b64  	%rd11474, %rd11410, 4294967295;
	and.b64  	%rd11475, %rd11472, 4294967295;
	and.b64  	%rd11476, %rd11471, 4294967295;
	add.s64 	%rd11477, %rd11476, %rd11474;
	add.s64 	%rd11478, %rd11477, %rd11475;
	cvt.u32.u64 	%r644, %rd11478;
	shr.u64 	%rd11479, %rd11478, 32;
	add.s64 	%rd11480, %rd11479, %rd11473;
	mul.wide.u32 	%rd11481, %r13, %r3787;
	{ .reg .b32 tmp; mov.b64 {tmp, %r3788}, %rd11481; }
	and.b64  	%rd11482, %rd11418, 4294967295;
	and.b64  	%rd11483, %rd11481, 4294967295;
	and.b64  	%rd11484, %rd11480, 4294967295;
	add.s64 	%rd11485, %rd11484, %rd11482;
	add.s64 	%rd11486, %rd11485, %rd11483;
	cvt.u32.u64 	%r645, %rd11486;
	{ .reg .b32 tmp; mov.b64 {tmp, %r3789}, %rd11486; }
	add.s32 	%r3790, %r3789, %r3788;
	add.s32 	%r6546, %r3786, %r3790;
	setp.lt.u32 	%p1110, %r6546, %r13;
	mov.u32 	%r6547, %r645;
	mov.u32 	%r6548, %r644;
	mov.u32 	%r6549, %r643;
	mov.u32 	%r6550, %r642;
	mov.u32 	%r6551, %r641;
	mov.u32 	%r6552, %r640;
	mov.u32 	%r6553, %r639;
	@%p1110 bra 	$L__BB0_331;
	setp.gt.u32 	%p1111, %r6546, %r13;
	@%p1111 bra 	$L__BB0_330;
	setp.gt.u32 	%p1112, %r12, %r645;
	mov.u32 	%r6547, %r645;
	mov.u32 	%r6548, %r644;
	mov.u32 	%r6549, %r643;
	mov.u32 	%r6550, %r642;
	mov.u32 	%r6551, %r641;
	mov.u32 	%r6552, %r640;
	mov.u32 	%r6553, %r639;
	@%p1112 bra 	$L__BB0_331;
	setp.lt.u32 	%p1113, %r12, %r645;
	@%p1113 bra 	$L__BB0_330;
	setp.gt.u32 	%p1114, %r11, %r644;
	mov.u32 	%r6547, %r645;
	mov.u32 	%r6548, %r644;
	mov.u32 	%r6549, %r643;
	mov.u32 	%r6550, %r642;
	mov.u32 	%r6551, %r641;
	mov.u32 	%r6552, %r640;
	mov.u32 	%r6553, %r639;
	@%p1114 bra 	$L__BB0_331;
	setp.lt.u32 	%p1115, %r11, %r644;
	@%p1115 bra 	$L__BB0_330;
	setp.gt.u32 	%p1116, %r10, %r643;
	mov.u32 	%r6547, %r645;
	mov.u32 	%r6548, %r644;
	mov.u32 	%r6549, %r643;
	mov.u32 	%r6550, %r642;
	mov.u32 	%r6551, %r641;
	mov.u32 	%r6552, %r640;
	mov.u32 	%r6553, %r639;
	@%p1116 bra 	$L__BB0_331;
	setp.lt.u32 	%p1117, %r10, %r643;
	@%p1117 bra 	$L__BB0_330;
	setp.gt.u32 	%p1118, %r9, %r642;
	mov.u32 	%r6547, %r645;
	mov.u32 	%r6548, %r644;
	mov.u32 	%r6549, %r643;
	mov.u32 	%r6550, %r642;
	mov.u32 	%r6551, %r641;
	mov.u32 	%r6552, %r640;
	mov.u32 	%r6553, %r639;
	@%p1118 bra 	$L__BB0_331;
	setp.lt.u32 	%p1119, %r9, %r642;
	@%p1119 bra 	$L__BB0_330;
	setp.gt.u32 	%p1120, %r8, %r641;
	mov.u32 	%r6547, %r645;
	mov.u32 	%r6548, %r644;
	mov.u32 	%r6549, %r643;
	mov.u32 	%r6550, %r642;
	mov.u32 	%r6551, %r641;
	mov.u32 	%r6552, %r640;
	mov.u32 	%r6553, %r639;
	@%p1120 bra 	$L__BB0_331;
	setp.lt.u32 	%p1121, %r8, %r641;
	@%p1121 bra 	$L__BB0_330;
	setp.gt.u32 	%p1122, %r7, %r640;
	mov.u32 	%r6547, %r645;
	mov.u32 	%r6548, %r644;
	mov.u32 	%r6549, %r643;
	mov.u32 	%r6550, %r642;
	mov.u32 	%r6551, %r641;
	mov.u32 	%r6552, %r640;
	mov.u32 	%r6553, %r639;
	@%p1122 bra 	$L__BB0_331;
	setp.ge.u32 	%p1123, %r7, %r640;
	setp.gt.u32 	%p1124, %r6, %r639;
	and.pred  	%p1125, %p1123, %p1124;
	mov.u32 	%r6547, %r645;
	mov.u32 	%r6548, %r644;
	mov.u32 	%r6549, %r643;
	mov.u32 	%r6550, %r642;
	mov.u32 	%r6551, %r641;
	mov.u32 	%r6552, %r640;
	mov.u32 	%r6553, %r639;
	@%p1125 bra 	$L__BB0_331;
$L__BB0_330:
	sub.s32 	%r6553, %r639, %r6;
	setp.lt.u32 	%p1126, %r639, %r6;
	selp.u32 	%r3791, 1, 0, %p1126;
	add.s32 	%r3792, %r7, %r3791;
	sub.s32 	%r6552, %r640, %r3792;
	setp.gt.u32 	%p1127, %r7, %r640;
	setp.eq.s32 	%p1128, %r7, %r640;
	and.pred  	%p1129, %p1128, %p1126;
	or.pred  	%p1130, %p1127, %p1129;
	selp.u32 	%r3793, 1, 0, %p1130;
	add.s32 	%r3794, %r8, %r3793;
	sub.s32 	%r6551, %r641, %r3794;
	setp.gt.u32 	%p1131, %r8, %r641;
	setp.eq.s32 	%p1132, %r8, %r641;
	and.pred  	%p1133, %p1132, %p1130;
	or.pred  	%p1134, %p1131, %p1133;
	selp.u32 	%r3795, 1, 0, %p1134;
	add.s32 	%r3796, %r9, %r3795;
	sub.s32 	%r6550, %r642, %r3796;
	setp.gt.u32 	%p1135, %r9, %r642;
	setp.eq.s32 	%p1136, %r9, %r642;
	and.pred  	%p1137, %p1136, %p1134;
	or.pred  	%p1138, %p1135, %p1137;
	selp.u32 	%r3797, 1, 0, %p1138;
	add.s32 	%r3798, %r10, %r3797;
	sub.s32 	%r6549, %r643, %r3798;
	setp.gt.u32 	%p1139, %r10, %r643;
	setp.eq.s32 	%p1140, %r10, %r643;
	and.pred  	%p1141, %p1140, %p1138;
	or.pred  	%p1142, %p1139, %p1141;
	selp.u32 	%r3799, 1, 0, %p1142;
	add.s32 	%r3800, %r11, %r3799;
	sub.s32 	%r6548, %r644, %r3800;
	setp.gt.u32 	%p1143, %r11, %r644;
	setp.eq.s32 	%p1144, %r11, %r644;
	and.pred  	%p1145, %p1144, %p1142;
	or.pred  	%p1146, %p1143, %p1145;
	selp.u32 	%r3801, 1, 0, %p1146;
	add.s32 	%r3802, %r12, %r3801;
	sub.s32 	%r6547, %r645, %r3802;
	setp.gt.u32 	%p1147, %r12, %r645;
	setp.eq.s32 	%p1148, %r12, %r645;
	and.pred  	%p1149, %p1148, %p1146;
	or.pred  	%p1150, %p1147, %p1149;
	selp.u32 	%r3803, 1, 0, %p1150;
	add.s32 	%r3804, %r13, %r3803;
	sub.s32 	%r6546, %r6546, %r3804;
$L__BB0_331:
	mul.wide.u32 	%rd11487, %r6553, %r6545;
	shr.u64 	%rd11488, %rd11487, 32;
	cvt.u32.u64 	%r3805, %rd11487;
	mul.wide.u32 	%rd11489, %r6552, %r6545;
	shr.u64 	%rd11490, %rd11489, 32;
	and.b64  	%rd11491, %rd11489, 4294967295;
	add.s64 	%rd11492, %rd11488, %rd11491;
	shr.u64 	%rd11493, %rd11492, 32;
	add.s64 	%rd11494, %rd11493, %rd11490;
	mul.wide.u32 	%rd11495, %r6551, %r6545;
	shr.u64 	%rd11496, %rd11495, 32;
	and.b64  	%rd11497, %rd11495, 4294967295;
	add.s64 	%rd11498, %rd11494, %rd11497;
	shr.u64 	%rd11499, %rd11498, 32;
	add.s64 	%rd11500, %rd11499, %rd11496;
	mul.wide.u32 	%rd11501, %r6550, %r6545;
	shr.u64 	%rd11502, %rd11501, 32;
	and.b64  	%rd11503, %rd11501, 4294967295;
	add.s64 	%rd11504, %rd11500, %rd11503;
	shr.u64 	%rd11505, %rd11504, 32;
	add.s64 	%rd11506, %rd11505, %rd11502;
	mul.wide.u32 	%rd11507, %r6549, %r6545;
	shr.u64 	%rd11508, %rd11507, 32;
	and.b64  	%rd11509, %rd11507, 4294967295;
	add.s64 	%rd11510, %rd11506, %rd11509;
	shr.u64 	%rd11511, %rd11510, 32;
	add.s64 	%rd11512, %rd11511, %rd11508;
	mul.wide.u32 	%rd11513, %r6548, %r6545;
	shr.u64 	%rd11514, %rd11513, 32;
	and.b64  	%rd11515, %rd11513, 4294967295;
	add.s64 	%rd11516, %rd11512, %rd11515;
	shr.u64 	%rd11517, %rd11516, 32;
	add.s64 	%rd11518, %rd11517, %rd11514;
	mul.wide.u32 	%rd11519, %r6547, %r6545;
	shr.u64 	%rd11520, %rd11519, 32;
	and.b64  	%rd11521, %rd11519, 4294967295;
	add.s64 	%rd11522, %rd11518, %rd11521;
	shr.u64 	%rd11523, %rd11522, 32;
	add.s64 	%rd11524, %rd11523, %rd11520;
	mul.wide.u32 	%rd11525, %r6546, %r6545;
	shr.u64 	%rd11526, %rd11525, 32;
	and.b64  	%rd11527, %rd11525, 4294967295;
	add.s64 	%rd11528, %rd11524, %rd11527;
	shr.u64 	%rd11529, %rd11528, 32;
	add.s64 	%rd11530, %rd11529, %rd11526;
	mul.lo.s32 	%r3806, %r22, %r3805;
	cvt.u64.u32 	%rd11531, %r3806;
	mul.wide.u32 	%rd11532, %r6, %r3806;
	shr.u64 	%rd11533, %rd11532, 32;
	and.b64  	%rd11534, %rd11487, 4294967295;
	and.b64  	%rd11535, %rd11532, 4294967295;
	add.s64 	%rd11536, %rd11535, %rd11534;
	shr.u64 	%rd11537, %rd11536, 32;
	add.s64 	%rd11538, %rd11537, %rd11533;
	mul.lo.s64 	%rd11539, %rd2, %rd11531;
	shr.u64 	%rd11540, %rd11539, 32;
	and.b64  	%rd11541, %rd11492, 4294967295;
	and.b64  	%rd11542, %rd11539, 4294967295;
	and.b64  	%rd11543, %rd11538, 4294967295;
	add.s64 	%rd11544, %rd11543, %rd11541;
	add.s64 	%rd11545, %rd11544, %rd11542;
	shr.u64 	%rd11546, %rd11545, 32;
	add.s64 	%rd11547, %rd11546, %rd11540;
	mul.lo.s64 	%rd11548, %rd3, %rd11531;
	shr.u64 	%rd11549, %rd11548, 32;
	and.b64  	%rd11550, %rd11498, 4294967295;
	and.b64  	%rd11551, %rd11548, 4294967295;
	and.b64  	%rd11552, %rd11547, 4294967295;
	add.s64 	%rd11553, %rd11552, %rd11550;
	add.s64 	%rd11554, %rd11553, %rd11551;
	shr.u64 	%rd11555, %rd11554, 32;
	add.s64 	%rd11556, %rd11555, %rd11549;
	mul.lo.s64 	%rd11557, %rd11, %rd11531;
	shr.u64 	%rd11558, %rd11557, 32;
	and.b64  	%rd11559, %rd11504, 4294967295;
	and.b64  	%rd11560, %rd11557, 4294967295;
	and.b64  	%rd11561, %rd11556, 4294967295;
	add.s64 	%rd11562, %rd11561, %rd11559;
	add.s64 	%rd11563, %rd11562, %rd11560;
	shr.u64 	%rd11564, %rd11563, 32;
	add.s64 	%rd11565, %rd11564, %rd11558;
	mul.lo.s64 	%rd11566, %rd12, %rd11531;
	shr.u64 	%rd11567, %rd11566, 32;
	and.b64  	%rd11568, %rd11510, 4294967295;
	and.b64  	%rd11569, %rd11566, 4294967295;
	and.b64  	%rd11570, %rd11565, 4294967295;
	add.s64 	%rd11571, %rd11570, %rd11568;
	add.s64 	%rd11572, %rd11571, %rd11569;
	shr.u64 	%rd11573, %rd11572, 32;
	add.s64 	%rd11574, %rd11573, %rd11567;
	mul.lo.s64 	%rd11575, %rd13, %rd11531;
	shr.u64 	%rd11576, %rd11575, 32;
	and.b64  	%rd11577, %rd11516, 4294967295;
	and.b64  	%rd11578, %rd11575, 4294967295;
	and.b64  	%rd11579, %rd11574, 4294967295;
	add.s64 	%rd11580, %rd11579, %rd11577;
	add.s64 	%rd11581, %rd11580, %rd11578;
	shr.u64 	%rd11582, %rd11581, 32;
	add.s64 	%rd11583, %rd11582, %rd11576;
	mul.lo.s64 	%rd11584, %rd7, %rd11531;
	shr.u64 	%rd11585, %rd11584, 32;
	and.b64  	%rd11586, %rd11522, 4294967295;
	and.b64  	%rd11587, %rd11584, 4294967295;
	and.b64  	%rd11588, %rd11583, 4294967295;
	add.s64 	%rd11589, %rd11588, %rd11586;
	add.s64 	%rd11590, %rd11589, %rd11587;
	shr.u64 	%rd11591, %rd11590, 32;
	add.s64 	%rd11592, %rd11591, %rd11585;
	mul.wide.u32 	%rd11593, %r13, %r3806;
	shr.u64 	%rd11594, %rd11593, 32;
	and.b64  	%rd11595, %rd11528, 4294967295;
	and.b64  	%rd11596, %rd11593, 4294967295;
	and.b64  	%rd11597, %rd11592, 4294967295;
	add.s64 	%rd11598, %rd11597, %rd11595;
	add.s64 	%rd11599, %rd11598, %rd11596;
	shr.u64 	%rd11600, %rd11599, 32;
	add.s64 	%rd11601, %rd11600, %rd11594;
	add.s64 	%rd11602, %rd11530, %rd11601;
	mul.wide.u32 	%rd11603, %r6553, %r6544;
	shr.u64 	%rd11604, %rd11603, 32;
	and.b64  	%rd11605, %rd11545, 4294967295;
	and.b64  	%rd11606, %rd11603, 4294967295;
	add.s64 	%rd11607, %rd11606, %rd11605;
	cvt.u32.u64 	%r3807, %rd11607;
	shr.u64 	%rd11608, %rd11607, 32;
	add.s64 	%rd11609, %rd11608, %rd11604;
	mul.wide.u32 	%rd11610, %r6552, %r6544;
	shr.u64 	%rd11611, %rd11610, 32;
	and.b64  	%rd11612, %rd11554, 4294967295;
	and.b64  	%rd11613, %rd11610, 4294967295;
	add.s64 	%rd11614, %rd11609, %rd11612;
	add.s64 	%rd11615, %rd11614, %rd11613;
	shr.u64 	%rd11616, %rd11615, 32;
	add.s64 	%rd11617, %rd11616, %rd11611;
	mul.wide.u32 	%rd11618, %r6551, %r6544;
	shr.u64 	%rd11619, %rd11618, 32;
	and.b64  	%rd11620, %rd11563, 4294967295;
	and.b64  	%rd11621, %rd11618, 4294967295;
	and.b64  	%rd11622, %rd11617, 4294967295;
	add.s64 	%rd11623, %rd11622, %rd11620;
	add.s64 	%rd11624, %rd11623, %rd11621;
	shr.u64 	%rd11625, %rd11624, 32;
	add.s64 	%rd11626, %rd11625, %rd11619;
	mul.wide.u32 	%rd11627, %r6550, %r6544;
	shr.u64 	%rd11628, %rd11627, 32;
	and.b64  	%rd11629, %rd11572, 4294967295;
	and.b64  	%rd11630, %rd11627, 4294967295;
	and.b64  	%rd11631, %rd11626, 4294967295;
	add.s64 	%rd11632, %rd11631, %rd11629;
	add.s64 	%rd11633, %rd11632, %rd11630;
	shr.u64 	%rd11634, %rd11633, 32;
	add.s64 	%rd11635, %rd11634, %rd11628;
	mul.wide.u32 	%rd11636, %r6549, %r6544;
	shr.u64 	%rd11637, %rd11636, 32;
	and.b64  	%rd11638, %rd11581, 4294967295;
	and.b64  	%rd11639, %rd11636, 4294967295;
	and.b64  	%rd11640, %rd11635, 4294967295;
	add.s64 	%rd11641, %rd11640, %rd11638;
	add.s64 	%rd11642, %rd11641, %rd11639;
	shr.u64 	%rd11643, %rd11642, 32;
	add.s64 	%rd11644, %rd11643, %rd11637;
	mul.wide.u32 	%rd11645, %r6548, %r6544;
	shr.u64 	%rd11646, %rd11645, 32;
	and.b64  	%rd11647, %rd11590, 4294967295;
	and.b64  	%rd11648, %rd11645, 4294967295;
	and.b64  	%rd11649, %rd11644, 4294967295;
	add.s64 	%rd11650, %rd11649, %rd11647;
	add.s64 	%rd11651, %rd11650, %rd11648;
	shr.u64 	%rd11652, %rd11651, 32;
	add.s64 	%rd11653, %rd11652, %rd11646;
	mul.wide.u32 	%rd11654, %r6547, %r6544;
	shr.u64 	%rd11655, %rd11654, 32;
	and.b64  	%rd11656, %rd11599, 4294967295;
	and.b64  	%rd11657, %rd11654, 4294967295;
	and.b64  	%rd11658, %rd11653, 4294967295;
	add.s64 	%rd11659, %rd11658, %rd11656;
	add.s64 	%rd11660, %rd11659, %rd11657;
	shr.u64 	%rd11661, %rd11660, 32;
	add.s64 	%rd11662, %rd11661, %rd11655;
	mul.wide.u32 	%rd11663, %r6546, %r6544;
	shr.u64 	%rd11664, %rd11663, 32;
	and.b64  	%rd11665, %rd11602, 4294967295;
	and.b64  	%rd11666, %rd11663, 4294967295;
	and.b64  	%rd11667, %rd11662, 4294967295;
	add.s64 	%rd11668, %rd11667, %rd11665;
	add.s64 	%rd11669, %rd11668, %rd11666;
	shr.u64 	%rd11670, %rd11669, 32;
	add.s64 	%rd11671, %rd11670, %rd11664;
	mul.lo.s32 	%r3808, %r22, %r3807;
	cvt.u64.u32 	%rd11672, %r3808;
	mul.wide.u32 	%rd11673, %r6, %r3808;
	shr.u64 	%rd11674, %rd11673, 32;
	and.b64  	%rd11675, %rd11607, 4294967295;
	and.b64  	%rd11676, %rd11673, 4294967295;
	add.s64 	%rd11677, %rd11676, %rd11675;
	shr.u64 	%rd11678, %rd11677, 32;
	add.s64 	%rd11679, %rd11678, %rd11674;
	mul.lo.s64 	%rd11680, %rd2, %rd11672;
	shr.u64 	%rd11681, %rd11680, 32;
	and.b64  	%rd11682, %rd11615, 4294967295;
	and.b64  	%rd11683, %rd11680, 4294967295;
	and.b64  	%rd11684, %rd11679, 4294967295;
	add.s64 	%rd11685, %rd11684, %rd11682;
	add.s64 	%rd11686, %rd11685, %rd11683;
	shr.u64 	%rd11687, %rd11686, 32;
	add.s64 	%rd11688, %rd11687, %rd11681;
	mul.lo.s64 	%rd11689, %rd3, %rd11672;
	shr.u64 	%rd11690, %rd11689, 32;
	and.b64  	%rd11691, %rd11624, 4294967295;
	and.b64  	%rd11692, %rd11689, 4294967295;
	and.b64  	%rd11693, %rd11688, 4294967295;
	add.s64 	%rd11694, %rd11693, %rd11691;
	add.s64 	%rd11695, %rd11694, %rd11692;
	shr.u64 	%rd11696, %rd11695, 32;
	add.s64 	%rd11697, %rd11696, %rd11690;
	mul.lo.s64 	%rd11698, %rd11, %rd11672;
	shr.u64 	%rd11699, %rd11698, 32;
	and.b64  	%rd11700, %rd11633, 4294967295;
	and.b64  	%rd11701, %rd11698, 4294967295;
	and.b64  	%rd11702, %rd11697, 4294967295;
	add.s64 	%rd11703, %rd11702, %rd11700;
	add.s64 	%rd11704, %rd11703, %rd11701;
	shr.u64 	%rd11705, %rd11704, 32;
	add.s64 	%rd11706, %rd11705, %rd11699;
	mul.lo.s64 	%rd11707, %rd12, %rd11672;
	shr.u64 	%rd11708, %rd11707, 32;
	and.b64  	%rd11709, %rd11642, 4294967295;
	and.b64  	%rd11710, %rd11707, 4294967295;
	and.b64  	%rd11711, %rd11706, 4294967295;
	add.s64 	%rd11712, %rd11711, %rd11709;
	add.s64 	%rd11713, %rd11712, %rd11710;
	shr.u64 	%rd11714, %rd11713, 32;
	add.s64 	%rd11715, %rd11714, %rd11708;
	mul.lo.s64 	%rd11716, %rd13, %rd11672;
	shr.u64 	%rd11717, %rd11716, 32;
	and.b64  	%rd11718, %rd11651, 4294967295;
	and.b64  	%rd11719, %rd11716, 4294967295;
	and.b64  	%rd11720, %rd11715, 4294967295;
	add.s64 	%rd11721, %rd11720, %rd11718;
	add.s64 	%rd11722, %rd11721, %rd11719;
	shr.u64 	%rd11723, %rd11722, 32;
	add.s64 	%rd11724, %rd11723, %rd11717;
	mul.lo.s64 	%rd11725, %rd7, %rd11672;
	shr.u64 	%rd11726, %rd11725, 32;
	and.b64  	%rd11727, %rd11660, 4294967295;
	and.b64  	%rd11728, %rd11725, 4294967295;
	and.b64  	%rd11729, %rd11724, 4294967295;
	add.s64 	%rd11730, %rd11729, %rd11727;
	add.s64 	%rd11731, %rd11730, %rd11728;
	shr.u64 	%rd11732, %rd11731, 32;
	add.s64 	%rd11733, %rd11732, %rd11726;
	mul.wide.u32 	%rd11734, %r13, %r3808;
	shr.u64 	%rd11735, %rd11734, 32;
	and.b64  	%rd11736, %rd11669, 4294967295;
	and.b64  	%rd11737, %rd11734, 4294967295;
	and.b64  	%rd11738, %rd11733, 4294967295;
	add.s64 	%rd11739, %rd11738, %rd11736;
	add.s64 	%rd11740, %rd11739, %rd11737;
	shr.u64 	%rd11741, %rd11740, 32;
	add.s64 	%rd11742, %rd11741, %rd11735;
	add.s64 	%rd11743, %rd11671, %rd11742;
	mul.wide.u32 	%rd11744, %r6553, %r6543;
	shr.u64 	%rd11745, %rd11744, 32;
	and.b64  	%rd11746, %rd11686, 4294967295;
	and.b64  	%rd11747, %rd11744, 4294967295;
	add.s64 	%rd11748, %rd11747, %rd11746;
	cvt.u32.u64 	%r3809, %rd11748;
	shr.u64 	%rd11749, %rd11748, 32;
	add.s64 	%rd11750, %rd11749, %rd11745;
	mul.wide.u32 	%rd11751, %r6552, %r6543;
	shr.u64 	%rd11752, %rd11751, 32;
	and.b64  	%rd11753, %rd11695, 4294967295;
	and.b64  	%rd11754, %rd11751, 4294967295;
	add.s64 	%rd11755, %rd11750, %rd11753;
	add.s64 	%rd11756, %rd11755, %rd11754;
	shr.u64 	%rd11757, %rd11756, 32;
	add.s64 	%rd11758, %rd11757, %rd11752;
	mul.wide.u32 	%rd11759, %r6551, %r6543;
	shr.u64 	%rd11760, %rd11759, 32;
	and.b64  	%rd11761, %rd11704, 4294967295;
	and.b64  	%rd11762, %rd11759, 4294967295;
	and.b64  	%rd11763, %rd11758, 4294967295;
	add.s64 	%rd11764, %rd11763, %rd11761;
	add.s64 	%rd11765, %rd11764, %rd11762;
	shr.u64 	%rd11766, %rd11765, 32;
	add.s64 	%rd11767, %rd11766, %rd11760;
	mul.wide.u32 	%rd11768, %r6550, %r6543;
	shr.u64 	%rd11769, %rd11768, 32;
	and.b64  	%rd11770, %rd11713, 4294967295;
	and.b64  	%rd11771, %rd11768, 4294967295;
	and.b64  	%rd11772, %rd11767, 4294967295;
	add.s64 	%rd11773, %rd11772, %rd11770;
	add.s64 	%rd11774, %rd11773, %rd11771;
	shr.u64 	%rd11775, %rd11774, 32;
	add.s64 	%rd11776, %rd11775, %rd11769;
	mul.wide.u32 	%rd11777, %r6549, %r6543;
	shr.u64 	%rd11778, %rd11777, 32;
	and.b64  	%rd11779, %rd11722, 4294967295;
	and.b64  	%rd11780, %rd11777, 4294967295;
	and.b64  	%rd11781, %rd11776, 4294967295;
	add.s64 	%rd11782, %rd11781, %rd11779;
	add.s64 	%rd11783, %rd11782, %rd11780;
	shr.u64 	%rd11784, %rd11783, 32;
	add.s64 	%rd11785, %rd11784, %rd11778;
	mul.wide.u32 	%rd11786, %r6548, %r6543;
	shr.u64 	%rd11787, %rd11786, 32;
	and.b64  	%rd11788, %rd11731, 4294967295;
	and.b64  	%rd11789, %rd11786, 4294967295;
	and.b64  	%rd11790, %rd11785, 4294967295;
	add.s64 	%rd11791, %rd11790, %rd11788;
	add.s64 	%rd11792, %rd11791, %rd11789;
	shr.u64 	%rd11793, %rd11792, 32;
	add.s64 	%rd11794, %rd11793, %rd11787;
	mul.wide.u32 	%rd11795, %r6547, %r6543;
	shr.u64 	%rd11796, %rd11795, 32;
	and.b64  	%rd11797, %rd11740, 4294967295;
	and.b64  	%rd11798, %rd11795, 4294967295;
	and.b64  	%rd11799, %rd11794, 4294967295;
	add.s64 	%rd11800, %rd11799, %rd11797;
	add.s64 	%rd11801, %rd11800, %rd11798;
	shr.u64 	%rd11802, %rd11801, 32;
	add.s64 	%rd11803, %rd11802, %rd11796;
	mul.wide.u32 	%rd11804, %r6546, %r6543;
	shr.u64 	%rd11805, %rd11804, 32;
	and.b64  	%rd11806, %rd11743, 4294967295;
	and.b64  	%rd11807, %rd11804, 4294967295;
	and.b64  	%rd11808, %rd11803, 4294967295;
	add.s64 	%rd11809, %rd11808, %rd11806;
	add.s64 	%rd11810, %rd11809, %rd11807;
	shr.u64 	%rd11811, %rd11810, 32;
	add.s64 	%rd11812, %rd11811, %rd11805;
	mul.lo.s32 	%r3810, %r22, %r3809;
	cvt.u64.u32 	%rd11813, %r3810;
	mul.wide.u32 	%rd11814, %r6, %r3810;
	shr.u64 	%rd11815, %rd11814, 32;
	and.b64  	%rd11816, %rd11748, 4294967295;
	and.b64  	%rd11817, %rd11814, 4294967295;
	add.s64 	%rd11818, %rd11817, %rd11816;
	shr.u64 	%rd11819, %rd11818, 32;
	add.s64 	%rd11820, %rd11819, %rd11815;
	mul.lo.s64 	%rd11821, %rd2, %rd11813;
	shr.u64 	%rd11822, %rd11821, 32;
	and.b64  	%rd11823, %rd11756, 4294967295;
	and.b64  	%rd11824, %rd11821, 4294967295;
	and.b64  	%rd11825, %rd11820, 4294967295;
	add.s64 	%rd11826, %rd11825, %rd11823;
	add.s64 	%rd11827, %rd11826, %rd11824;
	shr.u64 	%rd11828, %rd11827, 32;
	add.s64 	%rd11829, %rd11828, %rd11822;
	mul.lo.s64 	%rd11830, %rd3, %rd11813;
	shr.u64 	%rd11831, %rd11830, 32;
	and.b64  	%rd11832, %rd11765, 4294967295;
	and.b64  	%rd11833, %rd11830, 4294967295;
	and.b64  	%rd11834, %rd11829, 4294967295;
	add.s64 	%rd11835, %rd11834, %rd11832;
	add.s64 	%rd11836, %rd11835, %rd11833;
	shr.u64 	%rd11837, %rd11836, 32;
	add.s64 	%rd11838, %rd11837, %rd11831;
	mul.lo.s64 	%rd11839, %rd11, %rd11813;
	shr.u64 	%rd11840, %rd11839, 32;
	and.b64  	%rd11841, %rd11774, 4294967295;
	and.b64  	%rd11842, %rd11839, 4294967295;
	and.b64  	%rd11843, %rd11838, 4294967295;
	add.s64 	%rd11844, %rd11843, %rd11841;
	add.s64 	%rd11845, %rd11844, %rd11842;
	shr.u64 	%rd11846, %rd11845, 32;
	add.s64 	%rd11847, %rd11846, %rd11840;
	mul.lo.s64 	%rd11848, %rd12, %rd11813;
	shr.u64 	%rd11849, %rd11848, 32;
	and.b64  	%rd11850, %rd11783, 4294967295;
	and.b64  	%rd11851, %rd11848, 4294967295;
	and.b64  	%rd11852, %rd11847, 4294967295;
	add.s64 	%rd11853, %rd11852, %rd11850;
	add.s64 	%rd11854, %rd11853, %rd11851;
	shr.u64 	%rd11855, %rd11854, 32;
	add.s64 	%rd11856, %rd11855, %rd11849;
	mul.lo.s64 	%rd11857, %rd13, %rd11813;
	shr.u64 	%rd11858, %rd11857, 32;
	and.b64  	%rd11859, %rd11792, 4294967295;
	and.b64  	%rd11860, %rd11857, 4294967295;
	and.b64  	%rd11861, %rd11856, 4294967295;
	add.s64 	%rd11862, %rd11861, %rd11859;
	add.s64 	%rd11863, %rd11862, %rd11860;
	shr.u64 	%rd11864, %rd11863, 32;
	add.s64 	%rd11865, %rd11864, %rd11858;
	mul.lo.s64 	%rd11866, %rd7, %rd11813;
	shr.u64 	%rd11867, %rd11866, 32;
	and.b64  	%rd11868, %rd11801, 4294967295;
	and.b64  	%rd11869, %rd11866, 4294967295;
	and.b64  	%rd11870, %rd11865, 4294967295;
	add.s64 	%rd11871, %rd11870, %rd11868;
	add.s64 	%rd11872, %rd11871, %rd11869;
	shr.u64 	%rd11873, %rd11872, 32;
	add.s64 	%rd11874, %rd11873, %rd11867;
	mul.wide.u32 	%rd11875, %r13, %r3810;
	shr.u64 	%rd11876, %rd11875, 32;
	and.b64  	%rd11877, %rd11810, 4294967295;
	and.b64  	%rd11878, %rd11875, 4294967295;
	and.b64  	%rd11879, %rd11874, 4294967295;
	add.s64 	%rd11880, %rd11879, %rd11877;
	add.s64 	%rd11881, %rd11880, %rd11878;
	shr.u64 	%rd11882, %rd11881, 32;
	add.s64 	%rd11883, %rd11882, %rd11876;
	add.s64 	%rd11884, %rd11812, %rd11883;
	mul.wide.u32 	%rd11885, %r6553, %r6542;
	shr.u64 	%rd11886, %rd11885, 32;
	and.b64  	%rd11887, %rd11827, 4294967295;
	and.b64  	%rd11888, %rd11885, 4294967295;
	add.s64 	%rd11889, %rd11888, %rd11887;
	cvt.u32.u64 	%r3811, %rd11889;
	shr.u64 	%rd11890, %rd11889, 32;
	add.s64 	%rd11891, %rd11890, %rd11886;
	mul.wide.u32 	%rd11892, %r6552, %r6542;
	shr.u64 	%rd11893, %rd11892, 32;
	and.b64  	%rd11894, %rd11836, 4294967295;
	and.b64  	%rd11895, %rd11892, 4294967295;
	add.s64 	%rd11896, %rd11891, %rd11894;
	add.s64 	%rd11897, %rd11896, %rd11895;
	shr.u64 	%rd11898, %rd11897, 32;
	add.s64 	%rd11899, %rd11898, %rd11893;
	mul.wide.u32 	%rd11900, %r6551, %r6542;
	shr.u64 	%rd11901, %rd11900, 32;
	and.b64  	%rd11902, %rd11845, 4294967295;
	and.b64  	%rd11903, %rd11900, 4294967295;
	and.b64  	%rd11904, %rd11899, 4294967295;
	add.s64 	%rd11905, %rd11904, %rd11902;
	add.s64 	%rd11906, %rd11905, %rd11903;
	shr.u64 	%rd11907, %rd11906, 32;
	add.s64 	%rd11908, %rd11907, %rd11901;
	mul.wide.u32 	%rd11909, %r6550, %r6542;
	shr.u64 	%rd11910, %rd11909, 32;
	and.b64  	%rd11911, %rd11854, 4294967295;
	and.b64  	%rd11912, %rd11909, 4294967295;
	and.b64  	%rd11913, %rd11908, 4294967295;
	add.s64 	%rd11914, %rd11913, %rd11911;
	add.s64 	%rd11915, %rd11914, %rd11912;
	shr.u64 	%rd11916, %rd11915, 32;
	add.s64 	%rd11917, %rd11916, %rd11910;
	mul.wide.u32 	%rd11918, %r6549, %r6542;
	shr.u64 	%rd11919, %rd11918, 32;
	and.b64  	%rd11920, %rd11863, 4294967295;
	and.b64  	%rd11921, %rd11918, 4294967295;
	and.b64  	%rd11922, %rd11917, 4294967295;
	add.s64 	%rd11923, %rd11922, %rd11920;
	add.s64 	%rd11924, %rd11923, %rd11921;
	shr.u64 	%rd11925, %rd11924, 32;
	add.s64 	%rd11926, %rd11925, %rd11919;
	mul.wide.u32 	%rd11927, %r6548, %r6542;
	shr.u64 	%rd11928, %rd11927, 32;
	and.b64  	%rd11929, %rd11872, 4294967295;
	and.b64  	%rd11930, %rd11927, 4294967295;
	and.b64  	%rd11931, %rd11926, 4294967295;
	add.s64 	%rd11932, %rd11931, %rd11929;
	add.s64 	%rd11933, %rd11932, %rd11930;
	shr.u64 	%rd11934, %rd11933, 32;
	add.s64 	%rd11935, %rd11934, %rd11928;
	mul.wide.u32 	%rd11936, %r6547, %r6542;
	shr.u64 	%rd11937, %rd11936, 32;
	and.b64  	%rd11938, %rd11881, 4294967295;
	and.b64  	%rd11939, %rd11936, 4294967295;
	and.b64  	%rd11940, %rd11935, 4294967295;
	add.s64 	%rd11941, %rd11940, %rd11938;
	add.s64 	%rd11942, %rd11941, %rd11939;
	shr.u64 	%rd11943, %rd11942, 32;
	add.s64 	%rd11944, %rd11943, %rd11937;
	mul.wide.u32 	%rd11945, %r6546, %r6542;
	shr.u64 	%rd11946, %rd11945, 32;
	and.b64  	%rd11947, %rd11884, 4294967295;
	and.b64  	%rd11948, %rd11945, 4294967295;
	and.b64  	%rd11949, %rd11944, 4294967295;
	add.s64 	%rd11950, %rd11949, %rd11947;
	add.s64 	%rd11951, %rd11950, %rd11948;
	shr.u64 	%rd11952, %rd11951, 32;
	add.s64 	%rd11953, %rd11952, %rd11946;
	mul.lo.s32 	%r3812, %r22, %r3811;
	cvt.u64.u32 	%rd11954, %r3812;
	mul.wide.u32 	%rd11955, %r6, %r3812;
	shr.u64 	%rd11956, %rd11955, 32;
	and.b64  	%rd11957, %rd11889, 4294967295;
	and.b64  	%rd11958, %rd11955, 4294967295;
	add.s64 	%rd11959, %rd11958, %rd11957;
	shr.u64 	%rd11960, %rd11959, 32;
	add.s64 	%rd11961, %rd11960, %rd11956;
	mul.lo.s64 	%rd11962, %rd2, %rd11954;
	shr.u64 	%rd11963, %rd11962, 32;
	and.b64  	%rd11964, %rd11897, 4294967295;
	and.b64  	%rd11965, %rd11962, 4294967295;
	and.b64  	%rd11966, %rd11961, 4294967295;
	add.s64 	%rd11967, %rd11966, %rd11964;
	add.s64 	%rd11968, %rd11967, %rd11965;
	shr.u64 	%rd11969, %rd11968, 32;
	add.s64 	%rd11970, %rd11969, %rd11963;
	mul.lo.s64 	%rd11971, %rd3, %rd11954;
	shr.u64 	%rd11972, %rd11971, 32;
	and.b64  	%rd11973, %rd11906, 4294967295;
	and.b64  	%rd11974, %rd11971, 4294967295;
	and.b64  	%rd11975, %rd11970, 4294967295;
	add.s64 	%rd11976, %rd11975, %rd11973;
	add.s64 	%rd11977, %rd11976, %rd11974;
	shr.u64 	%rd11978, %rd11977, 32;
	add.s64 	%rd11979, %rd11978, %rd11972;
	mul.lo.s64 	%rd11980, %rd11, %rd11954;
	shr.u64 	%rd11981, %rd11980, 32;
	and.b64  	%rd11982, %rd11915, 4294967295;
	and.b64  	%rd11983, %rd11980, 4294967295;
	and.b64  	%rd11984, %rd11979, 4294967295;
	add.s64 	%rd11985, %rd11984, %rd11982;
	add.s64 	%rd11986, %rd11985, %rd11983;
	shr.u64 	%rd11987, %rd11986, 32;
	add.s64 	%rd11988, %rd11987, %rd11981;
	mul.lo.s64 	%rd11989, %rd12, %rd11954;
	shr.u64 	%rd11990, %rd11989, 32;
	and.b64  	%rd11991, %rd11924, 4294967295;
	and.b64  	%rd11992, %rd11989, 4294967295;
	and.b64  	%rd11993, %rd11988, 4294967295;
	add.s64 	%rd11994, %rd11993, %rd11991;
	add.s64 	%rd11995, %rd11994, %rd11992;
	shr.u64 	%rd11996, %rd11995, 32;
	add.s64 	%rd11997, %rd11996, %rd11990;
	mul.lo.s64 	%rd11998, %rd13, %rd11954;
	shr.u64 	%rd11999, %rd11998, 32;
	and.b64  	%rd12000, %rd11933, 4294967295;
	and.b64  	%rd12001, %rd11998, 4294967295;
	and.b64  	%rd12002, %rd11997, 4294967295;
	add.s64 	%rd12003, %rd12002, %rd12000;
	add.s64 	%rd12004, %rd12003, %rd12001;
	shr.u64 	%rd12005, %rd12004, 32;
	add.s64 	%rd12006, %rd12005, %rd11999;
	mul.lo.s64 	%rd12007, %rd7, %rd11954;
	shr.u64 	%rd12008, %rd12007, 32;
	and.b64  	%rd12009, %rd11942, 4294967295;
	and.b64  	%rd12010, %rd12007, 4294967295;
	and.b64  	%rd12011, %rd12006, 4294967295;
	add.s64 	%rd12012, %rd12011, %rd12009;
	add.s64 	%rd12013, %rd12012, %rd12010;
	shr.u64 	%rd12014, %rd12013, 32;
	add.s64 	%rd12015, %rd12014, %rd12008;
	mul.wide.u32 	%rd12016, %r13, %r3812;
	shr.u64 	%rd12017, %rd12016, 32;
	and.b64  	%rd12018, %rd11951, 4294967295;
	and.b64  	%rd12019, %rd12016, 4294967295;
	and.b64  	%rd12020, %rd12015, 4294967295;
	add.s64 	%rd12021, %rd12020, %rd12018;
	add.s64 	%rd12022, %rd12021, %rd12019;
	shr.u64 	%rd12023, %rd12022, 32;
	add.s64 	%rd12024, %rd12023, %rd12017;
	add.s64 	%rd12025, %rd11953, %rd12024;
	mul.wide.u32 	%rd12026, %r6553, %r6541;
	shr.u64 	%rd12027, %rd12026, 32;
	and.b64  	%rd12028, %rd11968, 4294967295;
	and.b64  	%rd12029, %rd12026, 4294967295;
	add.s64 	%rd12030, %rd12029, %rd12028;
	cvt.u32.u64 	%r3813, %rd12030;
	shr.u64 	%rd12031, %rd12030, 32;
	add.s64 	%rd12032, %rd12031, %rd12027;
	mul.wide.u32 	%rd12033, %r6552, %r6541;
	shr.u64 	%rd12034, %rd12033, 32;
	and.b64  	%rd12035, %rd11977, 4294967295;
	and.b64  	%rd12036, %rd12033, 4294967295;
	add.s64 	%rd12037, %rd12032, %rd12035;
	add.s64 	%rd12038, %rd12037, %rd12036;
	shr.u64 	%rd12039, %rd12038, 32;
	add.s64 	%rd12040, %rd12039, %rd12034;
	mul.wide.u32 	%rd12041, %r6551, %r6541;
	shr.u64 	%rd12042, %rd12041, 32;
	and.b64  	%rd12043, %rd11986, 4294967295;
	and.b64  	%rd12044, %rd12041, 4294967295;
	and.b64  	%rd12045, %rd12040, 4294967295;
	add.s64 	%rd12046, %rd12045, %rd12043;
	add.s64 	%rd12047, %rd12046, %rd12044;
	shr.u64 	%rd12048, %rd12047, 32;
	add.s64 	%rd12049, %rd12048, %rd12042;
	mul.wide.u32 	%rd12050, %r6550, %r6541;
	shr.u64 	%rd12051, %rd12050, 32;
	and.b64  	%rd12052, %rd11995, 4294967295;
	and.b64  	%rd12053, %rd12050, 4294967295;
	and.b64  	%rd12054, %rd12049, 4294967295;
	add.s64 	%rd12055, %rd12054, %rd12052;
	add.s64 	%rd12056, %rd12055, %rd12053;
	shr.u64 	%rd12057, %rd12056, 32;
	add.s64 	%rd12058, %rd12057, %rd12051;
	mul.wide.u32 	%rd12059, %r6549, %r6541;
	shr.u64 	%rd12060, %rd12059, 32;
	and.b64  	%rd12061, %rd12004, 4294967295;
	and.b64  	%rd12062, %rd12059, 4294967295;
	and.b64  	%rd12063, %rd12058, 4294967295;
	add.s64 	%rd12064, %rd12063, %rd12061;
	add.s64 	%rd12065, %rd12064, %rd12062;
	shr.u64 	%rd12066, %rd12065, 32;
	add.s64 	%rd12067, %rd12066, %rd12060;
	mul.wide.u32 	%rd12068, %r6548, %r6541;
	shr.u64 	%rd12069, %rd12068, 32;
	and.b64  	%rd12070, %rd12013, 4294967295;
	and.b64  	%rd12071, %rd12068, 4294967295;
	and.b64  	%rd12072, %rd12067, 4294967295;
	add.s64 	%rd12073, %rd12072, %rd12070;
	add.s64 	%rd12074, %rd12073, %rd12071;
	shr.u64 	%rd12075, %rd12074, 32;
	add.s64 	%rd12076, %rd12075, %rd12069;
	mul.wide.u32 	%rd12077, %r6547, %r6541;
	shr.u64 	%rd12078, %rd12077, 32;
	and.b64  	%rd12079, %rd12022, 4294967295;
	and.b64  	%rd12080, %rd12077, 4294967295;
	and.b64  	%rd12081, %rd12076, 4294967295;
	add.s64 	%rd12082, %rd12081, %rd12079;
	add.s64 	%rd12083, %rd12082, %rd12080;
	shr.u64 	%rd12084, %rd12083, 32;
	add.s64 	%rd12085, %rd12084, %rd12078;
	mul.wide.u32 	%rd12086, %r6546, %r6541;
	shr.u64 	%rd12087, %rd12086, 32;
	and.b64  	%rd12088, %rd12025, 4294967295;
	and.b64  	%rd12089, %rd12086, 4294967295;
	and.b64  	%rd12090, %rd12085, 4294967295;
	add.s64 	%rd12091, %rd12090, %rd12088;
	add.s64 	%rd12092, %rd12091, %rd12089;
	shr.u64 	%rd12093, %rd12092, 32;
	add.s64 	%rd12094, %rd12093, %rd12087;
	mul.lo.s32 	%r3814, %r22, %r3813;
	cvt.u64.u32 	%rd12095, %r3814;
	mul.wide.u32 	%rd12096, %r6, %r3814;
	shr.u64 	%rd12097, %rd12096, 32;
	and.b64  	%rd12098, %rd12030, 4294967295;
	and.b64  	%rd12099, %rd12096, 4294967295;
	add.s64 	%rd12100, %rd12099, %rd12098;
	shr.u64 	%rd12101, %rd12100, 32;
	add.s64 	%rd12102, %rd12101, %rd12097;
	mul.lo.s64 	%rd12103, %rd2, %rd12095;
	shr.u64 	%rd12104, %rd12103, 32;
	and.b64  	%rd12105, %rd12038, 4294967295;
	and.b64  	%rd12106, %rd12103, 4294967295;
	and.b64  	%rd12107, %rd12102, 4294967295;
	add.s64 	%rd12108, %rd12107, %rd12105;
	add.s64 	%rd12109, %rd12108, %rd12106;
	shr.u64 	%rd12110, %rd12109, 32;
	add.s64 	%rd12111, %rd12110, %rd12104;
	mul.lo.s64 	%rd12112, %rd3, %rd12095;
	shr.u64 	%rd12113, %rd12112, 32;
	and.b64  	%rd12114, %rd12047, 4294967295;
	and.b64  	%rd12115, %rd12112, 4294967295;
	and.b64  	%rd12116, %rd12111, 4294967295;
	add.s64 	%rd12117, %rd12116, %rd12114;
	add.s64 	%rd12118, %rd12117, %rd12115;
	shr.u64 	%rd12119, %rd12118, 32;
	add.s64 	%rd12120, %rd12119, %rd12113;
	mul.lo.s64 	%rd12121, %rd11, %rd12095;
	shr.u64 	%rd12122, %rd12121, 32;
	and.b64  	%rd12123, %rd12056, 4294967295;
	and.b64  	%rd12124, %rd12121, 4294967295;
	and.b64  	%rd12125, %rd12120, 4294967295;
	add.s64 	%rd12126, %rd12125, %rd12123;
	add.s64 	%rd12127, %rd12126, %rd12124;
	shr.u64 	%rd12128, %rd12127, 32;
	add.s64 	%rd12129, %rd12128, %rd12122;
	mul.lo.s64 	%rd12130, %rd12, %rd12095;
	shr.u64 	%rd12131, %rd12130, 32;
	and.b64  	%rd12132, %rd12065, 4294967295;
	and.b64  	%rd12133, %rd12130, 4294967295;
	and.b64  	%rd12134, %rd12129, 4294967295;
	add.s64 	%rd12135, %rd12134, %rd12132;
	add.s64 	%rd12136, %rd12135, %rd12133;
	shr.u64 	%rd12137, %rd12136, 32;
	add.s64 	%rd12138, %rd12137, %rd12131;
	mul.lo.s64 	%rd12139, %rd13, %rd12095;
	shr.u64 	%rd12140, %rd12139, 32;
	and.b64  	%rd12141, %rd12074, 4294967295;
	and.b64  	%rd12142, %rd12139, 4294967295;
	and.b64  	%rd12143, %rd12138, 4294967295;
	add.s64 	%rd12144, %rd12143, %rd12141;
	add.s64 	%rd12145, %rd12144, %rd12142;
	shr.u64 	%rd12146, %rd12145, 32;
	add.s64 	%rd12147, %rd12146, %rd12140;
	mul.lo.s64 	%rd12148, %rd7, %rd12095;
	shr.u64 	%rd12149, %rd12148, 32;
	and.b64  	%rd12150, %rd12083, 4294967295;
	and.b64  	%rd12151, %rd12148, 4294967295;
	and.b64  	%rd12152, %rd12147, 4294967295;
	add.s64 	%rd12153, %rd12152, %rd12150;
	add.s64 	%rd12154, %rd12153, %rd12151;
	shr.u64 	%rd12155, %rd12154, 32;
	add.s64 	%rd12156, %rd12155, %rd12149;
	mul.wide.u32 	%rd12157, %r13, %r3814;
	shr.u64 	%rd12158, %rd12157, 32;
	and.b64  	%rd12159, %rd12092, 4294967295;
	and.b64  	%rd12160, %rd12157, 4294967295;
	and.b64  	%rd12161, %rd12156, 4294967295;
	add.s64 	%rd12162, %rd12161, %rd12159;
	add.s64 	%rd12163, %rd12162, %rd12160;
	shr.u64 	%rd12164, %rd12163, 32;
	add.s64 	%rd12165, %rd12164, %rd12158;
	add.s64 	%rd12166, %rd12094, %rd12165;
	mul.wide.u32 	%rd12167, %r6553, %r6540;
	shr.u64 	%rd12168, %rd12167, 32;
	and.b64  	%rd12169, %rd12109, 4294967295;
	and.b64  	%rd12170, %rd12167, 4294967295;
	add.s64 	%rd12171, %rd12170, %rd12169;
	cvt.u32.u64 	%r3815, %rd12171;
	shr.u64 	%rd12172, %rd12171, 32;
	add.s64 	%rd12173, %rd12172, %rd12168;
	mul.wide.u32 	%rd12174, %r6552, %r6540;
	shr.u64 	%rd12175, %rd12174, 32;
	and.b64  	%rd12176, %rd12118, 4294967295;
	and.b64  	%rd12177, %rd12174, 4294967295;
	add.s64 	%rd12178, %rd12173, %rd12176;
	add.s64 	%rd12179, %rd12178, %rd12177;
	shr.u64 	%rd12180, %rd12179, 32;
	add.s64 	%rd12181, %rd12180, %rd12175;
	mul.wide.u32 	%rd12182, %r6551, %r6540;
	shr.u64 	%rd12183, %rd12182, 32;
	and.b64  	%rd12184, %rd12127, 4294967295;
	and.b64  	%rd12185, %rd12182, 4294967295;
	and.b64  	%rd12186, %rd12181, 4294967295;
	add.s64 	%rd12187, %rd12186, %rd12184;
	add.s64 	%rd12188, %rd12187, %rd12185;
	shr.u64 	%rd12189, %rd12188, 32;
	add.s64 	%rd12190, %rd12189, %rd12183;
	mul.wide.u32 	%rd12191, %r6550, %r6540;
	shr.u64 	%rd12192, %rd12191, 32;
	and.b64  	%rd12193, %rd12136, 4294967295;
	and.b64  	%rd12194, %rd12191, 4294967295;
	and.b64  	%rd12195, %rd12190, 4294967295;
	add.s64 	%rd12196, %rd12195, %rd12193;
	add.s64 	%rd12197, %rd12196, %rd12194;
	shr.u64 	%rd12198, %rd12197, 32;
	add.s64 	%rd12199, %rd12198, %rd12192;
	mul.wide.u32 	%rd12200, %r6549, %r6540;
	shr.u64 	%rd12201, %rd12200, 32;
	and.b64  	%rd12202, %rd12145, 4294967295;
	and.b64  	%rd12203, %rd12200, 4294967295;
	and.b64  	%rd12204, %rd12199, 4294967295;
	add.s64 	%rd12205, %rd12204, %rd12202;
	add.s64 	%rd12206, %rd12205, %rd12203;
	shr.u64 	%rd12207, %rd12206, 32;
	add.s64 	%rd12208, %rd12207, %rd12201;
	mul.wide.u32 	%rd12209, %r6548, %r6540;
	shr.u64 	%rd12210, %rd12209, 32;
	and.b64  	%rd12211, %rd12154, 4294967295;
	and.b64  	%rd12212, %rd12209, 4294967295;
	and.b64  	%rd12213, %rd12208, 4294967295;
	add.s64 	%rd12214, %rd12213, %rd12211;
	add.s64 	%rd12215, %rd12214, %rd12212;
	shr.u64 	%rd12216, %rd12215, 32;
	add.s64 	%rd12217, %rd12216, %rd12210;
	mul.wide.u32 	%rd12218, %r6547, %r6540;
	shr.u64 	%rd12219, %rd12218, 32;
	and.b64  	%rd12220, %rd12163, 4294967295;
	and.b64  	%rd12221, %rd12218, 4294967295;
	and.b64  	%rd12222, %rd12217, 4294967295;
	add.s64 	%rd12223, %rd12222, %rd12220;
	add.s64 	%rd12224, %rd12223, %rd12221;
	shr.u64 	%rd12225, %rd12224, 32;
	add.s64 	%rd12226, %rd12225, %rd12219;
	mul.wide.u32 	%rd12227, %r6546, %r6540;
	shr.u64 	%rd12228, %rd12227, 32;
	and.b64  	%rd12229, %rd12166, 4294967295;
	and.b64  	%rd12230, %rd12227, 4294967295;
	and.b64  	%rd12231, %rd12226, 4294967295;
	add.s64 	%rd12232, %rd12231, %rd12229;
	add.s64 	%rd12233, %rd12232, %rd12230;
	shr.u64 	%rd12234, %rd12233, 32;
	add.s64 	%rd12235, %rd12234, %rd12228;
	mul.lo.s32 	%r3816, %r22, %r3815;
	cvt.u64.u32 	%rd12236, %r3816;
	mul.wide.u32 	%rd12237, %r6, %r3816;
	shr.u64 	%rd12238, %rd12237, 32;
	and.b64  	%rd12239, %rd12171, 4294967295;
	and.b64  	%rd12240, %rd12237, 4294967295;
	add.s64 	%rd12241, %rd12240, %rd12239;
	shr.u64 	%rd12242, %rd12241, 32;
	add.s64 	%rd12243, %rd12242, %rd12238;
	mul.lo.s64 	%rd12244, %rd2, %rd12236;
	shr.u64 	%rd12245, %rd12244, 32;
	and.b64  	%rd12246, %rd12179, 4294967295;
	and.b64  	%rd12247, %rd12244, 4294967295;
	and.b64  	%rd12248, %rd12243, 4294967295;
	add.s64 	%rd12249, %rd12248, %rd12246;
	add.s64 	%rd12250, %rd12249, %rd12247;
	shr.u64 	%rd12251, %rd12250, 32;
	add.s64 	%rd12252, %rd12251, %rd12245;
	mul.lo.s64 	%rd12253, %rd3, %rd12236;
	shr.u64 	%rd12254, %rd12253, 32;
	and.b64  	%rd12255, %rd12188, 4294967295;
	and.b64  	%rd12256, %rd12253, 4294967295;
	and.b64  	%rd12257, %rd12252, 4294967295;
	add.s64 	%rd12258, %rd12257, %rd12255;
	add.s64 	%rd12259, %rd12258, %rd12256;
	shr.u64 	%rd12260, %rd12259, 32;
	add.s64 	%rd12261, %rd12260, %rd12254;
	mul.lo.s64 	%rd12262, %rd11, %rd12236;
	shr.u64 	%rd12263, %rd12262, 32;
	and.b64  	%rd12264, %rd12197, 4294967295;
	and.b64  	%rd12265, %rd12262, 4294967295;
	and.b64  	%rd12266, %rd12261, 4294967295;
	add.s64 	%rd12267, %rd12266, %rd12264;
	add.s64 	%rd12268, %rd12267, %rd12265;
	shr.u64 	%rd12269, %rd12268, 32;
	add.s64 	%rd12270, %rd12269, %rd12263;
	mul.lo.s64 	%rd12271, %rd12, %rd12236;
	shr.u64 	%rd12272, %rd12271, 32;
	and.b64  	%rd12273, %rd12206, 4294967295;
	and.b64  	%rd12274, %rd12271, 4294967295;
	and.b64  	%rd12275, %rd12270, 4294967295;
	add.s64 	%rd12276, %rd12275, %rd12273;
	add.s64 	%rd12277, %rd12276, %rd12274;
	shr.u64 	%rd12278, %rd12277, 32;
	add.s64 	%rd12279, %rd12278, %rd12272;
	mul.lo.s64 	%rd12280, %rd13, %rd12236;
	shr.u64 	%rd12281, %rd12280, 32;
	and.b64  	%rd12282, %rd12215, 4294967295;
	and.b64  	%rd12283, %rd12280, 4294967295;
	and.b64  	%rd12284, %rd12279, 4294967295;
	add.s64 	%rd12285, %rd12284, %rd12282;
	add.s64 	%rd12286, %rd12285, %rd12283;
	shr.u64 	%rd12287, %rd12286, 32;
	add.s64 	%rd12288, %rd12287, %rd12281;
	mul.lo.s64 	%rd12289, %rd7, %rd12236;
	shr.u64 	%rd12290, %rd12289, 32;
	and.b64  	%rd12291, %rd12224, 4294967295;
	and.b64  	%rd12292, %rd12289, 4294967295;
	and.b64  	%rd12293, %rd12288, 4294967295;
	add.s64 	%rd12294, %rd12293, %rd12291;
	add.s64 	%rd12295, %rd12294, %rd12292;
	shr.u64 	%rd12296, %rd12295, 32;
	add.s64 	%rd12297, %rd12296, %rd12290;
	mul.wide.u32 	%rd12298, %r13, %r3816;
	shr.u64 	%rd12299, %rd12298, 32;
	and.b64  	%rd12300, %rd12233, 4294967295;
	and.b64  	%rd12301, %rd12298, 4294967295;
	and.b64  	%rd12302, %rd12297, 4294967295;
	add.s64 	%rd12303, %rd12302, %rd12300;
	add.s64 	%rd12304, %rd12303, %rd12301;
	shr.u64 	%rd12305, %rd12304, 32;
	add.s64 	%rd12306, %rd12305, %rd12299;
	add.s64 	%rd12307, %rd12235, %rd12306;
	mul.wide.u32 	%rd12308, %r6553, %r6539;
	shr.u64 	%rd12309, %rd12308, 32;
	and.b64  	%rd12310, %rd12250, 4294967295;
	and.b64  	%rd12311, %rd12308, 4294967295;
	add.s64 	%rd12312, %rd12311, %rd12310;
	cvt.u32.u64 	%r3817, %rd12312;
	shr.u64 	%rd12313, %rd12312, 32;
	add.s64 	%rd12314, %rd12313, %rd12309;
	mul.wide.u32 	%rd12315, %r6552, %r6539;
	shr.u64 	%rd12316, %rd12315, 32;
	and.b64  	%rd12317, %rd12259, 4294967295;
	and.b64  	%rd12318, %rd12315, 4294967295;
	add.s64 	%rd12319, %rd12314, %rd12317;
	add.s64 	%rd12320, %rd12319, %rd12318;
	shr.u64 	%rd12321, %rd12320, 32;
	add.s64 	%rd12322, %rd12321, %rd12316;
	mul.wide.u32 	%rd12323, %r6551, %r6539;
	shr.u64 	%rd12324, %rd12323, 32;
	and.b64  	%rd12325, %rd12268, 4294967295;
	and.b64  	%rd12326, %rd12323, 4294967295;
	and.b64  	%rd12327, %rd12322, 4294967295;
	add.s64 	%rd12328, %rd12327, %rd12325;
	add.s64 	%rd12329, %rd12328, %rd12326;
	shr.u64 	%rd12330, %rd12329, 32;
	add.s64 	%rd12331, %rd12330, %rd12324;
	mul.wide.u32 	%rd12332, %r6550, %r6539;
	shr.u64 	%rd12333, %rd12332, 32;
	and.b64  	%rd12334, %rd12277, 4294967295;
	and.b64  	%rd12335, %rd12332, 4294967295;
	and.b64  	%rd12336, %rd12331, 4294967295;
	add.s64 	%rd12337, %rd12336, %rd12334;
	add.s64 	%rd12338, %rd12337, %rd12335;
	shr.u64 	%rd12339, %rd12338, 32;
	add.s64 	%rd12340, %rd12339, %rd12333;
	mul.wide.u32 	%rd12341, %r6549, %r6539;
	shr.u64 	%rd12342, %rd12341, 32;
	and.b64  	%rd12343, %rd12286, 4294967295;
	and.b64  	%rd12344, %rd12341, 4294967295;
	and.b64  	%rd12345, %rd12340, 4294967295;
	add.s64 	%rd12346, %rd12345, %rd12343;
	add.s64 	%rd12347, %rd12346, %rd12344;
	shr.u64 	%rd12348, %rd12347, 32;
	add.s64 	%rd12349, %rd12348, %rd12342;
	mul.wide.u32 	%rd12350, %r6548, %r6539;
	shr.u64 	%rd12351, %rd12350, 32;
	and.b64  	%rd12352, %rd12295, 4294967295;
	and.b64  	%rd12353, %rd12350, 4294967295;
	and.b64  	%rd12354, %rd12349, 4294967295;
	add.s64 	%rd12355, %rd12354, %rd12352;
	add.s64 	%rd12356, %rd12355, %rd12353;
	shr.u64 	%rd12357, %rd12356, 32;
	add.s64 	%rd12358, %rd12357, %rd12351;
	mul.wide.u32 	%rd12359, %r6547, %r6539;
	shr.u64 	%rd12360, %rd12359, 32;
	and.b64  	%rd12361, %rd12304, 4294967295;
	and.b64  	%rd12362, %rd12359, 4294967295;
	and.b64  	%rd12363, %rd12358, 4294967295;
	add.s64 	%rd12364, %rd12363, %rd12361;
	add.s64 	%rd12365, %rd12364, %rd12362;
	shr.u64 	%rd12366, %rd12365, 32;
	add.s64 	%rd12367, %rd12366, %rd12360;
	mul.wide.u32 	%rd12368, %r6546, %r6539;
	shr.u64 	%rd12369, %rd12368, 32;
	and.b64  	%rd12370, %rd12307, 4294967295;
	and.b64  	%rd12371, %rd12368, 4294967295;
	and.b64  	%rd12372, %rd12367, 4294967295;
	add.s64 	%rd12373, %rd12372, %rd12370;
	add.s64 	%rd12374, %rd12373, %rd12371;
	shr.u64 	%rd12375, %rd12374, 32;
	add.s64 	%rd12376, %rd12375, %rd12369;
	mul.lo.s32 	%r3818, %r22, %r3817;
	cvt.u64.u32 	%rd12377, %r3818;
	mul.wide.u32 	%rd12378, %r6, %r3818;
	shr.u64 	%rd12379, %rd12378, 32;
	and.b64  	%rd12380, %rd12312, 4294967295;
	and.b64  	%rd12381, %rd12378, 4294967295;
	add.s64 	%rd12382, %rd12381, %rd12380;
	shr.u64 	%rd12383, %rd12382, 32;
	add.s64 	%rd12384, %rd12383, %rd12379;
	mul.lo.s64 	%rd12385, %rd2, %rd12377;
	shr.u64 	%rd12386, %rd12385, 32;
	and.b64  	%rd12387, %rd12320, 4294967295;
	and.b64  	%rd12388, %rd12385, 4294967295;
	and.b64  	%rd12389, %rd12384, 4294967295;
	add.s64 	%rd12390, %rd12389, %rd12387;
	add.s64 	%rd12391, %rd12390, %rd12388;
	shr.u64 	%rd12392, %rd12391, 32;
	add.s64 	%rd12393, %rd12392, %rd12386;
	mul.lo.s64 	%rd12394, %rd3, %rd12377;
	shr.u64 	%rd12395, %rd12394, 32;
	and.b64  	%rd12396, %rd12329, 4294967295;
	and.b64  	%rd12397, %rd12394, 4294967295;
	and.b64  	%rd12398, %rd12393, 4294967295;
	add.s64 	%rd12399, %rd12398, %rd12396;
	add.s64 	%rd12400, %rd12399, %rd12397;
	shr.u64 	%rd12401, %rd12400, 32;
	add.s64 	%rd12402, %rd12401, %rd12395;
	mul.lo.s64 	%rd12403, %rd11, %rd12377;
	shr.u64 	%rd12404, %rd12403, 32;
	and.b64  	%rd12405, %rd12338, 4294967295;
	and.b64  	%rd12406, %rd12403, 4294967295;
	and.b64  	%rd12407, %rd12402, 4294967295;
	add.s64 	%rd12408, %rd12407, %rd12405;
	add.s64 	%rd12409, %rd12408, %rd12406;
	shr.u64 	%rd12410, %rd12409, 32;
	add.s64 	%rd12411, %rd12410, %rd12404;
	mul.lo.s64 	%rd12412, %rd12, %rd12377;
	shr.u64 	%rd12413, %rd12412, 32;
	and.b64  	%rd12414, %rd12347, 4294967295;
	and.b64  	%rd12415, %rd12412, 4294967295;
	and.b64  	%rd12416, %rd12411, 4294967295;
	add.s64 	%rd12417, %rd12416, %rd12414;
	add.s64 	%rd12418, %rd12417, %rd12415;
	shr.u64 	%rd12419, %rd12418, 32;
	add.s64 	%rd12420, %rd12419, %rd12413;
	mul.lo.s64 	%rd12421, %rd13, %rd12377;
	shr.u64 	%rd12422, %rd12421, 32;
	and.b64  	%rd12423, %rd12356, 4294967295;
	and.b64  	%rd12424, %rd12421, 4294967295;
	and.b64  	%rd12425, %rd12420, 4294967295;
	add.s64 	%rd12426, %rd12425, %rd12423;
	add.s64 	%rd12427, %rd12426, %rd12424;
	shr.u64 	%rd12428, %rd12427, 32;
	add.s64 	%rd12429, %rd12428, %rd12422;
	mul.lo.s64 	%rd12430, %rd7, %rd12377;
	shr.u64 	%rd12431, %rd12430, 32;
	and.b64  	%rd12432, %rd12365, 4294967295;
	and.b64  	%rd12433, %rd12430, 4294967295;
	and.b64  	%rd12434, %rd12429, 4294967295;
	add.s64 	%rd12435, %rd12434, %rd12432;
	add.s64 	%rd12436, %rd12435, %rd12433;
	shr.u64 	%rd12437, %rd12436, 32;
	add.s64 	%rd12438, %rd12437, %rd12431;
	mul.wide.u32 	%rd12439, %r13, %r3818;
	shr.u64 	%rd12440, %rd12439, 32;
	and.b64  	%rd12441, %rd12374, 4294967295;
	and.b64  	%rd12442, %rd12439, 4294967295;
	and.b64  	%rd12443, %rd12438, 4294967295;
	add.s64 	%rd12444, %rd12443, %rd12441;
	add.s64 	%rd12445, %rd12444, %rd12442;
	shr.u64 	%rd12446, %rd12445, 32;
	add.s64 	%rd12447, %rd12446, %rd12440;
	add.s64 	%rd12448, %rd12376, %rd12447;
	mul.wide.u32 	%rd12449, %r6553, %r6538;
	shr.u64 	%rd12450, %rd12449, 32;
	and.b64  	%rd12451, %rd12391, 4294967295;
	and.b64  	%rd12452, %rd12449, 4294967295;
	add.s64 	%rd12453, %rd12452, %rd12451;
	cvt.u32.u64 	%r3819, %rd12453;
	shr.u64 	%rd12454, %rd12453, 32;
	add.s64 	%rd12455, %rd12454, %rd12450;
	mul.wide.u32 	%rd12456, %r6552, %r6538;
	shr.u64 	%rd12457, %rd12456, 32;
	and.b64  	%rd12458, %rd12400, 4294967295;
	and.b64  	%rd12459, %rd12456, 4294967295;
	add.s64 	%rd12460, %rd12455, %rd12458;
	add.s64 	%rd12461, %rd12460, %rd12459;
	shr.u64 	%rd12462, %rd12461, 32;
	add.s64 	%rd12463, %rd12462, %rd12457;
	mul.wide.u32 	%rd12464, %r6551, %r6538;
	shr.u64 	%rd12465, %rd12464, 32;
	and.b64  	%rd12466, %rd12409, 4294967295;
	and.b64  	%rd12467, %rd12464, 4294967295;
	and.b64  	%rd12468, %rd12463, 4294967295;
	add.s64 	%rd12469, %rd12468, %rd12466;
	add.s64 	%rd12470, %rd12469, %rd12467;
	shr.u64 	%rd12471, %rd12470, 32;
	add.s64 	%rd12472, %rd12471, %rd12465;
	mul.wide.u32 	%rd12473, %r6550, %r6538;
	shr.u64 	%rd12474, %rd12473, 32;
	and.b64  	%rd12475, %rd12418, 4294967295;
	and.b64  	%rd12476, %rd12473, 4294967295;
	and.b64  	%rd12477, %rd12472, 4294967295;
	add.s64 	%rd12478, %rd12477, %rd12475;
	add.s64 	%rd12479, %rd12478, %rd12476;
	shr.u64 	%rd12480, %rd12479, 32;
	add.s64 	%rd12481, %rd12480, %rd12474;
	mul.wide.u32 	%rd12482, %r6549, %r6538;
	shr.u64 	%rd12483, %rd12482, 32;
	and.b64  	%rd12484, %rd12427, 4294967295;
	and.b64  	%rd12485, %rd12482, 4294967295;
	and.b64  	%rd12486, %rd12481, 4294967295;
	add.s64 	%rd12487, %rd12486, %rd12484;
	add.s64 	%rd12488, %rd12487, %rd12485;
	shr.u64 	%rd12489, %rd12488, 32;
	add.s64 	%rd12490, %rd12489, %rd12483;
	mul.wide.u32 	%rd12491, %r6548, %r6538;
	shr.u64 	%rd12492, %rd12491, 32;
	and.b64  	%rd12493, %rd12436, 4294967295;
	and.b64  	%rd12494, %rd12491, 4294967295;
	and.b64  	%rd12495, %rd12490, 4294967295;
	add.s64 	%rd12496, %rd12495, %rd12493;
	add.s64 	%rd12497, %rd12496, %rd12494;
	shr.u64 	%rd12498, %rd12497, 32;
	add.s64 	%rd12499, %rd12498, %rd12492;
	mul.wide.u32 	%rd12500, %r6547, %r6538;
	shr.u64 	%rd12501, %rd12500, 32;
	and.b64  	%rd12502, %rd12445, 4294967295;
	and.b64  	%rd12503, %rd12500, 4294967295;
	and.b64  	%rd12504, %rd12499, 4294967295;
	add.s64 	%rd12505, %rd12504, %rd12502;
	add.s64 	%rd12506, %rd12505, %rd12503;
	shr.u64 	%rd12507, %rd12506, 32;
	add.s64 	%rd12508, %rd12507, %rd12501;
	mul.wide.u32 	%rd12509, %r6546, %r6538;
	{ .reg .b32 tmp; mov.b64 {tmp, %r3820}, %rd12509; }
	and.b64  	%rd12510, %rd12448, 4294967295;
	and.b64  	%rd12511, %rd12509, 4294967295;
	and.b64  	%rd12512, %rd12508, 4294967295;
	add.s64 	%rd12513, %rd12512, %rd12510;
	add.s64 	%rd12514, %rd12513, %rd12511;
	{ .reg .b32 tmp; mov.b64 {tmp, %r3821}, %rd12514; }
	add.s32 	%r3822, %r3821, %r3820;
	mul.lo.s32 	%r3823, %r22, %r3819;
	cvt.u64.u32 	%rd12515, %r3823;
	mul.wide.u32 	%rd12516, %r6, %r3823;
	shr.u64 	%rd12517, %rd12516, 32;
	and.b64  	%rd12518, %rd12453, 4294967295;
	and.b64  	%rd12519, %rd12516, 4294967295;
	add.s64 	%rd12520, %rd12519, %rd12518;
	shr.u64 	%rd12521, %rd12520, 32;
	add.s64 	%rd12522, %rd12521, %rd12517;
	mul.lo.s64 	%rd12523, %rd2, %rd12515;
	shr.u64 	%rd12524, %rd12523, 32;
	and.b64  	%rd12525, %rd12461, 4294967295;
	and.b64  	%rd12526, %rd12523, 4294967295;
	and.b64  	%rd12527, %rd12522, 4294967295;
	add.s64 	%rd12528, %rd12527, %rd12525;
	add.s64 	%rd12529, %rd12528, %rd12526;
	cvt.u32.u64 	%r6561, %rd12529;
	shr.u64 	%rd12530, %rd12529, 32;
	add.s64 	%rd12531, %rd12530, %rd12524;
	mul.lo.s64 	%rd12532, %rd3, %rd12515;
	shr.u64 	%rd12533, %rd12532, 32;
	and.b64  	%rd12534, %rd12470, 4294967295;
	and.b64  	%rd12535, %rd12532, 4294967295;
	and.b64  	%rd12536, %rd12531, 4294967295;
	add.s64 	%rd12537, %rd12536, %rd12534;
	add.s64 	%rd12538, %rd12537, %rd12535;
	cvt.u32.u64 	%r6560, %rd12538;
	shr.u64 	%rd12539, %rd12538, 32;
	add.s64 	%rd12540, %rd12539, %rd12533;
	mul.lo.s64 	%rd12541, %rd11, %rd12515;
	shr.u64 	%rd12542, %rd12541, 32;
	and.b64  	%rd12543, %rd12479, 4294967295;
	and.b64  	%rd12544, %rd12541, 4294967295;
	and.b64  	%rd12545, %rd12540, 4294967295;
	add.s64 	%rd12546, %rd12545, %rd12543;
	add.s64 	%rd12547, %rd12546, %rd12544;
	cvt.u32.u64 	%r6559, %rd12547;
	shr.u64 	%rd12548, %rd12547, 32;
	add.s64 	%rd12549, %rd12548, %rd12542;
	mul.lo.s64 	%rd12550, %rd12, %rd12515;
	shr.u64 	%rd12551, %rd12550, 32;
	and.b64  	%rd12552, %rd12488, 4294967295;
	and.b64  	%rd12553, %rd12550, 4294967295;
	and.b64  	%rd12554, %rd12549, 4294967295;
	add.s64 	%rd12555, %rd12554, %rd12552;
	add.s64 	%rd12556, %rd12555, %rd12553;
	cvt.u32.u64 	%r6558, %rd12556;
	shr.u64 	%rd12557, %rd12556, 32;
	add.s64 	%rd12558, %rd12557, %rd12551;
	mul.lo.s64 	%rd12559, %rd13, %rd12515;
	shr.u64 	%rd12560, %rd12559, 32;
	and.b64  	%rd12561, %rd12497, 4294967295;
	and.b64  	%rd12562, %rd12559, 4294967295;
	and.b64  	%rd12563, %rd12558, 4294967295;
	add.s64 	%rd12564, %rd12563, %rd12561;
	add.s64 	%rd12565, %rd12564, %rd12562;
	cvt.u32.u64 	%r6557, %rd12565;
	shr.u64 	%rd12566, %rd12565, 32;
	add.s64 	%rd12567, %rd12566, %rd12560;
	mul.lo.s64 	%rd12568, %rd7, %rd12515;
	shr.u64 	%rd12569, %rd12568, 32;
	and.b64  	%rd12570, %rd12506, 4294967295;
	and.b64  	%rd12571, %rd12568, 4294967295;
	and.b64  	%rd12572, %rd12567, 4294967295;
	add.s64 	%rd12573, %rd12572, %rd12570;
	add.s64 	%rd12574, %rd12573, %rd12571;
	cvt.u32.u64 	%r6556, %rd12574;
	shr.u64 	%rd12575, %rd12574, 32;
	add.s64 	%rd12576, %rd12575, %rd12569;
	mul.wide.u32 	%rd12577, %r13, %r3823;
	{ .reg .b32 tmp; mov.b64 {tmp, %r3824}, %rd12577; }
	and.b64  	%rd12578, %rd12514, 4294967295;
	and.b64  	%rd12579, %rd12577, 4294967295;
	and.b64  	%rd12580, %rd12576, 4294967295;
	add.s64 	%rd12581, %rd12580, %rd12578;
	add.s64 	%rd12582, %rd12581, %rd12579;
	cvt.u32.u64 	%r6555, %rd12582;
	{ .reg .b32 tmp; mov.b64 {tmp, %r3825}, %rd12582; }
	add.s32 	%r3826, %r3825, %r3824;
	add.s32 	%r6554, %r3822, %r3826;
	setp.lt.u32 	%p1151, %r6554, %r13;
	@%p1151 bra 	$L__BB0_346;
	setp.gt.u32 	%p1152, %r6554, %r13;
	@%p1152 bra 	$L__BB0_345;
	setp.gt.u32 	%p1153, %r12, %r6555;
	@%p1153 bra 	$L__BB0_346;
	setp.lt.u32 	%p1154, %r12, %r6555;
	@%p1154 bra 	$L__BB0_345;
	setp.gt.u32 	%p1155, %r11, %r6556;
	@%p1155 bra 	$L__BB0_346;
	setp.lt.u32 	%p1156, %r11, %r6556;
	@%p1156 bra 	$L__BB0_345;
	setp.gt.u32 	%p1157, %r10, %r6557;
	@%p1157 bra 	$L__BB0_346;
	setp.lt.u32 	%p1158, %r10, %r6557;
	@%p1158 bra 	$L__BB0_345;
	setp.gt.u32 	%p1159, %r9, %r6558;
	@%p1159 bra 	$L__BB0_346;
	setp.lt.u32 	%p1160, %r9, %r6558;
	@%p1160 bra 	$L__BB0_345;
	setp.gt.u32 	%p1161, %r8, %r6559;
	@%p1161 bra 	$L__BB0_346;
	setp.lt.u32 	%p1162, %r8, %r6559;
	@%p1162 bra 	$L__BB0_345;
	setp.gt.u32 	%p1163, %r7, %r6560;
	@%p1163 bra 	$L__BB0_346;
	setp.ge.u32 	%p1164, %r7, %r6560;
	setp.gt.u32 	%p1165, %r6, %r6561;
	and.pred  	%p1166, %p1164, %p1165;
	@%p1166 bra 	$L__BB0_346;
$L__BB0_345:
	sub.s32 	%r671, %r6561, %r6;
	setp.lt.u32 	%p1167, %r6561, %r6;
	selp.u32 	%r3827, 1, 0, %p1167;
	add.s32 	%r3828, %r7, %r3827;
	sub.s32 	%r672, %r6560, %r3828;
	setp.gt.u32 	%p1168, %r7, %r6560;
	setp.eq.s32 	%p1169, %r7, %r6560;
	and.pred  	%p1170, %p1169, %p1167;
	or.pred  	%p1171, %p1168, %p1170;
	selp.u32 	%r3829, 1, 0, %p1171;
	add.s32 	%r3830, %r8, %r3829;
	sub.s32 	%r673, %r6559, %r3830;
	setp.gt.u32 	%p1172, %r8, %r6559;
	setp.eq.s32 	%p1173, %r8, %r6559;
	and.pred  	%p1174, %p1173, %p1171;
	or.pred  	%p1175, %p1172, %p1174;
	selp.u32 	%r3831, 1, 0, %p1175;
	add.s32 	%r3832, %r9, %r3831;
	sub.s32 	%r674, %r6558, %r3832;
	setp.gt.u32 	%p1176, %r9, %r6558;
	setp.eq.s32 	%p1177, %r9, %r6558;
	and.pred  	%p1178, %p1177, %p1175;
	or.pred  	%p1179, %p1176, %p1178;
	selp.u32 	%r3833, 1, 0, %p1179;
	add.s32 	%r3834, %r10, %r3833;
	sub.s32 	%r675, %r6557, %r3834;
	setp.gt.u32 	%p1180, %r10, %r6557;
	setp.eq.s32 	%p1181, %r10, %r6557;
	and.pred  	%p1182, %p1181, %p1179;
	or.pred  	%p1183, %p1180, %p1182;
	selp.u32 	%r3835, 1, 0, %p1183;
	add.s32 	%r3836, %r11, %r3835;
	sub.s32 	%r676, %r6556, %r3836;
	setp.gt.u32 	%p1184, %r11, %r6556;
	setp.eq.s32 	%p1185, %r11, %r6556;
	and.pred  	%p1186, %p1185, %p1183;
	or.pred  	%p1187, %p1184, %p1186;
	selp.u32 	%r3837, 1, 0, %p1187;
	add.s32 	%r3838, %r12, %r3837;
	sub.s32 	%r677, %r6555, %r3838;
	setp.gt.u32 	%p1188, %r12, %r6555;
	setp.eq.s32 	%p1189, %r12, %r6555;
	and.pred  	%p1190, %p1189, %p1187;
	or.pred  	%p1191, %p1188, %p1190;
	selp.u32 	%r3839, 1, 0, %p1191;
	add.s32 	%r3840, %r13, %r3839;
	sub.s32 	%r6554, %r6554, %r3840;
	mov.u32 	%r6555, %r677;
	mov.u32 	%r6556, %r676;
	mov.u32 	%r6557, %r675;
	mov.u32 	%r6558, %r674;
	mov.u32 	%r6559, %r673;
	mov.u32 	%r6560, %r672;
	mov.u32 	%r6561, %r671;
$L__BB0_346:
	mul.wide.u32 	%rd12583, %r6383, %r6375;
	shr.u64 	%rd12584, %rd12583, 32;
	cvt.u32.u64 	%r3841, %rd12583;
	mul.wide.u32 	%rd12585, %r6382, %r6375;
	shr.u64 	%rd12586, %rd12585, 32;
	and.b64  	%rd12587, %rd12585, 4294967295;
	add.s64 	%rd12588, %rd12584, %rd12587;
	shr.u64 	%rd12589, %rd12588, 32;
	add.s64 	%rd12590, %rd12589, %rd12586;
	mul.wide.u32 	%rd12591, %r6381, %r6375;
	shr.u64 	%rd12592, %rd12591, 32;
	and.b64  	%rd12593, %rd12591, 4294967295;
	and.b64  	%rd12594, %rd12590, 4294967295;
	add.s64 	%rd12595, %rd12594, %rd12593;
	shr.u64 	%rd12596, %rd12595, 32;
	add.s64 	%rd12597, %rd12596, %rd12592;
	mul.wide.u32 	%rd12598, %r6380, %r6375;
	shr.u64 	%rd12599, %rd12598, 32;
	and.b64  	%rd12600, %rd12598, 4294967295;
	and.b64  	%rd12601, %rd12597, 4294967295;
	add.s64 	%rd12602, %rd12601, %rd12600;
	shr.u64 	%rd12603, %rd12602, 32;
	add.s64 	%rd12604, %rd12603, %rd12599;
	mul.wide.u32 	%rd12605, %r6379, %r6375;
	shr.u64 	%rd12606, %rd12605, 32;
	and.b64  	%rd12607, %rd12605, 4294967295;
	and.b64  	%rd12608, %rd12604, 4294967295;
	add.s64 	%rd12609, %rd12608, %rd12607;
	shr.u64 	%rd12610, %rd12609, 32;
	add.s64 	%rd12611, %rd12610, %rd12606;
	mul.wide.u32 	%rd12612, %r6378, %r6375;
	shr.u64 	%rd12613, %rd12612, 32;
	and.b64  	%rd12614, %rd12612, 4294967295;
	and.b64  	%rd12615, %rd12611, 4294967295;
	add.s64 	%rd12616, %rd12615, %rd12614;
	shr.u64 	%rd12617, %rd12616, 32;
	add.s64 	%rd12618, %rd12617, %rd12613;
	mul.wide.u32 	%rd12619, %r6377, %r6375;
	shr.u64 	%rd12620, %rd12619, 32;
	and.b64  	%rd12621, %rd12619, 4294967295;
	and.b64  	%rd12622, %rd12618, 4294967295;
	add.s64 	%rd12623, %rd12622, %rd12621;
	shr.u64 	%rd12624, %rd12623, 32;
	add.s64 	%rd12625, %rd12624, %rd12620;
	mul.wide.u32 	%rd12626, %r6376, %r6375;
	shr.u64 	%rd12627, %rd12626, 32;
	and.b64  	%rd12628, %rd12626, 4294967295;
	and.b64  	%rd12629, %rd12625, 4294967295;
	add.s64 	%rd12630, %rd12629, %rd12628;
	shr.u64 	%rd12631, %rd12630, 32;
	add.s64 	%rd12632, %rd12631, %rd12627;
	mul.lo.s32 	%r3842, %r22, %r3841;
	cvt.u64.u32 	%rd12633, %r3842;
	mul.wide.u32 	%rd12634, %r6, %r3842;
	shr.u64 	%rd12635, %rd12634, 32;
	and.b64  	%rd12636, %rd12583, 4294967295;
	and.b64  	%rd12637, %rd12634, 4294967295;
	add.s64 	%rd12638, %rd12637, %rd12636;
	shr.u64 	%rd12639, %rd12638, 32;
	add.s64 	%rd12640, %rd12639, %rd12635;
	mul.lo.s64 	%rd12641, %rd2, %rd12633;
	shr.u64 	%rd12642, %rd12641, 32;
	and.b64  	%rd12643, %rd12588, 4294967295;
	and.b64  	%rd12644, %rd12641, 4294967295;
	and.b64  	%rd12645, %rd12640, 4294967295;
	add.s64 	%rd12646, %rd12645, %rd12643;
	add.s64 	%rd12647, %rd12646, %rd12644;
	shr.u64 	%rd12648, %rd12647, 32;
	add.s64 	%rd12649, %rd12648, %rd12642;
	mul.lo.s64 	%rd12650, %rd3, %rd12633;
	shr.u64 	%rd12651, %rd12650, 32;
	and.b64  	%rd12652, %rd12595, 4294967295;
	and.b64  	%rd12653, %rd12650, 4294967295;
	and.b64  	%rd12654, %rd12649, 4294967295;
	add.s64 	%rd12655, %rd12654, %rd12652;
	add.s64 	%rd12656, %rd12655, %rd12653;
	shr.u64 	%rd12657, %rd12656, 32;
	add.s64 	%rd12658, %rd12657, %rd12651;
	mul.lo.s64 	%rd12659, %rd11, %rd12633;
	shr.u64 	%rd12660, %rd12659, 32;
	and.b64  	%rd12661, %rd12602, 4294967295;
	and.b64  	%rd12662, %rd12659, 4294967295;
	and.b64  	%rd12663, %rd12658, 4294967295;
	add.s64 	%rd12664, %rd12663, %rd12661;
	add.s64 	%rd12665, %rd12664, %rd12662;
	shr.u64 	%rd12666, %rd12665, 32;
	add.s64 	%rd12667, %rd12666, %rd12660;
	mul.lo.s64 	%rd12668, %rd12, %rd12633;
	shr.u64 	%rd12669, %rd12668, 32;
	and.b64  	%rd12670, %rd12609, 4294967295;
	and.b64  	%rd12671, %rd12668, 4294967295;
	and.b64  	%rd12672, %rd12667, 4294967295;
	add.s64 	%rd12673, %rd12672, %rd12670;
	add.s64 	%rd12674, %rd12673, %rd12671;
	shr.u64 	%rd12675, %rd12674, 32;
	add.s64 	%rd12676, %rd12675, %rd12669;
	mul.lo.s64 	%rd12677, %rd13, %rd12633;
	shr.u64 	%rd12678, %rd12677, 32;
	and.b64  	%rd12679, %rd12616, 4294967295;
	and.b64  	%rd12680, %rd12677, 4294967295;
	and.b64  	%rd12681, %rd12676, 4294967295;
	add.s64 	%rd12682, %rd12681, %rd12679;
	add.s64 	%rd12683, %rd12682, %rd12680;
	shr.u64 	%rd12684, %rd12683, 32;
	add.s64 	%rd12685, %rd12684, %rd12678;
	mul.lo.s64 	%rd12686, %rd7, %rd12633;
	shr.u64 	%rd12687, %rd12686, 32;
	and.b64  	%rd12688, %rd12623, 4294967295;
	and.b64  	%rd12689, %rd12686, 4294967295;
	and.b64  	%rd12690, %rd12685, 4294967295;
	add.s64 	%rd12691, %rd12690, %rd12688;
	add.s64 	%rd12692, %rd12691, %rd12689;
	shr.u64 	%rd12693, %rd12692, 32;
	add.s64 	%rd12694, %rd12693, %rd12687;
	mul.wide.u32 	%rd12695, %r13, %r3842;
	shr.u64 	%rd12696, %rd12695, 32;
	and.b64  	%rd12697, %rd12630, 4294967295;
	and.b64  	%rd12698, %rd12695, 4294967295;
	and.b64  	%rd12699, %rd12694, 4294967295;
	add.s64 	%rd12700, %rd12699, %rd12697;
	add.s64 	%rd12701, %rd12700, %rd12698;
	shr.u64 	%rd12702, %rd12701, 32;
	add.s64 	%rd12703, %rd12702, %rd12696;
	add.s64 	%rd12704, %rd12632, %rd12703;
	mul.wide.u32 	%rd12705, %r6383, %r6374;
	shr.u64 	%rd12706, %rd12705, 32;
	and.b64  	%rd12707, %rd12647, 4294967295;
	and.b64  	%rd12708, %rd12705, 4294967295;
	add.s64 	%rd12709, %rd12708, %rd12707;
	cvt.u32.u64 	%r3843, %rd12709;
	shr.u64 	%rd12710, %rd12709, 32;
	add.s64 	%rd12711, %rd12710, %rd12706;
	mul.wide.u32 	%rd12712, %r6382, %r6374;
	shr.u64 	%rd12713, %rd12712, 32;
	and.b64  	%rd12714, %rd12656, 4294967295;
	and.b64  	%rd12715, %rd12712, 4294967295;
	and.b64  	%rd12716, %rd12711, 4294967295;
	add.s64 	%rd12717, %rd12716, %rd12714;
	add.s64 	%rd12718, %rd12717, %rd12715;
	shr.u64 	%rd12719, %rd12718, 32;
	add.s64 	%rd12720, %rd12719, %rd12713;
	mul.wide.u32 	%rd12721, %r6381, %r6374;
	shr.u64 	%rd12722, %rd12721, 32;
	and.b64  	%rd12723, %rd12665, 4294967295;
	and.b64  	%rd12724, %rd12721, 4294967295;
	and.b64  	%rd12725, %rd12720, 4294967295;
	add.s64 	%rd12726, %rd12725, %rd12723;
	add.s64 	%rd12727, %rd12726, %rd12724;
	shr.u64 	%rd12728, %rd12727, 32;
	add.s64 	%rd12729, %rd12728, %rd12722;
	mul.wide.u32 	%rd12730, %r6380, %r6374;
	shr.u64 	%rd12731, %rd12730, 32;
	and.b64  	%rd12732, %rd12674, 4294967295;
	and.b64  	%rd12733, %rd12730, 4294967295;
	and.b64  	%rd12734, %rd12729, 4294967295;
	add.s64 	%rd12735, %rd12734, %rd12732;
	add.s64 	%rd12736, %rd12735, %rd12733;
	shr.u64 	%rd12737, %rd12736, 32;
	add.s64 	%rd12738, %rd12737, %rd12731;
	mul.wide.u32 	%rd12739, %r6379, %r6374;
	shr.u64 	%rd12740, %rd12739, 32;
	and.b64  	%rd12741, %rd12683, 4294967295;
	and.b64  	%rd12742, %rd12739, 4294967295;
	and.b64  	%rd12743, %rd12738, 4294967295;
	add.s64 	%rd12744, %rd12743, %rd12741;
	add.s64 	%rd12745, %rd12744, %rd12742;
	shr.u64 	%rd12746, %rd12745, 32;
	add.s64 	%rd12747, %rd12746, %rd12740;
	mul.wide.u32 	%rd12748, %r6378, %r6374;
	shr.u64 	%rd12749, %rd12748, 32;
	and.b64  	%rd12750, %rd12692, 4294967295;
	and.b64  	%rd12751, %rd12748, 4294967295;
	and.b64  	%rd12752, %rd12747, 4294967295;
	add.s64 	%rd12753, %rd12752, %rd12750;
	add.s64 	%rd12754, %rd12753, %rd12751;
	shr.u64 	%rd12755, %rd12754, 32;
	add.s64 	%rd12756, %rd12755, %rd12749;
	mul.wide.u32 	%rd12757, %r6377, %r6374;
	shr.u64 	%rd12758, %rd12757, 32;
	and.b64  	%rd12759, %rd12701, 4294967295;
	and.b64  	%rd12760, %rd12757, 4294967295;
	and.b64  	%rd12761, %rd12756, 4294967295;
	add.s64 	%rd12762, %rd12761, %rd12759;
	add.s64 	%rd12763, %rd12762, %rd12760;
	shr.u64 	%rd12764, %rd12763, 32;
	add.s64 	%rd12765, %rd12764, %rd12758;
	mul.wide.u32 	%rd12766, %r6376, %r6374;
	shr.u64 	%rd12767, %rd12766, 32;
	and.b64  	%rd12768, %rd12704, 4294967295;
	and.b64  	%rd12769, %rd12766, 4294967295;
	and.b64  	%rd12770, %rd12765, 4294967295;
	add.s64 	%rd12771, %rd12770, %rd12768;
	add.s64 	%rd12772, %rd12771, %rd12769;
	shr.u64 	%rd12773, %rd12772, 32;
	add.s64 	%rd12774, %rd12773, %rd12767;
	mul.lo.s32 	%r3844, %r22, %r3843;
	cvt.u64.u32 	%rd12775, %r3844;
	mul.wide.u32 	%rd12776, %r6, %r3844;
	shr.u64 	%rd12777, %rd12776, 32;
	and.b64  	%rd12778, %rd12709, 4294967295;
	and.b64  	%rd12779, %rd12776, 4294967295;
	add.s64 	%rd12780, %rd12779, %rd12778;
	shr.u64 	%rd12781, %rd12780, 32;
	add.s64 	%rd12782, %rd12781, %rd12777;
	mul.lo.s64 	%rd12783, %rd2, %rd12775;
	shr.u64 	%rd12784, %rd12783, 32;
	and.b64  	%rd12785, %rd12718, 4294967295;
	and.b64  	%rd12786, %rd12783, 4294967295;
	and.b64  	%rd12787, %rd12782, 4294967295;
	add.s64 	%rd12788, %rd12787, %rd12785;
	add.s64 	%rd12789, %rd12788, %rd12786;
	shr.u64 	%rd12790, %rd12789, 32;
	add.s64 	%rd12791, %rd12790, %rd12784;
	mul.lo.s64 	%rd12792, %rd3, %rd12775;
	shr.u64 	%rd12793, %rd12792, 32;
	and.b64  	%rd12794, %rd12727, 4294967295;
	and.b64  	%rd12795, %rd12792, 4294967295;
	and.b64  	%rd12796, %rd12791, 4294967295;
	add.s64 	%rd12797, %rd12796, %rd12794;
	add.s64 	%rd12798, %rd12797, %rd12795;
	shr.u64 	%rd12799, %rd12798, 32;
	add.s64 	%rd12800, %rd12799, %rd12793;
	mul.lo.s64 	%rd12801, %rd11, %rd12775;
	shr.u64 	%rd12802, %rd12801, 32;
	and.b64  	%rd12803, %rd12736, 4294967295;
	and.b64  	%rd12804, %rd12801, 4294967295;
	and.b64  	%rd12805, %rd12800, 4294967295;
	add.s64 	%rd12806, %rd12805, %rd12803;
	add.s64 	%rd12807, %rd12806, %rd12804;
	shr.u64 	%rd12808, %rd12807, 32;
	add.s64 	%rd12809, %rd12808, %rd12802;
	mul.lo.s64 	%rd12810, %rd12, %rd12775;
	shr.u64 	%rd12811, %rd12810, 32;
	and.b64  	%rd12812, %rd12745, 4294967295;
	and.b64  	%rd12813, %rd12810, 4294967295;
	and.b64  	%rd12814, %rd12809, 4294967295;
	add.s64 	%rd12815, %rd12814, %rd12812;
	add.s64 	%rd12816, %rd12815, %rd12813;
	shr.u64 	%rd12817, %rd12816, 32;
	add.s64 	%rd12818, %rd12817, %rd12811;
	mul.lo.s64 	%rd12819, %rd13, %rd12775;
	shr.u64 	%rd12820, %rd12819, 32;
	and.b64  	%rd12821, %rd12754, 4294967295;
	and.b64  	%rd12822, %rd12819, 4294967295;
	and.b64  	%rd12823, %rd12818, 4294967295;
	add.s64 	%rd12824, %rd12823, %rd12821;
	add.s64 	%rd12825, %rd12824, %rd12822;
	shr.u64 	%rd12826, %rd12825, 32;
	add.s64 	%rd12827, %rd12826, %rd12820;
	mul.lo.s64 	%rd12828, %rd7, %rd12775;
	shr.u64 	%rd12829, %rd12828, 32;
	and.b64  	%rd12830, %rd12763, 4294967295;
	and.b64  	%rd12831, %rd12828, 4294967295;
	and.b64  	%rd12832, %rd12827, 4294967295;
	add.s64 	%rd12833, %rd12832, %rd12830;
	add.s64 	%rd12834, %rd12833, %rd12831;
	shr.u64 	%rd12835, %rd12834, 32;
	add.s64 	%rd12836, %rd12835, %rd12829;
	mul.wide.u32 	%rd12837, %r13, %r3844;
	shr.u64 	%rd12838, %rd12837, 32;
	and.b64  	%rd12839, %rd12772, 4294967295;
	and.b64  	%rd12840, %rd12837, 4294967295;
	and.b64  	%rd12841, %rd12836, 4294967295;
	add.s64 	%rd12842, %rd12841, %rd12839;
	add.s64 	%rd12843, %rd12842, %rd12840;
	shr.u64 	%rd12844, %rd12843, 32;
	add.s64 	%rd12845, %rd12844, %rd12838;
	add.s64 	%rd12846, %rd12774, %rd12845;
	mul.wide.u32 	%rd12847, %r6383, %r6373;
	shr.u64 	%rd12848, %rd12847, 32;
	and.b64  	%rd12849, %rd12789, 4294967295;
	and.b64  	%rd12850, %rd12847, 4294967295;
	add.s64 	%rd12851, %rd12850, %rd12849;
	cvt.u32.u64 	%r3845, %rd12851;
	shr.u64 	%rd12852, %rd12851, 32;
	add.s64 	%rd12853, %rd12852, %rd12848;
	mul.wide.u32 	%rd12854, %r6382, %r6373;
	shr.u64 	%rd12855, %rd12854, 32;
	and.b64  	%rd12856, %rd12798, 4294967295;
	and.b64  	%rd12857, %rd12854, 4294967295;
	and.b64  	%rd12858, %rd12853, 4294967295;
	add.s64 	%rd12859, %rd12858, %rd12856;
	add.s64 	%rd12860, %rd12859, %rd12857;
	shr.u64 	%rd12861, %rd12860, 32;
	add.s64 	%rd12862, %rd12861, %rd12855;
	mul.wide.u32 	%rd12863, %r6381, %r6373;
	shr.u64 	%rd12864, %rd12863, 32;
	and.b64  	%rd12865, %rd12807, 4294967295;
	and.b64  	%rd12866, %rd12863, 4294967295;
	and.b64  	%rd12867, %rd12862, 4294967295;
	add.s64 	%rd12868, %rd12867, %rd12865;
	add.s64 	%rd12869, %rd12868, %rd12866;
	shr.u64 	%rd12870, %rd12869, 32;
	add.s64 	%rd12871, %rd12870, %rd12864;
	mul.wide.u32 	%rd12872, %r6380, %r6373;
	shr.u64 	%rd12873, %rd12872, 32;
	and.b64  	%rd12874, %rd12816, 4294967295;
	and.b64  	%rd12875, %rd12872, 4294967295;
	and.b64  	%rd12876, %rd12871, 4294967295;
	add.s64 	%rd12877, %rd12876, %rd12874;
	add.s64 	%rd12878, %rd12877, %rd12875;
	shr.u64 	%rd12879, %rd12878, 32;
	add.s64 	%rd12880, %rd12879, %rd12873;
	mul.wide.u32 	%rd12881, %r6379, %r6373;
	shr.u64 	%rd12882, %rd12881, 32;
	and.b64  	%rd12883, %rd12825, 4294967295;
	and.b64  	%rd12884, %rd12881, 4294967295;
	and.b64  	%rd12885, %rd12880, 4294967295;
	add.s64 	%rd12886, %rd12885, %rd12883;
	add.s64 	%rd12887, %rd12886, %rd12884;
	shr.u64 	%rd12888, %rd12887, 32;
	add.s64 	%rd12889, %rd12888, %rd12882;
	mul.wide.u32 	%rd12890, %r6378, %r6373;
	shr.u64 	%rd12891, %rd12890, 32;
	and.b64  	%rd12892, %rd12834, 4294967295;
	and.b64  	%rd12893, %rd12890, 4294967295;
	and.b64  	%rd12894, %rd12889, 4294967295;
	add.s64 	%rd12895, %rd12894, %rd12892;
	add.s64 	%rd12896, %rd12895, %rd12893;
	shr.u64 	%rd12897, %rd12896, 32;
	add.s64 	%rd12898, %rd12897, %rd12891;
	mul.wide.u32 	%rd12899, %r6377, %r6373;
	shr.u64 	%rd12900, %rd12899, 32;
	and.b64  	%rd12901, %rd12843, 4294967295;
	and.b64  	%rd12902, %rd12899, 4294967295;
	and.b64  	%rd12903, %rd12898, 4294967295;
	add.s64 	%rd12904, %rd12903, %rd12901;
	add.s64 	%rd12905, %rd12904, %rd12902;
	shr.u64 	%rd12906, %rd12905, 32;
	add.s64 	%rd12907, %rd12906, %rd12900;
	mul.wide.u32 	%rd12908, %r6376, %r6373;
	shr.u64 	%rd12909, %rd12908, 32;
	and.b64  	%rd12910, %rd12846, 4294967295;
	and.b64  	%rd12911, %rd12908, 4294967295;
	and.b64  	%rd12912, %rd12907, 4294967295;
	add.s64 	%rd12913, %rd12912, %rd12910;
	add.s64 	%rd12914, %rd12913, %rd12911;
	shr.u64 	%rd12915, %rd12914, 32;
	add.s64 	%rd12916, %rd12915, %rd12909;
	mul.lo.s32 	%r3846, %r22, %r3845;
	cvt.u64.u32 	%rd12917, %r3846;
	mul.wide.u32 	%rd12918, %r6, %r3846;
	shr.u64 	%rd12919, %rd12918, 32;
	and.b64  	%rd12920, %rd12851, 4294967295;
	and.b64  	%rd12921, %rd12918, 4294967295;
	add.s64 	%rd12922, %rd12921, %rd12920;
	shr.u64 	%rd12923, %rd12922, 32;
	add.s64 	%rd12924, %rd12923, %rd12919;
	mul.lo.s64 	%rd12925, %rd2, %rd12917;
	shr.u64 	%rd12926, %rd12925, 32;
	and.b64  	%rd12927, %rd12860, 4294967295;
	and.b64  	%rd12928, %rd12925, 4294967295;
	and.b64  	%rd12929, %rd12924, 4294967295;
	add.s64 	%rd12930, %rd12929, %rd12927;
	add.s64 	%rd12931, %rd12930, %rd12928;
	shr.u64 	%rd12932, %rd12931, 32;
	add.s64 	%rd12933, %rd12932, %rd12926;
	mul.lo.s64 	%rd12934, %rd3, %rd12917;
	shr.u64 	%rd12935, %rd12934, 32;
	and.b64  	%rd12936, %rd12869, 4294967295;
	and.b64  	%rd12937, %rd12934, 4294967295;
	and.b64  	%rd12938, %rd12933, 4294967295;
	add.s64 	%rd12939, %rd12938, %rd12936;
	add.s64 	%rd12940, %rd12939, %rd12937;
	shr.u64 	%rd12941, %rd12940, 32;
	add.s64 	%rd12942, %rd12941, %rd12935;
	mul.lo.s64 	%rd12943, %rd11, %rd12917;
	shr.u64 	%rd12944, %rd12943, 32;
	and.b64  	%rd12945, %rd12878, 4294967295;
	and.b64  	%rd12946, %rd12943, 4294967295;
	and.b64  	%rd12947, %rd12942, 4294967295;
	add.s64 	%rd12948, %rd12947, %rd12945;
	add.s64 	%rd12949, %rd12948, %rd12946;
	shr.u64 	%rd12950, %rd12949, 32;
	add.s64 	%rd12951, %rd12950, %rd12944;
	mul.lo.s64 	%rd12952, %rd12, %rd12917;
	shr.u64 	%rd12953, %rd12952, 32;
	and.b64  	%rd12954, %rd12887, 4294967295;
	and.b64  	%rd12955, %rd12952, 4294967295;
	and.b64  	%rd12956, %rd12951, 4294967295;
	add.s64 	%rd12957, %rd12956, %rd12954;
	add.s64 	%rd12958, %rd12957, %rd12955;
	shr.u64 	%rd12959, %rd12958, 32;
	add.s64 	%rd12960, %rd12959, %rd12953;
	mul.lo.s64 	%rd12961, %rd13, %rd12917;
	shr.u64 	%rd12962, %rd12961, 32;
	and.b64  	%rd12963, %rd12896, 4294967295;
	and.b64  	%rd12964, %rd12961, 4294967295;
	and.b64  	%rd12965, %rd12960, 4294967295;
	add.s64 	%rd12966, %rd12965, %rd12963;
	add.s64 	%rd12967, %rd12966, %rd12964;
	shr.u64 	%rd12968, %rd12967, 32;
	add.s64 	%rd12969, %rd12968, %rd12962;
	mul.lo.s64 	%rd12970, %rd7, %rd12917;
	shr.u64 	%rd12971, %rd12970, 32;
	and.b64  	%rd12972, %rd12905, 4294967295;
	and.b64  	%rd12973, %rd12970, 4294967295;
	and.b64  	%rd12974, %rd12969, 4294967295;
	add.s64 	%rd12975, %rd12974, %rd12972;
	add.s64 	%rd12976, %rd12975, %rd12973;
	shr.u64 	%rd12977, %rd12976, 32;
	add.s64 	%rd12978, %rd12977, %rd12971;
	mul.wide.u32 	%rd12979, %r13, %r3846;
	shr.u64 	%rd12980, %rd12979, 32;
	and.b64  	%rd12981, %rd12914, 4294967295;
	and.b64  	%rd12982, %rd12979, 4294967295;
	and.b64  	%rd12983, %rd12978, 4294967295;
	add.s64 	%rd12984, %rd12983, %rd12981;
	add.s64 	%rd12985, %rd12984, %rd12982;
	shr.u64 	%rd12986, %rd12985, 32;
	add.s64 	%rd12987, %rd12986, %rd12980;
	add.s64 	%rd12988, %rd12916, %rd12987;
	mul.wide.u32 	%rd12989, %r6383, %r6372;
	shr.u64 	%rd12990, %rd12989, 32;
	and.b64  	%rd12991, %rd12931, 4294967295;
	and.b64  	%rd12992, %rd12989, 4294967295;
	add.s64 	%rd12993, %rd12992, %rd12991;
	cvt.u32.u64 	%r3847, %rd12993;
	shr.u64 	%rd12994, %rd12993, 32;
	add.s64 	%rd12995, %rd12994, %rd12990;
	mul.wide.u32 	%rd12996, %r6382, %r6372;
	shr.u64 	%rd12997, %rd12996, 32;
	and.b64  	%rd12998, %rd12940, 4294967295;
	and.b64  	%rd12999, %rd12996, 4294967295;
	and.b64  	%rd13000, %rd12995, 4294967295;
	add.s64 	%rd13001, %rd13000, %rd12998;
	add.s64 	%rd13002, %rd13001, %rd12999;
	shr.u64 	%rd13003, %rd13002, 32;
	add.s64 	%rd13004, %rd13003, %rd12997;
	mul.wide.u32 	%rd13005, %r6381, %r6372;
	shr.u64 	%rd13006, %rd13005, 32;
	and.b64  	%rd13007, %rd12949, 4294967295;
	and.b64  	%rd13008, %rd13005, 4294967295;
	and.b64  	%rd13009, %rd13004, 4294967295;
	add.s64 	%rd13010, %rd13009, %rd13007;
	add.s64 	%rd13011, %rd13010, %rd13008;
	shr.u64 	%rd13012, %rd13011, 32;
	add.s64 	%rd13013, %rd13012, %rd13006;
	mul.wide.u32 	%rd13014, %r6380, %r6372;
	shr.u64 	%rd13015, %rd13014, 32;
	and.b64  	%rd13016, %rd12958, 4294967295;
	and.b64  	%rd13017, %rd13014, 4294967295;
	and.b64  	%rd13018, %rd13013, 4294967295;
	add.s64 	%rd13019, %rd13018, %rd13016;
	add.s64 	%rd13020, %rd13019, %rd13017;
	shr.u64 	%rd13021, %rd13020, 32;
	add.s64 	%rd13022, %rd13021, %rd13015;
	mul.wide.u32 	%rd13023, %r6379, %r6372;
	shr.u64 	%rd13024, %rd13023, 32;
	and.b64  	%rd13025, %rd12967, 4294967295;
	and.b64  	%rd13026, %rd13023, 4294967295;
	and.b64  	%rd13027, %rd13022, 4294967295;
	add.s64 	%rd13028, %rd13027, %rd13025;
	add.s64 	%rd13029, %rd13028, %rd13026;
	shr.u64 	%rd13030, %rd13029, 32;
	add.s64 	%rd13031, %rd13030, %rd13024;
	mul.wide.u32 	%rd13032, %r6378, %r6372;
	shr.u64 	%rd13033, %rd13032, 32;
	and.b64  	%rd13034, %rd12976, 4294967295;
	and.b64  	%rd13035, %rd13032, 4294967295;
	and.b64  	%rd13036, %rd13031, 4294967295;
	add.s64 	%rd13037, %rd13036, %rd13034;
	add.s64 	%rd13038, %rd13037, %rd13035;
	shr.u64 	%rd13039, %rd13038, 32;
	add.s64 	%rd13040, %rd13039, %rd13033;
	mul.wide.u32 	%rd13041, %r6377, %r6372;
	shr.u64 	%rd13042, %rd13041, 32;
	and.b64  	%rd13043, %rd12985, 4294967295;
	and.b64  	%rd13044, %rd13041, 4294967295;
	and.b64  	%rd13045, %rd13040, 4294967295;
	add.s64 	%rd13046, %rd13045, %rd13043;
	add.s64 	%rd13047, %rd13046, %rd13044;
	shr.u64 	%rd13048, %rd13047, 32;
	add.s64 	%rd13049, %rd13048, %rd13042;
	mul.wide.u32 	%rd13050, %r6376, %r6372;
	shr.u64 	%rd13051, %rd13050, 32;
	and.b64  	%rd13052, %rd12988, 4294967295;
	and.b64  	%rd13053, %rd13050, 4294967295;
	and.b64  	%rd13054, %rd13049, 4294967295;
	add.s64 	%rd13055, %rd13054, %rd13052;
	add.s64 	%rd13056, %rd13055, %rd13053;
	shr.u64 	%rd13057, %rd13056, 32;
	add.s64 	%rd13058, %rd13057, %rd13051;
	mul.lo.s32 	%r3848, %r22, %r3847;
	cvt.u64.u32 	%rd13059, %r3848;
	mul.wide.u32 	%rd13060, %r6, %r3848;
	shr.u64 	%rd13061, %rd13060, 32;
	and.b64  	%rd13062, %rd12993, 4294967295;
	and.b64  	%rd13063, %rd13060, 4294967295;
	add.s64 	%rd13064, %rd13063, %rd13062;
	shr.u64 	%rd13065, %rd13064, 32;
	add.s64 	%rd13066, %rd13065, %rd13061;
	mul.lo.s64 	%rd13067, %rd2, %rd13059;
	shr.u64 	%rd13068, %rd13067, 32;
	and.b64  	%rd13069, %rd13002, 4294967295;
	and.b64  	%rd13070, %rd13067, 4294967295;
	and.b64  	%rd13071, %rd13066, 4294967295;
	add.s64 	%rd13072, %rd13071, %rd13069;
	add.s64 	%rd13073, %rd13072, %rd13070;
	shr.u64 	%rd13074, %rd13073, 32;
	add.s64 	%rd13075, %rd13074, %rd13068;
	mul.lo.s64 	%rd13076, %rd3, %rd13059;
	shr.u64 	%rd13077, %rd13076, 32;
	and.b64  	%rd13078, %rd13011, 4294967295;
	and.b64  	%rd13079, %rd13076, 4294967295;
	and.b64  	%rd13080, %rd13075, 4294967295;
	add.s64 	%rd13081, %rd13080, %rd13078;
	add.s64 	%rd13082, %rd13081, %rd13079;
	shr.u64 	%rd13083, %rd13082, 32;
	add.s64 	%rd13084, %rd13083, %rd13077;
	mul.lo.s64 	%rd13085, %rd11, %rd13059;
	shr.u64 	%rd13086, %rd13085, 32;
	and.b64  	%rd13087, %rd13020, 4294967295;
	and.b64  	%rd13088, %rd13085, 4294967295;
	and.b64  	%rd13089, %rd13084, 4294967295;
	add.s64 	%rd13090, %rd13089, %rd13087;
	add.s64 	%rd13091, %rd13090, %rd13088;
	shr.u64 	%rd13092, %rd13091, 32;
	add.s64 	%rd13093, %rd13092, %rd13086;
	mul.lo.s64 	%rd13094, %rd12, %rd13059;
	shr.u64 	%rd13095, %rd13094, 32;
	and.b64  	%rd13096, %rd13029, 4294967295;
	and.b64  	%rd13097, %rd13094, 4294967295;
	and.b64  	%rd13098, %rd13093, 4294967295;
	add.s64 	%rd13099, %rd13098, %rd13096;
	add.s64 	%rd13100, %rd13099, %rd13097;
	shr.u64 	%rd13101, %rd13100, 32;
	add.s64 	%rd13102, %rd13101, %rd13095;
	mul.lo.s64 	%rd13103, %rd13, %rd13059;
	shr.u64 	%rd13104, %rd13103, 32;
	and.b64  	%rd13105, %rd13038, 4294967295;
	and.b64  	%rd13106, %rd13103, 4294967295;
	and.b64  	%rd13107, %rd13102, 4294967295;
	add.s64 	%rd13108, %rd13107, %rd13105;
	add.s64 	%rd13109, %rd13108, %rd13106;
	shr.u64 	%rd13110, %rd13109, 32;
	add.s64 	%rd13111, %rd13110, %rd13104;
	mul.lo.s64 	%rd13112, %rd7, %rd13059;
	shr.u64 	%rd13113, %rd13112, 32;
	and.b64  	%rd13114, %rd13047, 4294967295;
	and.b64  	%rd13115, %rd13112, 4294967295;
	and.b64  	%rd13116, %rd13111, 4294967295;
	add.s64 	%rd13117, %rd13116, %rd13114;
	add.s64 	%rd13118, %rd13117, %rd13115;
	shr.u64 	%rd13119, %rd13118, 32;
	add.s64 	%rd13120, %rd13119, %rd13113;
	mul.wide.u32 	%rd13121, %r13, %r3848;
	shr.u64 	%rd13122, %rd13121, 32;
	and.b64  	%rd13123, %rd13056, 4294967295;
	and.b64  	%rd13124, %rd13121, 4294967295;
	and.b64  	%rd13125, %rd13120, 4294967295;
	add.s64 	%rd13126, %rd13125, %rd13123;
	add.s64 	%rd13127, %rd13126, %rd13124;
	shr.u64 	%rd13128, %rd13127, 32;
	add.s64 	%rd13129, %rd13128, %rd13122;
	add.s64 	%rd13130, %rd13058, %rd13129;
	mul.wide.u32 	%rd13131, %r6383, %r6371;
	shr.u64 	%rd13132, %rd13131, 32;
	and.b64  	%rd13133, %rd13073, 4294967295;
	and.b64  	%rd13134, %rd13131, 4294967295;
	add.s64 	%rd13135, %rd13134, %rd13133;
	cvt.u32.u64 	%r3849, %rd13135;
	shr.u64 	%rd13136, %rd13135, 32;
	add.s64 	%rd13137, %rd13136, %rd13132;
	mul.wide.u32 	%rd13138, %r6382, %r6371;
	shr.u64 	%rd13139, %rd13138, 32;
	and.b64  	%rd13140, %rd13082, 4294967295;
	and.b64  	%rd13141, %rd13138, 4294967295;
	and.b64  	%rd13142, %rd13137, 4294967295;
	add.s64 	%rd13143, %rd13142, %rd13140;
	add.s64 	%rd13144, %rd13143, %rd13141;
	shr.u64 	%rd13145, %rd13144, 32;
	add.s64 	%rd13146, %rd13145, %rd13139;
	mul.wide.u32 	%rd13147, %r6381, %r6371;
	shr.u64 	%rd13148, %rd13147, 32;
	and.b64  	%rd13149, %rd13091, 4294967295;
	and.b64  	%rd13150, %rd13147, 4294967295;
	and.b64  	%rd13151, %rd13146, 4294967295;
	add.s64 	%rd13152, %rd13151, %rd13149;
	add.s64 	%rd13153, %rd13152, %rd13150;
	shr.u64 	%rd13154, %rd13153, 32;
	add.s64 	%rd13155, %rd13154, %rd13148;
	mul.wide.u32 	%rd13156, %r6380, %r6371;
	shr.u64 	%rd13157, %rd13156, 32;
	and.b64  	%rd13158, %rd13100, 4294967295;
	and.b64  	%rd13159, %rd13156, 4294967295;
	and.b64  	%rd13160, %rd13155, 4294967295;
	add.s64 	%rd13161, %rd13160, %rd13158;
	add.s64 	%rd13162, %rd13161, %rd13159;
	shr.u64 	%rd13163, %rd13162, 32;
	add.s64 	%rd13164, %rd13163, %rd13157;
	mul.wide.u32 	%rd13165, %r6379, %r6371;
	shr.u64 	%rd13166, %rd13165, 32;
	and.b64  	%rd13167, %rd13109, 4294967295;
	and.b64  	%rd13168, %rd13165, 4294967295;
	and.b64  	%rd13169, %rd13164, 4294967295;
	add.s64 	%rd13170, %rd13169, %rd13167;
	add.s64 	%rd13171, %rd13170, %rd13168;
	shr.u64 	%rd13172, %rd13171, 32;
	add.s64 	%rd13173, %rd13172, %rd13166;
	mul.wide.u32 	%rd13174, %r6378, %r6371;
	shr.u64 	%rd13175, %rd13174, 32;
	and.b64  	%rd13176, %rd13118, 4294967295;
	and.b64  	%rd13177, %rd13174, 4294967295;
	and.b64  	%rd13178, %rd13173, 4294967295;
	add.s64 	%rd13179, %rd13178, %rd13176;
	add.s64 	%rd13180, %rd13179, %rd13177;
	shr.u64 	%rd13181, %rd13180, 32;
	add.s64 	%rd13182, %rd13181, %rd13175;
	mul.wide.u32 	%rd13183, %r6377, %r6371;
	shr.u64 	%rd13184, %rd13183, 32;
	and.b64  	%rd13185, %rd13127, 4294967295;
	and.b64  	%rd13186, %rd13183, 4294967295;
	and.b64  	%rd13187, %rd13182, 4294967295;
	add.s64 	%rd13188, %rd13187, %rd13185;
	add.s64 	%rd13189, %rd13188, %rd13186;
	shr.u64 	%rd13190, %rd13189, 32;
	add.s64 	%rd13191, %rd13190, %rd13184;
	mul.wide.u32 	%rd13192, %r6376, %r6371;
	shr.u64 	%rd13193, %rd13192, 32;
	and.b64  	%rd13194, %rd13130, 4294967295;
	and.b64  	%rd13195, %rd13192, 4294967295;
	and.b64  	%rd13196, %rd13191, 4294967295;
	add.s64 	%rd13197, %rd13196, %rd13194;
	add.s64 	%rd13198, %rd13197, %rd13195;
	shr.u64 	%rd13199, %rd13198, 32;
	add.s64 	%rd13200, %rd13199, %rd13193;
	mul.lo.s32 	%r3850, %r22, %r3849;
	cvt.u64.u32 	%rd13201, %r3850;
	mul.wide.u32 	%rd13202, %r6, %r3850;
	shr.u64 	%rd13203, %rd13202, 32;
	and.b64  	%rd13204, %rd13135, 4294967295;
	and.b64  	%rd13205, %rd13202, 4294967295;
	add.s64 	%rd13206, %rd13205, %rd13204;
	shr.u64 	%rd13207, %rd13206, 32;
	add.s64 	%rd13208, %rd13207, %rd13203;
	mul.lo.s64 	%rd13209, %rd2, %rd13201;
	shr.u64 	%rd13210, %rd13209, 32;
	and.b64  	%rd13211, %rd13144, 4294967295;
	and.b64  	%rd13212, %rd13209, 4294967295;
	and.b64  	%rd13213, %rd13208, 4294967295;
	add.s64 	%rd13214, %rd13213, %rd13211;
	add.s64 	%rd13215, %rd13214, %rd13212;
	shr.u64 	%rd13216, %rd13215, 32;
	add.s64 	%rd13217, %rd13216, %rd13210;
	mul.lo.s64 	%rd13218, %rd3, %rd13201;
	shr.u64 	%rd13219, %rd13218, 32;
	and.b64  	%rd13220, %rd13153, 4294967295;
	and.b64  	%rd13221, %rd13218, 4294967295;
	and.b64  	%rd13222, %rd13217, 4294967295;
	add.s64 	%rd13223, %rd13222, %rd13220;
	add.s64 	%rd13224, %rd13223, %rd13221;
	shr.u64 	%rd13225, %rd13224, 32;
	add.s64 	%rd13226, %rd13225, %rd13219;
	mul.lo.s64 	%rd13227, %rd11, %rd13201;
	shr.u64 	%rd13228, %rd13227, 32;
	and.b64  	%rd13229, %rd13162, 4294967295;
	and.b64  	%rd13230, %rd13227, 4294967295;
	and.b64  	%rd13231, %rd13226, 4294967295;
	add.s64 	%rd13232, %rd13231, %rd13229;
	add.s64 	%rd13233, %rd13232, %rd13230;
	shr.u64 	%rd13234, %rd13233, 32;
	add.s64 	%rd13235, %rd13234, %rd13228;
	mul.lo.s64 	%rd13236, %rd12, %rd13201;
	shr.u64 	%rd13237, %rd13236, 32;
	and.b64  	%rd13238, %rd13171, 4294967295;
	and.b64  	%rd13239, %rd13236, 4294967295;
	and.b64  	%rd13240, %rd13235, 4294967295;
	add.s64 	%rd13241, %rd13240, %rd13238;
	add.s64 	%rd13242, %rd13241, %rd13239;
	shr.u64 	%rd13243, %rd13242, 32;
	add.s64 	%rd13244, %rd13243, %rd13237;
	mul.lo.s64 	%rd13245, %rd13, %rd13201;
	shr.u64 	%rd13246, %rd13245, 32;
	and.b64  	%rd13247, %rd13180, 4294967295;
	and.b64  	%rd13248, %rd13245, 4294967295;
	and.b64  	%rd13249, %rd13244, 4294967295;
	add.s64 	%rd13250, %rd13249, %rd13247;
	add.s64 	%rd13251, %rd13250, %rd13248;
	shr.u64 	%rd13252, %rd13251, 32;
	add.s64 	%rd13253, %rd13252, %rd13246;
	mul.lo.s64 	%rd13254, %rd7, %rd13201;
	shr.u64 	%rd13255, %rd13254, 32;
	and.b64  	%rd13256, %rd13189, 4294967295;
	and.b64  	%rd13257, %rd13254, 4294967295;
	and.b64  	%rd13258, %rd13253, 4294967295;
	add.s64 	%rd13259, %rd13258, %rd13256;
	add.s64 	%rd13260, %rd13259, %rd13257;
	shr.u64 	%rd13261, %rd13260, 32;
	add.s64 	%rd13262, %rd13261, %rd13255;
	mul.wide.u32 	%rd13263, %r13, %r3850;
	shr.u64 	%rd13264, %rd13263, 32;
	and.b64  	%rd13265, %rd13198, 4294967295;
	and.b64  	%rd13266, %rd13263, 4294967295;
	and.b64  	%rd13267, %rd13262, 4294967295;
	add.s64 	%rd13268, %rd13267, %rd13265;
	add.s64 	%rd13269, %rd13268, %rd13266;
	shr.u64 	%rd13270, %rd13269, 32;
	add.s64 	%rd13271, %rd13270, %rd13264;
	add.s64 	%rd13272, %rd13200, %rd13271;
	mul.wide.u32 	%rd13273, %r6383, %r6370;
	shr.u64 	%rd13274, %rd13273, 32;
	and.b64  	%rd13275, %rd13215, 4294967295;
	and.b64  	%rd13276, %rd13273, 4294967295;
	add.s64 	%rd13277, %rd13276, %rd13275;
	cvt.u32.u64 	%r3851, %rd13277;
	shr.u64 	%rd13278, %rd13277, 32;
	add.s64 	%rd13279, %rd13278, %rd13274;
	mul.wide.u32 	%rd13280, %r6382, %r6370;
	shr.u64 	%rd13281, %rd13280, 32;
	and.b64  	%rd13282, %rd13224, 4294967295;
	and.b64  	%rd13283, %rd13280, 4294967295;
	and.b64  	%rd13284, %rd13279, 4294967295;
	add.s64 	%rd13285, %rd13284, %rd13282;
	add.s64 	%rd13286, %rd13285, %rd13283;
	shr.u64 	%rd13287, %rd13286, 32;
	add.s64 	%rd13288, %rd13287, %rd13281;
	mul.wide.u32 	%rd13289, %r6381, %r6370;
	shr.u64 	%rd13290, %rd13289, 32;
	and.b64  	%rd13291, %rd13233, 4294967295;
	and.b64  	%rd13292, %rd13289, 4294967295;
	and.b64  	%rd13293, %rd13288, 4294967295;
	add.s64 	%rd13294, %rd13293, %rd13291;
	add.s64 	%rd13295, %rd13294, %rd13292;
	shr.u64 	%rd13296, %rd13295, 32;
	add.s64 	%rd13297, %rd13296, %rd13290;
	mul.wide.u32 	%rd13298, %r6380, %r6370;
	shr.u64 	%rd13299, %rd13298, 32;
	and.b64  	%rd13300, %rd13242, 4294967295;
	and.b64  	%rd13301, %rd13298, 4294967295;
	and.b64  	%rd13302, %rd13297, 4294967295;
	add.s64 	%rd13303, %rd13302, %rd13300;
	add.s64 	%rd13304, %rd13303, %rd13301;
	shr.u64 	%rd13305, %rd13304, 32;
	add.s64 	%rd13306, %rd13305, %rd13299;
	mul.wide.u32 	%rd13307, %r6379, %r6370;
	shr.u64 	%rd13308, %rd13307, 32;
	and.b64  	%rd13309, %rd13251, 4294967295;
	and.b64  	%rd13310, %rd13307, 4294967295;
	and.b64  	%rd13311, %rd13306, 4294967295;
	add.s64 	%rd13312, %rd13311, %rd13309;
	add.s64 	%rd13313, %rd13312, %rd13310;
	shr.u64 	%rd13314, %rd13313, 32;
	add.s64 	%rd13315, %rd13314, %rd13308;
	mul.wide.u32 	%rd13316, %r6378, %r6370;
	shr.u64 	%rd13317, %rd13316, 32;
	and.b64  	%rd13318, %rd13260, 4294967295;
	and.b64  	%rd13319, %rd13316, 4294967295;
	and.b64  	%rd13320, %rd13315, 4294967295;
	add.s64 	%rd13321, %rd13320, %rd13318;
	add.s64 	%rd13322, %rd13321, %rd13319;
	shr.u64 	%rd13323, %rd13322, 32;
	add.s64 	%rd13324, %rd13323, %rd13317;
	mul.wide.u32 	%rd13325, %r6377, %r6370;
	shr.u64 	%rd13326, %rd13325, 32;
	and.b64  	%rd13327, %rd13269, 4294967295;
	and.b64  	%rd13328, %rd13325, 4294967295;
	and.b64  	%rd13329, %rd13324, 4294967295;
	add.s64 	%rd13330, %rd13329, %rd13327;
	add.s64 	%rd13331, %rd13330, %rd13328;
	shr.u64 	%rd13332, %rd13331, 32;
	add.s64 	%rd13333, %rd13332, %rd13326;
	mul.wide.u32 	%rd13334, %r6376, %r6370;
	shr.u64 	%rd13335, %rd13334, 32;
	and.b64  	%rd13336, %rd13272, 4294967295;
	and.b64  	%rd13337, %rd13334, 4294967295;
	and.b64  	%rd13338, %rd13333, 4294967295;
	add.s64 	%rd13339, %rd13338, %rd13336;
	add.s64 	%rd13340, %rd13339, %rd13337;
	shr.u64 	%rd13341, %rd13340, 32;
	add.s64 	%rd13342, %rd13341, %rd13335;
	mul.lo.s32 	%r3852, %r22, %r3851;
	cvt.u64.u32 	%rd13343, %r3852;
	mul.wide.u32 	%rd13344, %r6, %r3852;
	shr.u64 	%rd13345, %rd13344, 32;
	and.b64  	%rd13346, %rd13277, 4294967295;
	and.b64  	%rd13347, %rd13344, 4294967295;
	add.s64 	%rd13348, %rd13347, %rd13346;
	shr.u64 	%rd13349, %rd13348, 32;
	add.s64 	%rd13350, %rd13349, %rd13345;
	mul.lo.s64 	%rd13351, %rd2, %rd13343;
	shr.u64 	%rd13352, %rd13351, 32;
	and.b64  	%rd13353, %rd13286, 4294967295;
	and.b64  	%rd13354, %rd13351, 4294967295;
	and.b64  	%rd13355, %rd13350, 4294967295;
	add.s64 	%rd13356, %rd13355, %rd13353;
	add.s64 	%rd13357, %rd13356, %rd13354;
	shr.u64 	%rd13358, %rd13357, 32;
	add.s64 	%rd13359, %rd13358, %rd13352;
	mul.lo.s64 	%rd13360, %rd3, %rd13343;
	shr.u64 	%rd13361, %rd13360, 32;
	and.b64  	%rd13362, %rd13295, 4294967295;
	and.b64  	%rd13363, %rd13360, 4294967295;
	and.b64  	%rd13364, %rd13359, 4294967295;
	add.s64 	%rd13365, %rd13364, %rd13362;
	add.s64 	%rd13366, %rd13365, %rd13363;
	shr.u64 	%rd13367, %rd13366, 32;
	add.s64 	%rd13368, %rd13367, %rd13361;
	mul.lo.s64 	%rd13369, %rd11, %rd13343;
	shr.u64 	%rd13370, %rd13369, 32;
	and.b64  	%rd13371, %rd13304, 4294967295;
	and.b64  	%rd13372, %rd13369, 4294967295;
	and.b64  	%rd13373, %rd13368, 4294967295;
	add.s64 	%rd13374, %rd13373, %rd13371;
	add.s64 	%rd13375, %rd13374, %rd13372;
	shr.u64 	%rd13376, %rd13375, 32;
	add.s64 	%rd13377, %rd13376, %rd13370;
	mul.lo.s64 	%rd13378, %rd12, %rd13343;
	shr.u64 	%rd13379, %rd13378, 32;
	and.b64  	%rd13380, %rd13313, 4294967295;
	and.b64  	%rd13381, %rd13378, 4294967295;
	and.b64  	%rd13382, %rd13377, 4294967295;
	add.s64 	%rd13383, %rd13382, %rd13380;
	add.s64 	%rd13384, %rd13383, %rd13381;
	shr.u64 	%rd13385, %rd13384, 32;
	add.s64 	%rd13386, %rd13385, %rd13379;
	mul.lo.s64 	%rd13387, %rd13, %rd13343;
	shr.u64 	%rd13388, %rd13387, 32;
	and.b64  	%rd13389, %rd13322, 4294967295;
	and.b64  	%rd13390, %rd13387, 4294967295;
	and.b64  	%rd13391, %rd13386, 4294967295;
	add.s64 	%rd13392, %rd13391, %rd13389;
	add.s64 	%rd13393, %rd13392, %rd13390;
	shr.u64 	%rd13394, %rd13393, 32;
	add.s64 	%rd13395, %rd13394, %rd13388;
	mul.lo.s64 	%rd13396, %rd7, %rd13343;
	shr.u64 	%rd13397, %rd13396, 32;
	and.b64  	%rd13398, %rd13331, 4294967295;
	and.b64  	%rd13399, %rd13396, 4294967295;
	and.b64  	%rd13400, %rd13395, 4294967295;
	add.s64 	%rd13401, %rd13400, %rd13398;
	add.s64 	%rd13402, %rd13401, %rd13399;
	shr.u64 	%rd13403, %rd13402, 32;
	add.s64 	%rd13404, %rd13403, %rd13397;
	mul.wide.u32 	%rd13405, %r13, %r3852;
	shr.u64 	%rd13406, %rd13405, 32;
	and.b64  	%rd13407, %rd13340, 4294967295;
	and.b64  	%rd13408, %rd13405, 4294967295;
	and.b64  	%rd13409, %rd13404, 4294967295;
	add.s64 	%rd13410, %rd13409, %rd13407;
	add.s64 	%rd13411, %rd13410, %rd13408;
	shr.u64 	%rd13412, %rd13411, 32;
	add.s64 	%rd13413, %rd13412, %rd13406;
	add.s64 	%rd13414, %rd13342, %rd13413;
	mul.wide.u32 	%rd13415, %r6383, %r6369;
	shr.u64 	%rd13416, %rd13415, 32;
	and.b64  	%rd13417, %rd13357, 4294967295;
	and.b64  	%rd13418, %rd13415, 4294967295;
	add.s64 	%rd13419, %rd13418, %rd13417;
	cvt.u32.u64 	%r3853, %rd13419;
	shr.u64 	%rd13420, %rd13419, 32;
	add.s64 	%rd13421, %rd13420, %rd13416;
	mul.wide.u32 	%rd13422, %r6382, %r6369;
	shr.u64 	%rd13423, %rd13422, 32;
	and.b64  	%rd13424, %rd13366, 4294967295;
	and.b64  	%rd13425, %rd13422, 4294967295;
	and.b64  	%rd13426, %rd13421, 4294967295;
	add.s64 	%rd13427, %rd13426, %rd13424;
	add.s64 	%rd13428, %rd13427, %rd13425;
	shr.u64 	%rd13429, %rd13428, 32;
	add.s64 	%rd13430, %rd13429, %rd13423;
	mul.wide.u32 	%rd13431, %r6381, %r6369;
	shr.u64 	%rd13432, %rd13431, 32;
	and.b64  	%rd13433, %rd13375, 4294967295;
	and.b64  	%rd13434, %rd13431, 4294967295;
	and.b64  	%rd13435, %rd13430, 4294967295;
	add.s64 	%rd13436, %rd13435, %rd13433;
	add.s64 	%rd13437, %rd13436, %rd13434;
	shr.u64 	%rd13438, %rd13437, 32;
	add.s64 	%rd13439, %rd13438, %rd13432;
	mul.wide.u32 	%rd13440, %r6380, %r6369;
	shr.u64 	%rd13441, %rd13440, 32;
	and.b64  	%rd13442, %rd13384, 4294967295;
	and.b64  	%rd13443, %rd13440, 4294967295;
	and.b64  	%rd13444, %rd13439, 4294967295;
	add.s64 	%rd13445, %rd13444, %rd13442;
	add.s64 	%rd13446, %rd13445, %rd13443;
	shr.u64 	%rd13447, %rd13446, 32;
	add.s64 	%rd13448, %rd13447, %rd13441;
	mul.wide.u32 	%rd13449, %r6379, %r6369;
	shr.u64 	%rd13450, %rd13449, 32;
	and.b64  	%rd13451, %rd13393, 4294967295;
	and.b64  	%rd13452, %rd13449, 4294967295;
	and.b64  	%rd13453, %rd13448, 4294967295;
	add.s64 	%rd13454, %rd13453, %rd13451;
	add.s64 	%rd13455, %rd13454, %rd13452;
	shr.u64 	%rd13456, %rd13455, 32;
	add.s64 	%rd13457, %rd13456, %rd13450;
	mul.wide.u32 	%rd13458, %r6378, %r6369;
	shr.u64 	%rd13459, %rd13458, 32;
	and.b64  	%rd13460, %rd13402, 4294967295;
	and.b64  	%rd13461, %rd13458, 4294967295;
	and.b64  	%rd13462, %rd13457, 4294967295;
	add.s64 	%rd13463, %rd13462, %rd13460;
	add.s64 	%rd13464, %rd13463, %rd13461;
	shr.u64 	%rd13465, %rd13464, 32;
	add.s64 	%rd13466, %rd13465, %rd13459;
	mul.wide.u32 	%rd13467, %r6377, %r6369;
	shr.u64 	%rd13468, %rd13467, 32;
	and.b64  	%rd13469, %rd13411, 4294967295;
	and.b64  	%rd13470, %rd13467, 4294967295;
	and.b64  	%rd13471, %rd13466, 4294967295;
	add.s64 	%rd13472, %rd13471, %rd13469;
	add.s64 	%rd13473, %rd13472, %rd13470;
	shr.u64 	%rd13474, %rd13473, 32;
	add.s64 	%rd13475, %rd13474, %rd13468;
	mul.wide.u32 	%rd13476, %r6376, %r6369;
	shr.u64 	%rd13477, %rd13476, 32;
	and.b64  	%rd13478, %rd13414, 4294967295;
	and.b64  	%rd13479, %rd13476, 4294967295;
	and.b64  	%rd13480, %rd13475, 4294967295;
	add.s64 	%rd13481, %rd13480, %rd13478;
	add.s64 	%rd13482, %rd13481, %rd13479;
	shr.u64 	%rd13483, %rd13482, 32;
	add.s64 	%rd13484, %rd13483, %rd13477;
	mul.lo.s32 	%r3854, %r22, %r3853;
	cvt.u64.u32 	%rd13485, %r3854;
	mul.wide.u32 	%rd13486, %r6, %r3854;
	shr.u64 	%rd13487, %rd13486, 32;
	and.b64  	%rd13488, %rd13419, 4294967295;
	and.b64  	%rd13489, %rd13486, 4294967295;
	add.s64 	%rd13490, %rd13489, %rd13488;
	shr.u64 	%rd13491, %rd13490, 32;
	add.s64 	%rd13492, %rd13491, %rd13487;
	mul.lo.s64 	%rd13493, %rd2, %rd13485;
	shr.u64 	%rd13494, %rd13493, 32;
	and.b64  	%rd13495, %rd13428, 4294967295;
	and.b64  	%rd13496, %rd13493, 4294967295;
	and.b64  	%rd13497, %rd13492, 4294967295;
	add.s64 	%rd13498, %rd13497, %rd13495;
	add.s64 	%rd13499, %rd13498, %rd13496;
	shr.u64 	%rd13500, %rd13499, 32;
	add.s64 	%rd13501, %rd13500, %rd13494;
	mul.lo.s64 	%rd13502, %rd3, %rd13485;
	shr.u64 	%rd13503, %rd13502, 32;
	and.b64  	%rd13504, %rd13437, 4294967295;
	and.b64  	%rd13505, %rd13502, 4294967295;
	and.b64  	%rd13506, %rd13501, 4294967295;
	add.s64 	%rd13507, %rd13506, %rd13504;
	add.s64 	%rd13508, %rd13507, %rd13505;
	shr.u64 	%rd13509, %rd13508, 32;
	add.s64 	%rd13510, %rd13509, %rd13503;
	mul.lo.s64 	%rd13511, %rd11, %rd13485;
	shr.u64 	%rd13512, %rd13511, 32;
	and.b64  	%rd13513, %rd13446, 4294967295;
	and.b64  	%rd13514, %rd13511, 4294967295;
	and.b64  	%rd13515, %rd13510, 4294967295;
	add.s64 	%rd13516, %rd13515, %rd13513;
	add.s64 	%rd13517, %rd13516, %rd13514;
	shr.u64 	%rd13518, %rd13517, 32;
	add.s64 	%rd13519, %rd13518, %rd13512;
	mul.lo.s64 	%rd13520, %rd12, %rd13485;
	shr.u64 	%rd13521, %rd13520, 32;
	and.b64  	%rd13522, %rd13455, 4294967295;
	and.b64  	%rd13523, %rd13520, 4294967295;
	and.b64  	%rd13524, %rd13519, 4294967295;
	add.s64 	%rd13525, %rd13524, %rd13522;
	add.s64 	%rd13526, %rd13525, %rd13523;
	shr.u64 	%rd13527, %rd13526, 32;
	add.s64 	%rd13528, %rd13527, %rd13521;
	mul.lo.s64 	%rd13529, %rd13, %rd13485;
	shr.u64 	%rd13530, %rd13529, 32;
	and.b64  	%rd13531, %rd13464, 4294967295;
	and.b64  	%rd13532, %rd13529, 4294967295;
	and.b64  	%rd13533, %rd13528, 4294967295;
	add.s64 	%rd13534, %rd13533, %rd13531;
	add.s64 	%rd13535, %rd13534, %rd13532;
	shr.u64 	%rd13536, %rd13535, 32;
	add.s64 	%rd13537, %rd13536, %rd13530;
	mul.lo.s64 	%rd13538, %rd7, %rd13485;
	shr.u64 	%rd13539, %rd13538, 32;
	and.b64  	%rd13540, %rd13473, 4294967295;
	and.b64  	%rd13541, %rd13538, 4294967295;
	and.b64  	%rd13542, %rd13537, 4294967295;
	add.s64 	%rd13543, %rd13542, %rd13540;
	add.s64 	%rd13544, %rd13543, %rd13541;
	shr.u64 	%rd13545, %rd13544, 32;
	add.s64 	%rd13546, %rd13545, %rd13539;
	mul.wide.u32 	%rd13547, %r13, %r3854;
	shr.u64 	%rd13548, %rd13547, 32;
	and.b64  	%rd13549, %rd13482, 4294967295;
	and.b64  	%rd13550, %rd13547, 4294967295;
	and.b64  	%rd13551, %rd13546, 4294967295;
	add.s64 	%rd13552, %rd13551, %rd13549;
	add.s64 	%rd13553, %rd13552, %rd13550;
	shr.u64 	%rd13554, %rd13553, 32;
	add.s64 	%rd13555, %rd13554, %rd13548;
	add.s64 	%rd13556, %rd13484, %rd13555;
	mul.wide.u32 	%rd13557, %r6383, %r6368;
	shr.u64 	%rd13558, %rd13557, 32;
	and.b64  	%rd13559, %rd13499, 4294967295;
	and.b64  	%rd13560, %rd13557, 4294967295;
	add.s64 	%rd13561, %rd13560, %rd13559;
	cvt.u32.u64 	%r3855, %rd13561;
	shr.u64 	%rd13562, %rd13561, 32;
	add.s64 	%rd13563, %rd13562, %rd13558;
	mul.wide.u32 	%rd13564, %r6382, %r6368;
	shr.u64 	%rd13565, %rd13564, 32;
	and.b64  	%rd13566, %rd13508, 4294967295;
	and.b64  	%rd13567, %rd13564, 4294967295;
	and.b64  	%rd13568, %rd13563, 4294967295;
	add.s64 	%rd13569, %rd13568, %rd13566;
	add.s64 	%rd13570, %rd13569, %rd13567;
	shr.u64 	%rd13571, %rd13570, 32;
	add.s64 	%rd13572, %rd13571, %rd13565;
	mul.wide.u32 	%rd13573, %r6381, %r6368;
	shr.u64 	%rd13574, %rd13573, 32;
	and.b64  	%rd13575, %rd13517, 4294967295;
	and.b64  	%rd13576, %rd13573, 4294967295;
	and.b64  	%rd13577, %rd13572, 4294967295;
	add.s64 	%rd13578, %rd13577, %rd13575;
	add.s64 	%rd13579, %rd13578, %rd13576;
	shr.u64 	%rd13580, %rd13579, 32;
	add.s64 	%rd13581, %rd13580, %rd13574;
	mul.wide.u32 	%rd13582, %r6380, %r6368;
	shr.u64 	%rd13583, %rd13582, 32;
	and.b64  	%rd13584, %rd13526, 4294967295;
	and.b64  	%rd13585, %rd13582, 4294967295;
	and.b64  	%rd13586, %rd13581, 4294967295;
	add.s64 	%rd13587, %rd13586, %rd13584;
	add.s64 	%rd13588, %rd13587, %rd13585;
	shr.u64 	%rd13589, %rd13588, 32;
	add.s64 	%rd13590, %rd13589, %rd13583;
	mul.wide.u32 	%rd13591, %r6379, %r6368;
	shr.u64 	%rd13592, %rd13591, 32;
	and.b64  	%rd13593, %rd13535, 4294967295;
	and.b64  	%rd13594, %rd13591, 4294967295;
	and.b64  	%rd13595, %rd13590, 4294967295;
	add.s64 	%rd13596, %rd13595, %rd13593;
	add.s64 	%rd13597, %rd13596, %rd13594;
	shr.u64 	%rd13598, %rd13597, 32;
	add.s64 	%rd13599, %rd13598, %rd13592;
	mul.wide.u32 	%rd13600, %r6378, %r6368;
	shr.u64 	%rd13601, %rd13600, 32;
	and.b64  	%rd13602, %rd13544, 4294967295;
	and.b64  	%rd13603, %rd13600, 4294967295;
	and.b64  	%rd13604, %rd13599, 4294967295;
	add.s64 	%rd13605, %rd13604, %rd13602;
	add.s64 	%rd13606, %rd13605, %rd13603;
	shr.u64 	%rd13607, %rd13606, 32;
	add.s64 	%rd13608, %rd13607, %rd13601;
	mul.wide.u32 	%rd13609, %r6377, %r6368;
	shr.u64 	%rd13610, %rd13609, 32;
	and.b64  	%rd13611, %rd13553, 4294967295;
	and.b64  	%rd13612, %rd13609, 4294967295;
	and.b64  	%rd13613, %rd13608, 4294967295;
	add.s64 	%rd13614, %rd13613, %rd13611;
	add.s64 	%rd13615, %rd13614, %rd13612;
	shr.u64 	%rd13616, %rd13615, 32;
	add.s64 	%rd13617, %rd13616, %rd13610;
	mul.wide.u32 	%rd13618, %r6376, %r6368;
	{ .reg .b32 tmp; mov.b64 {tmp, %r3856}, %rd13618; }
	and.b64  	%rd13619, %rd13556, 4294967295;
	and.b64  	%rd13620, %rd13618, 4294967295;
	and.b64  	%rd13621, %rd13617, 4294967295;
	add.s64 	%rd13622, %rd13621, %rd13619;
	add.s64 	%rd13623, %rd13622, %rd13620;
	{ .reg .b32 tmp; mov.b64 {tmp, %r3857}, %rd13623; }
	add.s32 	%r3858, %r3857, %r3856;
	mul.lo.s32 	%r3859, %r22, %r3855;
	cvt.u64.u32 	%rd13624, %r3859;
	mul.wide.u32 	%rd13625, %r6, %r3859;
	shr.u64 	%rd13626, %rd13625, 32;
	and.b64  	%rd13627, %rd13561, 4294967295;
	and.b64  	%rd13628, %rd13625, 4294967295;
	add.s64 	%rd13629, %rd13628, %rd13627;
	shr.u64 	%rd13630, %rd13629, 32;
	add.s64 	%rd13631, %rd13630, %rd13626;
	mul.lo.s64 	%rd13632, %rd2, %rd13624;
	shr.u64 	%rd13633, %rd13632, 32;
	and.b64  	%rd13634, %rd13570, 4294967295;
	and.b64  	%rd13635, %rd13632, 4294967295;
	and.b64  	%rd13636, %rd13631, 4294967295;
	add.s64 	%rd13637, %rd13636, %rd13634;
	add.s64 	%rd13638, %rd13637, %rd13635;
	cvt.u32.u64 	%r6569, %rd13638;
	shr.u64 	%rd13639, %rd13638, 32;
	add.s64 	%rd13640, %rd13639, %rd13633;
	mul.lo.s64 	%rd13641, %rd3, %rd13624;
	shr.u64 	%rd13642, %rd13641, 32;
	and.b64  	%rd13643, %rd13579, 4294967295;
	and.b64  	%rd13644, %rd13641, 4294967295;
	and.b64  	%rd13645, %rd13640, 4294967295;
	add.s64 	%rd13646, %rd13645, %rd13643;
	add.s64 	%rd13647, %rd13646, %rd13644;
	cvt.u32.u64 	%r6568, %rd13647;
	shr.u64 	%rd13648, %rd13647, 32;
	add.s64 	%rd13649, %rd13648, %rd13642;
	mul.lo.s64 	%rd13650, %rd11, %rd13624;
	shr.u64 	%rd13651, %rd13650, 32;
	and.b64  	%rd13652, %rd13588, 4294967295;
	and.b64  	%rd13653, %rd13650, 4294967295;
	and.b64  	%rd13654, %rd13649, 4294967295;
	add.s64 	%rd13655, %rd13654, %rd13652;
	add.s64 	%rd13656, %rd13655, %rd13653;
	cvt.u32.u64 	%r6567, %rd13656;
	shr.u64 	%rd13657, %rd13656, 32;
	add.s64 	%rd13658, %rd13657, %rd13651;
	mul.lo.s64 	%rd13659, %rd12, %rd13624;
	shr.u64 	%rd13660, %rd13659, 32;
	and.b64  	%rd13661, %rd13597, 4294967295;
	and.b64  	%rd13662, %rd13659, 4294967295;
	and.b64  	%rd13663, %rd13658, 4294967295;
	add.s64 	%rd13664, %rd13663, %rd13661;
	add.s64 	%rd13665, %rd13664, %rd13662;
	cvt.u32.u64 	%r6566, %rd13665;
	shr.u64 	%rd13666, %rd13665, 32;
	add.s64 	%rd13667, %rd13666, %rd13660;
	mul.lo.s64 	%rd13668, %rd13, %rd13624;
	shr.u64 	%rd13669, %rd13668, 32;
	and.b64  	%rd13670, %rd13606, 4294967295;
	and.b64  	%rd13671, %rd13668, 4294967295;
	and.b64  	%rd13672, %rd13667, 4294967295;
	add.s64 	%rd13673, %rd13672, %rd13670;
	add.s64 	%rd13674, %rd13673, %rd13671;
	cvt.u32.u64 	%r6565, %rd13674;
	shr.u64 	%rd13675, %rd13674, 32;
	add.s64 	%rd13676, %rd13675, %rd13669;
	mul.lo.s64 	%rd13677, %rd7, %rd13624;
	shr.u64 	%rd13678, %rd13677, 32;
	and.b64  	%rd13679, %rd13615, 4294967295;
	and.b64  	%rd13680, %rd13677, 4294967295;
	and.b64  	%rd13681, %rd13676, 4294967295;
	add.s64 	%rd13682, %rd13681, %rd13679;
	add.s64 	%rd13683, %rd13682, %rd13680;
	cvt.u32.u64 	%r6564, %rd13683;
	shr.u64 	%rd13684, %rd13683, 32;
	add.s64 	%rd13685, %rd13684, %rd13678;
	mul.wide.u32 	%rd13686, %r13, %r3859;
	{ .reg .b32 tmp; mov.b64 {tmp, %r3860}, %rd13686; }
	and.b64  	%rd13687, %rd13623, 4294967295;
	and.b64  	%rd13688, %rd13686, 4294967295;
	and.b64  	%rd13689, %rd13685, 4294967295;
	add.s64 	%rd13690, %rd13689, %rd13687;
	add.s64 	%rd13691, %rd13690, %rd13688;
	cvt.u32.u64 	%r6563, %rd13691;
	{ .reg .b32 tmp; mov.b64 {tmp, %r3861}, %rd13691; }
	add.s32 	%r3862, %r3861, %r3860;
	add.s32 	%r6562, %r3858, %r3862;
	setp.lt.u32 	%p1192, %r6562, %r13;
	@%p1192 bra 	$L__BB0_361;
	setp.gt.u32 	%p1193, %r6562, %r13;
	@%p1193 bra 	$L__BB0_360;
	setp.gt.u32 	%p1194, %r12, %r6563;
	@%p1194 bra 	$L__BB0_361;
	setp.lt.u32 	%p1195, %r12, %r6563;
	@%p1195 bra 	$L__BB0_360;
	setp.gt.u32 	%p1196, %r11, %r6564;
	@%p1196 bra 	$L__BB0_361;
	setp.lt.u32 	%p1197, %r11, %r6564;
	@%p1197 bra 	$L__BB0_360;
	setp.gt.u32 	%p1198, %r10, %r6565;
	@%p1198 bra 	$L__BB0_361;
	setp.lt.u32 	%p1199, %r10, %r6565;
	@%p1199 bra 	$L__BB0_360;
	setp.gt.u32 	%p1200, %r9, %r6566;
	@%p1200 bra 	$L__BB0_361;
	setp.lt.u32 	%p1201, %r9, %r6566;
	@%p1201 bra 	$L__BB0_360;
	setp.gt.u32 	%p1202, %r8, %r6567;
	@%p1202 bra 	$L__BB0_361;
	setp.lt.u32 	%p1203, %r8, %r6567;
	@%p1203 bra 	$L__BB0_360;
	setp.gt.u32 	%p1204, %r7, %r6568;
	@%p1204 bra 	$L__BB0_361;
	setp.ge.u32 	%p1205, %r7, %r6568;
	setp.gt.u32 	%p1206, %r6, %r6569;
	and.pred  	%p1207, %p1205, %p1206;
	@%p1207 bra 	$L__BB0_361;
$L__BB0_360:
	sub.s32 	%r695, %r6569, %r6;
	setp.lt.u32 	%p1208, %r6569, %r6;
	selp.u32 	%r3863, 1, 0, %p1208;
	add.s32 	%r3864, %r7, %r3863;
	sub.s32 	%r696, %r6568, %r3864;
	setp.gt.u32 	%p1209, %r7, %r6568;
	setp.eq.s32 	%p1210, %r7, %r6568;
	and.pred  	%p1211, %p1210, %p1208;
	or.pred  	%p1212, %p1209, %p1211;
	selp.u32 	%r3865, 1, 0, %p1212;
	add.s32 	%r3866, %r8, %r3865;
	sub.s32 	%r697, %r6567, %r3866;
	setp.gt.u32 	%p1213, %r8, %r6567;
	setp.eq.s32 	%p1214, %r8, %r6567;
	and.pred  	%p1215, %p1214, %p1212;
	or.pred  	%p1216, %p1213, %p1215;
	selp.u32 	%r3867, 1, 0, %p1216;
	add.s32 	%r3868, %r9, %r3867;
	sub.s32 	%r698, %r6566, %r3868;
	setp.gt.u32 	%p1217, %r9, %r6566;
	setp.eq.s32 	%p1218, %r9, %r6566;
	and.pred  	%p1219, %p1218, %p1216;
	or.pred  	%p1220, %p1217, %p1219;
	selp.u32 	%r3869, 1, 0, %p1220;
	add.s32 	%r3870, %r10, %r3869;
	sub.s32 	%r699, %r6565, %r3870;
	setp.gt.u32 	%p1221, %r10, %r6565;
	setp.eq.s32 	%p1222, %r10, %r6565;
	and.pred  	%p1223, %p1222, %p1220;
	or.pred  	%p1224, %p1221, %p1223;
	selp.u32 	%r3871, 1, 0, %p1224;
	add.s32 	%r3872, %r11, %r3871;
	sub.s32 	%r700, %r6564, %r3872;
	setp.gt.u32 	%p1225, %r11, %r6564;
	setp.eq.s32 	%p1226, %r11, %r6564;
	and.pred  	%p1227, %p1226, %p1224;
	or.pred  	%p1228, %p1225, %p1227;
	selp.u32 	%r3873, 1, 0, %p1228;
	add.s32 	%r3874, %r12, %r3873;
	sub.s32 	%r701, %r6563, %r3874;
	setp.gt.u32 	%p1229, %r12, %r6563;
	setp.eq.s32 	%p1230, %r12, %r6563;
	and.pred  	%p1231, %p1230, %p1228;
	or.pred  	%p1232, %p1229, %p1231;
	selp.u32 	%r3875, 1, 0, %p1232;
	add.s32 	%r3876, %r13, %r3875;
	sub.s32 	%r6562, %r6562, %r3876;
	mov.u32 	%r6563, %r701;
	mov.u32 	%r6564, %r700;
	mov.u32 	%r6565, %r699;
	mov.u32 	%r6566, %r698;
	mov.u32 	%r6567, %r697;
	mov.u32 	%r6568, %r696;
	mov.u32 	%r6569, %r695;
$L__BB0_361:
	mul.wide.u32 	%rd13692, %r6569, %r6343;
	shr.u64 	%rd13693, %rd13692, 32;
	cvt.u32.u64 	%r3877, %rd13692;
	mul.wide.u32 	%rd13694, %r6568, %r6343;
	shr.u64 	%rd13695, %rd13694, 32;
	and.b64  	%rd13696, %rd13694, 4294967295;
	add.s64 	%rd13697, %rd13693, %rd13696;
	shr.u64 	%rd13698, %rd13697, 32;
	add.s64 	%rd13699, %rd13698, %rd13695;
	mul.wide.u32 	%rd13700, %r6567, %r6343;
	shr.u64 	%rd13701, %rd13700, 32;
	and.b64  	%rd13702, %rd13700, 4294967295;
	and.b64  	%rd13703, %rd13699, 4294967295;
	add.s64 	%rd13704, %rd13703, %rd13702;
	shr.u64 	%rd13705, %rd13704, 32;
	add.s64 	%rd13706, %rd13705, %rd13701;
	mul.wide.u32 	%rd13707, %r6566, %r6343;
	shr.u64 	%rd13708, %rd13707, 32;
	and.b64  	%rd13709, %rd13707, 4294967295;
	and.b64  	%rd13710, %rd13706, 4294967295;
	add.s64 	%rd13711, %rd13710, %rd13709;
	shr.u64 	%rd13712, %rd13711, 32;
	add.s64 	%rd13713, %rd13712, %rd13708;
	mul.wide.u32 	%rd13714, %r6565, %r6343;
	shr.u64 	%rd13715, %rd13714, 32;
	and.b64  	%rd13716, %rd13714, 4294967295;
	and.b64  	%rd13717, %rd13713, 4294967295;
	add.s64 	%rd13718, %rd13717, %rd13716;
	shr.u64 	%rd13719, %rd13718, 32;
	add.s64 	%rd13720, %rd13719, %rd13715;
	mul.wide.u32 	%rd13721, %r6564, %r6343;
	shr.u64 	%rd13722, %rd13721, 32;
	and.b64  	%rd13723, %rd13721, 4294967295;
	and.b64  	%rd13724, %rd13720, 4294967295;
	add.s64 	%rd13725, %rd13724, %rd13723;
	shr.u64 	%rd13726, %rd13725, 32;
	add.s64 	%rd13727, %rd13726, %rd13722;
	mul.wide.u32 	%rd13728, %r6563, %r6343;
	shr.u64 	%rd13729, %rd13728, 32;
	and.b64  	%rd13730, %rd13728, 4294967295;
	and.b64  	%rd13731, %rd13727, 4294967295;
	add.s64 	%rd13732, %rd13731, %rd13730;
	shr.u64 	%rd13733, %rd13732, 32;
	add.s64 	%rd13734, %rd13733, %rd13729;
	mul.wide.u32 	%rd13735, %r6562, %r6343;
	shr.u64 	%rd13736, %rd13735, 32;
	and.b64  	%rd13737, %rd13735, 4294967295;
	and.b64  	%rd13738, %rd13734, 4294967295;
	add.s64 	%rd13739, %rd13738, %rd13737;
	shr.u64 	%rd13740, %rd13739, 32;
	add.s64 	%rd13741, %rd13740, %rd13736;
	mul.lo.s32 	%r3878, %r22, %r3877;
	cvt.u64.u32 	%rd13742, %r3878;
	mul.wide.u32 	%rd13743, %r6, %r3878;
	shr.u64 	%rd13744, %rd13743, 32;
	and.b64  	%rd13745, %rd13692, 4294967295;
	and.b64  	%rd13746, %rd13743, 4294967295;
	add.s64 	%rd13747, %rd13746, %rd13745;
	shr.u64 	%rd13748, %rd13747, 32;
	add.s64 	%rd13749, %rd13748, %rd13744;
	mul.lo.s64 	%rd13750, %rd2, %rd13742;
	shr.u64 	%rd13751, %rd13750, 32;
	and.b64  	%rd13752, %rd13697, 4294967295;
	and.b64  	%rd13753, %rd13750, 4294967295;
	and.b64  	%rd13754, %rd13749, 4294967295;
	add.s64 	%rd13755, %rd13754, %rd13752;
	add.s64 	%rd13756, %rd13755, %rd13753;
	shr.u64 	%rd13757, %rd13756, 32;
	add.s64 	%rd13758, %rd13757, %rd13751;
	mul.lo.s64 	%rd13759, %rd3, %rd13742;
	shr.u64 	%rd13760, %rd13759, 32;
	and.b64  	%rd13761, %rd13704, 4294967295;
	and.b64  	%rd13762, %rd13759, 4294967295;
	and.b64  	%rd13763, %rd13758, 4294967295;
	add.s64 	%rd13764, %rd13763, %rd13761;
	add.s64 	%rd13765, %rd13764, %rd13762;
	shr.u64 	%rd13766, %rd13765, 32;
	add.s64 	%rd13767, %rd13766, %rd13760;
	mul.lo.s64 	%rd13768, %rd11, %rd13742;
	shr.u64 	%rd13769, %rd13768, 32;
	and.b64  	%rd13770, %rd13711, 4294967295;
	and.b64  	%rd13771, %rd13768, 4294967295;
	and.b64  	%rd13772, %rd13767, 4294967295;
	add.s64 	%rd13773, %rd13772, %rd13770;
	add.s64 	%rd13774, %rd13773, %rd13771;
	shr.u64 	%rd13775, %rd13774, 32;
	add.s64 	%rd13776, %rd13775, %rd13769;
	mul.lo.s64 	%rd13777, %rd12, %rd13742;
	shr.u64 	%rd13778, %rd13777, 32;
	and.b64  	%rd13779, %rd13718, 4294967295;
	and.b64  	%rd13780, %rd13777, 4294967295;
	and.b64  	%rd13781, %rd13776, 4294967295;
	add.s64 	%rd13782, %rd13781, %rd13779;
	add.s64 	%rd13783, %rd13782, %rd13780;
	shr.u64 	%rd13784, %rd13783, 32;
	add.s64 	%rd13785, %rd13784, %rd13778;
	mul.lo.s64 	%rd13786, %rd13, %rd13742;
	shr.u64 	%rd13787, %rd13786, 32;
	and.b64  	%rd13788, %rd13725, 4294967295;
	and.b64  	%rd13789, %rd13786, 4294967295;
	and.b64  	%rd13790, %rd13785, 4294967295;
	add.s64 	%rd13791, %rd13790, %rd13788;
	add.s64 	%rd13792, %rd13791, %rd13789;
	shr.u64 	%rd13793, %rd13792, 32;
	add.s64 	%rd13794, %rd13793, %rd13787;
	mul.lo.s64 	%rd13795, %rd7, %rd13742;
	shr.u64 	%rd13796, %rd13795, 32;
	and.b64  	%rd13797, %rd13732, 4294967295;
	and.b64  	%rd13798, %rd13795, 4294967295;
	and.b64  	%rd13799, %rd13794, 4294967295;
	add.s64 	%rd13800, %rd13799, %rd13797;
	add.s64 	%rd13801, %rd13800, %rd13798;
	shr.u64 	%rd13802, %rd13801, 32;
	add.s64 	%rd13803, %rd13802, %rd13796;
	mul.wide.u32 	%rd13804, %r13, %r3878;
	shr.u64 	%rd13805, %rd13804, 32;
	and.b64  	%rd13806, %rd13739, 4294967295;
	and.b64  	%rd13807, %rd13804, 4294967295;
	and.b64  	%rd13808, %rd13803, 4294967295;
	add.s64 	%rd13809, %rd13808, %rd13806;
	add.s64 	%rd13810, %rd13809, %rd13807;
	shr.u64 	%rd13811, %rd13810, 32;
	add.s64 	%rd13812, %rd13811, %rd13805;
	add.s64 	%rd13813, %rd13741, %rd13812;
	mul.wide.u32 	%rd13814, %r6569, %r6342;
	shr.u64 	%rd13815, %rd13814, 32;
	and.b64  	%rd13816, %rd13756, 4294967295;
	and.b64  	%rd13817, %rd13814, 4294967295;
	add.s64 	%rd13818, %rd13817, %rd13816;
	cvt.u32.u64 	%r3879, %rd13818;
	shr.u64 	%rd13819, %rd13818, 32;
	add.s64 	%rd13820, %rd13819, %rd13815;
	mul.wide.u32 	%rd13821, %r6568, %r6342;
	shr.u64 	%rd13822, %rd13821, 32;
	and.b64  	%rd13823, %rd13765, 4294967295;
	and.b64  	%rd13824, %rd13821, 4294967295;
	and.b64  	%rd13825, %rd13820, 4294967295;
	add.s64 	%rd13826, %rd13825, %rd13823;
	add.s64 	%rd13827, %rd13826, %rd13824;
	shr.u64 	%rd13828, %rd13827, 32;
	add.s64 	%rd13829, %rd13828, %rd13822;
	mul.wide.u32 	%rd13830, %r6567, %r6342;
	shr.u64 	%rd13831, %rd13830, 32;
	and.b64  	%rd13832, %rd13774, 4294967295;
	and.b64  	%rd13833, %rd13830, 4294967295;
	and.b64  	%rd13834, %rd13829, 4294967295;
	add.s64 	%rd13835, %rd13834, %rd13832;
	add.s64 	%rd13836, %rd13835, %rd13833;
	shr.u64 	%rd13837, %rd13836, 32;
	add.s64 	%rd13838, %rd13837, %rd13831;
	mul.wide.u32 	%rd13839, %r6566, %r6342;
	shr.u64 	%rd13840, %rd13839, 32;
	and.b64  	%rd13841, %rd13783, 4294967295;
	and.b64  	%rd13842, %rd13839, 4294967295;
	and.b64  	%rd13843, %rd13838, 4294967295;
	add.s64 	%rd13844, %rd13843, %rd13841;
	add.s64 	%rd13845, %rd13844, %rd13842;
	shr.u64 	%rd13846, %rd13845, 32;
	add.s64 	%rd13847, %rd13846, %rd13840;
	mul.wide.u32 	%rd13848, %r6565, %r6342;
	shr.u64 	%rd13849, %rd13848, 32;
	and.b64  	%rd13850, %rd13792, 4294967295;
	and.b64  	%rd13851, %rd13848, 4294967295;
	and.b64  	%rd13852, %rd13847, 4294967295;
	add.s64 	%rd13853, %rd13852, %rd13850;
	add.s64 	%rd13854, %rd13853, %rd13851;
	shr.u64 	%rd13855, %rd13854, 32;
	add.s64 	%rd13856, %rd13855, %rd13849;
	mul.wide.u32 	%rd13857, %r6564, %r6342;
	shr.u64 	%rd13858, %rd13857, 32;
	and.b64  	%rd13859, %rd13801, 4294967295;
	and.b64  	%rd13860, %rd13857, 4294967295;
	and.b64  	%rd13861, %rd13856, 4294967295;
	add.s64 	%rd13862, %rd13861, %rd13859;
	add.s64 	%rd13863, %rd13862, %rd13860;
	shr.u64 	%rd13864, %rd13863, 32;
	add.s64 	%rd13865, %rd13864, %rd13858;
	mul.wide.u32 	%rd13866, %r6563, %r6342;
	shr.u64 	%rd13867, %rd13866, 32;
	and.b64  	%rd13868, %rd13810, 4294967295;
	and.b64  	%rd13869, %rd13866, 4294967295;
	and.b64  	%rd13870, %rd13865, 4294967295;
	add.s64 	%rd13871, %rd13870, %rd13868;
	add.s64 	%rd13872, %rd13871, %rd13869;
	shr.u64 	%rd13873, %rd13872, 32;
	add.s64 	%rd13874, %rd13873, %rd13867;
	mul.wide.u32 	%rd13875, %r6562, %r6342;
	shr.u64 	%rd13876, %rd13875, 32;
	and.b64  	%rd13877, %rd13813, 4294967295;
	and.b64  	%rd13878, %rd13875, 4294967295;
	and.b64  	%rd13879, %rd13874, 4294967295;
	add.s64 	%rd13880, %rd13879, %rd13877;
	add.s64 	%rd13881, %rd13880, %rd13878;
	shr.u64 	%rd13882, %rd13881, 32;
	add.s64 	%rd13883, %rd13882, %rd13876;
	mul.lo.s32 	%r3880, %r22, %r3879;
	cvt.u64.u32 	%rd13884, %r3880;
	mul.wide.u32 	%rd13885, %r6, %r3880;
	shr.u64 	%rd13886, %rd13885, 32;
	and.b64  	%rd13887, %rd13818, 4294967295;
	and.b64  	%rd13888, %rd13885, 4294967295;
	add.s64 	%rd13889, %rd13888, %rd13887;
	shr.u64 	%rd13890, %rd13889, 32;
	add.s64 	%rd13891, %rd13890, %rd13886;
	mul.lo.s64 	%rd13892, %rd2, %rd13884;
	shr.u64 	%rd13893, %rd13892, 32;
	and.b64  	%rd13894, %rd13827, 4294967295;
	and.b64  	%rd13895, %rd13892, 4294967295;
	and.b64  	%rd13896, %rd13891, 4294967295;
	add.s64 	%rd13897, %rd13896, %rd13894;
	add.s64 	%rd13898, %rd13897, %rd13895;
	shr.u64 	%rd13899, %rd13898, 32;
	add.s64 	%rd13900, %rd13899, %rd13893;
	mul.lo.s64 	%rd13901, %rd3, %rd13884;
	shr.u64 	%rd13902, %rd13901, 32;
	and.b64  	%rd13903, %rd13836, 4294967295;
	and.b64  	%rd13904, %rd13901, 4294967295;
	and.b64  	%rd13905, %rd13900, 4294967295;
	add.s64 	%rd13906, %rd13905, %rd13903;
	add.s64 	%rd13907, %rd13906, %rd13904;
	shr.u64 	%rd13908, %rd13907, 32;
	add.s64 	%rd13909, %rd13908, %rd13902;
	mul.lo.s64 	%rd13910, %rd11, %rd13884;
	shr.u64 	%rd13911, %rd13910, 32;
	and.b64  	%rd13912, %rd13845, 4294967295;
	and.b64  	%rd13913, %rd13910, 4294967295;
	and.b64  	%rd13914, %rd13909, 4294967295;
	add.s64 	%rd13915, %rd13914, %rd13912;
	add.s64 	%rd13916, %rd13915, %rd13913;
	shr.u64 	%rd13917, %rd13916, 32;
	add.s64 	%rd13918, %rd13917, %rd13911;
	mul.lo.s64 	%rd13919, %rd12, %rd13884;
	shr.u64 	%rd13920, %rd13919, 32;
	and.b64  	%rd13921, %rd13854, 4294967295;
	and.b64  	%rd13922, %rd13919, 4294967295;
	and.b64  	%rd13923, %rd13918, 4294967295;
	add.s64 	%rd13924, %rd13923, %rd13921;
	add.s64 	%rd13925, %rd13924, %rd13922;
	shr.u64 	%rd13926, %rd13925, 32;
	add.s64 	%rd13927, %rd13926, %rd13920;
	mul.lo.s64 	%rd13928, %rd13, %rd13884;
	shr.u64 	%rd13929, %rd13928, 32;
	and.b64  	%rd13930, %rd13863, 4294967295;
	and.b64  	%rd13931, %rd13928, 4294967295;
	and.b64  	%rd13932, %rd13927, 4294967295;
	add.s64 	%rd13933, %rd13932, %rd13930;
	add.s64 	%rd13934, %rd13933, %rd13931;
	shr.u64 	%rd13935, %rd13934, 32;
	add.s64 	%rd13936, %rd13935, %rd13929;
	mul.lo.s64 	%rd13937, %rd7, %rd13884;
	shr.u64 	%rd13938, %rd13937, 32;
	and.b64  	%rd13939, %rd13872, 4294967295;
	and.b64  	%rd13940, %rd13937, 4294967295;
	and.b64  	%rd13941, %rd13936, 4294967295;
	add.s64 	%rd13942, %rd13941, %rd13939;
	add.s64 	%rd13943, %rd13942, %rd13940;
	shr.u64 	%rd13944, %rd13943, 32;
	add.s64 	%rd13945, %rd13944, %rd13938;
	mul.wide.u32 	%rd13946, %r13, %r3880;
	shr.u64 	%rd13947, %rd13946, 32;
	and.b64  	%rd13948, %rd13881, 4294967295;
	and.b64  	%rd13949, %rd13946, 4294967295;
	and.b64  	%rd13950, %rd13945, 4294967295;
	add.s64 	%rd13951, %rd13950, %rd13948;
	add.s64 	%rd13952, %rd13951, %rd13949;
	shr.u64 	%rd13953, %rd13952, 32;
	add.s64 	%rd13954, %rd13953, %rd13947;
	add.s64 	%rd13955, %rd13883, %rd13954;
	mul.wide.u32 	%rd13956, %r6569, %r6341;
	shr.u64 	%rd13957, %rd13956, 32;
	and.b64  	%rd13958, %rd13898, 4294967295;
	and.b64  	%rd13959, %rd13956, 4294967295;
	add.s64 	%rd13960, %rd13959, %rd13958;
	cvt.u32.u64 	%r3881, %rd13960;
	shr.u64 	%rd13961, %rd13960, 32;
	add.s64 	%rd13962, %rd13961, %rd13957;
	mul.wide.u32 	%rd13963, %r6568, %r6341;
	shr.u64 	%rd13964, %rd13963, 32;
	and.b64  	%rd13965, %rd13907, 4294967295;
	and.b64  	%rd13966, %rd13963, 4294967295;
	and.b64  	%rd13967, %rd13962, 4294967295;
	add.s64 	%rd13968, %rd13967, %rd13965;
	add.s64 	%rd13969, %rd13968, %rd13966;
	shr.u64 	%rd13970, %rd13969, 32;
	add.s64 	%rd13971, %rd13970, %rd13964;
	mul.wide.u32 	%rd13972, %r6567, %r6341;
	shr.u64 	%rd13973, %rd13972, 32;
	and.b64  	%rd13974, %rd13916, 4294967295;
	and.b64  	%rd13975, %rd13972, 4294967295;
	and.b64  	%rd13976, %rd13971, 4294967295;
	add.s64 	%rd13977, %rd13976, %rd13974;
	add.s64 	%rd13978, %rd13977, %rd13975;
	shr.u64 	%rd13979, %rd13978, 32;
	add.s64 	%rd13980, %rd13979, %rd13973;
	mul.wide.u32 	%rd13981, %r6566, %r6341;
	shr.u64 	%rd13982, %rd13981, 32;
	and.b64  	%rd13983, %rd13925, 4294967295;
	and.b64  	%rd13984, %rd13981, 4294967295;
	and.b64  	%rd13985, %rd13980, 4294967295;
	add.s64 	%rd13986, %rd13985, %rd13983;
	add.s64 	%rd13987, %rd13986, %rd13984;
	shr.u64 	%rd13988, %rd13987, 32;
	add.s64 	%rd13989, %rd13988, %rd13982;
	mul.wide.u32 	%rd13990, %r6565, %r6341;
	shr.u64 	%rd13991, %rd13990, 32;
	and.b64  	%rd13992, %rd13934, 4294967295;
	and.b64  	%rd13993, %rd13990, 4294967295;
	and.b64  	%rd13994, %rd13989, 4294967295;
	add.s64 	%rd13995, %rd13994, %rd13992;
	add.s64 	%rd13996, %rd13995, %rd13993;
	shr.u64 	%rd13997, %rd13996, 32;
	add.s64 	%rd13998, %rd13997, %rd13991;
	mul.wide.u32 	%rd13999, %r6564, %r6341;
	shr.u64 	%rd14000, %rd13999, 32;
	and.b64  	%rd14001, %rd13943, 4294967295;
	and.b64  	%rd14002, %rd13999, 4294967295;
	and.b64  	%rd14003, %rd13998, 4294967295;
	add.s64 	%rd14004, %rd14003, %rd14001;
	add.s64 	%rd14005, %rd14004, %rd14002;
	shr.u64 	%rd14006, %rd14005, 32;
	add.s64 	%rd14007, %rd14006, %rd14000;
	mul.wide.u32 	%rd14008, %r6563, %r6341;
	shr.u64 	%rd14009, %rd14008, 32;
	and.b64  	%rd14010, %rd13952, 4294967295;
	and.b64  	%rd14011, %rd14008, 4294967295;
	and.b64  	%rd14012, %rd14007, 4294967295;
	add.s64 	%rd14013, %rd14012, %rd14010;
	add.s64 	%rd14014, %rd14013, %rd14011;
	shr.u64 	%rd14015, %rd14014, 32;
	add.s64 	%rd14016, %rd14015, %rd14009;
	mul.wide.u32 	%rd14017, %r6562, %r6341;
	shr.u64 	%rd14018, %rd14017, 32;
	and.b64  	%rd14019, %rd13955, 4294967295;
	and.b64  	%rd14020, %rd14017, 4294967295;
	and.b64  	%rd14021, %rd14016, 4294967295;
	add.s64 	%rd14022, %rd14021, %rd14019;
	add.s64 	%rd14023, %rd14022, %rd14020;
	shr.u64 	%rd14024, %rd14023, 32;
	add.s64 	%rd14025, %rd14024, %rd14018;
	mul.lo.s32 	%r3882, %r22, %r3881;
	cvt.u64.u32 	%rd14026, %r3882;
	mul.wide.u32 	%rd14027, %r6, %r3882;
	shr.u64 	%rd14028, %rd14027, 32;
	and.b64  	%rd14029, %rd13960, 4294967295;
	and.b64  	%rd14030, %rd14027, 4294967295;
	add.s64 	%rd14031, %rd14030, %rd14029;
	shr.u64 	%rd14032, %rd14031, 32;
	add.s64 	%rd14033, %rd14032, %rd14028;
	mul.lo.s64 	%rd14034, %rd2, %rd14026;
	shr.u64 	%rd14035, %rd14034, 32;
	and.b64  	%rd14036, %rd13969, 4294967295;
	and.b64  	%rd14037, %rd14034, 4294967295;
	and.b64  	%rd14038, %rd14033, 4294967295;
	add.s64 	%rd14039, %rd14038, %rd14036;
	add.s64 	%rd14040, %rd14039, %rd14037;
	shr.u64 	%rd14041, %rd14040, 32;
	add.s64 	%rd14042, %rd14041, %rd14035;
	mul.lo.s64 	%rd14043, %rd3, %rd14026;
	shr.u64 	%rd14044, %rd14043, 32;
	and.b64  	%rd14045, %rd13978, 4294967295;
	and.b64  	%rd14046, %rd14043, 4294967295;
	and.b64  	%rd14047, %rd14042, 4294967295;
	add.s64 	%rd14048, %rd14047, %rd14045;
	add.s64 	%rd14049, %rd14048, %rd14046;
	shr.u64 	%rd14050, %rd14049, 32;
	add.s64 	%rd14051, %rd14050, %rd14044;
	mul.lo.s64 	%rd14052, %rd11, %rd14026;
	shr.u64 	%rd14053, %rd14052, 32;
	and.b64  	%rd14054, %rd13987, 4294967295;
	and.b64  	%rd14055, %rd14052, 4294967295;
	and.b64  	%rd14056, %rd14051, 4294967295;
	add.s64 	%rd14057, %rd14056, %rd14054;
	add.s64 	%rd14058, %rd14057, %rd14055;
	shr.u64 	%rd14059, %rd14058, 32;
	add.s64 	%rd14060, %rd14059, %rd14053;
	mul.lo.s64 	%rd14061, %rd12, %rd14026;
	shr.u64 	%rd14062, %rd14061, 32;
	and.b64  	%rd14063, %rd13996, 4294967295;
	and.b64  	%rd14064, %rd14061, 4294967295;
	and.b64  	%rd14065, %rd14060, 4294967295;
	add.s64 	%rd14066, %rd14065, %rd14063;
	add.s64 	%rd14067, %rd14066, %rd14064;
	shr.u64 	%rd14068, %rd14067, 32;
	add.s64 	%rd14069, %rd14068, %rd14062;
	mul.lo.s64 	%rd14070, %rd13, %rd14026;
	shr.u64 	%rd14071, %rd14070, 32;
	and.b64  	%rd14072, %rd14005, 4294967295;
	and.b64  	%rd14073, %rd14070, 4294967295;
	and.b64  	%rd14074, %rd14069, 4294967295;
	add.s64 	%rd14075, %rd14074, %rd14072;
	add.s64 	%rd14076, %rd14075, %rd14073;
	shr.u64 	%rd14077, %rd14076, 32;
	add.s64 	%rd14078, %rd14077, %rd14071;
	mul.lo.s64 	%rd14079, %rd7, %rd14026;
	shr.u64 	%rd14080, %rd14079, 32;
	and.b64  	%rd14081, %rd14014, 4294967295;
	and.b64  	%rd14082, %rd14079, 4294967295;
	and.b64  	%rd14083, %rd14078, 4294967295;
	add.s64 	%rd14084, %rd14083, %rd14081;
	add.s64 	%rd14085, %rd14084, %rd14082;
	shr.u64 	%rd14086, %rd14085, 32;
	add.s64 	%rd14087, %rd14086, %rd14080;
	mul.wide.u32 	%rd14088, %r13, %r3882;
	shr.u64 	%rd14089, %rd14088, 32;
	and.b64  	%rd14090, %rd14023, 4294967295;
	and.b64  	%rd14091, %rd14088, 4294967295;
	and.b64  	%rd14092, %rd14087, 4294967295;
	add.s64 	%rd14093, %rd14092, %rd14090;
	add.s64 	%rd14094, %rd14093, %rd14091;
	shr.u64 	%rd14095, %rd14094, 32;
	add.s64 	%rd14096, %rd14095, %rd14089;
	add.s64 	%rd14097, %rd14025, %rd14096;
	mul.wide.u32 	%rd14098, %r6569, %r6340;
	shr.u64 	%rd14099, %rd14098, 32;
	and.b64  	%rd14100, %rd14040, 4294967295;
	and.b64  	%rd14101, %rd14098, 4294967295;
	add.s64 	%rd14102, %rd14101, %rd14100;
	cvt.u32.u64 	%r3883, %rd14102;
	shr.u64 	%rd14103, %rd14102, 32;
	add.s64 	%rd14104, %rd14103, %rd14099;
	mul.wide.u32 	%rd14105, %r6568, %r6340;
	shr.u64 	%rd14106, %rd14105, 32;
	and.b64  	%rd14107, %rd14049, 4294967295;
	and.b64  	%rd14108, %rd14105, 4294967295;
	and.b64  	%rd14109, %rd14104, 4294967295;
	add.s64 	%rd14110, %rd14109, %rd14107;
	add.s64 	%rd14111, %rd14110, %rd14108;
	shr.u64 	%rd14112, %rd14111, 32;
	add.s64 	%rd14113, %rd14112, %rd14106;
	mul.wide.u32 	%rd14114, %r6567, %r6340;
	shr.u64 	%rd14115, %rd14114, 32;
	and.b64  	%rd14116, %rd14058, 4294967295;
	and.b64  	%rd14117, %rd14114, 4294967295;
	and.b64  	%rd14118, %rd14113, 4294967295;
	add.s64 	%rd14119, %rd14118, %rd14116;
	add.s64 	%rd14120, %rd14119, %rd14117;
	shr.u64 	%rd14121, %rd14120, 32;
	add.s64 	%rd14122, %rd14121, %rd14115;
	mul.wide.u32 	%rd14123, %r6566, %r6340;
	shr.u64 	%rd14124, %rd14123, 32;
	and.b64  	%rd14125, %rd14067, 4294967295;
	and.b64  	%rd14126, %rd14123, 4294967295;
	and.b64  	%rd14127, %rd14122, 4294967295;
	add.s64 	%rd14128, %rd14127, %rd14125;
	add.s64 	%rd14129, %rd14128, %rd14126;
	shr.u64 	%rd14130, %rd14129, 32;
	add.s64 	%rd14131, %rd14130, %rd14124;
	mul.wide.u32 	%rd14132, %r6565, %r6340;
	shr.u64 	%rd14133, %rd14132, 32;
	and.b64  	%rd14134, %rd14076, 4294967295;
	and.b64  	%rd14135, %rd14132, 4294967295;
	and.b64  	%rd14136, %rd14131, 4294967295;
	add.s64 	%rd14137, %rd14136, %rd14134;
	add.s64 	%rd14138, %rd14137, %rd14135;
	shr.u64 	%rd14139, %rd14138, 32;
	add.s64 	%rd14140, %rd14139, %rd14133;
	mul.wide.u32 	%rd14141, %r6564, %r6340;
	shr.u64 	%rd14142, %rd14141, 32;
	and.b64  	%rd14143, %rd14085, 4294967295;
	and.b64  	%rd14144, %rd14141, 4294967295;
	and.b64  	%rd14145, %rd14140, 4294967295;
	add.s64 	%rd14146, %rd14145, %rd14143;
	add.s64 	%rd14147, %rd14146, %rd14144;
	shr.u64 	%rd14148, %rd14147, 32;
	add.s64 	%rd14149, %rd14148, %rd14142;
	mul.wide.u32 	%rd14150, %r6563, %r6340;
	shr.u64 	%rd14151, %rd14150, 32;
	and.b64  	%rd14152, %rd14094, 4294967295;
	and.b64  	%rd14153, %rd14150, 4294967295;
	and.b64  	%rd14154, %rd14149, 4294967295;
	add.s64 	%rd14155, %rd14154, %rd14152;
	add.s64 	%rd14156, %rd14155, %rd14153;
	shr.u64 	%rd14157, %rd14156, 32;
	add.s64 	%rd14158, %rd14157, %rd14151;
	mul.wide.u32 	%rd14159, %r6562, %r6340;
	shr.u64 	%rd14160, %rd14159, 32;
	and.b64  	%rd14161, %rd14097, 4294967295;
	and.b64  	%rd14162, %rd14159, 4294967295;
	and.b64  	%rd14163, %rd14158, 4294967295;
	add.s64 	%rd14164, %rd14163, %rd14161;
	add.s64 	%rd14165, %rd14164, %rd14162;
	shr.u64 	%rd14166, %rd14165, 32;
	add.s64 	%rd14167, %rd14166, %rd14160;
	mul.lo.s32 	%r3884, %r22, %r3883;
	cvt.u64.u32 	%rd14168, %r3884;
	mul.wide.u32 	%rd14169, %r6, %r3884;
	shr.u64 	%rd14170, %rd14169, 32;
	and.b64  	%rd14171, %rd14102, 4294967295;
	and.b64  	%rd14172, %rd14169, 4294967295;
	add.s64 	%rd14173, %rd14172, %rd14171;
	shr.u64 	%rd14174, %rd14173, 32;
	add.s64 	%rd14175, %rd14174, %rd14170;
	mul.lo.s64 	%rd14176, %rd2, %rd14168;
	shr.u64 	%rd14177, %rd14176, 32;
	and.b64  	%rd14178, %rd14111, 4294967295;
	and.b64  	%rd14179, %rd14176, 4294967295;
	and.b64  	%rd14180, %rd14175, 4294967295;
	add.s64 	%rd14181, %rd14180, %rd14178;
	add.s64 	%rd14182, %rd14181, %rd14179;
	shr.u64 	%rd14183, %rd14182, 32;
	add.s64 	%rd14184, %rd14183, %rd14177;
	mul.lo.s64 	%rd14185, %rd3, %rd14168;
	shr.u64 	%rd14186, %rd14185, 32;
	and.b64  	%rd14187, %rd14120, 4294967295;
	and.b64  	%rd14188, %rd14185, 4294967295;
	and.b64  	%rd14189, %rd14184, 4294967295;
	add.s64 	%rd14190, %rd14189, %rd14187;
	add.s64 	%rd14191, %rd14190, %rd14188;
	shr.u64 	%rd14192, %rd14191, 32;
	add.s64 	%rd14193, %rd14192, %rd14186;
	mul.lo.s64 	%rd14194, %rd11, %rd14168;
	shr.u64 	%rd14195, %rd14194, 32;
	and.b64  	%rd14196, %rd14129, 4294967295;
	and.b64  	%rd14197, %rd14194, 4294967295;
	and.b64  	%rd14198, %rd14193, 4294967295;
	add.s64 	%rd14199, %rd14198, %rd14196;
	add.s64 	%rd14200, %rd14199, %rd14197;
	shr.u64 	%rd14201, %rd14200, 32;
	add.s64 	%rd14202, %rd14201, %rd14195;
	mul.lo.s64 	%rd14203, %rd12, %rd14168;
	shr.u64 	%rd14204, %rd14203, 32;
	and.b64  	%rd14205, %rd14138, 4294967295;
	and.b64  	%rd14206, %rd14203, 4294967295;
	and.b64  	%rd14207, %rd14202, 4294967295;
	add.s64 	%rd14208, %rd14207, %rd14205;
	add.s64 	%rd14209, %rd14208, %rd14206;
	shr.u64 	%rd14210, %rd14209, 32;
	add.s64 	%rd14211, %rd14210, %rd14204;
	mul.lo.s64 	%rd14212, %rd13, %rd14168;
	shr.u64 	%rd14213, %rd14212, 32;
	and.b64  	%rd14214, %rd14147, 4294967295;
	and.b64  	%rd14215, %rd14212, 4294967295;
	and.b64  	%rd14216, %rd14211, 4294967295;
	add.s64 	%rd14217, %rd14216, %rd14214;
	add.s64 	%rd14218, %rd14217, %rd14215;
	shr.u64 	%rd14219, %rd14218, 32;
	add.s64 	%rd14220, %rd14219, %rd14213;
	mul.lo.s64 	%rd14221, %rd7, %rd14168;
	shr.u64 	%rd14222, %rd14221, 32;
	and.b64  	%rd14223, %rd14156, 4294967295;
	and.b64  	%rd14224, %rd14221, 4294967295;
	and.b64  	%rd14225, %rd14220, 4294967295;
	add.s64 	%rd14226, %rd14225, %rd14223;
	add.s64 	%rd14227, %rd14226, %rd14224;
	shr.u64 	%rd14228, %rd14227, 32;
	add.s64 	%rd14229, %rd14228, %rd14222;
	mul.wide.u32 	%rd14230, %r13, %r3884;
	shr.u64 	%rd14231, %rd14230, 32;
	and.b64  	%rd14232, %rd14165, 4294967295;
	and.b64  	%rd14233, %rd14230, 4294967295;
	and.b64  	%rd14234, %rd14229, 4294967295;
	add.s64 	%rd14235, %rd14234, %rd14232;
	add.s64 	%rd14236, %rd14235, %rd14233;
	shr.u64 	%rd14237, %rd14236, 32;
	add.s64 	%rd14238, %rd14237, %rd14231;
	add.s64 	%rd14239, %rd14167, %rd14238;
	mul.wide.u32 	%rd14240, %r6569, %r6339;
	shr.u64 	%rd14241, %rd14240, 32;
	and.b64  	%rd14242, %rd14182, 4294967295;
	and.b64  	%rd14243, %rd14240, 4294967295;
	add.s64 	%rd14244, %rd14243, %rd14242;
	cvt.u32.u64 	%r3885, %rd14244;
	shr.u64 	%rd14245, %rd14244, 32;
	add.s64 	%rd14246, %rd14245, %rd14241;
	mul.wide.u32 	%rd14247, %r6568, %r6339;
	shr.u64 	%rd14248, %rd14247, 32;
	and.b64  	%rd14249, %rd14191, 4294967295;
	and.b64  	%rd14250, %rd14247, 4294967295;
	and.b64  	%rd14251, %rd14246, 4294967295;
	add.s64 	%rd14252, %rd14251, %rd14249;
	add.s64 	%rd14253, %rd14252, %rd14250;
	shr.u64 	%rd14254, %rd14253, 32;
	add.s64 	%rd14255, %rd14254, %rd14248;
	mul.wide.u32 	%rd14256, %r6567, %r6339;
	shr.u64 	%rd14257, %rd14256, 32;
	and.b64  	%rd14258, %rd14200, 4294967295;
	and.b64  	%rd14259, %rd14256, 4294967295;
	and.b64  	%rd14260, %rd14255, 4294967295;
	add.s64 	%rd14261, %rd14260, %rd14258;
	add.s64 	%rd14262, %rd14261, %rd14259;
	shr.u64 	%rd14263, %rd14262, 32;
	add.s64 	%rd14264, %rd14263, %rd14257;
	mul.wide.u32 	%rd14265, %r6566, %r6339;
	shr.u64 	%rd14266, %rd14265, 32;
	and.b64  	%rd14267, %rd14209, 4294967295;
	and.b64  	%rd14268, %rd14265, 4294967295;
	and.b64  	%rd14269, %rd14264, 4294967295;
	add.s64 	%rd14270, %rd14269, %rd14267;
	add.s64 	%rd14271, %rd14270, %rd14268;
	shr.u64 	%rd14272, %rd14271, 32;
	add.s64 	%rd14273, %rd14272, %rd14266;
	mul.wide.u32 	%rd14274, %r6565, %r6339;
	shr.u64 	%rd14275, %rd14274, 32;
	and.b64  	%rd14276, %rd14218, 4294967295;
	and.b64  	%rd14277, %rd14274, 4294967295;
	and.b64  	%rd14278, %rd14273, 4294967295;
	add.s64 	%rd14279, %rd14278, %rd14276;
	add.s64 	%rd14280, %rd14279, %rd14277;
	shr.u64 	%rd14281, %rd14280, 32;
	add.s64 	%rd14282, %rd14281, %rd14275;
	mul.wide.u32 	%rd14283, %r6564, %r6339;
	shr.u64 	%rd14284, %rd14283, 32;
	and.b64  	%rd14285, %rd14227, 4294967295;
	and.b64  	%rd14286, %rd14283, 4294967295;
	and.b64  	%rd14287, %rd14282, 4294967295;
	add.s64 	%rd14288, %rd14287, %rd14285;
	add.s64 	%rd14289, %rd14288, %rd14286;
	shr.u64 	%rd14290, %rd14289, 32;
	add.s64 	%rd14291, %rd14290, %rd14284;
	mul.wide.u32 	%rd14292, %r6563, %r6339;
	shr.u64 	%rd14293, %rd14292, 32;
	and.b64  	%rd14294, %rd14236, 4294967295;
	and.b64  	%rd14295, %rd14292, 4294967295;
	and.b64  	%rd14296, %rd14291, 4294967295;
	add.s64 	%rd14297, %rd14296, %rd14294;
	add.s64 	%rd14298, %rd14297, %rd14295;
	shr.u64 	%rd14299, %rd14298, 32;
	add.s64 	%rd14300, %rd14299, %rd14293;
	mul.wide.u32 	%rd14301, %r6562, %r6339;
	shr.u64 	%rd14302, %rd14301, 32;
	and.b64  	%rd14303, %rd14239, 4294967295;
	and.b64  	%rd14304, %rd14301, 4294967295;
	and.b64  	%rd14305, %rd14300, 4294967295;
	add.s64 	%rd14306, %rd14305, %rd14303;
	add.s64 	%rd14307, %rd14306, %rd14304;
	shr.u64 	%rd14308, %rd14307, 32;
	add.s64 	%rd14309, %rd14308, %rd14302;
	mul.lo.s32 	%r3886, %r22, %r3885;
	cvt.u64.u32 	%rd14310, %r3886;
	mul.wide.u32 	%rd14311, %r6, %r3886;
	shr.u64 	%rd14312, %rd14311, 32;
	and.b64  	%rd14313, %rd14244, 4294967295;
	and.b64  	%rd14314, %rd14311, 4294967295;
	add.s64 	%rd14315, %rd14314, %rd14313;
	shr.u64 	%rd14316, %rd14315, 32;
	add.s64 	%rd14317, %rd14316, %rd14312;
	mul.lo.s64 	%rd14318, %rd2, %rd14310;
	shr.u64 	%rd14319, %rd14318, 32;
	and.b64  	%rd14320, %rd14253, 4294967295;
	and.b64  	%rd14321, %rd14318, 4294967295;
	and.b64  	%rd14322, %rd14317, 4294967295;
	add.s64 	%rd14323, %rd14322, %rd14320;
	add.s64 	%rd14324, %rd14323, %rd14321;
	shr.u64 	%rd14325, %rd14324, 32;
	add.s64 	%rd14326, %rd14325, %rd14319;
	mul.lo.s64 	%rd14327, %rd3, %rd14310;
	shr.u64 	%rd14328, %rd14327, 32;
	and.b64  	%rd14329, %rd14262, 4294967295;
	and.b64  	%rd14330, %rd14327, 4294967295;
	and.b64  	%rd14331, %rd14326, 4294967295;
	add.s64 	%rd14332, %rd14331, %rd14329;
	add.s64 	%rd14333, %rd14332, %rd14330;
	shr.u64 	%rd14334, %rd14333, 32;
	add.s64 	%rd14335, %rd14334, %rd14328;
	mul.lo.s64 	%rd14336, %rd11, %rd14310;
	shr.u64 	%rd14337, %rd14336, 32;
	and.b64  	%rd14338, %rd14271, 4294967295;
	and.b64  	%rd14339, %rd14336, 4294967295;
	and.b64  	%rd14340, %rd14335, 4294967295;
	add.s64 	%rd14341, %rd14340, %rd14338;
	add.s64 	%rd14342, %rd14341, %rd14339;
	shr.u64 	%rd14343, %rd14342, 32;
	add.s64 	%rd14344, %rd14343, %rd14337;
	mul.lo.s64 	%rd14345, %rd12, %rd14310;
	shr.u64 	%rd14346, %rd14345, 32;
	and.b64  	%rd14347, %rd14280, 4294967295;
	and.b64  	%rd14348, %rd14345, 4294967295;
	and.b64  	%rd14349, %rd14344, 4294967295;
	add.s64 	%rd14350, %rd14349, %rd14347;
	add.s64 	%rd14351, %rd14350, %rd14348;
	shr.u64 	%rd14352, %rd14351, 32;
	add.s64 	%rd14353, %rd14352, %rd14346;
	mul.lo.s64 	%rd14354, %rd13, %rd14310;
	shr.u64 	%rd14355, %rd14354, 32;
	and.b64  	%rd14356, %rd14289, 4294967295;
	and.b64  	%rd14357, %rd14354, 4294967295;
	and.b64  	%rd14358, %rd14353, 4294967295;
	add.s64 	%rd14359, %rd14358, %rd14356;
	add.s64 	%rd14360, %rd14359, %rd14357;
	shr.u64 	%rd14361, %rd14360, 32;
	add.s64 	%rd14362, %rd14361, %rd14355;
	mul.lo.s64 	%rd14363, %rd7, %rd14310;
	shr.u64 	%rd14364, %rd14363, 32;
	and.b64  	%rd14365, %rd14298, 4294967295;
	and.b64  	%rd14366, %rd14363, 4294967295;
	and.b64  	%rd14367, %rd14362, 4294967295;
	add.s64 	%rd14368, %rd14367, %rd14365;
	add.s64 	%rd14369, %rd14368, %rd14366;
	shr.u64 	%rd14370, %rd14369, 32;
	add.s64 	%rd14371, %rd14370, %rd14364;
	mul.wide.u32 	%rd14372, %r13, %r3886;
	shr.u64 	%rd14373, %rd14372, 32;
	and.b64  	%rd14374, %rd14307, 4294967295;
	and.b64  	%rd14375, %rd14372, 4294967295;
	and.b64  	%rd14376, %rd14371, 4294967295;
	add.s64 	%rd14377, %rd14376, %rd14374;
	add.s64 	%rd14378, %rd14377, %rd14375;
	shr.u64 	%rd14379, %rd14378, 32;
	add.s64 	%rd14380, %rd14379, %rd14373;
	add.s64 	%rd14381, %rd14309, %rd14380;
	mul.wide.u32 	%rd14382, %r6569, %r6338;
	shr.u64 	%rd14383, %rd14382, 32;
	and.b64  	%rd14384, %rd14324, 4294967295;
	and.b64  	%rd14385, %rd14382, 4294967295;
	add.s64 	%rd14386, %rd14385, %rd14384;
	cvt.u32.u64 	%r3887, %rd14386;
	shr.u64 	%rd14387, %rd14386, 32;
	add.s64 	%rd14388, %rd14387, %rd14383;
	mul.wide.u32 	%rd14389, %r6568, %r6338;
	shr.u64 	%rd14390, %rd14389, 32;
	and.b64  	%rd14391, %rd14333, 4294967295;
	and.b64  	%rd14392, %rd14389, 4294967295;
	and.b64  	%rd14393, %rd14388, 4294967295;
	add.s64 	%rd14394, %rd14393, %rd14391;
	add.s64 	%rd14395, %rd14394, %rd14392;
	shr.u64 	%rd14396, %rd14395, 32;
	add.s64 	%rd14397, %rd14396, %rd14390;
	mul.wide.u32 	%rd14398, %r6567, %r6338;
	shr.u64 	%rd14399, %rd14398, 32;
	and.b64  	%rd14400, %rd14342, 4294967295;
	and.b64  	%rd14401, %rd14398, 4294967295;
	and.b64  	%rd14402, %rd14397, 4294967295;
	add.s64 	%rd14403, %rd14402, %rd14400;
	add.s64 	%rd14404, %rd14403, %rd14401;
	shr.u64 	%rd14405, %rd14404, 32;
	add.s64 	%rd14406, %rd14405, %rd14399;
	mul.wide.u32 	%rd14407, %r6566, %r6338;
	shr.u64 	%rd14408, %rd14407, 32;
	and.b64  	%rd14409, %rd14351, 4294967295;
	and.b64  	%rd14410, %rd14407, 4294967295;
	and.b64  	%rd14411, %rd14406, 4294967295;
	add.s64 	%rd14412, %rd14411, %rd14409;
	add.s64 	%rd14413, %rd14412, %rd14410;
	shr.u64 	%rd14414, %rd14413, 32;
	add.s64 	%rd14415, %rd14414, %rd14408;
	mul.wide.u32 	%rd14416, %r6565, %r6338;
	shr.u64 	%rd14417, %rd14416, 32;
	and.b64  	%rd14418, %rd14360, 4294967295;
	and.b64  	%rd14419, %rd14416, 4294967295;
	and.b64  	%rd14420, %rd14415, 4294967295;
	add.s64 	%rd14421, %rd14420, %rd14418;
	add.s64 	%rd14422, %rd14421, %rd14419;
	shr.u64 	%rd14423, %rd14422, 32;
	add.s64 	%rd14424, %rd14423, %rd14417;
	mul.wide.u32 	%rd14425, %r6564, %r6338;
	shr.u64 	%rd14426, %rd14425, 32;
	and.b64  	%rd14427, %rd14369, 4294967295;
	and.b64  	%rd14428, %rd14425, 4294967295;
	and.b64  	%rd14429, %rd14424, 4294967295;
	add.s64 	%rd14430, %rd14429, %rd14427;
	add.s64 	%rd14431, %rd14430, %rd14428;
	shr.u64 	%rd14432, %rd14431, 32;
	add.s64 	%rd14433, %rd14432, %rd14426;
	mul.wide.u32 	%rd14434, %r6563, %r6338;
	shr.u64 	%rd14435, %rd14434, 32;
	and.b64  	%rd14436, %rd14378, 4294967295;
	and.b64  	%rd14437, %rd14434, 4294967295;
	and.b64  	%rd14438, %rd14433, 4294967295;
	add.s64 	%rd14439, %rd14438, %rd14436;
	add.s64 	%rd14440, %rd14439, %rd14437;
	shr.u64 	%rd14441, %rd14440, 32;
	add.s64 	%rd14442, %rd14441, %rd14435;
	mul.wide.u32 	%rd14443, %r6562, %r6338;
	shr.u64 	%rd14444, %rd14443, 32;
	and.b64  	%rd14445, %rd14381, 4294967295;
	and.b64  	%rd14446, %rd14443, 4294967295;
	and.b64  	%rd14447, %rd14442, 4294967295;
	add.s64 	%rd14448, %rd14447, %rd14445;
	add.s64 	%rd14449, %rd14448, %rd14446;
	shr.u64 	%rd14450, %rd14449, 32;
	add.s64 	%rd14451, %rd14450, %rd14444;
	mul.lo.s32 	%r3888, %r22, %r3887;
	cvt.u64.u32 	%rd14452, %r3888;
	mul.wide.u32 	%rd14453, %r6, %r3888;
	shr.u64 	%rd14454, %rd14453, 32;
	and.b64  	%rd14455, %rd14386, 4294967295;
	and.b64  	%rd14456, %rd14453, 4294967295;
	add.s64 	%rd14457, %rd14456, %rd14455;
	shr.u64 	%rd14458, %rd14457, 32;
	add.s64 	%rd14459, %rd14458, %rd14454;
	mul.lo.s64 	%rd14460, %rd2, %rd14452;
	shr.u64 	%rd14461, %rd14460, 32;
	and.b64  	%rd14462, %rd14395, 4294967295;
	and.b64  	%rd14463, %rd14460, 4294967295;
	and.b64  	%rd14464, %rd14459, 4294967295;
	add.s64 	%rd14465, %rd14464, %rd14462;
	add.s64 	%rd14466, %rd14465, %rd14463;
	shr.u64 	%rd14467, %rd14466, 32;
	add.s64 	%rd14468, %rd14467, %rd14461;
	mul.lo.s64 	%rd14469, %rd3, %rd14452;
	shr.u64 	%rd14470, %rd14469, 32;
	and.b64  	%rd14471, %rd14404, 4294967295;
	and.b64  	%rd14472, %rd14469, 4294967295;
	and.b64  	%rd14473, %rd14468, 4294967295;
	add.s64 	%rd14474, %rd14473, %rd14471;
	add.s64 	%rd14475, %rd14474, %rd14472;
	shr.u64 	%rd14476, %rd14475, 32;
	add.s64 	%rd14477, %rd14476, %rd14470;
	mul.lo.s64 	%rd14478, %rd11, %rd14452;
	shr.u64 	%rd14479, %rd14478, 32;
	and.b64  	%rd14480, %rd14413, 4294967295;
	and.b64  	%rd14481, %rd14478, 4294967295;
	and.b64  	%rd14482, %rd14477, 4294967295;
	add.s64 	%rd14483, %rd14482, %rd14480;
	add.s64 	%rd14484, %rd14483, %rd14481;
	shr.u64 	%rd14485, %rd14484, 32;
	add.s64 	%rd14486, %rd14485, %rd14479;
	mul.lo.s64 	%rd14487, %rd12, %rd14452;
	shr.u64 	%rd14488, %rd14487, 32;
	and.b64  	%rd14489, %rd14422, 4294967295;
	and.b64  	%rd14490, %rd14487, 4294967295;
	and.b64  	%rd14491, %rd14486, 4294967295;
	add.s64 	%rd14492, %rd14491, %rd14489;
	add.s64 	%rd14493, %rd14492, %rd14490;
	shr.u64 	%rd14494, %rd14493, 32;
	add.s64 	%rd14495, %rd14494, %rd14488;
	mul.lo.s64 	%rd14496, %rd13, %rd14452;
	shr.u64 	%rd14497, %rd14496, 32;
	and.b64  	%rd14498, %rd14431, 4294967295;
	and.b64  	%rd14499, %rd14496, 4294967295;
	and.b64  	%rd14500, %rd14495, 4294967295;
	add.s64 	%rd14501, %rd14500, %rd14498;
	add.s64 	%rd14502, %rd14501, %rd14499;
	shr.u64 	%rd14503, %rd14502, 32;
	add.s64 	%rd14504, %rd14503, %rd14497;
	mul.lo.s64 	%rd14505, %rd7, %rd14452;
	shr.u64 	%rd14506, %rd14505, 32;
	and.b64  	%rd14507, %rd14440, 4294967295;
	and.b64  	%rd14508, %rd14505, 4294967295;
	and.b64  	%rd14509, %rd14504, 4294967295;
	add.s64 	%rd14510, %rd14509, %rd14507;
	add.s64 	%rd14511, %rd14510, %rd14508;
	shr.u64 	%rd14512, %rd14511, 32;
	add.s64 	%rd14513, %rd14512, %rd14506;
	mul.wide.u32 	%rd14514, %r13, %r3888;
	shr.u64 	%rd14515, %rd14514, 32;
	and.b64  	%rd14516, %rd14449, 4294967295;
	and.b64  	%rd14517, %rd14514, 4294967295;
	and.b64  	%rd14518, %rd14513, 4294967295;
	add.s64 	%rd14519, %rd14518, %rd14516;
	add.s64 	%rd14520, %rd14519, %rd14517;
	shr.u64 	%rd14521, %rd14520, 32;
	add.s64 	%rd14522, %rd14521, %rd14515;
	add.s64 	%rd14523, %rd14451, %rd14522;
	mul.wide.u32 	%rd14524, %r6569, %r6337;
	shr.u64 	%rd14525, %rd14524, 32;
	and.b64  	%rd14526, %rd14466, 4294967295;
	and.b64  	%rd14527, %rd14524, 4294967295;
	add.s64 	%rd14528, %rd14527, %rd14526;
	cvt.u32.u64 	%r3889, %rd14528;
	shr.u64 	%rd14529, %rd14528, 32;
	add.s64 	%rd14530, %rd14529, %rd14525;
	mul.wide.u32 	%rd14531, %r6568, %r6337;
	shr.u64 	%rd14532, %rd14531, 32;
	and.b64  	%rd14533, %rd14475, 4294967295;
	and.b64  	%rd14534, %rd14531, 4294967295;
	and.b64  	%rd14535, %rd14530, 4294967295;
	add.s64 	%rd14536, %rd14535, %rd14533;
	add.s64 	%rd14537, %rd14536, %rd14534;
	shr.u64 	%rd14538, %rd14537, 32;
	add.s64 	%rd14539, %rd14538, %rd14532;
	mul.wide.u32 	%rd14540, %r6567, %r6337;
	shr.u64 	%rd14541, %rd14540, 32;
	and.b64  	%rd14542, %rd14484, 4294967295;
	and.b64  	%rd14543, %rd14540, 4294967295;
	and.b64  	%rd14544, %rd14539, 4294967295;
	add.s64 	%rd14545, %rd14544, %rd14542;
	add.s64 	%rd14546, %rd14545, %rd14543;
	shr.u64 	%rd14547, %rd14546, 32;
	add.s64 	%rd14548, %rd14547, %rd14541;
	mul.wide.u32 	%rd14549, %r6566, %r6337;
	shr.u64 	%rd14550, %rd14549, 32;
	and.b64  	%rd14551, %rd14493, 4294967295;
	and.b64  	%rd14552, %rd14549, 4294967295;
	and.b64  	%rd14553, %rd14548, 4294967295;
	add.s64 	%rd14554, %rd14553, %rd14551;
	add.s64 	%rd14555, %rd14554, %rd14552;
	shr.u64 	%rd14556, %rd14555, 32;
	add.s64 	%rd14557, %rd14556, %rd14550;
	mul.wide.u32 	%rd14558, %r6565, %r6337;
	shr.u64 	%rd14559, %rd14558, 32;
	and.b64  	%rd14560, %rd14502, 4294967295;
	and.b64  	%rd14561, %rd14558, 4294967295;
	and.b64  	%rd14562, %rd14557, 4294967295;
	add.s64 	%rd14563, %rd14562, %rd14560;
	add.s64 	%rd14564, %rd14563, %rd14561;
	shr.u64 	%rd14565, %rd14564, 32;
	add.s64 	%rd14566, %rd14565, %rd14559;
	mul.wide.u32 	%rd14567, %r6564, %r6337;
	shr.u64 	%rd14568, %rd14567, 32;
	and.b64  	%rd14569, %rd14511, 4294967295;
	and.b64  	%rd14570, %rd14567, 4294967295;
	and.b64  	%rd14571, %rd14566, 4294967295;
	add.s64 	%rd14572, %rd14571, %rd14569;
	add.s64 	%rd14573, %rd14572, %rd14570;
	shr.u64 	%rd14574, %rd14573, 32;
	add.s64 	%rd14575, %rd14574, %rd14568;
	mul.wide.u32 	%rd14576, %r6563, %r6337;
	shr.u64 	%rd14577, %rd14576, 32;
	and.b64  	%rd14578, %rd14520, 4294967295;
	and.b64  	%rd14579, %rd14576, 4294967295;
	and.b64  	%rd14580, %rd14575, 4294967295;
	add.s64 	%rd14581, %rd14580, %rd14578;
	add.s64 	%rd14582, %rd14581, %rd14579;
	shr.u64 	%rd14583, %rd14582, 32;
	add.s64 	%rd14584, %rd14583, %rd14577;
	mul.wide.u32 	%rd14585, %r6562, %r6337;
	shr.u64 	%rd14586, %rd14585, 32;
	and.b64  	%rd14587, %rd14523, 4294967295;
	and.b64  	%rd14588, %rd14585, 4294967295;
	and.b64  	%rd14589, %rd14584, 4294967295;
	add.s64 	%rd14590, %rd14589, %rd14587;
	add.s64 	%rd14591, %rd14590, %rd14588;
	shr.u64 	%rd14592, %rd14591, 32;
	add.s64 	%rd14593, %rd14592, %rd14586;
	mul.lo.s32 	%r3890, %r22, %r3889;
	cvt.u64.u32 	%rd14594, %r3890;
	mul.wide.u32 	%rd14595, %r6, %r3890;
	shr.u64 	%rd14596, %rd14595, 32;
	and.b64  	%rd14597, %rd14528, 4294967295;
	and.b64  	%rd14598, %rd14595, 4294967295;
	add.s64 	%rd14599, %rd14598, %rd14597;
	shr.u64 	%rd14600, %rd14599, 32;
	add.s64 	%rd14601, %rd14600, %rd14596;
	mul.lo.s64 	%rd14602, %rd2, %rd14594;
	shr.u64 	%rd14603, %rd14602, 32;
	and.b64  	%rd14604, %rd14537, 4294967295;
	and.b64  	%rd14605, %rd14602, 4294967295;
	and.b64  	%rd14606, %rd14601, 4294967295;
	add.s64 	%rd14607, %rd14606, %rd14604;
	add.s64 	%rd14608, %rd14607, %rd14605;
	shr.u64 	%rd14609, %rd14608, 32;
	add.s64 	%rd14610, %rd14609, %rd14603;
	mul.lo.s64 	%rd14611, %rd3, %rd14594;
	shr.u64 	%rd14612, %rd14611, 32;
	and.b64  	%rd14613, %rd14546, 4294967295;
	and.b64  	%rd14614, %rd14611, 4294967295;
	and.b64  	%rd14615, %rd14610, 4294967295;
	add.s64 	%rd14616, %rd14615, %rd14613;
	add.s64 	%rd14617, %rd14616, %rd14614;
	shr.u64 	%rd14618, %rd14617, 32;
	add.s64 	%rd14619, %rd14618, %rd14612;
	mul.lo.s64 	%rd14620, %rd11, %rd14594;
	shr.u64 	%rd14621, %rd14620, 32;
	and.b64  	%rd14622, %rd14555, 4294967295;
	and.b64  	%rd14623, %rd14620, 4294967295;
	and.b64  	%rd14624, %rd14619, 4294967295;
	add.s64 	%rd14625, %rd14624, %rd14622;
	add.s64 	%rd14626, %rd14625, %rd14623;
	shr.u64 	%rd14627, %rd14626, 32;
	add.s64 	%rd14628, %rd14627, %rd14621;
	mul.lo.s64 	%rd14629, %rd12, %rd14594;
	shr.u64 	%rd14630, %rd14629, 32;
	and.b64  	%rd14631, %rd14564, 4294967295;
	and.b64  	%rd14632, %rd14629, 4294967295;
	and.b64  	%rd14633, %rd14628, 4294967295;
	add.s64 	%rd14634, %rd14633, %rd14631;
	add.s64 	%rd14635, %rd14634, %rd14632;
	shr.u64 	%rd14636, %rd14635, 32;
	add.s64 	%rd14637, %rd14636, %rd14630;
	mul.lo.s64 	%rd14638, %rd13, %rd14594;
	shr.u64 	%rd14639, %rd14638, 32;
	and.b64  	%rd14640, %rd14573, 4294967295;
	and.b64  	%rd14641, %rd14638, 4294967295;
	and.b64  	%rd14642, %rd14637, 4294967295;
	add.s64 	%rd14643, %rd14642, %rd14640;
	add.s64 	%rd14644, %rd14643, %rd14641;
	shr.u64 	%rd14645, %rd14644, 32;
	add.s64 	%rd14646, %rd14645, %rd14639;
	mul.lo.s64 	%rd14647, %rd7, %rd14594;
	shr.u64 	%rd14648, %rd14647, 32;
	and.b64  	%rd14649, %rd14582, 4294967295;
	and.b64  	%rd14650, %rd14647, 4294967295;
	and.b64  	%rd14651, %rd14646, 4294967295;
	add.s64 	%rd14652, %rd14651, %rd14649;
	add.s64 	%rd14653, %rd14652, %rd14650;
	shr.u64 	%rd14654, %rd14653, 32;
	add.s64 	%rd14655, %rd14654, %rd14648;
	mul.wide.u32 	%rd14656, %r13, %r3890;
	shr.u64 	%rd14657, %rd14656, 32;
	and.b64  	%rd14658, %rd14591, 4294967295;
	and.b64  	%rd14659, %rd14656, 4294967295;
	and.b64  	%rd14660, %rd14655, 4294967295;
	add.s64 	%rd14661, %rd14660, %rd14658;
	add.s64 	%rd14662, %rd14661, %rd14659;
	shr.u64 	%rd14663, %rd14662, 32;
	add.s64 	%rd14664, %rd14663, %rd14657;
	add.s64 	%rd14665, %rd14593, %rd14664;
	mul.wide.u32 	%rd14666, %r6569, %r6336;
	shr.u64 	%rd14667, %rd14666, 32;
	and.b64  	%rd14668, %rd14608, 4294967295;
	and.b64  	%rd14669, %rd14666, 4294967295;
	add.s64 	%rd14670, %rd14669, %rd14668;
	cvt.u32.u64 	%r3891, %rd14670;
	shr.u64 	%rd14671, %rd14670, 32;
	add.s64 	%rd14672, %rd14671, %rd14667;
	mul.wide.u32 	%rd14673, %r6568, %r6336;
	shr.u64 	%rd14674, %rd14673, 32;
	and.b64  	%rd14675, %rd14617, 4294967295;
	and.b64  	%rd14676, %rd14673, 4294967295;
	and.b64  	%rd14677, %rd14672, 4294967295;
	add.s64 	%rd14678, %rd14677, %rd14675;
	add.s64 	%rd14679, %rd14678, %rd14676;
	shr.u64 	%rd14680, %rd14679, 32;
	add.s64 	%rd14681, %rd14680, %rd14674;
	mul.wide.u32 	%rd14682, %r6567, %r6336;
	shr.u64 	%rd14683, %rd14682, 32;
	and.b64  	%rd14684, %rd14626, 4294967295;
	and.b64  	%rd14685, %rd14682, 4294967295;
	and.b64  	%rd14686, %rd14681, 4294967295;
	add.s64 	%rd14687, %rd14686, %rd14684;
	add.s64 	%rd14688, %rd14687, %rd14685;
	shr.u64 	%rd14689, %rd14688, 32;
	add.s64 	%rd14690, %rd14689, %rd14683;
	mul.wide.u32 	%rd14691, %r6566, %r6336;
	shr.u64 	%rd14692, %rd14691, 32;
	and.b64  	%rd14693, %rd14635, 4294967295;
	and.b64  	%rd14694, %rd14691, 4294967295;
	and.b64  	%rd14695, %rd14690, 4294967295;
	add.s64 	%rd14696, %rd14695, %rd14693;
	add.s64 	%rd14697, %rd14696, %rd14694;
	shr.u64 	%rd14698, %rd14697, 32;
	add.s64 	%rd14699, %rd14698, %rd14692;
	mul.wide.u32 	%rd14700, %r6565, %r6336;
	shr.u64 	%rd14701, %rd14700, 32;
	and.b64  	%rd14702, %rd14644, 4294967295;
	and.b64  	%rd14703, %rd14700, 4294967295;
	and.b64  	%rd14704, %rd14699, 4294967295;
	add.s64 	%rd14705, %rd14704, %rd14702;
	add.s64 	%rd14706, %rd14705, %rd14703;
	shr.u64 	%rd14707, %rd14706, 32;
	add.s64 	%rd14708, %rd14707, %rd14701;
	mul.wide.u32 	%rd14709, %r6564, %r6336;
	shr.u64 	%rd14710, %rd14709, 32;
	and.b64  	%rd14711, %rd14653, 4294967295;
	and.b64  	%rd14712, %rd14709, 4294967295;
	and.b64  	%rd14713, %rd14708, 4294967295;
	add.s64 	%rd14714, %rd14713, %rd14711;
	add.s64 	%rd14715, %rd14714, %rd14712;
	shr.u64 	%rd14716, %rd14715, 32;
	add.s64 	%rd14717, %rd14716, %rd14710;
	mul.wide.u32 	%rd14718, %r6563, %r6336;
	shr.u64 	%rd14719, %rd14718, 32;
	and.b64  	%rd14720, %rd14662, 4294967295;
	and.b64  	%rd14721, %rd14718, 4294967295;
	and.b64  	%rd14722, %rd14717, 4294967295;
	add.s64 	%rd14723, %rd14722, %rd14720;
	add.s64 	%rd14724, %rd14723, %rd14721;
	shr.u64 	%rd14725, %rd14724, 32;
	add.s64 	%rd14726, %rd14725, %rd14719;
	mul.wide.u32 	%rd14727, %r6562, %r6336;
	{ .reg .b32 tmp; mov.b64 {tmp, %r3892}, %rd14727; }
	and.b64  	%rd14728, %rd14665, 4294967295;
	and.b64  	%rd14729, %rd14727, 4294967295;
	and.b64  	%rd14730, %rd14726, 4294967295;
	add.s64 	%rd14731, %rd14730, %rd14728;
	add.s64 	%rd14732, %rd14731, %rd14729;
	{ .reg .b32 tmp; mov.b64 {tmp, %r3893}, %rd14732; }
	add.s32 	%r3894, %r3893, %r3892;
	mul.lo.s32 	%r3895, %r22, %r3891;
	cvt.u64.u32 	%rd14733, %r3895;
	mul.wide.u32 	%rd14734, %r6, %r3895;
	shr.u64 	%rd14735, %rd14734, 32;
	and.b64  	%rd14736, %rd14670, 4294967295;
	and.b64  	%rd14737, %rd14734, 4294967295;
	add.s64 	%rd14738, %rd14737, %rd14736;
	shr.u64 	%rd14739, %rd14738, 32;
	add.s64 	%rd14740, %rd14739, %rd14735;
	mul.lo.s64 	%rd14741, %rd2, %rd14733;
	shr.u64 	%rd14742, %rd14741, 32;
	and.b64  	%rd14743, %rd14679, 4294967295;
	and.b64  	%rd14744, %rd14741, 4294967295;
	and.b64  	%rd14745, %rd14740, 4294967295;
	add.s64 	%rd14746, %rd14745, %rd14743;
	add.s64 	%rd14747, %rd14746, %rd14744;
	cvt.u32.u64 	%r6577, %rd14747;
	shr.u64 	%rd14748, %rd14747, 32;
	add.s64 	%rd14749, %rd14748, %rd14742;
	mul.lo.s64 	%rd14750, %rd3, %rd14733;
	shr.u64 	%rd14751, %rd14750, 32;
	and.b64  	%rd14752, %rd14688, 4294967295;
	and.b64  	%rd14753, %rd14750, 4294967295;
	and.b64  	%rd14754, %rd14749, 4294967295;
	add.s64 	%rd14755, %rd14754, %rd14752;
	add.s64 	%rd14756, %rd14755, %rd14753;
	cvt.u32.u64 	%r6576, %rd14756;
	shr.u64 	%rd14757, %rd14756, 32;
	add.s64 	%rd14758, %rd14757, %rd14751;
	mul.lo.s64 	%rd14759, %rd11, %rd14733;
	shr.u64 	%rd14760, %rd14759, 32;
	and.b64  	%rd14761, %rd14697, 4294967295;
	and.b64  	%rd14762, %rd14759, 4294967295;
	and.b64  	%rd14763, %rd14758, 4294967295;
	add.s64 	%rd14764, %rd14763, %rd14761;
	add.s64 	%rd14765, %rd14764, %rd14762;
	cvt.u32.u64 	%r6575, %rd14765;
	shr.u64 	%rd14766, %rd14765, 32;
	add.s64 	%rd14767, %rd14766, %rd14760;
	mul.lo.s64 	%rd14768, %rd12, %rd14733;
	shr.u64 	%rd14769, %rd14768, 32;
	and.b64  	%rd14770, %rd14706, 4294967295;
	and.b64  	%rd14771, %rd14768, 4294967295;
	and.b64  	%rd14772, %rd14767, 4294967295;
	add.s64 	%rd14773, %rd14772, %rd14770;
	add.s64 	%rd14774, %rd14773, %rd14771;
	cvt.u32.u64 	%r6574, %rd14774;
	shr.u64 	%rd14775, %rd14774, 32;
	add.s64 	%rd14776, %rd14775, %rd14769;
	mul.lo.s64 	%rd14777, %rd13, %rd14733;
	shr.u64 	%rd14778, %rd14777, 32;
	and.b64  	%rd14779, %rd14715, 4294967295;
	and.b64  	%rd14780, %rd14777, 4294967295;
	and.b64  	%rd14781, %rd14776, 4294967295;
	add.s64 	%rd14782, %rd14781, %rd14779;
	add.s64 	%rd14783, %rd14782, %rd14780;
	cvt.u32.u64 	%r6573, %rd14783;
	shr.u64 	%rd14784, %rd14783, 32;
	add.s64 	%rd14785, %rd14784, %rd14778;
	mul.lo.s64 	%rd14786, %rd7, %rd14733;
	shr.u64 	%rd14787, %rd14786, 32;
	and.b64  	%rd14788, %rd14724, 4294967295;
	and.b64  	%rd14789, %rd14786, 4294967295;
	and.b64  	%rd14790, %rd14785, 4294967295;
	add.s64 	%rd14791, %rd14790, %rd14788;
	add.s64 	%rd14792, %rd14791, %rd14789;
	cvt.u32.u64 	%r6572, %rd14792;
	shr.u64 	%rd14793, %rd14792, 32;
	add.s64 	%rd14794, %rd14793, %rd14787;
	mul.wide.u32 	%rd14795, %r13, %r3895;
	{ .reg .b32 tmp; mov.b64 {tmp, %r3896}, %rd14795; }
	and.b64  	%rd14796, %rd14732, 4294967295;
	and.b64  	%rd14797, %rd14795, 4294967295;
	and.b64  	%rd14798, %rd14794, 4294967295;
	add.s64 	%rd14799, %rd14798, %rd14796;
	add.s64 	%rd14800, %rd14799, %rd14797;
	cvt.u32.u64 	%r6571, %rd14800;
	{ .reg .b32 tmp; mov.b64 {tmp, %r3897}, %rd14800; }
	add.s32 	%r3898, %r3897, %r3896;
	add.s32 	%r6570, %r3894, %r3898;
	setp.lt.u32 	%p1233, %r6570, %r13;
	@%p1233 bra 	$L__BB0_376;
	setp.gt.u32 	%p1234, %r6570, %r13;
	@%p1234 bra 	$L__BB0_375;
	setp.gt.u32 	%p1235, %r12, %r6571;
	@%p1235 bra 	$L__BB0_376;
	setp.lt.u32 	%p1236, %r12, %r6571;
	@%p1236 bra 	$L__BB0_375;
	setp.gt.u32 	%p1237, %r11, %r6572;
	@%p1237 bra 	$L__BB0_376;
	setp.lt.u32 	%p1238, %r11, %r6572;
	@%p1238 bra 	$L__BB0_375;
	setp.gt.u32 	%p1239, %r10, %r6573;
	@%p1239 bra 	$L__BB0_376;
	setp.lt.u32 	%p1240, %r10, %r6573;
	@%p1240 bra 	$L__BB0_375;
	setp.gt.u32 	%p1241, %r9, %r6574;
	@%p1241 bra 	$L__BB0_376;
	setp.lt.u32 	%p1242, %r9, %r6574;
	@%p1242 bra 	$L__BB0_375;
	setp.gt.u32 	%p1243, %r8, %r6575;
	@%p1243 bra 	$L__BB0_376;
	setp.lt.u32 	%p1244, %r8, %r6575;
	@%p1244 bra 	$L__BB0_375;
	setp.gt.u32 	%p1245, %r7, %r6576;
	@%p1245 bra 	$L__BB0_376;
	setp.ge.u32 	%p1246, %r7, %r6576;
	setp.gt.u32 	%p1247, %r6, %r6577;
	and.pred  	%p1248, %p1246, %p1247;
	@%p1248 bra 	$L__BB0_376;
$L__BB0_375:
	sub.s32 	%r719, %r6577, %r6;
	setp.lt.u32 	%p1249, %r6577, %r6;
	selp.u32 	%r3899, 1, 0, %p1249;
	add.s32 	%r3900, %r7, %r3899;
	sub.s32 	%r720, %r6576, %r3900;
	setp.gt.u32 	%p1250, %r7, %r6576;
	setp.eq.s32 	%p1251, %r7, %r6576;
	and.pred  	%p1252, %p1251, %p1249;
	or.pred  	%p1253, %p1250, %p1252;
	selp.u32 	%r3901, 1, 0, %p1253;
	add.s32 	%r3902, %r8, %r3901;
	sub.s32 	%r721, %r6575, %r3902;
	setp.gt.u32 	%p1254, %r8, %r6575;
	setp.eq.s32 	%p1255, %r8, %r6575;
	and.pred  	%p1256, %p1255, %p1253;
	or.pred  	%p1257, %p1254, %p1256;
	selp.u32 	%r3903, 1, 0, %p1257;
	add.s32 	%r3904, %r9, %r3903;
	sub.s32 	%r722, %r6574, %r3904;
	setp.gt.u32 	%p1258, %r9, %r6574;
	setp.eq.s32 	%p1259, %r9, %r6574;
	and.pred  	%p1260, %p1259, %p1257;
	or.pred  	%p1261, %p1258, %p1260;
	selp.u32 	%r3905, 1, 0, %p1261;
	add.s32 	%r3906, %r10, %r3905;
	sub.s32 	%r723, %r6573, %r3906;
	setp.gt.u32 	%p1262, %r10, %r6573;
	setp.eq.s32 	%p1263, %r10, %r6573;
	and.pred  	%p1264, %p1263, %p1261;
	or.pred  	%p1265, %p1262, %p1264;
	selp.u32 	%r3907, 1, 0, %p1265;
	add.s32 	%r3908, %r11, %r3907;
	sub.s32 	%r724, %r6572, %r3908;
	setp.gt.u32 	%p1266, %r11, %r6572;
	setp.eq.s32 	%p1267, %r11, %r6572;
	and.pred  	%p1268, %p1267, %p1265;
	or.pred  	%p1269, %p1266, %p1268;
	selp.u32 	%r3909, 1, 0, %p1269;
	add.s32 	%r3910, %r12, %r3909;
	sub.s32 	%r725, %r6571, %r3910;
	setp.gt.u32 	%p1270, %r12, %r6571;
	setp.eq.s32 	%p1271, %r12, %r6571;
	and.pred  	%p1272, %p1271, %p1269;
	or.pred  	%p1273, %p1270, %p1272;
	selp.u32 	%r3911, 1, 0, %p1273;
	add.s32 	%r3912, %r13, %r3911;
	sub.s32 	%r6570, %r6570, %r3912;
	mov.u32 	%r6571, %r725;
	mov.u32 	%r6572, %r724;
	mov.u32 	%r6573, %r723;
	mov.u32 	%r6574, %r722;
	mov.u32 	%r6575, %r721;
	mov.u32 	%r6576, %r720;
	mov.u32 	%r6577, %r719;
$L__BB0_376:
	mul.wide.u32 	%rd14801, %r6577, %r6577;
	shr.u64 	%rd14802, %rd14801, 32;
	cvt.u32.u64 	%r3913, %rd14801;
	mul.wide.u32 	%rd14803, %r6576, %r6577;
	shr.u64 	%rd14804, %rd14803, 32;
	and.b64  	%rd14805, %rd14803, 4294967295;
	add.s64 	%rd14806, %rd14802, %rd14805;
	shr.u64 	%rd14807, %rd14806, 32;
	add.s64 	%rd14808, %rd14807, %rd14804;
	mul.wide.u32 	%rd14809, %r6575, %r6577;
	shr.u64 	%rd14810, %rd14809, 32;
	and.b64  	%rd14811, %rd14809, 4294967295;
	add.s64 	%rd14812, %rd14808, %rd14811;
	shr.u64 	%rd14813, %rd14812, 32;
	add.s64 	%rd14814, %rd14813, %rd14810;
	mul.wide.u32 	%rd14815, %r6574, %r6577;
	shr.u64 	%rd14816, %rd14815, 32;
	and.b64  	%rd14817, %rd14815, 4294967295;
	add.s64 	%rd14818, %rd14814, %rd14817;
	shr.u64 	%rd14819, %rd14818, 32;
	add.s64 	%rd14820, %rd14819, %rd14816;
	mul.wide.u32 	%rd14821, %r6573, %r6577;
	shr.u64 	%rd14822, %rd14821, 32;
	and.b64  	%rd14823, %rd14821, 4294967295;
	add.s64 	%rd14824, %rd14820, %rd14823;
	shr.u64 	%rd14825, %rd14824, 32;
	add.s64 	%rd14826, %rd14825, %rd14822;
	mul.wide.u32 	%rd14827, %r6572, %r6577;
	shr.u64 	%rd14828, %rd14827, 32;
	and.b64  	%rd14829, %rd14827, 4294967295;
	add.s64 	%rd14830, %rd14826, %rd14829;
	shr.u64 	%rd14831, %rd14830, 32;
	add.s64 	%rd14832, %rd14831, %rd14828;
	mul.wide.u32 	%rd14833, %r6571, %r6577;
	shr.u64 	%rd14834, %rd14833, 32;
	and.b64  	%rd14835, %rd14833, 4294967295;
	add.s64 	%rd14836, %rd14832, %rd14835;
	shr.u64 	%rd14837, %rd14836, 32;
	add.s64 	%rd14838, %rd14837, %rd14834;
	mul.wide.u32 	%rd14839, %r6570, %r6577;
	shr.u64 	%rd14840, %rd14839, 32;
	and.b64  	%rd14841, %rd14839, 4294967295;
	add.s64 	%rd14842, %rd14838, %rd14841;
	shr.u64 	%rd14843, %rd14842, 32;
	add.s64 	%rd14844, %rd14843, %rd14840;
	mul.lo.s32 	%r3914, %r22, %r3913;
	cvt.u64.u32 	%rd14845, %r3914;
	mul.wide.u32 	%rd14846, %r6, %r3914;
	shr.u64 	%rd14847, %rd14846, 32;
	and.b64  	%rd14848, %rd14801, 4294967293;
	and.b64  	%rd14849, %rd14846, 4294967295;
	add.s64 	%rd14850, %rd14849, %rd14848;
	shr.u64 	%rd14851, %rd14850, 32;
	add.s64 	%rd14852, %rd14851, %rd14847;
	mul.lo.s64 	%rd14853, %rd2, %rd14845;
	shr.u64 	%rd14854, %rd14853, 32;
	and.b64  	%rd14855, %rd14806, 4294967295;
	and.b64  	%rd14856, %rd14853, 4294967295;
	and.b64  	%rd14857, %rd14852, 4294967295;
	add.s64 	%rd14858, %rd14857, %rd14855;
	add.s64 	%rd14859, %rd14858, %rd14856;
	shr.u64 	%rd14860, %rd14859, 32;
	add.s64 	%rd14861, %rd14860, %rd14854;
	mul.lo.s64 	%rd14862, %rd3, %rd14845;
	shr.u64 	%rd14863, %rd14862, 32;
	and.b64  	%rd14864, %rd14812, 4294967295;
	and.b64  	%rd14865, %rd14862, 4294967295;
	and.b64  	%rd14866, %rd14861, 4294967295;
	add.s64 	%rd14867, %rd14866, %rd14864;
	add.s64 	%rd14868, %rd14867, %rd14865;
	shr.u64 	%rd14869, %rd14868, 32;
	add.s64 	%rd14870, %rd14869, %rd14863;
	cvt.u64.u32 	%rd14, %r9;
	mul.wide.u32 	%rd14871, %r9, %r3914;
	shr.u64 	%rd14872, %rd14871, 32;
	and.b64  	%rd14873, %rd14818, 4294967295;
	and.b64  	%rd14874, %rd14871, 4294967295;
	and.b64  	%rd14875, %rd14870, 4294967295;
	add.s64 	%rd14876, %rd14875, %rd14873;
	add.s64 	%rd14877, %rd14876, %rd14874;
	shr.u64 	%rd14878, %rd14877, 32;
	add.s64 	%rd14879, %rd14878, %rd14872;
	cvt.u64.u32 	%rd15, %r10;
	mul.wide.u32 	%rd14880, %r10, %r3914;
	shr.u64 	%rd14881, %rd14880, 32;
	and.b64  	%rd14882, %rd14824, 4294967295;
	and.b64  	%rd14883, %rd14880, 4294967295;
	and.b64  	%rd14884, %rd14879, 4294967295;
	add.s64 	%rd14885, %rd14884, %rd14882;
	add.s64 	%rd14886, %rd14885, %rd14883;
	shr.u64 	%rd14887, %rd14886, 32;
	add.s64 	%rd14888, %rd14887, %rd14881;
	cvt.u64.u32 	%rd16, %r11;
	mul.wide.u32 	%rd14889, %r11, %r3914;
	shr.u64 	%rd14890, %rd14889, 32;
	and.b64  	%rd14891, %rd14830, 4294967295;
	and.b64  	%rd14892, %rd14889, 4294967295;
	and.b64  	%rd14893, %rd14888, 4294967295;
	add.s64 	%rd14894, %rd14893, %rd14891;
	add.s64 	%rd14895, %rd14894, %rd14892;
	shr.u64 	%rd14896, %rd14895, 32;
	add.s64 	%rd14897, %rd14896, %rd14890;
	mul.lo.s64 	%rd14898, %rd7, %rd14845;
	shr.u64 	%rd14899, %rd14898, 32;
	and.b64  	%rd14900, %rd14836, 4294967295;
	and.b64  	%rd14901, %rd14898, 4294967295;
	and.b64  	%rd14902, %rd14897, 4294967295;
	add.s64 	%rd14903, %rd14902, %rd14900;
	add.s64 	%rd14904, %rd14903, %rd14901;
	shr.u64 	%rd14905, %rd14904, 32;
	add.s64 	%rd14906, %rd14905, %rd14899;
	mul.wide.u32 	%rd14907, %r13, %r3914;
	shr.u64 	%rd14908, %rd14907, 32;
	and.b64  	%rd14909, %rd14842, 4294967295;
	and.b64  	%rd14910, %rd14907, 4294967295;
	and.b64  	%rd14911, %rd14906, 4294967295;
	add.s64 	%rd14912, %rd14911, %rd14909;
	add.s64 	%rd14913, %rd14912, %rd14910;
	shr.u64 	%rd14914, %rd14913, 32;
	add.s64 	%rd14915, %rd14914, %rd14908;
	add.s64 	%rd14916, %rd14844, %rd14915;
	and.b64  	%rd14917, %rd14859, 4294967295;
	add.s64 	%rd14918, %rd14805, %rd14917;
	cvt.u32.u64 	%r3915, %rd14918;
	shr.u64 	%rd14919, %rd14918, 32;
	add.s64 	%rd14920, %rd14919, %rd14804;
	mul.wide.u32 	%rd14921, %r6576, %r6576;
	shr.u64 	%rd14922, %rd14921, 32;
	and.b64  	%rd14923, %rd14868, 4294967295;
	and.b64  	%rd14924, %rd14921, 4294967293;
	add.s64 	%rd14925, %rd14920, %rd14923;
	add.s64 	%rd14926, %rd14925, %rd14924;
	shr.u64 	%rd14927, %rd14926, 32;
	add.s64 	%rd14928, %rd14927, %rd14922;
	mul.wide.u32 	%rd14929, %r6575, %r6576;
	shr.u64 	%rd14930, %rd14929, 32;
	and.b64  	%rd14931, %rd14877, 4294967295;
	and.b64  	%rd14932, %rd14929, 4294967295;
	and.b64  	%rd14933, %rd14928, 4294967295;
	add.s64 	%rd14934, %rd14933, %rd14931;
	add.s64 	%rd14935, %rd14934, %rd14932;
	shr.u64 	%rd14936, %rd14935, 32;
	add.s64 	%rd14937, %rd14936, %rd14930;
	mul.wide.u32 	%rd14938, %r6574, %r6576;
	shr.u64 	%rd14939, %rd14938, 32;
	and.b64  	%rd14940, %rd14886, 4294967295;
	and.b64  	%rd14941, %rd14938, 4294967295;
	and.b64  	%rd14942, %rd14937, 4294967295;
	add.s64 	%rd14943, %rd14942, %rd14940;
	add.s64 	%rd14944, %rd14943, %rd14941;
	shr.u64 	%rd14945, %rd14944, 32;
	add.s64 	%rd14946, %rd14945, %rd14939;
	mul.wide.u32 	%rd14947, %r6573, %r6576;
	shr.u64 	%rd14948, %rd14947, 32;
	and.b64  	%rd14949, %rd14895, 4294967295;
	and.b64  	%rd14950, %rd14947, 4294967295;
	and.b64  	%rd14951, %rd14946, 4294967295;
	add.s64 	%rd14952, %rd14951, %rd14949;
	add.s64 	%rd14953, %rd14952, %rd14950;
	shr.u64 	%rd14954, %rd14953, 32;
	add.s64 	%rd14955, %rd14954, %rd14948;
	mul.wide.u32 	%rd14956, %r6572, %r6576;
	shr.u64 	%rd14957, %rd14956, 32;
	and.b64  	%rd14958, %rd14904, 4294967295;
	and.b64  	%rd14959, %rd14956, 4294967295;
	and.b64  	%rd14960, %rd14955, 4294967295;
	add.s64 	%rd14961, %rd14960, %rd14958;
	add.s64 	%rd14962, %rd14961, %rd14959;
	shr.u64 	%rd14963, %rd14962, 32;
	add.s64 	%rd14964, %rd14963, %rd14957;
	mul.wide.u32 	%rd14965, %r6571, %r6576;
	shr.u64 	%rd14966, %rd14965, 32;
	and.b64  	%rd14967, %rd14913, 4294967295;
	and.b64  	%rd14968, %rd14965, 4294967295;
	and.b64  	%rd14969, %rd14964, 4294967295;
	add.s64 	%rd14970, %rd14969, %rd14967;
	add.s64 	%rd14971, %rd14970, %rd14968;
	shr.u64 	%rd14972, %rd14971, 32;
	add.s64 	%rd14973, %rd14972, %rd14966;
	mul.wide.u32 	%rd14974, %r6570, %r6576;
	shr.u64 	%rd14975, %rd14974, 32;
	and.b64  	%rd14976, %rd14916, 4294967295;
	and.b64  	%rd14977, %rd14974, 4294967295;
	and.b64  	%rd14978, %rd14973, 4294967295;
	add.s64 	%rd14979, %rd14978, %rd14976;
	add.s64 	%rd14980, %rd14979, %rd14977;
	shr.u64 	%rd14981, %rd14980, 32;
	add.s64 	%rd14982, %rd14981, %rd14975;
	mul.lo.s32 	%r3916, %r22, %r3915;
	cvt.u64.u32 	%rd14983, %r3916;
	mul.wide.u32 	%rd14984, %r6, %r3916;
	shr.u64 	%rd14985, %rd14984, 32;
	and.b64  	%rd14986, %rd14918, 4294967295;
	and.b64  	%rd14987, %rd14984, 4294967295;
	add.s64 	%rd14988, %rd14987, %rd14986;
	shr.u64 	%rd14989, %rd14988, 32;
	add.s64 	%rd14990, %rd14989, %rd14985;
	mul.lo.s64 	%rd14991, %rd2, %rd14983;
	shr.u64 	%rd14992, %rd14991, 32;
	and.b64  	%rd14993, %rd14926, 4294967295;
	and.b64  	%rd14994, %rd14991, 4294967295;
	and.b64  	%rd14995, %rd14990, 4294967295;
	add.s64 	%rd14996, %rd14995, %rd14993;
	add.s64 	%rd14997, %rd14996, %rd14994;
	shr.u64 	%rd14998, %rd14997, 32;
	add.s64 	%rd14999, %rd14998, %rd14992;
	mul.lo.s64 	%rd15000, %rd3, %rd14983;
	shr.u64 	%rd15001, %rd15000, 32;
	and.b64  	%rd15002, %rd14935, 4294967295;
	and.b64  	%rd15003, %rd15000, 4294967295;
	and.b64  	%rd15004, %rd14999, 4294967295;
	add.s64 	%rd15005, %rd15004, %rd15002;
	add.s64 	%rd15006, %rd15005, %rd15003;
	shr.u64 	%rd15007, %rd15006, 32;
	add.s64 	%rd15008, %rd15007, %rd15001;
	mul.wide.u32 	%rd15009, %r9, %r3916;
	shr.u64 	%rd15010, %rd15009, 32;
	and.b64  	%rd15011, %rd14944, 4294967295;
	and.b64  	%rd15012, %rd15009, 4294967295;
	and.b64  	%rd15013, %rd15008, 4294967295;
	add.s64 	%rd15014, %rd15013, %rd15011;
	add.s64 	%rd15015, %rd15014, %rd15012;
	shr.u64 	%rd15016, %rd15015, 32;
	add.s64 	%rd15017, %rd15016, %rd15010;
	mul.wide.u32 	%rd15018, %r10, %r3916;
	shr.u64 	%rd15019, %rd15018, 32;
	and.b64  	%rd15020, %rd14953, 4294967295;
	and.b64  	%rd15021, %rd15018, 4294967295;
	and.b64  	%rd15022, %rd15017, 4294967295;
	add.s64 	%rd15023, %rd15022, %rd15020;
	add.s64 	%rd15024, %rd15023, %rd15021;
	shr.u64 	%rd15025, %rd15024, 32;
	add.s64 	%rd15026, %rd15025, %rd15019;
	mul.wide.u32 	%rd15027, %r11, %r3916;
	shr.u64 	%rd15028, %rd15027, 32;
	and.b64  	%rd15029, %rd14962, 4294967295;
	and.b64  	%rd15030, %rd15027, 4294967295;
	and.b64  	%rd15031, %rd15026, 4294967295;
	add.s64 	%rd15032, %rd15031, %rd15029;
	add.s64 	%rd15033, %rd15032, %rd15030;
	shr.u64 	%rd15034, %rd15033, 32;
	add.s64 	%rd15035, %rd15034, %rd15028;
	mul.lo.s64 	%rd15036, %rd7, %rd14983;
	shr.u64 	%rd15037, %rd15036, 32;
	and.b64  	%rd15038, %rd14971, 4294967295;
	and.b64  	%rd15039, %rd15036, 4294967295;
	and.b64  	%rd15040, %rd15035, 4294967295;
	add.s64 	%rd15041, %rd15040, %rd15038;
	add.s64 	%rd15042, %rd15041, %rd15039;
	shr.u64 	%rd15043, %rd15042, 32;
	add.s64 	%rd15044, %rd15043, %rd15037;
	mul.wide.u32 	%rd15045, %r13, %r3916;
	shr.u64 	%rd15046, %rd15045, 32;
	and.b64  	%rd15047, %rd14980, 4294967295;
	and.b64  	%rd15048, %rd15045, 4294967295;
	and.b64  	%rd15049, %rd15044, 4294967295;
	add.s64 	%rd15050, %rd15049, %rd15047;
	add.s64 	%rd15051, %rd15050, %rd15048;
	shr.u64 	%rd15052, %rd15051, 32;
	add.s64 	%rd15053, %rd15052, %rd15046;
	add.s64 	%rd15054, %rd14982, %rd15053;
	and.b64  	%rd15055, %rd14997, 4294967295;
	add.s64 	%rd15056, %rd14811, %rd15055;
	cvt.u32.u64 	%r3917, %rd15056;
	shr.u64 	%rd15057, %rd15056, 32;
	add.s64 	%rd15058, %rd15057, %rd14810;
	and.b64  	%rd15059, %rd15006, 4294967295;
	add.s64 	%rd15060, %rd15058, %rd15059;
	add.s64 	%rd15061, %rd15060, %rd14932;
	shr.u64 	%rd15062, %rd15061, 32;
	add.s64 	%rd15063, %rd15062, %rd14930;
	mul.wide.u32 	%rd15064, %r6575, %r6575;
	shr.u64 	%rd15065, %rd15064, 32;
	and.b64  	%rd15066, %rd15015, 4294967295;
	and.b64  	%rd15067, %rd15064, 4294967293;
	and.b64  	%rd15068, %rd15063, 4294967295;
	add.s64 	%rd15069, %rd15068, %rd15066;
	add.s64 	%rd15070, %rd15069, %rd15067;
	shr.u64 	%rd15071, %rd15070, 32;
	add.s64 	%rd15072, %rd15071, %rd15065;
	mul.wide.u32 	%rd15073, %r6574, %r6575;
	shr.u64 	%rd15074, %rd15073, 32;
	and.b64  	%rd15075, %rd15024, 4294967295;
	and.b64  	%rd15076, %rd15073, 4294967295;
	and.b64  	%rd15077, %rd15072, 4294967295;
	add.s64 	%rd15078, %rd15077, %rd15075;
	add.s64 	%rd15079, %rd15078, %rd15076;
	shr.u64 	%rd15080, %rd15079, 32;
	add.s64 	%rd15081, %rd15080, %rd15074;
	mul.wide.u32 	%rd15082, %r6573, %r6575;
	shr.u64 	%rd15083, %rd15082, 32;
	and.b64  	%rd15084, %rd15033, 4294967295;
	and.b64  	%rd15085, %rd15082, 4294967295;
	and.b64  	%rd15086, %rd15081, 4294967295;
	add.s64 	%rd15087, %rd15086, %rd15084;
	add.s64 	%rd15088, %rd15087, %rd15085;
	shr.u64 	%rd15089, %rd15088, 32;
	add.s64 	%rd15090, %rd15089, %rd15083;
	mul.wide.u32 	%rd15091, %r6572, %r6575;
	shr.u64 	%rd15092, %rd15091, 32;
	and.b64  	%rd15093, %rd15042, 4294967295;
	and.b64  	%rd15094, %rd15091, 4294967295;
	and.b64  	%rd15095, %rd15090, 4294967295;
	add.s64 	%rd15096, %rd15095, %rd15093;
	add.s64 	%rd15097, %rd15096, %rd15094;
	shr.u64 	%rd15098, %rd15097, 32;
	add.s64 	%rd15099, %rd15098, %rd15092;
	mul.wide.u32 	%rd15100, %r6571, %r6575;
	shr.u64 	%rd15101, %rd15100, 32;
	and.b64  	%rd15102, %rd15051, 4294967295;
	and.b64  	%rd15103, %rd15100, 4294967295;
	and.b64  	%rd15104, %rd15099, 4294967295;
	add.s64 	%rd15105, %rd15104, %rd15102;
	add.s64 	%rd15106, %rd15105, %rd15103;
	shr.u64 	%rd15107, %rd15106, 32;
	add.s64 	%rd15108, %rd15107, %rd15101;
	mul.wide.u32 	%rd15109, %r6570, %r6575;
	shr.u64 	%rd15110, %rd15109, 32;
	and.b64  	%rd15111, %rd15054, 4294967295;
	and.b64  	%rd15112, %rd15109, 4294967295;
	and.b64  	%rd15113, %rd15108, 4294967295;
	add.s64 	%rd15114, %rd15113, %rd15111;
	add.s64 	%rd15115, %rd15114, %rd15112;
	shr.u64 	%rd15116, %rd15115, 32;
	add.s64 	%rd15117, %rd15116, %rd15110;
	mul.lo.s32 	%r3918, %r22, %r3917;
	cvt.u64.u32 	%rd15118, %r3918;
	mul.wide.u32 	%rd15119, %r6, %r3918;
	shr.u64 	%rd15120, %rd15119, 32;
	and.b64  	%rd15121, %rd15056, 4294967295;
	and.b64  	%rd15122, %rd15119, 4294967295;
	add.s64 	%rd15123, %rd15122, %rd15121;
	shr.u64 	%rd15124, %rd15123, 32;
	add.s64 	%rd15125, %rd15124, %rd15120;
	mul.lo.s64 	%rd15126, %rd2, %rd15118;
	shr.u64 	%rd15127, %rd15126, 32;
	and.b64  	%rd15128, %rd15061, 4294967295;
	and.b64  	%rd15129, %rd15126, 4294967295;
	and.b64  	%rd15130, %rd15125, 4294967295;
	add.s64 	%rd15131, %rd15130, %rd15128;
	add.s64 	%rd15132, %rd15131, %rd15129;
	shr.u64 	%rd15133, %rd15132, 32;
	add.s64 	%rd15134, %rd15133, %rd15127;
	mul.lo.s64 	%rd15135, %rd3, %rd15118;
	shr.u64 	%rd15136, %rd15135, 32;
	and.b64  	%rd15137, %rd15070, 4294967295;
	and.b64  	%rd15138, %rd15135, 4294967295;
	and.b64  	%rd15139, %rd15134, 4294967295;
	add.s64 	%rd15140, %rd15139, %rd15137;
	add.s64 	%rd15141, %rd15140, %rd15138;
	shr.u64 	%rd15142, %rd15141, 32;
	add.s64 	%rd15143, %rd15142, %rd15136;
	mul.wide.u32 	%rd15144, %r9, %r3918;
	shr.u64 	%rd15145, %rd15144, 32;
	and.b64  	%rd15146, %rd15079, 4294967295;
	and.b64  	%rd15147, %rd15144, 4294967295;
	and.b64  	%rd15148, %rd15143, 4294967295;
	add.s64 	%rd15149, %rd15148, %rd15146;
	add.s64 	%rd15150, %rd15149, %rd15147;
	shr.u64 	%rd15151, %rd15150, 32;
	add.s64 	%rd15152, %rd15151, %rd15145;
	mul.wide.u32 	%rd15153, %r10, %r3918;
	shr.u64 	%rd15154, %rd15153, 32;
	and.b64  	%rd15155, %rd15088, 4294967295;
	and.b64  	%rd15156, %rd15153, 4294967295;
	and.b64  	%rd15157, %rd15152, 4294967295;
	add.s64 	%rd15158, %rd15157, %rd15155;
	add.s64 	%rd15159, %rd15158, %rd15156;
	shr.u64 	%rd15160, %rd15159, 32;
	add.s64 	%rd15161, %rd15160, %rd15154;
	mul.wide.u32 	%rd15162, %r11, %r3918;
	shr.u64 	%rd15163, %rd15162, 32;
	and.b64  	%rd15164, %rd15097, 4294967295;
	and.b64  	%rd15165, %rd15162, 4294967295;
	and.b64  	%rd15166, %rd15161, 4294967295;
	add.s64 	%rd15167, %rd15166, %rd15164;
	add.s64 	%rd15168, %rd15167, %rd15165;
	shr.u64 	%rd15169, %rd15168, 32;
	add.s64 	%rd15170, %rd15169, %rd15163;
	mul.lo.s64 	%rd15171, %rd7, %rd15118;
	shr.u64 	%rd15172, %rd15171, 32;
	and.b64  	%rd15173, %rd15106, 4294967295;
	and.b64  	%rd15174, %rd15171, 4294967295;
	and.b64  	%rd15175, %rd15170, 4294967295;
	add.s64 	%rd15176, %rd15175, %rd15173;
	add.s64 	%rd15177, %rd15176, %rd15174;
	shr.u64 	%rd15178, %rd15177, 32;
	add.s64 	%rd15179, %rd15178, %rd15172;
	mul.wide.u32 	%rd15180, %r13, %r3918;
	shr.u64 	%rd15181, %rd15180, 32;
	and.b64  	%rd15182, %rd15115, 4294967295;
	and.b64  	%rd15183, %rd15180, 4294967295;
	and.b64  	%rd15184, %rd15179, 4294967295;
	add.s64 	%rd15185, %rd15184, %rd15182;
	add.s64 	%rd15186, %rd15185, %rd15183;
	shr.u64 	%rd15187, %rd15186, 32;
	add.s64 	%rd15188, %rd15187, %rd15181;
	add.s64 	%rd15189, %rd15117, %rd15188;
	and.b64  	%rd15190, %rd15132, 4294967295;
	add.s64 	%rd15191, %rd14817, %rd15190;
	cvt.u32.u64 	%r3919, %rd15191;
	shr.u64 	%rd15192, %rd15191, 32;
	add.s64 	%rd15193, %rd15192, %rd14816;
	and.b64  	%rd15194, %rd15141, 4294967295;
	add.s64 	%rd15195, %rd15193, %rd15194;
	add.s64 	%rd15196, %rd15195, %rd14941;
	shr.u64 	%rd15197, %rd15196, 32;
	add.s64 	%rd15198, %rd15197, %rd14939;
	and.b64  	%rd15199, %rd15150, 4294967295;
	and.b64  	%rd15200, %rd15198, 4294967295;
	add.s64 	%rd15201, %rd15200, %rd15199;
	add.s64 	%rd15202, %rd15201, %rd15076;
	shr.u64 	%rd15203, %rd15202, 32;
	add.s64 	%rd15204, %rd15203, %rd15074;
	mul.wide.u32 	%rd15205, %r6574, %r6574;
	shr.u64 	%rd15206, %rd15205, 32;
	and.b64  	%rd15207, %rd15159, 4294967295;
	and.b64  	%rd15208, %rd15205, 4294967293;
	and.b64  	%rd15209, %rd15204, 4294967295;
	add.s64 	%rd15210, %rd15209, %rd15207;
	add.s64 	%rd15211, %rd15210, %rd15208;
	shr.u64 	%rd15212, %rd15211, 32;
	add.s64 	%rd15213, %rd15212, %rd15206;
	mul.wide.u32 	%rd15214, %r6573, %r6574;
	shr.u64 	%rd15215, %rd15214, 32;
	and.b64  	%rd15216, %rd15168, 4294967295;
	and.b64  	%rd15217, %rd15214, 4294967295;
	and.b64  	%rd15218, %rd15213, 4294967295;
	add.s64 	%rd15219, %rd15218, %rd15216;
	add.s64 	%rd15220, %rd15219, %rd15217;
	shr.u64 	%rd15221, %rd15220, 32;
	add.s64 	%rd15222, %rd15221, %rd15215;
	mul.wide.u32 	%rd15223, %r6572, %r6574;
	shr.u64 	%rd15224, %rd15223, 32;
	and.b64  	%rd15225, %rd15177, 4294967295;
	and.b64  	%rd15226, %rd15223, 4294967295;
	and.b64  	%rd15227, %rd15222, 4294967295;
	add.s64 	%rd15228, %rd15227, %rd15225;
	add.s64 	%rd15229, %rd15228, %rd15226;
	shr.u64 	%rd15230, %rd15229, 32;
	add.s64 	%rd15231, %rd15230, %rd15224;
	mul.wide.u32 	%rd15232, %r6571, %r6574;
	shr.u64 	%rd15233, %rd15232, 32;
	and.b64  	%rd15234, %rd15186, 4294967295;
	and.b64  	%rd15235, %rd15232, 4294967295;
	and.b64  	%rd15236, %rd15231, 4294967295;
	add.s64 	%rd15237, %rd15236, %rd15234;
	add.s64 	%rd15238, %rd15237, %rd15235;
	shr.u64 	%rd15239, %rd15238, 32;
	add.s64 	%rd15240, %rd15239, %rd15233;
	mul.wide.u32 	%rd15241, %r6570, %r6574;
	shr.u64 	%rd15242, %rd15241, 32;
	and.b64  	%rd15243, %rd15189, 4294967295;
	and.b64  	%rd15244, %rd15241, 4294967295;
	and.b64  	%rd15245, %rd15240, 4294967295;
	add.s64 	%rd15246, %rd15245, %rd15243;
	add.s64 	%rd15247, %rd15246, %rd15244;
	shr.u64 	%rd15248, %rd15247, 32;
	add.s64 	%rd15249, %rd15248, %rd15242;
	mul.lo.s32 	%r3920, %r22, %r3919;
	cvt.u64.u32 	%rd15250, %r3920;
	mul.wide.u32 	%rd15251, %r6, %r3920;
	shr.u64 	%rd15252, %rd15251, 32;
	and.b64  	%rd15253, %rd15191, 4294967295;
	and.b64  	%rd15254, %rd15251, 4294967295;
	add.s64 	%rd15255, %rd15254, %rd15253;
	shr.u64 	%rd15256, %rd15255, 32;
	add.s64 	%rd15257, %rd15256, %rd15252;
	mul.lo.s64 	%rd15258, %rd2, %rd15250;
	shr.u64 	%rd15259, %rd15258, 32;
	and.b64  	%rd15260, %rd15196, 4294967295;
	and.b64  	%rd15261, %rd15258, 4294967295;
	and.b64  	%rd15262, %rd15257, 4294967295;
	add.s64 	%rd15263, %rd15262, %rd15260;
	add.s64 	%rd15264, %rd15263, %rd15261;
	shr.u64 	%rd15265, %rd15264, 32;
	add.s64 	%rd15266, %rd15265, %rd15259;
	mul.lo.s64 	%rd15267, %rd3, %rd15250;
	shr.u64 	%rd15268, %rd15267, 32;
	and.b64  	%rd15269, %rd15202, 4294967295;
	and.b64  	%rd15270, %rd15267, 4294967295;
	and.b64  	%rd15271, %rd15266, 4294967295;
	add.s64 	%rd15272, %rd15271, %rd15269;
	add.s64 	%rd15273, %rd15272, %rd15270;
	shr.u64 	%rd15274, %rd15273, 32;
	add.s64 	%rd15275, %rd15274, %rd15268;
	mul.wide.u32 	%rd15276, %r9, %r3920;
	shr.u64 	%rd15277, %rd15276, 32;
	and.b64  	%rd15278, %rd15211, 4294967295;
	and.b64  	%rd15279, %rd15276, 4294967295;
	and.b64  	%rd15280, %rd15275, 4294967295;
	add.s64 	%rd15281, %rd15280, %rd15278;
	add.s64 	%rd15282, %rd15281, %rd15279;
	shr.u64 	%rd15283, %rd15282, 32;
	add.s64 	%rd15284, %rd15283, %rd15277;
	mul.wide.u32 	%rd15285, %r10, %r3920;
	shr.u64 	%rd15286, %rd15285, 32;
	and.b64  	%rd15287, %rd15220, 4294967295;
	and.b64  	%rd15288, %rd15285, 4294967295;
	and.b64  	%rd15289, %rd15284, 4294967295;
	add.s64 	%rd15290, %rd15289, %rd15287;
	add.s64 	%rd15291, %rd15290, %rd15288;
	shr.u64 	%rd15292, %rd15291, 32;
	add.s64 	%rd15293, %rd15292, %rd15286;
	mul.wide.u32 	%rd15294, %r11, %r3920;
	shr.u64 	%rd15295, %rd15294, 32;
	and.b64  	%rd15296, %rd15229, 4294967295;
	and.b64  	%rd15297, %rd15294, 4294967295;
	and.b64  	%rd15298, %rd15293, 4294967295;
	add.s64 	%rd15299, %rd15298, %rd15296;
	add.s64 	%rd15300, %rd15299, %rd15297;
	shr.u64 	%rd15301, %rd15300, 32;
	add.s64 	%rd15302, %rd15301, %rd15295;
	mul.lo.s64 	%rd15303, %rd7, %rd15250;
	shr.u64 	%rd15304, %rd15303, 32;
	and.b64  	%rd15305, %rd15238, 4294967295;
	and.b64  	%rd15306, %rd15303, 4294967295;
	and.b64  	%rd15307, %rd15302, 4294967295;
	add.s64 	%rd15308, %rd15307, %rd15305;
	add.s64 	%rd15309, %rd15308, %rd15306;
	shr.u64 	%rd15310, %rd15309, 32;
	add.s64 	%rd15311, %rd15310, %rd15304;
	mul.wide.u32 	%rd15312, %r13, %r3920;
	shr.u64 	%rd15313, %rd15312, 32;
	and.b64  	%rd15314, %rd15247, 4294967295;
	and.b64  	%rd15315, %rd15312, 4294967295;
	and.b64  	%rd15316, %rd15311, 4294967295;
	add.s64 	%rd15317, %rd15316, %rd15314;
	add.s64 	%rd15318, %rd15317, %rd15315;
	shr.u64 	%rd15319, %rd15318, 32;
	add.s64 	%rd15320, %rd15319, %rd15313;
	add.s64 	%rd15321, %rd15249, %rd15320;
	and.b64  	%rd15322, %rd15264, 4294967295;
	add.s64 	%rd15323, %rd14823, %rd15322;
	cvt.u32.u64 	%r3921, %rd15323;
	shr.u64 	%rd15324, %rd15323, 32;
	add.s64 	%rd15325, %rd15324, %rd14822;
	and.b64  	%rd15326, %rd15273, 4294967295;
	add.s64 	%rd15327, %rd15325, %rd15326;
	add.s64 	%rd15328, %rd15327, %rd14950;
	shr.u64 	%rd15329, %rd15328, 32;
	add.s64 	%rd15330, %rd15329, %rd14948;
	and.b64  	%rd15331, %rd15282, 4294967295;
	and.b64  	%rd15332, %rd15330, 4294967295;
	add.s64 	%rd15333, %rd15332, %rd15331;
	add.s64 	%rd15334, %rd15333, %rd15085;
	shr.u64 	%rd15335, %rd15334, 32;
	add.s64 	%rd15336, %rd15335, %rd15083;
	and.b64  	%rd15337, %rd15291, 4294967295;
	and.b64  	%rd15338, %rd15336, 4294967295;
	add.s64 	%rd15339, %rd15338, %rd15337;
	add.s64 	%rd15340, %rd15339, %rd15217;
	shr.u64 	%rd15341, %rd15340, 32;
	add.s64 	%rd15342, %rd15341, %rd15215;
	mul.wide.u32 	%rd15343, %r6573, %r6573;
	shr.u64 	%rd15344, %rd15343, 32;
	and.b64  	%rd15345, %rd15300, 4294967295;
	and.b64  	%rd15346, %rd15343, 4294967293;
	and.b64  	%rd15347, %rd15342, 4294967295;
	add.s64 	%rd15348, %rd15347, %rd15345;
	add.s64 	%rd15349, %rd15348, %rd15346;
	shr.u64 	%rd15350, %rd15349, 32;
	add.s64 	%rd15351, %rd15350, %rd15344;
	mul.wide.u32 	%rd15352, %r6572, %r6573;
	shr.u64 	%rd15353, %rd15352, 32;
	and.b64  	%rd15354, %rd15309, 4294967295;
	and.b64  	%rd15355, %rd15352, 4294967295;
	and.b64  	%rd15356, %rd15351, 4294967295;
	add.s64 	%rd15357, %rd15356, %rd15354;
	add.s64 	%rd15358, %rd15357, %rd15355;
	shr.u64 	%rd15359, %rd15358, 32;
	add.s64 	%rd15360, %rd15359, %rd15353;
	mul.wide.u32 	%rd15361, %r6571, %r6573;
	shr.u64 	%rd15362, %rd15361, 32;
	and.b64  	%rd15363, %rd15318, 4294967295;
	and.b64  	%rd15364, %rd15361, 4294967295;
	and.b64  	%rd15365, %rd15360, 4294967295;
	add.s64 	%rd15366, %rd15365, %rd15363;
	add.s64 	%rd15367, %rd15366, %rd15364;
	shr.u64 	%rd15368, %rd15367, 32;
	add.s64 	%rd15369, %rd15368, %rd15362;
	mul.wide.u32 	%rd15370, %r6570, %r6573;
	shr.u64 	%rd15371, %rd15370, 32;
	and.b64  	%rd15372, %rd15321, 4294967295;
	and.b64  	%rd15373, %rd15370, 4294967295;
	and.b64  	%rd15374, %rd15369, 4294967295;
	add.s64 	%rd15375, %rd15374, %rd15372;
	add.s64 	%rd15376, %rd15375, %rd15373;
	shr.u64 	%rd15377, %rd15376, 32;
	add.s64 	%rd15378, %rd15377, %rd15371;
	mul.lo.s32 	%r3922, %r22, %r3921;
	cvt.u64.u32 	%rd15379, %r3922;
	mul.wide.u32 	%rd15380, %r6, %r3922;
	shr.u64 	%rd15381, %rd15380, 32;
	and.b64  	%rd15382, %rd15323, 4294967295;
	and.b64  	%rd15383, %rd15380, 4294967295;
	add.s64 	%rd15384, %rd15383, %rd15382;
	shr.u64 	%rd15385, %rd15384, 32;
	add.s64 	%rd15386, %rd15385, %rd15381;
	mul.lo.s64 	%rd15387, %rd2, %rd15379;
	shr.u64 	%rd15388, %rd15387, 32;
	and.b64  	%rd15389, %rd15328, 4294967295;
	and.b64  	%rd15390, %rd15387, 4294967295;
	and.b64  	%rd15391, %rd15386, 4294967295;
	add.s64 	%rd15392, %rd15391, %rd15389;
	add.s64 	%rd15393, %rd15392, %rd15390;
	shr.u64 	%rd15394, %rd15393, 32;
	add.s64 	%rd15395, %rd15394, %rd15388;
	mul.lo.s64 	%rd15396, %rd3, %rd15379;
	shr.u64 	%rd15397, %rd15396, 32;
	and.b64  	%rd15398, %rd15334, 4294967295;
	and.b64  	%rd15399, %rd15396, 4294967295;
	and.b64  	%rd15400, %rd15395, 4294967295;
	add.s64 	%rd15401, %rd15400, %rd15398;
	add.s64 	%rd15402, %rd15401, %rd15399;
	shr.u64 	%rd15403, %rd15402, 32;
	add.s64 	%rd15404, %rd15403, %rd15397;
	mul.wide.u32 	%rd15405, %r9, %r3922;
	shr.u64 	%rd15406, %rd15405, 32;
	and.b64  	%rd15407, %rd15340, 4294967295;
	and.b64  	%rd15408, %rd15405, 4294967295;
	and.b64  	%rd15409, %rd15404, 4294967295;
	add.s64 	%rd15410, %rd15409, %rd15407;
	add.s64 	%rd15411, %rd15410, %rd15408;
	shr.u64 	%rd15412, %rd15411, 32;
	add.s64 	%rd15413, %rd15412, %rd15406;
	mul.wide.u32 	%rd15414, %r10, %r3922;
	shr.u64 	%rd15415, %rd15414, 32;
	and.b64  	%rd15416, %rd15349, 4294967295;
	and.b64  	%rd15417, %rd15414, 4294967295;
	and.b64  	%rd15418, %rd15413, 4294967295;
	add.s64 	%rd15419, %rd15418, %rd15416;
	add.s64 	%rd15420, %rd15419, %rd15417;
	shr.u64 	%rd15421, %rd15420, 32;
	add.s64 	%rd15422, %rd15421, %rd15415;
	mul.wide.u32 	%rd15423, %r11, %r3922;
	shr.u64 	%rd15424, %rd15423, 32;
	and.b64  	%rd15425, %rd15358, 4294967295;
	and.b64  	%rd15426, %rd15423, 4294967295;
	and.b64  	%rd15427, %rd15422, 4294967295;
	add.s64 	%rd15428, %rd15427, %rd15425;
	add.s64 	%rd15429, %rd15428, %rd15426;
	shr.u64 	%rd15430, %rd15429, 32;
	add.s64 	%rd15431, %rd15430, %rd15424;
	mul.lo.s64 	%rd15432, %rd7, %rd15379;
	shr.u64 	%rd15433, %rd15432, 32;
	and.b64  	%rd15434, %rd15367, 4294967295;
	and.b64  	%rd15435, %rd15432, 4294967295;
	and.b64  	%rd15436, %rd15431, 4294967295;
	add.s64 	%rd15437, %rd15436, %rd15434;
	add.s64 	%rd15438, %rd15437, %rd15435;
	shr.u64 	%rd15439, %rd15438, 32;
	add.s64 	%rd15440, %rd15439, %rd15433;
	mul.wide.u32 	%rd15441, %r13, %r3922;
	shr.u64 	%rd15442, %rd15441, 32;
	and.b64  	%rd15443, %rd15376, 4294967295;
	and.b64  	%rd15444, %rd15441, 4294967295;
	and.b64  	%rd15445, %rd15440, 4294967295;
	add.s64 	%rd15446, %rd15445, %rd15443;
	add.s64 	%rd15447, %rd15446, %rd15444;
	shr.u64 	%rd15448, %rd15447, 32;
	add.s64 	%rd15449, %rd15448, %rd15442;
	add.s64 	%rd15450, %rd15378, %rd15449;
	and.b64  	%rd15451, %rd15393, 4294967295;
	add.s64 	%rd15452, %rd14829, %rd15451;
	cvt.u32.u64 	%r3923, %rd15452;
	shr.u64 	%rd15453, %rd15452, 32;
	add.s64 	%rd15454, %rd15453, %rd14828;
	and.b64  	%rd15455, %rd15402, 4294967295;
	add.s64 	%rd15456, %rd15454, %rd15455;
	add.s64 	%rd15457, %rd15456, %rd14959;
	shr.u64 	%rd15458, %rd15457, 32;
	add.s64 	%rd15459, %rd15458, %rd14957;
	and.b64  	%rd15460, %rd15411, 4294967295;
	and.b64  	%rd15461, %rd15459, 4294967295;
	add.s64 	%rd15462, %rd15461, %rd15460;
	add.s64 	%rd15463, %rd15462, %rd15094;
	shr.u64 	%rd15464, %rd15463, 32;
	add.s64 	%rd15465, %rd15464, %rd15092;
	and.b64  	%rd15466, %rd15420, 4294967295;
	and.b64  	%rd15467, %rd15465, 4294967295;
	add.s64 	%rd15468, %rd15467, %rd15466;
	add.s64 	%rd15469, %rd15468, %rd15226;
	shr.u64 	%rd15470, %rd15469, 32;
	add.s64 	%rd15471, %rd15470, %rd15224;
	and.b64  	%rd15472, %rd15429, 4294967295;
	and.b64  	%rd15473, %rd15471, 4294967295;
	add.s64 	%rd15474, %rd15473, %rd15472;
	add.s64 	%rd15475, %rd15474, %rd15355;
	shr.u64 	%rd15476, %rd15475, 32;
	add.s64 	%rd15477, %rd15476, %rd15353;
	mul.wide.u32 	%rd15478, %r6572, %r6572;
	shr.u64 	%rd15479, %rd15478, 32;
	and.b64  	%rd15480, %rd15438, 4294967295;
	and.b64  	%rd15481, %rd15478, 4294967293;
	and.b64  	%rd15482, %rd15477, 4294967295;
	add.s64 	%rd15483, %rd15482, %rd15480;
	add.s64 	%rd15484, %rd15483, %rd15481;
	shr.u64 	%rd15485, %rd15484, 32;
	add.s64 	%rd15486, %rd15485, %rd15479;
	mul.wide.u32 	%rd15487, %r6571, %r6572;
	shr.u64 	%rd15488, %rd15487, 32;
	and.b64  	%rd15489, %rd15447, 4294967295;
	and.b64  	%rd15490, %rd15487, 4294967295;
	and.b64  	%rd15491, %rd15486, 4294967295;
	add.s64 	%rd15492, %rd15491, %rd15489;
	add.s64 	%rd15493, %rd15492, %rd15490;
	shr.u64 	%rd15494, %rd15493, 32;
	add.s64 	%rd15495, %rd15494, %rd15488;
	mul.wide.u32 	%rd15496, %r6570, %r6572;
	shr.u64 	%rd15497, %rd15496, 32;
	and.b64  	%rd15498, %rd15450, 4294967295;
	and.b64  	%rd15499, %rd15496, 4294967295;
	and.b64  	%rd15500, %rd15495, 4294967295;
	add.s64 	%rd15501, %rd15500, %rd15498;
	add.s64 	%rd15502, %rd15501, %rd15499;
	shr.u64 	%rd15503, %rd15502, 32;
	add.s64 	%rd15504, %rd15503, %rd15497;
	mul.lo.s32 	%r3924, %r22, %r3923;
	cvt.u64.u32 	%rd15505, %r3924;
	mul.wide.u32 	%rd15506, %r6, %r3924;
	shr.u64 	%rd15507, %rd15506, 32;
	and.b64  	%rd15508, %rd15452, 4294967295;
	and.b64  	%rd15509, %rd15506, 4294967295;
	add.s64 	%rd15510, %rd15509, %rd15508;
	shr.u64 	%rd15511, %rd15510, 32;
	add.s64 	%rd15512, %rd15511, %rd15507;
	mul.lo.s64 	%rd15513, %rd2, %rd15505;
	shr.u64 	%rd15514, %rd15513, 32;
	and.b64  	%rd15515, %rd15457, 4294967295;
	and.b64  	%rd15516, %rd15513, 4294967295;
	and.b64  	%rd15517, %rd15512, 4294967295;
	add.s64 	%rd15518, %rd15517, %rd15515;
	add.s64 	%rd15519, %rd15518, %rd15516;
	shr.u64 	%rd15520, %rd15519, 32;
	add.s64 	%rd15521, %rd15520, %rd15514;
	mul.lo.s64 	%rd15522, %rd3, %rd15505;
	shr.u64 	%rd15523, %rd15522, 32;
	and.b64  	%rd15524, %rd15463, 4294967295;
	and.b64  	%rd15525, %rd15522, 4294967295;
	and.b64  	%rd15526, %rd15521, 4294967295;
	add.s64 	%rd15527, %rd15526, %rd15524;
	add.s64 	%rd15528, %rd15527, %rd15525;
	shr.u64 	%rd15529, %rd15528, 32;
	add.s64 	%rd15530, %rd15529, %rd15523;
	mul.wide.u32 	%rd15531, %r9, %r3924;
	shr.u64 	%rd15532, %rd15531, 32;
	and.b64  	%rd15533, %rd15469, 4294967295;
	and.b64  	%rd15534, %rd15531, 4294967295;
	and.b64  	%rd15535, %rd15530, 4294967295;
	add.s64 	%rd15536, %rd15535, %rd15533;
	add.s64 	%rd15537, %rd15536, %rd15534;
	shr.u64 	%rd15538, %rd15537, 32;
	add.s64 	%rd15539, %rd15538, %rd15532;
	mul.wide.u32 	%rd15540, %r10, %r3924;
	shr.u64 	%rd15541, %rd15540, 32;
	and.b64  	%rd15542, %rd15475, 4294967295;
	and.b64  	%rd15543, %rd15540, 4294967295;
	and.b64  	%rd15544, %rd15539, 4294967295;
	add.s64 	%rd15545, %rd15544, %rd15542;
	add.s64 	%rd15546, %rd15545, %rd15543;
	shr.u64 	%rd15547, %rd15546, 32;
	add.s64 	%rd15548, %rd15547, %rd15541;
	mul.wide.u32 	%rd15549, %r11, %r3924;
	shr.u64 	%rd15550, %rd15549, 32;
	and.b64  	%rd15551, %rd15484, 4294967295;
	and.b64  	%rd15552, %rd15549, 4294967295;
	and.b64  	%rd15553, %rd15548, 4294967295;
	add.s64 	%rd15554, %rd15553, %rd15551;
	add.s64 	%rd15555, %rd15554, %rd15552;
	shr.u64 	%rd15556, %rd15555, 32;
	add.s64 	%rd15557, %rd15556, %rd15550;
	mul.lo.s64 	%rd15558, %rd7, %rd15505;
	shr.u64 	%rd15559, %rd15558, 32;
	and.b64  	%rd15560, %rd15493, 4294967295;
	and.b64  	%rd15561, %rd15558, 4294967295;
	and.b64  	%rd15562, %rd15557, 4294967295;
	add.s64 	%rd15563, %rd15562, %rd15560;
	add.s64 	%rd15564, %rd15563, %rd15561;
	shr.u64 	%rd15565, %rd15564, 32;
	add.s64 	%rd15566, %rd15565, %rd15559;
	mul.wide.u32 	%rd15567, %r13, %r3924;
	shr.u64 	%rd15568, %rd15567, 32;
	and.b64  	%rd15569, %rd15502, 4294967295;
	and.b64  	%rd15570, %rd15567, 4294967295;
	and.b64  	%rd15571, %rd15566, 4294967295;
	add.s64 	%rd15572, %rd15571, %rd15569;
	add.s64 	%rd15573, %rd15572, %rd15570;
	shr.u64 	%rd15574, %rd15573, 32;
	add.s64 	%rd15575, %rd15574, %rd15568;
	add.s64 	%rd15576, %rd15504, %rd15575;
	and.b64  	%rd15577, %rd15519, 4294967295;
	add.s64 	%rd15578, %rd14835, %rd15577;
	cvt.u32.u64 	%r3925, %rd15578;
	shr.u64 	%rd15579, %rd15578, 32;
	add.s64 	%rd15580, %rd15579, %rd14834;
	and.b64  	%rd15581, %rd15528, 4294967295;
	add.s64 	%rd15582, %rd15580, %rd15581;
	add.s64 	%rd15583, %rd15582, %rd14968;
	shr.u64 	%rd15584, %rd15583, 32;
	add.s64 	%rd15585, %rd15584, %rd14966;
	and.b64  	%rd15586, %rd15537, 4294967295;
	and.b64  	%rd15587, %rd15585, 4294967295;
	add.s64 	%rd15588, %rd15587, %rd15586;
	add.s64 	%rd15589, %rd15588, %rd15103;
	shr.u64 	%rd15590, %rd15589, 32;
	add.s64 	%rd15591, %rd15590, %rd15101;
	and.b64  	%rd15592, %rd15546, 4294967295;
	and.b64  	%rd15593, %rd15591, 4294967295;
	add.s64 	%rd15594, %rd15593, %rd15592;
	add.s64 	%rd15595, %rd15594, %rd15235;
	shr.u64 	%rd15596, %rd15595, 32;
	add.s64 	%rd15597, %rd15596, %rd15233;
	and.b64  	%rd15598, %rd15555, 4294967295;
	and.b64  	%rd15599, %rd15597, 4294967295;
	add.s64 	%rd15600, %rd15599, %rd15598;
	add.s64 	%rd15601, %rd15600, %rd15364;
	shr.u64 	%rd15602, %rd15601, 32;
	add.s64 	%rd15603, %rd15602, %rd15362;
	and.b64  	%rd15604, %rd15564, 4294967295;
	and.b64  	%rd15605, %rd15603, 4294967295;
	add.s64 	%rd15606, %rd15605, %rd15604;
	add.s64 	%rd15607, %rd15606, %rd15490;
	shr.u64 	%rd15608, %rd15607, 32;
	add.s64 	%rd15609, %rd15608, %rd15488;
	mul.wide.u32 	%rd15610, %r6571, %r6571;
	shr.u64 	%rd15611, %rd15610, 32;
	and.b64  	%rd15612, %rd15573, 4294967295;
	and.b64  	%rd15613, %rd15610, 4294967293;
	and.b64  	%rd15614, %rd15609, 4294967295;
	add.s64 	%rd15615, %rd15614, %rd15612;
	add.s64 	%rd15616, %rd15615, %rd15613;
	shr.u64 	%rd15617, %rd15616, 32;
	add.s64 	%rd15618, %rd15617, %rd15611;
	mul.wide.u32 	%rd15619, %r6570, %r6571;
	shr.u64 	%rd15620, %rd15619, 32;
	and.b64  	%rd15621, %rd15576, 4294967295;
	and.b64  	%rd15622, %rd15619, 4294967295;
	and.b64  	%rd15623, %rd15618, 4294967295;
	add.s64 	%rd15624, %rd15623, %rd15621;
	add.s64 	%rd15625, %rd15624, %rd15622;
	shr.u64 	%rd15626, %rd15625, 32;
	add.s64 	%rd15627, %rd15626, %rd15620;
	mul.lo.s32 	%r3926, %r22, %r3925;
	cvt.u64.u32 	%rd15628, %r3926;
	mul.wide.u32 	%rd15629, %r6, %r3926;
	shr.u64 	%rd15630, %rd15629, 32;
	and.b64  	%rd15631, %rd15578, 4294967295;
	and.b64  	%rd15632, %rd15629, 4294967295;
	add.s64 	%rd15633, %rd15632, %rd15631;
	shr.u64 	%rd15634, %rd15633, 32;
	add.s64 	%rd15635, %rd15634, %rd15630;
	mul.lo.s64 	%rd15636, %rd2, %rd15628;
	shr.u64 	%rd15637, %rd15636, 32;
	and.b64  	%rd15638, %rd15583, 4294967295;
	and.b64  	%rd15639, %rd15636, 4294967295;
	and.b64  	%rd15640, %rd15635, 4294967295;
	add.s64 	%rd15641, %rd15640, %rd15638;
	add.s64 	%rd15642, %rd15641, %rd15639;
	shr.u64 	%rd15643, %rd15642, 32;
	add.s64 	%rd15644, %rd15643, %rd15637;
	mul.lo.s64 	%rd15645, %rd3, %rd15628;
	shr.u64 	%rd15646, %rd15645, 32;
	and.b64  	%rd15647, %rd15589, 4294967295;
	and.b64  	%rd15648, %rd15645, 4294967295;
	and.b64  	%rd15649, %rd15644, 4294967295;
	add.s64 	%rd15650, %rd15649, %rd15647;
	add.s64 	%rd15651, %rd15650, %rd15648;
	shr.u64 	%rd15652, %rd15651, 32;
	add.s64 	%rd15653, %rd15652, %rd15646;
	mul.wide.u32 	%rd15654, %r9, %r3926;
	shr.u64 	%rd15655, %rd15654, 32;
	and.b64  	%rd15656, %rd15595, 4294967295;
	and.b64  	%rd15657, %rd15654, 4294967295;
	and.b64  	%rd15658, %rd15653, 4294967295;
	add.s64 	%rd15659, %rd15658, %rd15656;
	add.s64 	%rd15660, %rd15659, %rd15657;
	shr.u64 	%rd15661, %rd15660, 32;
	add.s64 	%rd15662, %rd15661, %rd15655;
	mul.wide.u32 	%rd15663, %r10, %r3926;
	shr.u64 	%rd15664, %rd15663, 32;
	and.b64  	%rd15665, %rd15601, 4294967295;
	and.b64  	%rd15666, %rd15663, 4294967295;
	and.b64  	%rd15667, %rd15662, 4294967295;
	add.s64 	%rd15668, %rd15667, %rd15665;
	add.s64 	%rd15669, %rd15668, %rd15666;
	shr.u64 	%rd15670, %rd15669, 32;
	add.s64 	%rd15671, %rd15670, %rd15664;
	mul.wide.u32 	%rd15672, %r11, %r3926;
	shr.u64 	%rd15673, %rd15672, 32;
	and.b64  	%rd15674, %rd15607, 4294967295;
	and.b64  	%rd15675, %rd15672, 4294967295;
	and.b64  	%rd15676, %rd15671, 4294967295;
	add.s64 	%rd15677, %rd15676, %rd15674;
	add.s64 	%rd15678, %rd15677, %rd15675;
	shr.u64 	%rd15679, %rd15678, 32;
	add.s64 	%rd15680, %rd15679, %rd15673;
	mul.lo.s64 	%rd15681, %rd7, %rd15628;
	shr.u64 	%rd15682, %rd15681, 32;
	and.b64  	%rd15683, %rd15616, 4294967295;
	and.b64  	%rd15684, %rd15681, 4294967295;
	and.b64  	%rd15685, %rd15680, 4294967295;
	add.s64 	%rd15686, %rd15685, %rd15683;
	add.s64 	%rd15687, %rd15686, %rd15684;
	shr.u64 	%rd15688, %rd15687, 32;
	add.s64 	%rd15689, %rd15688, %rd15682;
	mul.wide.u32 	%rd15690, %r13, %r3926;
	shr.u64 	%rd15691, %rd15690, 32;
	and.b64  	%rd15692, %rd15625, 4294967295;
	and.b64  	%rd15693, %rd15690, 4294967295;
	and.b64  	%rd15694, %rd15689, 4294967295;
	add.s64 	%rd15695, %rd15694, %rd15692;
	add.s64 	%rd15696, %rd15695, %rd15693;
	shr.u64 	%rd15697, %rd15696, 32;
	add.s64 	%rd15698, %rd15697, %rd15691;
	add.s64 	%rd15699, %rd15627, %rd15698;
	and.b64  	%rd15700, %rd15642, 4294967295;
	add.s64 	%rd15701, %rd14841, %rd15700;
	cvt.u32.u64 	%r3927, %rd15701;
	shr.u64 	%rd15702, %rd15701, 32;
	add.s64 	%rd15703, %rd15702, %rd14840;
	and.b64  	%rd15704, %rd15651, 4294967295;
	add.s64 	%rd15705, %rd15703, %rd15704;
	add.s64 	%rd15706, %rd15705, %rd14977;
	shr.u64 	%rd15707, %rd15706, 32;
	add.s64 	%rd15708, %rd15707, %rd14975;
	and.b64  	%rd15709, %rd15660, 4294967295;
	and.b64  	%rd15710, %rd15708, 4294967295;
	add.s64 	%rd15711, %rd15710, %rd15709;
	add.s64 	%rd15712, %rd15711, %rd15112;
	shr.u64 	%rd15713, %rd15712, 32;
	add.s64 	%rd15714, %rd15713, %rd15110;
	and.b64  	%rd15715, %rd15669, 4294967295;
	and.b64  	%rd15716, %rd15714, 4294967295;
	add.s64 	%rd15717, %rd15716, %rd15715;
	add.s64 	%rd15718, %rd15717, %rd15244;
	shr.u64 	%rd15719, %rd15718, 32;
	add.s64 	%rd15720, %rd15719, %rd15242;
	and.b64  	%rd15721, %rd15678, 4294967295;
	and.b64  	%rd15722, %rd15720, 4294967295;
	add.s64 	%rd15723, %rd15722, %rd15721;
	add.s64 	%rd15724, %rd15723, %rd15373;
	shr.u64 	%rd15725, %rd15724, 32;
	add.s64 	%rd15726, %rd15725, %rd15371;
	and.b64  	%rd15727, %rd15687, 4294967295;
	and.b64  	%rd15728, %rd15726, 4294967295;
	add.s64 	%rd15729, %rd15728, %rd15727;
	add.s64 	%rd15730, %rd15729, %rd15499;
	shr.u64 	%rd15731, %rd15730, 32;
	add.s64 	%rd15732, %rd15731, %rd15497;
	and.b64  	%rd15733, %rd15696, 4294967295;
	and.b64  	%rd15734, %rd15732, 4294967295;
	add.s64 	%rd15735, %rd15734, %rd15733;
	add.s64 	%rd15736, %rd15735, %rd15622;
	shr.u64 	%rd15737, %rd15736, 32;
	add.s64 	%rd15738, %rd15737, %rd15620;
	mul.wide.u32 	%rd15739, %r6570, %r6570;
	{ .reg .b32 tmp; mov.b64 {tmp, %r3928}, %rd15739; }
	and.b64  	%rd15740, %rd15699, 4294967295;
	and.b64  	%rd15741, %rd15739, 4294967293;
	and.b64  	%rd15742, %rd15738, 4294967295;
	add.s64 	%rd15743, %rd15742, %rd15740;
	add.s64 	%rd15744, %rd15743, %rd15741;
	{ .reg .b32 tmp; mov.b64 {tmp, %r3929}, %rd15744; }
	add.s32 	%r3930, %r3929, %r3928;
	mul.lo.s32 	%r3931, %r22, %r3927;
	cvt.u64.u32 	%rd15745, %r3931;
	mul.wide.u32 	%rd15746, %r6, %r3931;
	shr.u64 	%rd15747, %rd15746, 32;
	and.b64  	%rd15748, %rd15701, 4294967295;
	and.b64  	%rd15749, %rd15746, 4294967295;
	add.s64 	%rd15750, %rd15749, %rd15748;
	shr.u64 	%rd15751, %rd15750, 32;
	add.s64 	%rd15752, %rd15751, %rd15747;
	mul.lo.s64 	%rd15753, %rd2, %rd15745;
	shr.u64 	%rd15754, %rd15753, 32;
	and.b64  	%rd15755, %rd15706, 4294967295;
	and.b64  	%rd15756, %rd15753, 4294967295;
	and.b64  	%rd15757, %rd15752, 4294967295;
	add.s64 	%rd15758, %rd15757, %rd15755;
	add.s64 	%rd15759, %rd15758, %rd15756;
	cvt.u32.u64 	%r6585, %rd15759;
	shr.u64 	%rd15760, %rd15759, 32;
	add.s64 	%rd15761, %rd15760, %rd15754;
	mul.lo.s64 	%rd15762, %rd3, %rd15745;
	shr.u64 	%rd15763, %rd15762, 32;
	and.b64  	%rd15764, %rd15712, 4294967295;
	and.b64  	%rd15765, %rd15762, 4294967295;
	and.b64  	%rd15766, %rd15761, 4294967295;
	add.s64 	%rd15767, %rd15766, %rd15764;
	add.s64 	%rd15768, %rd15767, %rd15765;
	cvt.u32.u64 	%r6584, %rd15768;
	shr.u64 	%rd15769, %rd15768, 32;
	add.s64 	%rd15770, %rd15769, %rd15763;
	mul.wide.u32 	%rd15771, %r9, %r3931;
	shr.u64 	%rd15772, %rd15771, 32;
	and.b64  	%rd15773, %rd15718, 4294967295;
	and.b64  	%rd15774, %rd15771, 4294967295;
	and.b64  	%rd15775, %rd15770, 4294967295;
	add.s64 	%rd15776, %rd15775, %rd15773;
	add.s64 	%rd15777, %rd15776, %rd15774;
	cvt.u32.u64 	%r6583, %rd15777;
	shr.u64 	%rd15778, %rd15777, 32;
	add.s64 	%rd15779, %rd15778, %rd15772;
	mul.wide.u32 	%rd15780, %r10, %r3931;
	shr.u64 	%rd15781, %rd15780, 32;
	and.b64  	%rd15782, %rd15724, 4294967295;
	and.b64  	%rd15783, %rd15780, 4294967295;
	and.b64  	%rd15784, %rd15779, 4294967295;
	add.s64 	%rd15785, %rd15784, %rd15782;
	add.s64 	%rd15786, %rd15785, %rd15783;
	cvt.u32.u64 	%r6582, %rd15786;
	shr.u64 	%rd15787, %rd15786, 32;
	add.s64 	%rd15788, %rd15787, %rd15781;
	mul.wide.u32 	%rd15789, %r11, %r3931;
	shr.u64 	%rd15790, %rd15789, 32;
	and.b64  	%rd15791, %rd15730, 4294967295;
	and.b64  	%rd15792, %rd15789, 4294967295;
	and.b64  	%rd15793, %rd15788, 4294967295;
	add.s64 	%rd15794, %rd15793, %rd15791;
	add.s64 	%rd15795, %rd15794, %rd15792;
	cvt.u32.u64 	%r6581, %rd15795;
	shr.u64 	%rd15796, %rd15795, 32;
	add.s64 	%rd15797, %rd15796, %rd15790;
	mul.lo.s64 	%rd15798, %rd7, %rd15745;
	shr.u64 	%rd15799, %rd15798, 32;
	and.b64  	%rd15800, %rd15736, 4294967295;
	and.b64  	%rd15801, %rd15798, 4294967295;
	and.b64  	%rd15802, %rd15797, 4294967295;
	add.s64 	%rd15803, %rd15802, %rd15800;
	add.s64 	%rd15804, %rd15803, %rd15801;
	cvt.u32.u64 	%r6580, %rd15804;
	shr.u64 	%rd15805, %rd15804, 32;
	add.s64 	%rd15806, %rd15805, %rd15799;
	mul.wide.u32 	%rd15807, %r13, %r3931;
	{ .reg .b32 tmp; mov.b64 {tmp, %r3932}, %rd15807; }
	and.b64  	%rd15808, %rd15744, 4294967295;
	and.b64  	%rd15809, %rd15807, 4294967295;
	and.b64  	%rd15810, %rd15806, 4294967295;
	add.s64 	%rd15811, %rd15810, %rd15808;
	add.s64 	%rd15812, %rd15811, %rd15809;
	cvt.u32.u64 	%r6579, %rd15812;
	{ .reg .b32 tmp; mov.b64 {tmp, %r3933}, %rd15812; }
	add.s32 	%r3934, %r3933, %r3932;
	add.s32 	%r6578, %r3930, %r3934;
	setp.lt.u32 	%p1274, %r6578, %r13;
	@%p1274 bra 	$L__BB0_391;
	setp.gt.u32 	%p1275, %r6578, %r13;
	@%p1275 bra 	$L__BB0_390;
	setp.gt.u32 	%p1276, %r12, %r6579;
	@%p1276 bra 	$L__BB0_391;
	setp.lt.u32 	%p1277, %r12, %r6579;
	@%p1277 bra 	$L__BB0_390;
	setp.gt.u32 	%p1278, %r11, %r6580;
	@%p1278 bra 	$L__BB0_391;
	setp.lt.u32 	%p1279, %r11, %r6580;
	@%p1279 bra 	$L__BB0_390;
	setp.gt.u32 	%p1280, %r10, %r6581;
	@%p1280 bra 	$L__BB0_391;
	setp.lt.u32 	%p1281, %r10, %r6581;
	@%p1281 bra 	$L__BB0_390;
	setp.gt.u32 	%p1282, %r9, %r6582;
	@%p1282 bra 	$L__BB0_391;
	setp.lt.u32 	%p1283, %r9, %r6582;
	@%p1283 bra 	$L__BB0_390;
	setp.gt.u32 	%p1284, %r8, %r6583;
	@%p1284 bra 	$L__BB0_391;
	setp.lt.u32 	%p1285, %r8, %r6583;
	@%p1285 bra 	$L__BB0_390;
	setp.gt.u32 	%p1286, %r7, %r6584;
	@%p1286 bra 	$L__BB0_391;
	setp.ge.u32 	%p1287, %r7, %r6584;
	setp.gt.u32 	%p1288, %r6, %r6585;
	and.pred  	%p1289, %p1287, %p1288;
	@%p1289 bra 	$L__BB0_391;
$L__BB0_390:
	sub.s32 	%r743, %r6585, %r6;
	setp.lt.u32 	%p1290, %r6585, %r6;
	selp.u32 	%r3935, 1, 0, %p1290;
	add.s32 	%r3936, %r7, %r3935;
	sub.s32 	%r744, %r6584, %r3936;
	setp.gt.u32 	%p1291, %r7, %r6584;
	setp.eq.s32 	%p1292, %r7, %r6584;
	and.pred  	%p1293, %p1292, %p1290;
	or.pred  	%p1294, %p1291, %p1293;
	selp.u32 	%r3937, 1, 0, %p1294;
	add.s32 	%r3938, %r8, %r3937;
	sub.s32 	%r745, %r6583, %r3938;
	setp.gt.u32 	%p1295, %r8, %r6583;
	setp.eq.s32 	%p1296, %r8, %r6583;
	and.pred  	%p1297, %p1296, %p1294;
	or.pred  	%p1298, %p1295, %p1297;
	selp.u32 	%r3939, 1, 0, %p1298;
	add.s32 	%r3940, %r9, %r3939;
	sub.s32 	%r746, %r6582, %r3940;
	setp.gt.u32 	%p1299, %r9, %r6582;
	setp.eq.s32 	%p1300, %r9, %r6582;
	and.pred  	%p1301, %p1300, %p1298;
	or.pred  	%p1302, %p1299, %p1301;
	selp.u32 	%r3941, 1, 0, %p1302;
	add.s32 	%r3942, %r10, %r3941;
	sub.s32 	%r747, %r6581, %r3942;
	setp.gt.u32 	%p1303, %r10, %r6581;
	setp.eq.s32 	%p1304, %r10, %r6581;
	and.pred  	%p1305, %p1304, %p1302;
	or.pred  	%p1306, %p1303, %p1305;
	selp.u32 	%r3943, 1, 0, %p1306;
	add.s32 	%r3944, %r11, %r3943;
	sub.s32 	%r748, %r6580, %r3944;
	setp.gt.u32 	%p1307, %r11, %r6580;
	setp.eq.s32 	%p1308, %r11, %r6580;
	and.pred  	%p1309, %p1308, %p1306;
	or.pred  	%p1310, %p1307, %p1309;
	selp.u32 	%r3945, 1, 0, %p1310;
	add.s32 	%r3946, %r12, %r3945;
	sub.s32 	%r749, %r6579, %r3946;
	setp.gt.u32 	%p1311, %r12, %r6579;
	setp.eq.s32 	%p1312, %r12, %r6579;
	and.pred  	%p1313, %p1312, %p1310;
	or.pred  	%p1314, %p1311, %p1313;
	selp.u32 	%r3947, 1, 0, %p1314;
	add.s32 	%r3948, %r13, %r3947;
	sub.s32 	%r6578, %r6578, %r3948;
	mov.u32 	%r6579, %r749;
	mov.u32 	%r6580, %r748;
	mov.u32 	%r6581, %r747;
	mov.u32 	%r6582, %r746;
	mov.u32 	%r6583, %r745;
	mov.u32 	%r6584, %r744;
	mov.u32 	%r6585, %r743;
$L__BB0_391:
	mul.wide.u32 	%rd15813, %r7124, %r6585;
	shr.u64 	%rd15814, %rd15813, 32;
	cvt.u32.u64 	%r3949, %rd15813;
	mul.wide.u32 	%rd15815, %r7123, %r6585;
	shr.u64 	%rd15816, %rd15815, 32;
	and.b64  	%rd15817, %rd15815, 4294967295;
	add.s64 	%rd15818, %rd15814, %rd15817;
	shr.u64 	%rd15819, %rd15818, 32;
	add.s64 	%rd15820, %rd15819, %rd15816;
	mul.wide.u32 	%rd15821, %r7122, %r6585;
	shr.u64 	%rd15822, %rd15821, 32;
	and.b64  	%rd15823, %rd15821, 4294967295;
	and.b64  	%rd15824, %rd15820, 4294967295;
	add.s64 	%rd15825, %rd15824, %rd15823;
	shr.u64 	%rd15826, %rd15825, 32;
	add.s64 	%rd15827, %rd15826, %rd15822;
	mul.wide.u32 	%rd15828, %r7121, %r6585;
	shr.u64 	%rd15829, %rd15828, 32;
	and.b64  	%rd15830, %rd15828, 4294967295;
	and.b64  	%rd15831, %rd15827, 4294967295;
	add.s64 	%rd15832, %rd15831, %rd15830;
	shr.u64 	%rd15833, %rd15832, 32;
	add.s64 	%rd15834, %rd15833, %rd15829;
	mul.wide.u32 	%rd15835, %r7120, %r6585;
	shr.u64 	%rd15836, %rd15835, 32;
	and.b64  	%rd15837, %rd15835, 4294967295;
	and.b64  	%rd15838, %rd15834, 4294967295;
	add.s64 	%rd15839, %rd15838, %rd15837;
	shr.u64 	%rd15840, %rd15839, 32;
	add.s64 	%rd15841, %rd15840, %rd15836;
	mul.wide.u32 	%rd15842, %r7119, %r6585;
	shr.u64 	%rd15843, %rd15842, 32;
	and.b64  	%rd15844, %rd15842, 4294967295;
	and.b64  	%rd15845, %rd15841, 4294967295;
	add.s64 	%rd15846, %rd15845, %rd15844;
	shr.u64 	%rd15847, %rd15846, 32;
	add.s64 	%rd15848, %rd15847, %rd15843;
	mul.wide.u32 	%rd15849, %r7118, %r6585;
	shr.u64 	%rd15850, %rd15849, 32;
	and.b64  	%rd15851, %rd15849, 4294967295;
	and.b64  	%rd15852, %rd15848, 4294967295;
	add.s64 	%rd15853, %rd15852, %rd15851;
	shr.u64 	%rd15854, %rd15853, 32;
	add.s64 	%rd15855, %rd15854, %rd15850;
	mul.wide.u32 	%rd15856, %r7117, %r6585;
	shr.u64 	%rd15857, %rd15856, 32;
	and.b64  	%rd15858, %rd15856, 4294967295;
	and.b64  	%rd15859, %rd15855, 4294967295;
	add.s64 	%rd15860, %rd15859, %rd15858;
	shr.u64 	%rd15861, %rd15860, 32;
	add.s64 	%rd15862, %rd15861, %rd15857;
	mul.lo.s32 	%r3950, %r22, %r3949;
	cvt.u64.u32 	%rd15863, %r3950;
	mul.wide.u32 	%rd15864, %r6, %r3950;
	shr.u64 	%rd15865, %rd15864, 32;
	and.b64  	%rd15866, %rd15813, 4294967295;
	and.b64  	%rd15867, %rd15864, 4294967295;
	add.s64 	%rd15868, %rd15867, %rd15866;
	shr.u64 	%rd15869, %rd15868, 32;
	add.s64 	%rd15870, %rd15869, %rd15865;
	mul.lo.s64 	%rd15871, %rd2, %rd15863;
	shr.u64 	%rd15872, %rd15871, 32;
	and.b64  	%rd15873, %rd15818, 4294967295;
	and.b64  	%rd15874, %rd15871, 4294967295;
	and.b64  	%rd15875, %rd15870, 4294967295;
	add.s64 	%rd15876, %rd15875, %rd15873;
	add.s64 	%rd15877, %rd15876, %rd15874;
	shr.u64 	%rd15878, %rd15877, 32;
	add.s64 	%rd15879, %rd15878, %rd15872;
	mul.lo.s64 	%rd15880, %rd3, %rd15863;
	shr.u64 	%rd15881, %rd15880, 32;
	and.b64  	%rd15882, %rd15825, 4294967295;
	and.b64  	%rd15883, %rd15880, 4294967295;
	and.b64  	%rd15884, %rd15879, 4294967295;
	add.s64 	%rd15885, %rd15884, %rd15882;
	add.s64 	%rd15886, %rd15885, %rd15883;
	shr.u64 	%rd15887, %rd15886, 32;
	add.s64 	%rd15888, %rd15887, %rd15881;
	mul.lo.s64 	%rd15889, %rd14, %rd15863;
	shr.u64 	%rd15890, %rd15889, 32;
	and.b64  	%rd15891, %rd15832, 4294967295;
	and.b64  	%rd15892, %rd15889, 4294967295;
	and.b64  	%rd15893, %rd15888, 4294967295;
	add.s64 	%rd15894, %rd15893, %rd15891;
	add.s64 	%rd15895, %rd15894, %rd15892;
	shr.u64 	%rd15896, %rd15895, 32;
	add.s64 	%rd15897, %rd15896, %rd15890;
	mul.lo.s64 	%rd15898, %rd15, %rd15863;
	shr.u64 	%rd15899, %rd15898, 32;
	and.b64  	%rd15900, %rd15839, 4294967295;
	and.b64  	%rd15901, %rd15898, 4294967295;
	and.b64  	%rd15902, %rd15897, 4294967295;
	add.s64 	%rd15903, %rd15902, %rd15900;
	add.s64 	%rd15904, %rd15903, %rd15901;
	shr.u64 	%rd15905, %rd15904, 32;
	add.s64 	%rd15906, %rd15905, %rd15899;
	mul.lo.s64 	%rd15907, %rd16, %rd15863;
	shr.u64 	%rd15908, %rd15907, 32;
	and.b64  	%rd15909, %rd15846, 4294967295;
	and.b64  	%rd15910, %rd15907, 4294967295;
	and.b64  	%rd15911, %rd15906, 4294967295;
	add.s64 	%rd15912, %rd15911, %rd15909;
	add.s64 	%rd15913, %rd15912, %rd15910;
	shr.u64 	%rd15914, %rd15913, 32;
	add.s64 	%rd15915, %rd15914, %rd15908;
	mul.lo.s64 	%rd15916, %rd7, %rd15863;
	shr.u64 	%rd15917, %rd15916, 32;
	and.b64  	%rd15918, %rd15853, 4294967295;
	and.b64  	%rd15919, %rd15916, 4294967295;
	and.b64  	%rd15920, %rd15915, 4294967295;
	add.s64 	%rd15921, %rd15920, %rd15918;
	add.s64 	%rd15922, %rd15921, %rd15919;
	shr.u64 	%rd15923, %rd15922, 32;
	add.s64 	%rd15924, %rd15923, %rd15917;
	mul.wide.u32 	%rd15925, %r13, %r3950;
	shr.u64 	%rd15926, %rd15925, 32;
	and.b64  	%rd15927, %rd15860, 4294967295;
	and.b64  	%rd15928, %rd15925, 4294967295;
	and.b64  	%rd15929, %rd15924, 4294967295;
	add.s64 	%rd15930, %rd15929, %rd15927;
	add.s64 	%rd15931, %rd15930, %rd15928;
	shr.u64 	%rd15932, %rd15931, 32;
	add.s64 	%rd15933, %rd15932, %rd15926;
	add.s64 	%rd15934, %rd15862, %rd15933;
	mul.wide.u32 	%rd15935, %r7124, %r6584;
	shr.u64 	%rd15936, %rd15935, 32;
	and.b64  	%rd15937, %rd15877, 4294967295;
	and.b64  	%rd15938, %rd15935, 4294967295;
	add.s64 	%rd15939, %rd15938, %rd15937;
	cvt.u32.u64 	%r3951, %rd15939;
	shr.u64 	%rd15940, %rd15939, 32;
	add.s64 	%rd15941, %rd15940, %rd15936;
	mul.wide.u32 	%rd15942, %r7123, %r6584;
	shr.u64 	%rd15943, %rd15942, 32;
	and.b64  	%rd15944, %rd15886, 4294967295;
	and.b64  	%rd15945, %rd15942, 4294967295;
	and.b64  	%rd15946, %rd15941, 4294967295;
	add.s64 	%rd15947, %rd15946, %rd15944;
	add.s64 	%rd15948, %rd15947, %rd15945;
	shr.u64 	%rd15949, %rd15948, 32;
	add.s64 	%rd15950, %rd15949, %rd15943;
	mul.wide.u32 	%rd15951, %r7122, %r6584;
	shr.u64 	%rd15952, %rd15951, 32;
	and.b64  	%rd15953, %rd15895, 4294967295;
	and.b64  	%rd15954, %rd15951, 4294967295;
	and.b64  	%rd15955, %rd15950, 4294967295;
	add.s64 	%rd15956, %rd15955, %rd15953;
	add.s64 	%rd15957, %rd15956, %rd15954;
	shr.u64 	%rd15958, %rd15957, 32;
	add.s64 	%rd15959, %rd15958, %rd15952;
	mul.wide.u32 	%rd15960, %r7121, %r6584;
	shr.u64 	%rd15961, %rd15960, 32;
	and.b64  	%rd15962, %rd15904, 4294967295;
	and.b64  	%rd15963, %rd15960, 4294967295;
	and.b64  	%rd15964, %rd15959, 4294967295;
	add.s64 	%rd15965, %rd15964, %rd15962;
	add.s64 	%rd15966, %rd15965, %rd15963;
	shr.u64 	%rd15967, %rd15966, 32;
	add.s64 	%rd15968, %rd15967, %rd15961;
	mul.wide.u32 	%rd15969, %r7120, %r6584;
	shr.u64 	%rd15970, %rd15969, 32;
	and.b64  	%rd15971, %rd15913, 4294967295;
	and.b64  	%rd15972, %rd15969, 4294967295;
	and.b64  	%rd15973, %rd15968, 4294967295;
	add.s64 	%rd15974, %rd15973, %rd15971;
	add.s64 	%rd15975, %rd15974, %rd15972;
	shr.u64 	%rd15976, %rd15975, 32;
	add.s64 	%rd15977, %rd15976, %rd15970;
	mul.wide.u32 	%rd15978, %r7119, %r6584;
	shr.u64 	%rd15979, %rd15978, 32;
	and.b64  	%rd15980, %rd15922, 4294967295;
	and.b64  	%rd15981, %rd15978, 4294967295;
	and.b64  	%rd15982, %rd15977, 4294967295;
	add.s64 	%rd15983, %rd15982, %rd15980;
	add.s64 	%rd15984, %rd15983, %rd15981;
	shr.u64 	%rd15985, %rd15984, 32;
	add.s64 	%rd15986, %rd15985, %rd15979;
	mul.wide.u32 	%rd15987, %r7118, %r6584;
	shr.u64 	%rd15988, %rd15987, 32;
	and.b64  	%rd15989, %rd15931, 4294967295;
	and.b64  	%rd15990, %rd15987, 4294967295;
	and.b64  	%rd15991, %rd15986, 4294967295;
	add.s64 	%rd15992, %rd15991, %rd15989;
	add.s64 	%rd15993, %rd15992, %rd15990;
	shr.u64 	%rd15994, %rd15993, 32;
	add.s64 	%rd15995, %rd15994, %rd15988;
	mul.wide.u32 	%rd15996, %r7117, %r6584;
	shr.u64 	%rd15997, %rd15996, 32;
	and.b64  	%rd15998, %rd15934, 4294967295;
	and.b64  	%rd15999, %rd15996, 4294967295;
	and.b64  	%rd16000, %rd15995, 4294967295;
	add.s64 	%rd16001, %rd16000, %rd15998;
	add.s64 	%rd16002, %rd16001, %rd15999;
	shr.u64 	%rd16003, %rd16002, 32;
	add.s64 	%rd16004, %rd16003, %rd15997;
	mul.lo.s32 	%r3952, %r22, %r3951;
	cvt.u64.u32 	%rd16005, %r3952;
	mul.wide.u32 	%rd16006, %r6, %r3952;
	shr.u64 	%rd16007, %rd16006, 32;
	and.b64  	%rd16008, %rd15939, 4294967295;
	and.b64  	%rd16009, %rd16006, 4294967295;
	add.s64 	%rd16010, %rd16009, %rd16008;
	shr.u64 	%rd16011, %rd16010, 32;
	add.s64 	%rd16012, %rd16011, %rd16007;
	mul.lo.s64 	%rd16013, %rd2, %rd16005;
	shr.u64 	%rd16014, %rd16013, 32;
	and.b64  	%rd16015, %rd15948, 4294967295;
	and.b64  	%rd16016, %rd16013, 4294967295;
	and.b64  	%rd16017, %rd16012, 4294967295;
	add.s64 	%rd16018, %rd16017, %rd16015;
	add.s64 	%rd16019, %rd16018, %rd16016;
	shr.u64 	%rd16020, %rd16019, 32;
	add.s64 	%rd16021, %rd16020, %rd16014;
	mul.lo.s64 	%rd16022, %rd3, %rd16005;
	shr.u64 	%rd16023, %rd16022, 32;
	and.b64  	%rd16024, %rd15957, 4294967295;
	and.b64  	%rd16025, %rd16022, 4294967295;
	and.b64  	%rd16026, %rd16021, 4294967295;
	add.s64 	%rd16027, %rd16026, %rd16024;
	add.s64 	%rd16028, %rd16027, %rd16025;
	shr.u64 	%rd16029, %rd16028, 32;
	add.s64 	%rd16030, %rd16029, %rd16023;
	mul.lo.s64 	%rd16031, %rd14, %rd16005;
	shr.u64 	%rd16032, %rd16031, 32;
	and.b64  	%rd16033, %rd15966, 4294967295;
	and.b64  	%rd16034, %rd16031, 4294967295;
	and.b64  	%rd16035, %rd16030, 4294967295;
	add.s64 	%rd16036, %rd16035, %rd16033;
	add.s64 	%rd16037, %rd16036, %rd16034;
	shr.u64 	%rd16038, %rd16037, 32;
	add.s64 	%rd16039, %rd16038, %rd16032;
	mul.lo.s64 	%rd16040, %rd15, %rd16005;
	shr.u64 	%rd16041, %rd16040, 32;
	and.b64  	%rd16042, %rd15975, 4294967295;
	and.b64  	%rd16043, %rd16040, 4294967295;
	and.b64  	%rd16044, %rd16039, 4294967295;
	add.s64 	%rd16045, %rd16044, %rd16042;
	add.s64 	%rd16046, %rd16045, %rd16043;
	shr.u64 	%rd16047, %rd16046, 32;
	add.s64 	%rd16048, %rd16047, %rd16041;
	mul.lo.s64 	%rd16049, %rd16, %rd16005;
	shr.u64 	%rd16050, %rd16049, 32;
	and.b64  	%rd16051, %rd15984, 4294967295;
	and.b64  	%rd16052, %rd16049, 4294967295;
	and.b64  	%rd16053, %rd16048, 4294967295;
	add.s64 	%rd16054, %rd16053, %rd16051;
	add.s64 	%rd16055, %rd16054, %rd16052;
	shr.u64 	%rd16056, %rd16055, 32;
	add.s64 	%rd16057, %rd16056, %rd16050;
	mul.lo.s64 	%rd16058, %rd7, %rd16005;
	shr.u64 	%rd16059, %rd16058, 32;
	and.b64  	%rd16060, %rd15993, 4294967295;
	and.b64  	%rd16061, %rd16058, 4294967295;
	and.b64  	%rd16062, %rd16057, 4294967295;
	add.s64 	%rd16063, %rd16062, %rd16060;
	add.s64 	%rd16064, %rd16063, %rd16061;
	shr.u64 	%rd16065, %rd16064, 32;
	add.s64 	%rd16066, %rd16065, %rd16059;
	mul.wide.u32 	%rd16067, %r13, %r3952;
	shr.u64 	%rd16068, %rd16067, 32;
	and.b64  	%rd16069, %rd16002, 4294967295;
	and.b64  	%rd16070, %rd16067, 4294967295;
	and.b64  	%rd16071, %rd16066, 4294967295;
	add.s64 	%rd16072, %rd16071, %rd16069;
	add.s64 	%rd16073, %rd16072, %rd16070;
	shr.u64 	%rd16074, %rd16073, 32;
	add.s64 	%rd16075, %rd16074, %rd16068;
	add.s64 	%rd16076, %rd16004, %rd16075;
	mul.wide.u32 	%rd16077, %r7124, %r6583;
	shr.u64 	%rd16078, %rd16077, 32;
	and.b64  	%rd16079, %rd16019, 4294967295;
	and.b64  	%rd16080, %rd16077, 4294967295;
	add.s64 	%rd16081, %rd16080, %rd16079;
	cvt.u32.u64 	%r3953, %rd16081;
	shr.u64 	%rd16082, %rd16081, 32;
	add.s64 	%rd16083, %rd16082, %rd16078;
	mul.wide.u32 	%rd16084, %r7123, %r6583;
	shr.u64 	%rd16085, %rd16084, 32;
	and.b64  	%rd16086, %rd16028, 4294967295;
	and.b64  	%rd16087, %rd16084, 4294967295;
	and.b64  	%rd16088, %rd16083, 4294967295;
	add.s64 	%rd16089, %rd16088, %rd16086;
	add.s64 	%rd16090, %rd16089, %rd16087;
	shr.u64 	%rd16091, %rd16090, 32;
	add.s64 	%rd16092, %rd16091, %rd16085;
	mul.wide.u32 	%rd16093, %r7122, %r6583;
	shr.u64 	%rd16094, %rd16093, 32;
	and.b64  	%rd16095, %rd16037, 4294967295;
	and.b64  	%rd16096, %rd16093, 4294967295;
	and.b64  	%rd16097, %rd16092, 4294967295;
	add.s64 	%rd16098, %rd16097, %rd16095;
	add.s64 	%rd16099, %rd16098, %rd16096;
	shr.u64 	%rd16100, %rd16099, 32;
	add.s64 	%rd16101, %rd16100, %rd16094;
	mul.wide.u32 	%rd16102, %r7121, %r6583;
	shr.u64 	%rd16103, %rd16102, 32;
	and.b64  	%rd16104, %rd16046, 4294967295;
	and.b64  	%rd16105, %rd16102, 4294967295;
	and.b64  	%rd16106, %rd16101, 4294967295;
	add.s64 	%rd16107, %rd16106, %rd16104;
	add.s64 	%rd16108, %rd16107, %rd16105;
	shr.u64 	%rd16109, %rd16108, 32;
	add.s64 	%rd16110, %rd16109, %rd16103;
	mul.wide.u32 	%rd16111, %r7120, %r6583;
	shr.u64 	%rd16112, %rd16111, 32;
	and.b64  	%rd16113, %rd16055, 4294967295;
	and.b64  	%rd16114, %rd16111, 4294967295;
	and.b64  	%rd16115, %rd16110, 4294967295;
	add.s64 	%rd16116, %rd16115, %rd16113;
	add.s64 	%rd16117, %rd16116, %rd16114;
	shr.u64 	%rd16118, %rd16117, 32;
	add.s64 	%rd16119, %rd16118, %rd16112;
	mul.wide.u32 	%rd16120, %r7119, %r6583;
	shr.u64 	%rd16121, %rd16120, 32;
	and.b64  	%rd16122, %rd16064, 4294967295;
	and.b64  	%rd16123, %rd16120, 4294967295;
	and.b64  	%rd16124, %rd16119, 4294967295;
	add.s64 	%rd16125, %rd16124, %rd16122;
	add.s64 	%rd16126, %rd16125, %rd16123;
	shr.u64 	%rd16127, %rd16126, 32;
	add.s64 	%rd16128, %rd16127, %rd16121;
	mul.wide.u32 	%rd16129, %r7118, %r6583;
	shr.u64 	%rd16130, %rd16129, 32;
	and.b64  	%rd16131, %rd16073, 4294967295;
	and.b64  	%rd16132, %rd16129, 4294967295;
	and.b64  	%rd16133, %rd16128, 4294967295;
	add.s64 	%rd16134, %rd16133, %rd16131;
	add.s64 	%rd16135, %rd16134, %rd16132;
	shr.u64 	%rd16136, %rd16135, 32;
	add.s64 	%rd16137, %rd16136, %rd16130;
	mul.wide.u32 	%rd16138, %r7117, %r6583;
	shr.u64 	%rd16139, %rd16138, 32;
	and.b64  	%rd16140, %rd16076, 4294967295;
	and.b64  	%rd16141, %rd16138, 4294967295;
	and.b64  	%rd16142, %rd16137, 4294967295;
	add.s64 	%rd16143, %rd16142, %rd16140;
	add.s64 	%rd16144, %rd16143, %rd16141;
	shr.u64 	%rd16145, %rd16144, 32;
	add.s64 	%rd16146, %rd16145, %rd16139;
	mul.lo.s32 	%r3954, %r22, %r3953;
	cvt.u64.u32 	%rd16147, %r3954;
	mul.wide.u32 	%rd16148, %r6, %r3954;
	shr.u64 	%rd16149, %rd16148, 32;
	and.b64  	%rd16150, %rd16081, 4294967295;
	and.b64  	%rd16151, %rd16148, 4294967295;
	add.s64 	%rd16152, %rd16151, %rd16150;
	shr.u64 	%rd16153, %rd16152, 32;
	add.s64 	%rd16154, %rd16153, %rd16149;
	mul.lo.s64 	%rd16155, %rd2, %rd16147;
	shr.u64 	%rd16156, %rd16155, 32;
	and.b64  	%rd16157, %rd16090, 4294967295;
	and.b64  	%rd16158, %rd16155, 4294967295;
	and.b64  	%rd16159, %rd16154, 4294967295;
	add.s64 	%rd16160, %rd16159, %rd16157;
	add.s64 	%rd16161, %rd16160, %rd16158;
	shr.u64 	%rd16162, %rd16161, 32;
	add.s64 	%rd16163, %rd16162, %rd16156;
	mul.lo.s64 	%rd16164, %rd3, %rd16147;
	shr.u64 	%rd16165, %rd16164, 32;
	and.b64  	%rd16166, %rd16099, 4294967295;
	and.b64  	%rd16167, %rd16164, 4294967295;
	and.b64  	%rd16168, %rd16163, 4294967295;
	add.s64 	%rd16169, %rd16168, %rd16166;
	add.s64 	%rd16170, %rd16169, %rd16167;
	shr.u64 	%rd16171, %rd16170, 32;
	add.s64 	%rd16172, %rd16171, %rd16165;
	mul.lo.s64 	%rd16173, %rd14, %rd16147;
	shr.u64 	%rd16174, %rd16173, 32;
	and.b64  	%rd16175, %rd16108, 4294967295;
	and.b64  	%rd16176, %rd16173, 4294967295;
	and.b64  	%rd16177, %rd16172, 4294967295;
	add.s64 	%rd16178, %rd16177, %rd16175;
	add.s64 	%rd16179, %rd16178, %rd16176;
	shr.u64 	%rd16180, %rd16179, 32;
	add.s64 	%rd16181, %rd16180, %rd16174;
	mul.lo.s64 	%rd16182, %rd15, %rd16147;
	shr.u64 	%rd16183, %rd16182, 32;
	and.b64  	%rd16184, %rd16117, 4294967295;
	and.b64  	%rd16185, %rd16182, 4294967295;
	and.b64  	%rd16186, %rd16181, 4294967295;
	add.s64 	%rd16187, %rd16186, %rd16184;
	add.s64 	%rd16188, %rd16187, %rd16185;
	shr.u64 	%rd16189, %rd16188, 32;
	add.s64 	%rd16190, %rd16189, %rd16183;
	mul.lo.s64 	%rd16191, %rd16, %rd16147;
	shr.u64 	%rd16192, %rd16191, 32;
	and.b64  	%rd16193, %rd16126, 4294967295;
	and.b64  	%rd16194, %rd16191, 4294967295;
	and.b64  	%rd16195, %rd16190, 4294967295;
	add.s64 	%rd16196, %rd16195, %rd16193;
	add.s64 	%rd16197, %rd16196, %rd16194;
	shr.u64 	%rd16198, %rd16197, 32;
	add.s64 	%rd16199, %rd16198, %rd16192;
	mul.lo.s64 	%rd16200, %rd7, %rd16147;
	shr.u64 	%rd16201, %rd16200, 32;
	and.b64  	%rd16202, %rd16135, 4294967295;
	and.b64  	%rd16203, %rd16200, 4294967295;
	and.b64  	%rd16204, %rd16199, 4294967295;
	add.s64 	%rd16205, %rd16204, %rd16202;
	add.s64 	%rd16206, %rd16205, %rd16203;
	shr.u64 	%rd16207, %rd16206, 32;
	add.s64 	%rd16208, %rd16207, %rd16201;
	mul.wide.u32 	%rd16209, %r13, %r3954;
	shr.u64 	%rd16210, %rd16209, 32;
	and.b64  	%rd16211, %rd16144, 4294967295;
	and.b64  	%rd16212, %rd16209, 4294967295;
	and.b64  	%rd16213, %rd16208, 4294967295;
	add.s64 	%rd16214, %rd16213, %rd16211;
	add.s64 	%rd16215, %rd16214, %rd16212;
	shr.u64 	%rd16216, %rd16215, 32;
	add.s64 	%rd16217, %rd16216, %rd16210;
	add.s64 	%rd16218, %rd16146, %rd16217;
	mul.wide.u32 	%rd16219, %r7124, %r6582;
	shr.u64 	%rd16220, %rd16219, 32;
	and.b64  	%rd16221, %rd16161, 4294967295;
	and.b64  	%rd16222, %rd16219, 4294967295;
	add.s64 	%rd16223, %rd16222, %rd16221;
	cvt.u32.u64 	%r3955, %rd16223;
	shr.u64 	%rd16224, %rd16223, 32;
	add.s64 	%rd16225, %rd16224, %rd16220;
	mul.wide.u32 	%rd16226, %r7123, %r6582;
	shr.u64 	%rd16227, %rd16226, 32;
	and.b64  	%rd16228, %rd16170, 4294967295;
	and.b64  	%rd16229, %rd16226, 4294967295;
	and.b64  	%rd16230, %rd16225, 4294967295;
	add.s64 	%rd16231, %rd16230, %rd16228;
	add.s64 	%rd16232, %rd16231, %rd16229;
	shr.u64 	%rd16233, %rd16232, 32;
	add.s64 	%rd16234, %rd16233, %rd16227;
	mul.wide.u32 	%rd16235, %r7122, %r6582;
	shr.u64 	%rd16236, %rd16235, 32;
	and.b64  	%rd16237, %rd16179, 4294967295;
	and.b64  	%rd16238, %rd16235, 4294967295;
	and.b64  	%rd16239, %rd16234, 4294967295;
	add.s64 	%rd16240, %rd16239, %rd16237;
	add.s64 	%rd16241, %rd16240, %rd16238;
	shr.u64 	%rd16242, %rd16241, 32;
	add.s64 	%rd16243, %rd16242, %rd16236;
	mul.wide.u32 	%rd16244, %r7121, %r6582;
	shr.u64 	%rd16245, %rd16244, 32;
	and.b64  	%rd16246, %rd16188, 4294967295;
	and.b64  	%rd16247, %rd16244, 4294967295;
	and.b64  	%rd16248, %rd16243, 4294967295;
	add.s64 	%rd16249, %rd16248, %rd16246;
	add.s64 	%rd16250, %rd16249, %rd16247;
	shr.u64 	%rd16251, %rd16250, 32;
	add.s64 	%rd16252, %rd16251, %rd16245;
	mul.wide.u32 	%rd16253, %r7120, %r6582;
	shr.u64 	%rd16254, %rd16253, 32;
	and.b64  	%rd16255, %rd16197, 4294967295;
	and.b64  	%rd16256, %rd16253, 4294967295;
	and.b64  	%rd16257, %rd16252, 4294967295;
	add.s64 	%rd16258, %rd16257, %rd16255;
	add.s64 	%rd16259, %rd16258, %rd16256;
	shr.u64 	%rd16260, %rd16259, 32;
	add.s64 	%rd16261, %rd16260, %rd16254;
	mul.wide.u32 	%rd16262, %r7119, %r6582;
	shr.u64 	%rd16263, %rd16262, 32;
	and.b64  	%rd16264, %rd16206, 4294967295;
	and.b64  	%rd16265, %rd16262, 4294967295;
	and.b64  	%rd16266, %rd16261, 4294967295;
	add.s64 	%rd16267, %rd16266, %rd16264;
	add.s64 	%rd16268, %rd16267, %rd16265;
	shr.u64 	%rd16269, %rd16268, 32;
	add.s64 	%rd16270, %rd16269, %rd16263;
	mul.wide.u32 	%rd16271, %r7118, %r6582;
	shr.u64 	%rd16272, %rd16271, 32;
	and.b64  	%rd16273, %rd16215, 4294967295;
	and.b64  	%rd16274, %rd16271, 4294967295;
	and.b64  	%rd16275, %rd16270, 4294967295;
	add.s64 	%rd16276, %rd16275, %rd16273;
	add.s64 	%rd16277, %rd16276, %rd16274;
	shr.u64 	%rd16278, %rd16277, 32;
	add.s64 	%rd16279, %rd16278, %rd16272;
	mul.wide.u32 	%rd16280, %r7117, %r6582;
	shr.u64 	%rd16281, %rd16280, 32;
	and.b64  	%rd16282, %rd16218, 4294967295;
	and.b64  	%rd16283, %rd16280, 4294967295;
	and.b64  	%rd16284, %rd16279, 4294967295;
	add.s64 	%rd16285, %rd16284, %rd16282;
	add.s64 	%rd16286, %rd16285, %rd16283;
	shr.u64 	%rd16287, %rd16286, 32;
	add.s64 	%rd16288, %rd16287, %rd16281;
	mul.lo.s32 	%r3956, %r22, %r3955;
	cvt.u64.u32 	%rd16289, %r3956;
	mul.wide.u32 	%rd16290, %r6, %r3956;
	shr.u64 	%rd16291, %rd16290, 32;
	and.b64  	%rd16292, %rd16223, 4294967295;
	and.b64  	%rd16293, %rd16290, 4294967295;
	add.s64 	%rd16294, %rd16293, %rd16292;
	shr.u64 	%rd16295, %rd16294, 32;
	add.s64 	%rd16296, %rd16295, %rd16291;
	mul.lo.s64 	%rd16297, %rd2, %rd16289;
	shr.u64 	%rd16298, %rd16297, 32;
	and.b64  	%rd16299, %rd16232, 4294967295;
	and.b64  	%rd16300, %rd16297, 4294967295;
	and.b64  	%rd16301, %rd16296, 4294967295;
	add.s64 	%rd16302, %rd16301, %rd16299;
	add.s64 	%rd16303, %rd16302, %rd16300;
	shr.u64 	%rd16304, %rd16303, 32;
	add.s64 	%rd16305, %rd16304, %rd16298;
	mul.lo.s64 	%rd16306, %rd3, %rd16289;
	shr.u64 	%rd16307, %rd16306, 32;
	and.b64  	%rd16308, %rd16241, 4294967295;
	and.b64  	%rd16309, %rd16306, 4294967295;
	and.b64  	%rd16310, %rd16305, 4294967295;
	add.s64 	%rd16311, %rd16310, %rd16308;
	add.s64 	%rd16312, %rd16311, %rd16309;
	shr.u64 	%rd16313, %rd16312, 32;
	add.s64 	%rd16314, %rd16313, %rd16307;
	mul.lo.s64 	%rd16315, %rd14, %rd16289;
	shr.u64 	%rd16316, %rd16315, 32;
	and.b64  	%rd16317, %rd16250, 4294967295;
	and.b64  	%rd16318, %rd16315, 4294967295;
	and.b64  	%rd16319, %rd16314, 4294967295;
	add.s64 	%rd16320, %rd16319, %rd16317;
	add.s64 	%rd16321, %rd16320, %rd16318;
	shr.u64 	%rd16322, %rd16321, 32;
	add.s64 	%rd16323, %rd16322, %rd16316;
	mul.lo.s64 	%rd16324, %rd15, %rd16289;
	shr.u64 	%rd16325, %rd16324, 32;
	and.b64  	%rd16326, %rd16259, 4294967295;
	and.b64  	%rd16327, %rd16324, 4294967295;
	and.b64  	%rd16328, %rd16323, 4294967295;
	add.s64 	%rd16329, %rd16328, %rd16326;
	add.s64 	%rd16330, %rd16329, %rd16327;
	shr.u64 	%rd16331, %rd16330, 32;
	add.s64 	%rd16332, %rd16331, %rd16325;
	mul.lo.s64 	%rd16333, %rd16, %rd16289;
	shr.u64 	%rd16334, %rd16333, 32;
	and.b64  	%rd16335, %rd16268, 4294967295;
	and.b64  	%rd16336, %rd16333, 4294967295;
	and.b64  	%rd16337, %rd16332, 4294967295;
	add.s64 	%rd16338, %rd16337, %rd16335;
	add.s64 	%rd16339, %rd16338, %rd16336;
	shr.u64 	%rd16340, %rd16339, 32;
	add.s64 	%rd16341, %rd16340, %rd16334;
	mul.lo.s64 	%rd16342, %rd7, %rd16289;
	shr.u64 	%rd16343, %rd16342, 32;
	and.b64  	%rd16344, %rd16277, 4294967295;
	and.b64  	%rd16345, %rd16342, 4294967295;
	and.b64  	%rd16346, %rd16341, 4294967295;
	add.s64 	%rd16347, %rd16346, %rd16344;
	add.s64 	%rd16348, %rd16347, %rd16345;
	shr.u64 	%rd16349, %rd16348, 32;
	add.s64 	%rd16350, %rd16349, %rd16343;
	mul.wide.u32 	%rd16351, %r13, %r3956;
	shr.u64 	%rd16352, %rd16351, 32;
	and.b64  	%rd16353, %rd16286, 4294967295;
	and.b64  	%rd16354, %rd16351, 4294967295;
	and.b64  	%rd16355, %rd16350, 4294967295;
	add.s64 	%rd16356, %rd16355, %rd16353;
	add.s64 	%rd16357, %rd16356, %rd16354;
	shr.u64 	%rd16358, %rd16357, 32;
	add.s64 	%rd16359, %rd16358, %rd16352;
	add.s64 	%rd16360, %rd16288, %rd16359;
	mul.wide.u32 	%rd16361, %r7124, %r6581;
	shr.u64 	%rd16362, %rd16361, 32;
	and.b64  	%rd16363, %rd16303, 4294967295;
	and.b64  	%rd16364, %rd16361, 4294967295;
	add.s64 	%rd16365, %rd16364, %rd16363;
	cvt.u32.u64 	%r3957, %rd16365;
	shr.u64 	%rd16366, %rd16365, 32;
	add.s64 	%rd16367, %rd16366, %rd16362;
	mul.wide.u32 	%rd16368, %r7123, %r6581;
	shr.u64 	%rd16369, %rd16368, 32;
	and.b64  	%rd16370, %rd16312, 4294967295;
	and.b64  	%rd16371, %rd16368, 4294967295;
	and.b64  	%rd16372, %rd16367, 4294967295;
	add.s64 	%rd16373, %rd16372, %rd16370;
	add.s64 	%rd16374, %rd16373, %rd16371;
	shr.u64 	%rd16375, %rd16374, 32;
	add.s64 	%rd16376, %rd16375, %rd16369;
	mul.wide.u32 	%rd16377, %r7122, %r6581;
	shr.u64 	%rd16378, %rd16377, 32;
	and.b64  	%rd16379, %rd16321, 4294967295;
	and.b64  	%rd16380, %rd16377, 4294967295;
	and.b64  	%rd16381, %rd16376, 4294967295;
	add.s64 	%rd16382, %rd16381, %rd16379;
	add.s64 	%rd16383, %rd16382, %rd16380;
	shr.u64 	%rd16384, %rd16383, 32;
	add.s64 	%rd16385, %rd16384, %rd16378;
	mul.wide.u32 	%rd16386, %r7121, %r6581;
	shr.u64 	%rd16387, %rd16386, 32;
	and.b64  	%rd16388, %rd16330, 4294967295;
	and.b64  	%rd16389, %rd16386, 4294967295;
	and.b64  	%rd16390, %rd16385, 4294967295;
	add.s64 	%rd16391, %rd16390, %rd16388;
	add.s64 	%rd16392, %rd16391, %rd16389;
	shr.u64 	%rd16393, %rd16392, 32;
	add.s64 	%rd16394, %rd16393, %rd16387;
	mul.wide.u32 	%rd16395, %r7120, %r6581;
	shr.u64 	%rd16396, %rd16395, 32;
	and.b64  	%rd16397, %rd16339, 4294967295;
	and.b64  	%rd16398, %rd16395, 4294967295;
	and.b64  	%rd16399, %rd16394, 4294967295;
	add.s64 	%rd16400, %rd16399, %rd16397;
	add.s64 	%rd16401, %rd16400, %rd16398;
	shr.u64 	%rd16402, %rd16401, 32;
	add.s64 	%rd16403, %rd16402, %rd16396;
	mul.wide.u32 	%rd16404, %r7119, %r6581;
	shr.u64 	%rd16405, %rd16404, 32;
	and.b64  	%rd16406, %rd16348, 4294967295;
	and.b64  	%rd16407, %rd16404, 4294967295;
	and.b64  	%rd16408, %rd16403, 4294967295;
	add.s64 	%rd16409, %rd16408, %rd16406;
	add.s64 	%rd16410, %rd16409, %rd16407;
	shr.u64 	%rd16411, %rd16410, 32;
	add.s64 	%rd16412, %rd16411, %rd16405;
	mul.wide.u32 	%rd16413, %r7118, %r6581;
	shr.u64 	%rd16414, %rd16413, 32;
	and.b64  	%rd16415, %rd16357, 4294967295;
	and.b64  	%rd16416, %rd16413, 4294967295;
	and.b64  	%rd16417, %rd16412, 4294967295;
	add.s64 	%rd16418, %rd16417, %rd16415;
	add.s64 	%rd16419, %rd16418, %rd16416;
	shr.u64 	%rd16420, %rd16419, 32;
	add.s64 	%rd16421, %rd16420, %rd16414;
	mul.wide.u32 	%rd16422, %r7117, %r6581;
	shr.u64 	%rd16423, %rd16422, 32;
	and.b64  	%rd16424, %rd16360, 4294967295;
	and.b64  	%rd16425, %rd16422, 4294967295;
	and.b64  	%rd16426, %rd16421, 4294967295;
	add.s64 	%rd16427, %rd16426, %rd16424;
	add.s64 	%rd16428, %rd16427, %rd16425;
	shr.u64 	%rd16429, %rd16428, 32;
	add.s64 	%rd16430, %rd16429, %rd16423;
	mul.lo.s32 	%r3958, %r22, %r3957;
	cvt.u64.u32 	%rd16431, %r3958;
	mul.wide.u32 	%rd16432, %r6, %r3958;
	shr.u64 	%rd16433, %rd16432, 32;
	and.b64  	%rd16434, %rd16365, 4294967295;
	and.b64  	%rd16435, %rd16432, 4294967295;
	add.s64 	%rd16436, %rd16435, %rd16434;
	shr.u64 	%rd16437, %rd16436, 32;
	add.s64 	%rd16438, %rd16437, %rd16433;
	mul.lo.s64 	%rd16439, %rd2, %rd16431;
	shr.u64 	%rd16440, %rd16439, 32;
	and.b64  	%rd16441, %rd16374, 4294967295;
	and.b64  	%rd16442, %rd16439, 4294967295;
	and.b64  	%rd16443, %rd16438, 4294967295;
	add.s64 	%rd16444, %rd16443, %rd16441;
	add.s64 	%rd16445, %rd16444, %rd16442;
	shr.u64 	%rd16446, %rd16445, 32;
	add.s64 	%rd16447, %rd16446, %rd16440;
	mul.lo.s64 	%rd16448, %rd3, %rd16431;
	shr.u64 	%rd16449, %rd16448, 32;
	and.b64  	%rd16450, %rd16383, 4294967295;
	and.b64  	%rd16451, %rd16448, 4294967295;
	and.b64  	%rd16452, %rd16447, 4294967295;
	add.s64 	%rd16453, %rd16452, %rd16450;
	add.s64 	%rd16454, %rd16453, %rd16451;
	shr.u64 	%rd16455, %rd16454, 32;
	add.s64 	%rd16456, %rd16455, %rd16449;
	mul.lo.s64 	%rd16457, %rd14, %rd16431;
	shr.u64 	%rd16458, %rd16457, 32;
	and.b64  	%rd16459, %rd16392, 4294967295;
	and.b64  	%rd16460, %rd16457, 4294967295;
	and.b64  	%rd16461, %rd16456, 4294967295;
	add.s64 	%rd16462, %rd16461, %rd16459;
	add.s64 	%rd16463, %rd16462, %rd16460;
	shr.u64 	%rd16464, %rd16463, 32;
	add.s64 	%rd16465, %rd16464, %rd16458;
	mul.lo.s64 	%rd16466, %rd15, %rd16431;
	shr.u64 	%rd16467, %rd16466, 32;
	and.b64  	%rd16468, %rd16401, 4294967295;
	and.b64  	%rd16469, %rd16466, 4294967295;
	and.b64  	%rd16470, %rd16465, 4294967295;
	add.s64 	%rd16471, %rd16470, %rd16468;
	add.s64 	%rd16472, %rd16471, %rd16469;
	shr.u64 	%rd16473, %rd16472, 32;
	add.s64 	%rd16474, %rd16473, %rd16467;
	mul.lo.s64 	%rd16475, %rd16, %rd16431;
	shr.u64 	%rd16476, %rd16475, 32;
	and.b64  	%rd16477, %rd16410, 4294967295;
	and.b64  	%rd16478, %rd16475, 4294967295;
	and.b64  	%rd16479, %rd16474, 4294967295;
	add.s64 	%rd16480, %rd16479, %rd16477;
	add.s64 	%rd16481, %rd16480, %rd16478;
	shr.u64 	%rd16482, %rd16481, 32;
	add.s64 	%rd16483, %rd16482, %rd16476;
	mul.lo.s64 	%rd16484, %rd7, %rd16431;
	shr.u64 	%rd16485, %rd16484, 32;
	and.b64  	%rd16486, %rd16419, 4294967295;
	and.b64  	%rd16487, %rd16484, 4294967295;
	and.b64  	%rd16488, %rd16483, 4294967295;
	add.s64 	%rd16489, %rd16488, %rd16486;
	add.s64 	%rd16490, %rd16489, %rd16487;
	shr.u64 	%rd16491, %rd16490, 32;
	add.s64 	%rd16492, %rd16491, %rd16485;
	mul.wide.u32 	%rd16493, %r13, %r3958;
	shr.u64 	%rd16494, %rd16493, 32;
	and.b64  	%rd16495, %rd16428, 4294967295;
	and.b64  	%rd16496, %rd16493, 4294967295;
	and.b64  	%rd16497, %rd16492, 4294967295;
	add.s64 	%rd16498, %rd16497, %rd16495;
	add.s64 	%rd16499, %rd16498, %rd16496;
	shr.u64 	%rd16500, %rd16499, 32;
	add.s64 	%rd16501, %rd16500, %rd16494;
	add.s64 	%rd16502, %rd16430, %rd16501;
	mul.wide.u32 	%rd16503, %r7124, %r6580;
	shr.u64 	%rd16504, %rd16503, 32;
	and.b64  	%rd16505, %rd16445, 4294967295;
	and.b64  	%rd16506, %rd16503, 4294967295;
	add.s64 	%rd16507, %rd16506, %rd16505;
	cvt.u32.u64 	%r3959, %rd16507;
	shr.u64 	%rd16508, %rd16507, 32;
	add.s64 	%rd16509, %rd16508, %rd16504;
	mul.wide.u32 	%rd16510, %r7123, %r6580;
	shr.u64 	%rd16511, %rd16510, 32;
	and.b64  	%rd16512, %rd16454, 4294967295;
	and.b64  	%rd16513, %rd16510, 4294967295;
	and.b64  	%rd16514, %rd16509, 4294967295;
	add.s64 	%rd16515, %rd16514, %rd16512;
	add.s64 	%rd16516, %rd16515, %rd16513;
	shr.u64 	%rd16517, %rd16516, 32;
	add.s64 	%rd16518, %rd16517, %rd16511;
	mul.wide.u32 	%rd16519, %r7122, %r6580;
	shr.u64 	%rd16520, %rd16519, 32;
	and.b64  	%rd16521, %rd16463, 4294967295;
	and.b64  	%rd16522, %rd16519, 4294967295;
	and.b64  	%rd16523, %rd16518, 4294967295;
	add.s64 	%rd16524, %rd16523, %rd16521;
	add.s64 	%rd16525, %rd16524, %rd16522;
	shr.u64 	%rd16526, %rd16525, 32;
	add.s64 	%rd16527, %rd16526, %rd16520;
	mul.wide.u32 	%rd16528, %r7121, %r6580;
	shr.u64 	%rd16529, %rd16528, 32;
	and.b64  	%rd16530, %rd16472, 4294967295;
	and.b64  	%rd16531, %rd16528, 4294967295;
	and.b64  	%rd16532, %rd16527, 4294967295;
	add.s64 	%rd16533, %rd16532, %rd16530;
	add.s64 	%rd16534, %rd16533, %rd16531;
	shr.u64 	%rd16535, %rd16534, 32;
	add.s64 	%rd16536, %rd16535, %rd16529;
	mul.wide.u32 	%rd16537, %r7120, %r6580;
	shr.u64 	%rd16538, %rd16537, 32;
	and.b64  	%rd16539, %rd16481, 4294967295;
	and.b64  	%rd16540, %rd16537, 4294967295;
	and.b64  	%rd16541, %rd16536, 4294967295;
	add.s64 	%rd16542, %rd16541, %rd16539;
	add.s64 	%rd16543, %rd16542, %rd16540;
	shr.u64 	%rd16544, %rd16543, 32;
	add.s64 	%rd16545, %rd16544, %rd16538;
	mul.wide.u32 	%rd16546, %r7119, %r6580;
	shr.u64 	%rd16547, %rd16546, 32;
	and.b64  	%rd16548, %rd16490, 4294967295;
	and.b64  	%rd16549, %rd16546, 4294967295;
	and.b64  	%rd16550, %rd16545, 4294967295;
	add.s64 	%rd16551, %rd16550, %rd16548;
	add.s64 	%rd16552, %rd16551, %rd16549;
	shr.u64 	%rd16553, %rd16552, 32;
	add.s64 	%rd16554, %rd16553, %rd16547;
	mul.wide.u32 	%rd16555, %r7118, %r6580;
	shr.u64 	%rd16556, %rd16555, 32;
	and.b64  	%rd16557, %rd16499, 4294967295;
	and.b64  	%rd16558, %rd16555, 4294967295;
	and.b64  	%rd16559, %rd16554, 4294967295;
	add.s64 	%rd16560, %rd16559, %rd16557;
	add.s64 	%rd16561, %rd16560, %rd16558;
	shr.u64 	%rd16562, %rd16561, 32;
	add.s64 	%rd16563, %rd16562, %rd16556;
	mul.wide.u32 	%rd16564, %r7117, %r6580;
	shr.u64 	%rd16565, %rd16564, 32;
	and.b64  	%rd16566, %rd16502, 4294967295;
	and.b64  	%rd16567, %rd16564, 4294967295;
	and.b64  	%rd16568, %rd16563, 4294967295;
	add.s64 	%rd16569, %rd16568, %rd16566;
	add.s64 	%rd16570, %rd16569, %rd16567;
	shr.u64 	%rd16571, %rd16570, 32;
	add.s64 	%rd16572, %rd16571, %rd16565;
	mul.lo.s32 	%r3960, %r22, %r3959;
	cvt.u64.u32 	%rd16573, %r3960;
	mul.wide.u32 	%rd16574, %r6, %r3960;
	shr.u64 	%rd16575, %rd16574, 32;
	and.b64  	%rd16576, %rd16507, 4294967295;
	and.b64  	%rd16577, %rd16574, 4294967295;
	add.s64 	%rd16578, %rd16577, %rd16576;
	shr.u64 	%rd16579, %rd16578, 32;
	add.s64 	%rd16580, %rd16579, %rd16575;
	mul.lo.s64 	%rd16581, %rd2, %rd16573;
	shr.u64 	%rd16582, %rd16581, 32;
	and.b64  	%rd16583, %rd16516, 4294967295;
	and.b64  	%rd16584, %rd16581, 4294967295;
	and.b64  	%rd16585, %rd16580, 4294967295;
	add.s64 	%rd16586, %rd16585, %rd16583;
	add.s64 	%rd16587, %rd16586, %rd16584;
	shr.u64 	%rd16588, %rd16587, 32;
	add.s64 	%rd16589, %rd16588, %rd16582;
	mul.lo.s64 	%rd16590, %rd3, %rd16573;
	shr.u64 	%rd16591, %rd16590, 32;
	and.b64  	%rd16592, %rd16525, 4294967295;
	and.b64  	%rd16593, %rd16590, 4294967295;
	and.b64  	%rd16594, %rd16589, 4294967295;
	add.s64 	%rd16595, %rd16594, %rd16592;
	add.s64 	%rd16596, %rd16595, %rd16593;
	shr.u64 	%rd16597, %rd16596, 32;
	add.s64 	%rd16598, %rd16597, %rd16591;
	mul.lo.s64 	%rd16599, %rd14, %rd16573;
	shr.u64 	%rd16600, %rd16599, 32;
	and.b64  	%rd16601, %rd16534, 4294967295;
	and.b64  	%rd16602, %rd16599, 4294967295;
	and.b64  	%rd16603, %rd16598, 4294967295;
	add.s64 	%rd16604, %rd16603, %rd16601;
	add.s64 	%rd16605, %rd16604, %rd16602;
	shr.u64 	%rd16606, %rd16605, 32;
	add.s64 	%rd16607, %rd16606, %rd16600;
	mul.lo.s64 	%rd16608, %rd15, %rd16573;
	shr.u64 	%rd16609, %rd16608, 32;
	and.b64  	%rd16610, %rd16543, 4294967295;
	and.b64  	%rd16611, %rd16608, 4294967295;
	and.b64  	%rd16612, %rd16607, 4294967295;
	add.s64 	%rd16613, %rd16612, %rd16610;
	add.s64 	%rd16614, %rd16613, %rd16611;
	shr.u64 	%rd16615, %rd16614, 32;
	add.s64 	%rd16616, %rd16615, %rd16609;
	mul.lo.s64 	%rd16617, %rd16, %rd16573;
	shr.u64 	%rd16618, %rd16617, 32;
	and.b64  	%rd16619, %rd16552, 4294967295;
	and.b64  	%rd16620, %rd16617, 4294967295;
	and.b64  	%rd16621, %rd16616, 4294967295;
	add.s64 	%rd16622, %rd16621, %rd16619;
	add.s64 	%rd16623, %rd16622, %rd16620;
	shr.u64 	%rd16624, %rd16623, 32;
	add.s64 	%rd16625, %rd16624, %rd16618;
	mul.lo.s64 	%rd16626, %rd7, %rd16573;
	shr.u64 	%rd16627, %rd16626, 32;
	and.b64  	%rd16628, %rd16561, 4294967295;
	and.b64  	%rd16629, %rd16626, 4294967295;
	and.b64  	%rd16630, %rd16625, 4294967295;
	add.s64 	%rd16631, %rd16630, %rd16628;
	add.s64 	%rd16632, %rd16631, %rd16629;
	shr.u64 	%rd16633, %rd16632, 32;
	add.s64 	%rd16634, %rd16633, %rd16627;
	mul.wide.u32 	%rd16635, %r13, %r3960;
	shr.u64 	%rd16636, %rd16635, 32;
	and.b64  	%rd16637, %rd16570, 4294967295;
	and.b64  	%rd16638, %rd16635, 4294967295;
	and.b64  	%rd16639, %rd16634, 4294967295;
	add.s64 	%rd16640, %rd16639, %rd16637;
	add.s64 	%rd16641, %rd16640, %rd16638;
	shr.u64 	%rd16642, %rd16641, 32;
	add.s64 	%rd16643, %rd16642, %rd16636;
	add.s64 	%rd16644, %rd16572, %rd16643;
	mul.wide.u32 	%rd16645, %r7124, %r6579;
	shr.u64 	%rd16646, %rd16645, 32;
	and.b64  	%rd16647, %rd16587, 4294967295;
	and.b64  	%rd16648, %rd16645, 4294967295;
	add.s64 	%rd16649, %rd16648, %rd16647;
	cvt.u32.u64 	%r3961, %rd16649;
	shr.u64 	%rd16650, %rd16649, 32;
	add.s64 	%rd16651, %rd16650, %rd16646;
	mul.wide.u32 	%rd16652, %r7123, %r6579;
	shr.u64 	%rd16653, %rd16652, 32;
	and.b64  	%rd16654, %rd16596, 4294967295;
	and.b64  	%rd16655, %rd16652, 4294967295;
	and.b64  	%rd16656, %rd16651, 4294967295;
	add.s64 	%rd16657, %rd16656, %rd16654;
	add.s64 	%rd16658, %rd16657, %rd16655;
	shr.u64 	%rd16659, %rd16658, 32;
	add.s64 	%rd16660, %rd16659, %rd16653;
	mul.wide.u32 	%rd16661, %r7122, %r6579;
	shr.u64 	%rd16662, %rd16661, 32;
	and.b64  	%rd16663, %rd16605, 4294967295;
	and.b64  	%rd16664, %rd16661, 4294967295;
	and.b64  	%rd16665, %rd16660, 4294967295;
	add.s64 	%rd16666, %rd16665, %rd16663;
	add.s64 	%rd16667, %rd16666, %rd16664;
	shr.u64 	%rd16668, %rd16667, 32;
	add.s64 	%rd16669, %rd16668, %rd16662;
	mul.wide.u32 	%rd16670, %r7121, %r6579;
	shr.u64 	%rd16671, %rd16670, 32;
	and.b64  	%rd16672, %rd16614, 4294967295;
	and.b64  	%rd16673, %rd16670, 4294967295;
	and.b64  	%rd16674, %rd16669, 4294967295;
	add.s64 	%rd16675, %rd16674, %rd16672;
	add.s64 	%rd16676, %rd16675, %rd16673;
	shr.u64 	%rd16677, %rd16676, 32;
	add.s64 	%rd16678, %rd16677, %rd16671;
	mul.wide.u32 	%rd16679, %r7120, %r6579;
	shr.u64 	%rd16680, %rd16679, 32;
	and.b64  	%rd16681, %rd16623, 4294967295;
	and.b64  	%rd16682, %rd16679, 4294967295;
	and.b64  	%rd16683, %rd16678, 4294967295;
	add.s64 	%rd16684, %rd16683, %rd16681;
	add.s64 	%rd16685, %rd16684, %rd16682;
	shr.u64 	%rd16686, %rd16685, 32;
	add.s64 	%rd16687, %rd16686, %rd16680;
	mul.wide.u32 	%rd16688, %r7119, %r6579;
	shr.u64 	%rd16689, %rd16688, 32;
	and.b64  	%rd16690, %rd16632, 4294967295;
	and.b64  	%rd16691, %rd16688, 4294967295;
	and.b64  	%rd16692, %rd16687, 4294967295;
	add.s64 	%rd16693, %rd16692, %rd16690;
	add.s64 	%rd16694, %rd16693, %rd16691;
	shr.u64 	%rd16695, %rd16694, 32;
	add.s64 	%rd16696, %rd16695, %rd16689;
	mul.wide.u32 	%rd16697, %r7118, %r6579;
	shr.u64 	%rd16698, %rd16697, 32;
	and.b64  	%rd16699, %rd16641, 4294967295;
	and.b64  	%rd16700, %rd16697, 4294967295;
	and.b64  	%rd16701, %rd16696, 4294967295;
	add.s64 	%rd16702, %rd16701, %rd16699;
	add.s64 	%rd16703, %rd16702, %rd16700;
	shr.u64 	%rd16704, %rd16703, 32;
	add.s64 	%rd16705, %rd16704, %rd16698;
	mul.wide.u32 	%rd16706, %r7117, %r6579;
	shr.u64 	%rd16707, %rd16706, 32;
	and.b64  	%rd16708, %rd16644, 4294967295;
	and.b64  	%rd16709, %rd16706, 4294967295;
	and.b64  	%rd16710, %rd16705, 4294967295;
	add.s64 	%rd16711, %rd16710, %rd16708;
	add.s64 	%rd16712, %rd16711, %rd16709;
	shr.u64 	%rd16713, %rd16712, 32;
	add.s64 	%rd16714, %rd16713, %rd16707;
	mul.lo.s32 	%r3962, %r22, %r3961;
	cvt.u64.u32 	%rd16715, %r3962;
	mul.wide.u32 	%rd16716, %r6, %r3962;
	shr.u64 	%rd16717, %rd16716, 32;
	and.b64  	%rd16718, %rd16649, 4294967295;
	and.b64  	%rd16719, %rd16716, 4294967295;
	add.s64 	%rd16720, %rd16719, %rd16718;
	shr.u64 	%rd16721, %rd16720, 32;
	add.s64 	%rd16722, %rd16721, %rd16717;
	mul.lo.s64 	%rd16723, %rd2, %rd16715;
	shr.u64 	%rd16724, %rd16723, 32;
	and.b64  	%rd16725, %rd16658, 4294967295;
	and.b64  	%rd16726, %rd16723, 4294967295;
	and.b64  	%rd16727, %rd16722, 4294967295;
	add.s64 	%rd16728, %rd16727, %rd16725;
	add.s64 	%rd16729, %rd16728, %rd16726;
	shr.u64 	%rd16730, %rd16729, 32;
	add.s64 	%rd16731, %rd16730, %rd16724;
	mul.lo.s64 	%rd16732, %rd3, %rd16715;
	shr.u64 	%rd16733, %rd16732, 32;
	and.b64  	%rd16734, %rd16667, 4294967295;
	and.b64  	%rd16735, %rd16732, 4294967295;
	and.b64  	%rd16736, %rd16731, 4294967295;
	add.s64 	%rd16737, %rd16736, %rd16734;
	add.s64 	%rd16738, %rd16737, %rd16735;
	shr.u64 	%rd16739, %rd16738, 32;
	add.s64 	%rd16740, %rd16739, %rd16733;
	mul.lo.s64 	%rd16741, %rd14, %rd16715;
	shr.u64 	%rd16742, %rd16741, 32;
	and.b64  	%rd16743, %rd16676, 4294967295;
	and.b64  	%rd16744, %rd16741, 4294967295;
	and.b64  	%rd16745, %rd16740, 4294967295;
	add.s64 	%rd16746, %rd16745, %rd16743;
	add.s64 	%rd16747, %rd16746, %rd16744;
	shr.u64 	%rd16748, %rd16747, 32;
	add.s64 	%rd16749, %rd16748, %rd16742;
	mul.lo.s64 	%rd16750, %rd15, %rd16715;
	shr.u64 	%rd16751, %rd16750, 32;
	and.b64  	%rd16752, %rd16685, 4294967295;
	and.b64  	%rd16753, %rd16750, 4294967295;
	and.b64  	%rd16754, %rd16749, 4294967295;
	add.s64 	%rd16755, %rd16754, %rd16752;
	add.s64 	%rd16756, %rd16755, %rd16753;
	shr.u64 	%rd16757, %rd16756, 32;
	add.s64 	%rd16758, %rd16757, %rd16751;
	mul.lo.s64 	%rd16759, %rd16, %rd16715;
	shr.u64 	%rd16760, %rd16759, 32;
	and.b64  	%rd16761, %rd16694, 4294967295;
	and.b64  	%rd16762, %rd16759, 4294967295;
	and.b64  	%rd16763, %rd16758, 4294967295;
	add.s64 	%rd16764, %rd16763, %rd16761;
	add.s64 	%rd16765, %rd16764, %rd16762;
	shr.u64 	%rd16766, %rd16765, 32;
	add.s64 	%rd16767, %rd16766, %rd16760;
	mul.lo.s64 	%rd16768, %rd7, %rd16715;
	shr.u64 	%rd16769, %rd16768, 32;
	and.b64  	%rd16770, %rd16703, 4294967295;
	and.b64  	%rd16771, %rd16768, 4294967295;
	and.b64  	%rd16772, %rd16767, 4294967295;
	add.s64 	%rd16773, %rd16772, %rd16770;
	add.s64 	%rd16774, %rd16773, %rd16771;
	shr.u64 	%rd16775, %rd16774, 32;
	add.s64 	%rd16776, %rd16775, %rd16769;
	mul.wide.u32 	%rd16777, %r13, %r3962;
	shr.u64 	%rd16778, %rd16777, 32;
	and.b64  	%rd16779, %rd16712, 4294967295;
	and.b64  	%rd16780, %rd16777, 4294967295;
	and.b64  	%rd16781, %rd16776, 4294967295;
	add.s64 	%rd16782, %rd16781, %rd16779;
	add.s64 	%rd16783, %rd16782, %rd16780;
	shr.u64 	%rd16784, %rd16783, 32;
	add.s64 	%rd16785, %rd16784, %rd16778;
	add.s64 	%rd16786, %rd16714, %rd16785;
	mul.wide.u32 	%rd16787, %r7124, %r6578;
	shr.u64 	%rd16788, %rd16787, 32;
	and.b64  	%rd16789, %rd16729, 4294967295;
	and.b64  	%rd16790, %rd16787, 4294967295;
	add.s64 	%rd16791, %rd16790, %rd16789;
	cvt.u32.u64 	%r3963, %rd16791;
	shr.u64 	%rd16792, %rd16791, 32;
	add.s64 	%rd16793, %rd16792, %rd16788;
	mul.wide.u32 	%rd16794, %r7123, %r6578;
	shr.u64 	%rd16795, %rd16794, 32;
	and.b64  	%rd16796, %rd16738, 4294967295;
	and.b64  	%rd16797, %rd16794, 4294967295;
	and.b64  	%rd16798, %rd16793, 4294967295;
	add.s64 	%rd16799, %rd16798, %rd16796;
	add.s64 	%rd16800, %rd16799, %rd16797;
	shr.u64 	%rd16801, %rd16800, 32;
	add.s64 	%rd16802, %rd16801, %rd16795;
	mul.wide.u32 	%rd16803, %r7122, %r6578;
	shr.u64 	%rd16804, %rd16803, 32;
	and.b64  	%rd16805, %rd16747, 4294967295;
	and.b64  	%rd16806, %rd16803, 4294967295;
	and.b64  	%rd16807, %rd16802, 4294967295;
	add.s64 	%rd16808, %rd16807, %rd16805;
	add.s64 	%rd16809, %rd16808, %rd16806;
	shr.u64 	%rd16810, %rd16809, 32;
	add.s64 	%rd16811, %rd16810, %rd16804;
	mul.wide.u32 	%rd16812, %r7121, %r6578;
	shr.u64 	%rd16813, %rd16812, 32;
	and.b64  	%rd16814, %rd16756, 4294967295;
	and.b64  	%rd16815, %rd16812, 4294967295;
	and.b64  	%rd16816, %rd16811, 4294967295;
	add.s64 	%rd16817, %rd16816, %rd16814;
	add.s64 	%rd16818, %rd16817, %rd16815;
	shr.u64 	%rd16819, %rd16818, 32;
	add.s64 	%rd16820, %rd16819, %rd16813;
	mul.wide.u32 	%rd16821, %r7120, %r6578;
	shr.u64 	%rd16822, %rd16821, 32;
	and.b64  	%rd16823, %rd16765, 4294967295;
	and.b64  	%rd16824, %rd16821, 4294967295;
	and.b64  	%rd16825, %rd16820, 4294967295;
	add.s64 	%rd16826, %rd16825, %rd16823;
	add.s64 	%rd16827, %rd16826, %rd16824;
	shr.u64 	%rd16828, %rd16827, 32;
	add.s64 	%rd16829, %rd16828, %rd16822;
	mul.wide.u32 	%rd16830, %r7119, %r6578;
	shr.u64 	%rd16831, %rd16830, 32;
	and.b64  	%rd16832, %rd16774, 4294967295;
	and.b64  	%rd16833, %rd16830, 4294967295;
	and.b64  	%rd16834, %rd16829, 4294967295;
	add.s64 	%rd16835, %rd16834, %rd16832;
	add.s64 	%rd16836, %rd16835, %rd16833;
	shr.u64 	%rd16837, %rd16836, 32;
	add.s64 	%rd16838, %rd16837, %rd16831;
	mul.wide.u32 	%rd16839, %r7118, %r6578;
	shr.u64 	%rd16840, %rd16839, 32;
	and.b64  	%rd16841, %rd16783, 4294967295;
	and.b64  	%rd16842, %rd16839, 4294967295;
	and.b64  	%rd16843, %rd16838, 4294967295;
	add.s64 	%rd16844, %rd16843, %rd16841;
	add.s64 	%rd16845, %rd16844, %rd16842;
	shr.u64 	%rd16846, %rd16845, 32;
	add.s64 	%rd16847, %rd16846, %rd16840;
	mul.wide.u32 	%rd16848, %r7117, %r6578;
	{ .reg .b32 tmp; mov.b64 {tmp, %r3964}, %rd16848; }
	and.b64  	%rd16849, %rd16786, 4294967295;
	and.b64  	%rd16850, %rd16848, 4294967295;
	and.b64  	%rd16851, %rd16847, 4294967295;
	add.s64 	%rd16852, %rd16851, %rd16849;
	add.s64 	%rd16853, %rd16852, %rd16850;
	{ .reg .b32 tmp; mov.b64 {tmp, %r3965}, %rd16853; }
	add.s32 	%r3966, %r3965, %r3964;
	mul.lo.s32 	%r3967, %r22, %r3963;
	cvt.u64.u32 	%rd16854, %r3967;
	mul.wide.u32 	%rd16855, %r6, %r3967;
	shr.u64 	%rd16856, %rd16855, 32;
	and.b64  	%rd16857, %rd16791, 4294967295;
	and.b64  	%rd16858, %rd16855, 4294967295;
	add.s64 	%rd16859, %rd16858, %rd16857;
	shr.u64 	%rd16860, %rd16859, 32;
	add.s64 	%rd16861, %rd16860, %rd16856;
	mul.lo.s64 	%rd16862, %rd2, %rd16854;
	shr.u64 	%rd16863, %rd16862, 32;
	and.b64  	%rd16864, %rd16800, 4294967295;
	and.b64  	%rd16865, %rd16862, 4294967295;
	and.b64  	%rd16866, %rd16861, 4294967295;
	add.s64 	%rd16867, %rd16866, %rd16864;
	add.s64 	%rd16868, %rd16867, %rd16865;
	cvt.u32.u64 	%r6593, %rd16868;
	shr.u64 	%rd16869, %rd16868, 32;
	add.s64 	%rd16870, %rd16869, %rd16863;
	mul.lo.s64 	%rd16871, %rd3, %rd16854;
	shr.u64 	%rd16872, %rd16871, 32;
	and.b64  	%rd16873, %rd16809, 4294967295;
	and.b64  	%rd16874, %rd16871, 4294967295;
	and.b64  	%rd16875, %rd16870, 4294967295;
	add.s64 	%rd16876, %rd16875, %rd16873;
	add.s64 	%rd16877, %rd16876, %rd16874;
	cvt.u32.u64 	%r6592, %rd16877;
	shr.u64 	%rd16878, %rd16877, 32;
	add.s64 	%rd16879, %rd16878, %rd16872;
	mul.lo.s64 	%rd16880, %rd14, %rd16854;
	shr.u64 	%rd16881, %rd16880, 32;
	and.b64  	%rd16882, %rd16818, 4294967295;
	and.b64  	%rd16883, %rd16880, 4294967295;
	and.b64  	%rd16884, %rd16879, 4294967295;
	add.s64 	%rd16885, %rd16884, %rd16882;
	add.s64 	%rd16886, %rd16885, %rd16883;
	cvt.u32.u64 	%r6591, %rd16886;
	shr.u64 	%rd16887, %rd16886, 32;
	add.s64 	%rd16888, %rd16887, %rd16881;
	mul.lo.s64 	%rd16889, %rd15, %rd16854;
	shr.u64 	%rd16890, %rd16889, 32;
	and.b64  	%rd16891, %rd16827, 4294967295;
	and.b64  	%rd16892, %rd16889, 4294967295;
	and.b64  	%rd16893, %rd16888, 4294967295;
	add.s64 	%rd16894, %rd16893, %rd16891;
	add.s64 	%rd16895, %rd16894, %rd16892;
	cvt.u32.u64 	%r6590, %rd16895;
	shr.u64 	%rd16896, %rd16895, 32;
	add.s64 	%rd16897, %rd16896, %rd16890;
	mul.lo.s64 	%rd16898, %rd16, %rd16854;
	shr.u64 	%rd16899, %rd16898, 32;
	and.b64  	%rd16900, %rd16836, 4294967295;
	and.b64  	%rd16901, %rd16898, 4294967295;
	and.b64  	%rd16902, %rd16897, 4294967295;
	add.s64 	%rd16903, %rd16902, %rd16900;
	add.s64 	%rd16904, %rd16903, %rd16901;
	cvt.u32.u64 	%r6589, %rd16904;
	shr.u64 	%rd16905, %rd16904, 32;
	add.s64 	%rd16906, %rd16905, %rd16899;
	mul.lo.s64 	%rd16907, %rd7, %rd16854;
	shr.u64 	%rd16908, %rd16907, 32;
	and.b64  	%rd16909, %rd16845, 4294967295;
	and.b64  	%rd16910, %rd16907, 4294967295;
	and.b64  	%rd16911, %rd16906, 4294967295;
	add.s64 	%rd16912, %rd16911, %rd16909;
	add.s64 	%rd16913, %rd16912, %rd16910;
	cvt.u32.u64 	%r6588, %rd16913;
	shr.u64 	%rd16914, %rd16913, 32;
	add.s64 	%rd16915, %rd16914, %rd16908;
	mul.wide.u32 	%rd16916, %r13, %r3967;
	{ .reg .b32 tmp; mov.b64 {tmp, %r3968}, %rd16916; }
	and.b64  	%rd16917, %rd16853, 4294967295;
	and.b64  	%rd16918, %rd16916, 4294967295;
	and.b64  	%rd16919, %rd16915, 4294967295;
	add.s64 	%rd16920, %rd16919, %rd16917;
	add.s64 	%rd16921, %rd16920, %rd16918;
	cvt.u32.u64 	%r6587, %rd16921;
	{ .reg .b32 tmp; mov.b64 {tmp, %r3969}, %rd16921; }
	add.s32 	%r3970, %r3969, %r3968;
	add.s32 	%r6714, %r3966, %r3970;
	setp.lt.u32 	%p1315, %r6714, %r13;
	@%p1315 bra 	$L__BB0_406;
	setp.gt.u32 	%p1316, %r6714, %r13;
	@%p1316 bra 	$L__BB0_405;
	setp.gt.u32 	%p1317, %r12, %r6587;
	@%p1317 bra 	$L__BB0_406;
	setp.lt.u32 	%p1318, %r12, %r6587;
	@%p1318 bra 	$L__BB0_405;
	setp.gt.u32 	%p1319, %r11, %r6588;
	@%p1319 bra 	$L__BB0_406;
	setp.lt.u32 	%p1320, %r11, %r6588;
	@%p1320 bra 	$L__BB0_405;
	setp.gt.u32 	%p1321, %r10, %r6589;
	@%p1321 bra 	$L__BB0_406;
	setp.lt.u32 	%p1322, %r10, %r6589;
	@%p1322 bra 	$L__BB0_405;
	setp.gt.u32 	%p1323, %r9, %r6590;
	@%p1323 bra 	$L__BB0_406;
	setp.lt.u32 	%p1324, %r9, %r6590;
	@%p1324 bra 	$L__BB0_405;
	setp.gt.u32 	%p1325, %r8, %r6591;
	@%p1325 bra 	$L__BB0_406;
	setp.lt.u32 	%p1326, %r8, %r6591;
	@%p1326 bra 	$L__BB0_405;
	setp.gt.u32 	%p1327, %r7, %r6592;
	@%p1327 bra 	$L__BB0_406;
	setp.ge.u32 	%p1328, %r7, %r6592;
	setp.gt.u32 	%p1329, %r6, %r6593;
	and.pred  	%p1330, %p1328, %p1329;
	@%p1330 bra 	$L__BB0_406;
$L__BB0_405:
	sub.s32 	%r767, %r6593, %r6;
	setp.lt.u32 	%p1331, %r6593, %r6;
	selp.u32 	%r3971, 1, 0, %p1331;
	add.s32 	%r3972, %r7, %r3971;
	sub.s32 	%r768, %r6592, %r3972;
	setp.gt.u32 	%p1332, %r7, %r6592;
	setp.eq.s32 	%p1333, %r7, %r6592;
	and.pred  	%p1334, %p1333, %p1331;
	or.pred  	%p1335, %p1332, %p1334;
	selp.u32 	%r3973, 1, 0, %p1335;
	add.s32 	%r3974, %r8, %r3973;
	sub.s32 	%r769, %r6591, %r3974;
	setp.gt.u32 	%p1336, %r8, %r6591;
	setp.eq.s32 	%p1337, %r8, %r6591;
	and.pred  	%p1338, %p1337, %p1335;
	or.pred  	%p1339, %p1336, %p1338;
	selp.u32 	%r3975, 1, 0, %p1339;
	add.s32 	%r3976, %r9, %r3975;
	sub.s32 	%r770, %r6590, %r3976;
	setp.gt.u32 	%p1340, %r9, %r6590;
	setp.eq.s32 	%p1341, %r9, %r6590;
	and.pred  	%p1342, %p1341, %p1339;
	or.pred  	%p1343, %p1340, %p1342;
	selp.u32 	%r3977, 1, 0, %p1343;
	add.s32 	%r3978, %r10, %r3977;
	sub.s32 	%r771, %r6589, %r3978;
	setp.gt.u32 	%p1344, %r10, %r6589;
	setp.eq.s32 	%p1345, %r10, %r6589;
	and.pred  	%p1346, %p1345, %p1343;
	or.pred  	%p1347, %p1344, %p1346;
	selp.u32 	%r3979, 1, 0, %p1347;
	add.s32 	%r3980, %r11, %r3979;
	sub.s32 	%r772, %r6588, %r3980;
	setp.gt.u32 	%p1348, %r11, %r6588;
	setp.eq.s32 	%p1349, %r11, %r6588;
	and.pred  	%p1350, %p1349, %p1347;
	or.pred  	%p1351, %p1348, %p1350;
	selp.u32 	%r3981, 1, 0, %p1351;
	add.s32 	%r3982, %r12, %r3981;
	sub.s32 	%r773, %r6587, %r3982;
	setp.gt.u32 	%p1352, %r12, %r6587;
	setp.eq.s32 	%p1353, %r12, %r6587;
	and.pred  	%p1354, %p1353, %p1351;
	or.pred  	%p1355, %p1352, %p1354;
	selp.u32 	%r3983, 1, 0, %p1355;
	add.s32 	%r3984, %r13, %r3983;
	sub.s32 	%r6714, %r6714, %r3984;
	mov.u32 	%r6587, %r773;
	mov.u32 	%r6588, %r772;
	mov.u32 	%r6589, %r771;
	mov.u32 	%r6590, %r770;
	mov.u32 	%r6591, %r769;
	mov.u32 	%r6592, %r768;
	mov.u32 	%r6593, %r767;
$L__BB0_406:
	or.b32  	%r3986, %r6592, %r6593;
	or.b32  	%r3987, %r6591, %r3986;
	or.b32  	%r3988, %r6590, %r3987;
	or.b32  	%r3989, %r6589, %r3988;
	or.b32  	%r3990, %r6588, %r3989;
	or.b32  	%r3991, %r6587, %r3990;
	or.b32  	%r3992, %r6714, %r3991;
	setp.eq.s32 	%p1357, %r3992, 0;
	mov.b32 	%r6715, 0;
	mov.pred 	%p1356, -1;
	mov.pred 	%p4524, %p1356;
	mov.u32 	%r6716, %r6715;
	mov.u32 	%r6717, %r6715;
	mov.u32 	%r6718, %r6715;
	mov.u32 	%r6719, %r6715;
	mov.u32 	%r6720, %r6715;
	mov.u32 	%r6721, %r6715;
	mov.u32 	%r6722, %r6715;
	@%p1357 bra 	$L__BB0_499;
	setp.lt.u32 	%p1358, %r6714, %r13;
	mov.u32 	%r6594, %r6593;
	mov.u32 	%r6595, %r6592;
	mov.u32 	%r6596, %r6591;
	mov.u32 	%r6597, %r6590;
	mov.u32 	%r6598, %r6589;
	mov.u32 	%r6599, %r6588;
	mov.u32 	%r6600, %r6587;
	@%p1358 bra 	$L__BB0_436;
	setp.gt.u32 	%p1359, %r6714, %r13;
	@%p1359 bra 	$L__BB0_421;
	setp.lt.u32 	%p1360, %r6587, %r12;
	mov.u32 	%r6594, %r6593;
	mov.u32 	%r6595, %r6592;
	mov.u32 	%r6596, %r6591;
	mov.u32 	%r6597, %r6590;
	mov.u32 	%r6598, %r6589;
	mov.u32 	%r6599, %r6588;
	mov.u32 	%r6600, %r6587;
	@%p1360 bra 	$L__BB0_436;
	setp.gt.u32 	%p1361, %r6587, %r12;
	@%p1361 bra 	$L__BB0_421;
	setp.lt.u32 	%p1362, %r6588, %r11;
	mov.u32 	%r6594, %r6593;
	mov.u32 	%r6595, %r6592;
	mov.u32 	%r6596, %r6591;
	mov.u32 	%r6597, %r6590;
	mov.u32 	%r6598, %r6589;
	mov.u32 	%r6599, %r6588;
	mov.u32 	%r6600, %r6587;
	@%p1362 bra 	$L__BB0_436;
	setp.gt.u32 	%p1363, %r6588, %r11;
	@%p1363 bra 	$L__BB0_421;
	setp.lt.u32 	%p1364, %r6589, %r10;
	mov.u32 	%r6594, %r6593;
	mov.u32 	%r6595, %r6592;
	mov.u32 	%r6596, %r6591;
	mov.u32 	%r6597, %r6590;
	mov.u32 	%r6598, %r6589;
	mov.u32 	%r6599, %r6588;
	mov.u32 	%r6600, %r6587;
	@%p1364 bra 	$L__BB0_436;
	setp.gt.u32 	%p1365, %r6589, %r10;
	@%p1365 bra 	$L__BB0_421;
	setp.lt.u32 	%p1366, %r6590, %r9;
	mov.u32 	%r6594, %r6593;
	mov.u32 	%r6595, %r6592;
	mov.u32 	%r6596, %r6591;
	mov.u32 	%r6597, %r6590;
	mov.u32 	%r6598, %r6589;
	mov.u32 	%r6599, %r6588;
	mov.u32 	%r6600, %r6587;
	@%p1366 bra 	$L__BB0_436;
	setp.gt.u32 	%p1367, %r6590, %r9;
	@%p1367 bra 	$L__BB0_421;
	setp.lt.u32 	%p1368, %r6591, %r8;
	mov.u32 	%r6594, %r6593;
	mov.u32 	%r6595, %r6592;
	mov.u32 	%r6596, %r6591;
	mov.u32 	%r6597, %r6590;
	mov.u32 	%r6598, %r6589;
	mov.u32 	%r6599, %r6588;
	mov.u32 	%r6600, %r6587;
	@%p1368 bra 	$L__BB0_436;
	setp.gt.u32 	%p1369, %r6591, %r8;
	@%p1369 bra 	$L__BB0_421;
	setp.lt.u32 	%p1370, %r6592, %r7;
	mov.u32 	%r6594, %r6593;
	mov.u32 	%r6595, %r6592;
	mov.u32 	%r6596, %r6591;
	mov.u32 	%r6597, %r6590;
	mov.u32 	%r6598, %r6589;
	mov.u32 	%r6599, %r6588;
	mov.u32 	%r6600, %r6587;
	@%p1370 bra 	$L__BB0_436;
	setp.le.u32 	%p1371, %r6592, %r7;
	setp.lt.u32 	%p1372, %r6593, %r6;
	and.pred  	%p1373, %p1371, %p1372;
	mov.u32 	%r6594, %r6593;
	mov.u32 	%r6595, %r6592;
	mov.u32 	%r6596, %r6591;
	mov.u32 	%r6597, %r6590;
	mov.u32 	%r6598, %r6589;
	mov.u32 	%r6599, %r6588;
	mov.u32 	%r6600, %r6587;
	@%p1373 bra 	$L__BB0_436;
$L__BB0_421:
	sub.s32 	%r6594, %r6593, %r6;
	setp.lt.u32 	%p1374, %r6593, %r6;
	selp.u32 	%r3993, 1, 0, %p1374;
	add.s32 	%r3994, %r7, %r3993;
	sub.s32 	%r6595, %r6592, %r3994;
	setp.lt.u32 	%p1375, %r6592, %r7;
	setp.eq.s32 	%p1376, %r6592, %r7;
	and.pred  	%p1377, %p1376, %p1374;
	or.pred  	%p1378, %p1375, %p1377;
	selp.u32 	%r3995, 1, 0, %p1378;
	add.s32 	%r3996, %r8, %r3995;
	sub.s32 	%r6596, %r6591, %r3996;
	setp.lt.u32 	%p1379, %r6591, %r8;
	setp.eq.s32 	%p1380, %r6591, %r8;
	and.pred  	%p1381, %p1380, %p1378;
	or.pred  	%p1382, %p1379, %p1381;
	selp.u32 	%r3997, 1, 0, %p1382;
	add.s32 	%r3998, %r9, %r3997;
	sub.s32 	%r6597, %r6590, %r3998;
	setp.lt.u32 	%p1383, %r6590, %r9;
	setp.eq.s32 	%p1384, %r6590, %r9;
	and.pred  	%p1385, %p1384, %p1382;
	or.pred  	%p1386, %p1383, %p1385;
	selp.u32 	%r3999, 1, 0, %p1386;
	add.s32 	%r4000, %r10, %r3999;
	sub.s32 	%r6598, %r6589, %r4000;
	setp.lt.u32 	%p1387, %r6589, %r10;
	setp.eq.s32 	%p1388, %r6589, %r10;
	and.pred  	%p1389, %p1388, %p1386;
	or.pred  	%p1390, %p1387, %p1389;
	selp.u32 	%r4001, 1, 0, %p1390;
	add.s32 	%r4002, %r11, %r4001;
	sub.s32 	%r6599, %r6588, %r4002;
	setp.lt.u32 	%p1391, %r6588, %r11;
	setp.eq.s32 	%p1392, %r6588, %r11;
	and.pred  	%p1393, %p1392, %p1390;
	or.pred  	%p1394, %p1391, %p1393;
	selp.u32 	%r4003, 1, 0, %p1394;
	add.s32 	%r4004, %r12, %r4003;
	sub.s32 	%r6600, %r6587, %r4004;
	setp.lt.u32 	%p1395, %r6587, %r12;
	setp.eq.s32 	%p1396, %r6587, %r12;
	and.pred  	%p1397, %p1396, %p1394;
	or.pred  	%p1398, %p1395, %p1397;
	selp.u32 	%r4005, 1, 0, %p1398;
	add.s32 	%r4006, %r13, %r4005;
	sub.s32 	%r6714, %r6714, %r4006;
	setp.lt.u32 	%p1399, %r6714, %r13;
	@%p1399 bra 	$L__BB0_436;
	setp.gt.u32 	%p1400, %r6714, %r13;
	@%p1400 bra 	$L__BB0_435;
	setp.lt.u32 	%p1401, %r6600, %r12;
	@%p1401 bra 	$L__BB0_436;
	setp.gt.u32 	%p1402, %r6600, %r12;
	@%p1402 bra 	$L__BB0_435;
	setp.lt.u32 	%p1403, %r6599, %r11;
	@%p1403 bra 	$L__BB0_436;
	setp.gt.u32 	%p1404, %r6599, %r11;
	@%p1404 bra 	$L__BB0_435;
	setp.lt.u32 	%p1405, %r6598, %r10;
	@%p1405 bra 	$L__BB0_436;
	setp.gt.u32 	%p1406, %r6598, %r10;
	@%p1406 bra 	$L__BB0_435;
	setp.lt.u32 	%p1407, %r6597, %r9;
	@%p1407 bra 	$L__BB0_436;
	setp.gt.u32 	%p1408, %r6597, %r9;
	@%p1408 bra 	$L__BB0_435;
	setp.lt.u32 	%p1409, %r6596, %r8;
	@%p1409 bra 	$L__BB0_436;
	setp.gt.u32 	%p1410, %r6596, %r8;
	@%p1410 bra 	$L__BB0_435;
	setp.lt.u32 	%p1411, %r6595, %r7;
	@%p1411 bra 	$L__BB0_436;
	setp.le.u32 	%p1412, %r6595, %r7;
	setp.lt.u32 	%p1413, %r6594, %r6;
	and.pred  	%p1414, %p1412, %p1413;
	@%p1414 bra 	$L__BB0_436;
$L__BB0_435:
	sub.s32 	%r791, %r6594, %r6;
	setp.lt.u32 	%p1415, %r6594, %r6;
	selp.u32 	%r4007, 1, 0, %p1415;
	add.s32 	%r4008, %r7, %r4007;
	sub.s32 	%r792, %r6595, %r4008;
	setp.lt.u32 	%p1416, %r6595, %r7;
	setp.eq.s32 	%p1417, %r6595, %r7;
	and.pred  	%p1418, %p1417, %p1415;
	or.pred  	%p1419, %p1416, %p1418;
	selp.u32 	%r4009, 1, 0, %p1419;
	add.s32 	%r4010, %r8, %r4009;
	sub.s32 	%r793, %r6596, %r4010;
	setp.lt.u32 	%p1420, %r6596, %r8;
	setp.eq.s32 	%p1421, %r6596, %r8;
	and.pred  	%p1422, %p1421, %p1419;
	or.pred  	%p1423, %p1420, %p1422;
	selp.u32 	%r4011, 1, 0, %p1423;
	add.s32 	%r4012, %r9, %r4011;
	sub.s32 	%r794, %r6597, %r4012;
	setp.lt.u32 	%p1424, %r6597, %r9;
	setp.eq.s32 	%p1425, %r6597, %r9;
	and.pred  	%p1426, %p1425, %p1423;
	or.pred  	%p1427, %p1424, %p1426;
	selp.u32 	%r4013, 1, 0, %p1427;
	add.s32 	%r4014, %r10, %r4013;
	sub.s32 	%r795, %r6598, %r4014;
	setp.lt.u32 	%p1428, %r6598, %r10;
	setp.eq.s32 	%p1429, %r6598, %r10;
	and.pred  	%p1430, %p1429, %p1427;
	or.pred  	%p1431, %p1428, %p1430;
	selp.u32 	%r4015, 1, 0, %p1431;
	add.s32 	%r4016, %r11, %r4015;
	sub.s32 	%r796, %r6599, %r4016;
	setp.lt.u32 	%p1432, %r6599, %r11;
	setp.eq.s32 	%p1433, %r6599, %r11;
	and.pred  	%p1434, %p1433, %p1431;
	or.pred  	%p1435, %p1432, %p1434;
	selp.u32 	%r4017, 1, 0, %p1435;
	add.s32 	%r4018, %r12, %r4017;
	sub.s32 	%r797, %r6600, %r4018;
	setp.lt.u32 	%p1436, %r6600, %r12;
	setp.eq.s32 	%p1437, %r6600, %r12;
	and.pred  	%p1438, %p1437, %p1435;
	or.pred  	%p1439, %p1436, %p1438;
	selp.u32 	%r4019, 1, 0, %p1439;
	add.s32 	%r4020, %r13, %r4019;
	sub.s32 	%r6714, %r6714, %r4020;
	mov.u32 	%r6594, %r791;
	mov.u32 	%r6595, %r792;
	mov.u32 	%r6596, %r793;
	mov.u32 	%r6597, %r794;
	mov.u32 	%r6598, %r795;
	mov.u32 	%r6599, %r796;
	mov.u32 	%r6600, %r797;
$L__BB0_436:
	or.b32  	%r4022, %r6595, %r6594;
	or.b32  	%r4023, %r6596, %r4022;
	or.b32  	%r4024, %r6597, %r4023;
	or.b32  	%r4025, %r6598, %r4024;
	or.b32  	%r4026, %r6599, %r4025;
	or.b32  	%r4027, %r6600, %r4026;
	or.b32  	%r4028, %r6714, %r4027;
	setp.eq.s32 	%p1441, %r4028, 0;
	mov.pred 	%p4524, %p1356;
	mov.u32 	%r6716, %r6715;
	mov.u32 	%r6717, %r6715;
	mov.u32 	%r6718, %r6715;
	mov.u32 	%r6719, %r6715;
	mov.u32 	%r6720, %r6715;
	mov.u32 	%r6721, %r6715;
	mov.u32 	%r6722, %r6715;
	@%p1441 bra 	$L__BB0_499;
	mov.b32 	%r6691, 1;
	mov.b32 	%r6683, 0;
	mov.u32 	%r6684, %r6683;
	mov.u32 	%r6685, %r6683;
	mov.u32 	%r6686, %r6683;
	mov.u32 	%r6687, %r6683;
	mov.u32 	%r6688, %r6683;
	mov.u32 	%r6689, %r6683;
	mov.u32 	%r6690, %r6683;
	mov.u32 	%r6692, %r6683;
	mov.u32 	%r6693, %r6683;
	mov.u32 	%r6694, %r6683;
	mov.u32 	%r6695, %r6683;
	mov.u32 	%r6696, %r6683;
	mov.u32 	%r6697, %r6683;
	mov.u32 	%r6698, %r6683;
	mov.u32 	%r6699, %r6;
	mov.u32 	%r6700, %r7;
	mov.u32 	%r6701, %r8;
	mov.u32 	%r6702, %r9;
	mov.u32 	%r6703, %r10;
	mov.u32 	%r6704, %r11;
	mov.u32 	%r6705, %r12;
	mov.u32 	%r6625, %r13;
	mov.u32 	%r6634, %r6683;
$L__BB0_438:
	or.b32  	%r4031, %r6714, %r6600;
	or.b32  	%r4032, %r4031, %r6599;
	or.b32  	%r4033, %r4032, %r6598;
	or.b32  	%r4034, %r4033, %r6597;
	or.b32  	%r4035, %r4034, %r6596;
	or.b32  	%r4036, %r4035, %r6595;
	setp.eq.s32 	%p1443, %r4036, 0;
	setp.eq.s32 	%p1444, %r6594, 1;
	and.pred  	%p1445, %p1443, %p1444;
	mov.pred 	%p4524, 0;
	mov.u32 	%r6715, %r6691;
	mov.u32 	%r6716, %r6692;
	mov.u32 	%r6717, %r6693;
	mov.u32 	%r6718, %r6694;
	mov.u32 	%r6719, %r6695;
	mov.u32 	%r6720, %r6696;
	mov.u32 	%r6721, %r6697;
	mov.u32 	%r6722, %r6698;
	@%p1445 bra 	$L__BB0_499;
	or.b32  	%r4037, %r6625, %r6705;
	or.b32  	%r4038, %r4037, %r6704;
	or.b32  	%r4039, %r4038, %r6703;
	or.b32  	%r4040, %r4039, %r6702;
	or.b32  	%r4041, %r4040, %r6701;
	or.b32  	%r4042, %r4041, %r6700;
	setp.eq.s32 	%p1447, %r4042, 0;
	setp.eq.s32 	%p1448, %r6699, 1;
	and.pred  	%p1449, %p1447, %p1448;
	mov.u32 	%r6715, %r6683;
	mov.u32 	%r6716, %r6684;
	mov.u32 	%r6717, %r6685;
	mov.u32 	%r6718, %r6686;
	mov.u32 	%r6719, %r6687;
	mov.u32 	%r6720, %r6688;
	mov.u32 	%r6721, %r6689;
	mov.u32 	%r6722, %r6690;
	@%p1449 bra 	$L__BB0_499;
	or.b32  	%r4044, %r6595, %r6594;
	or.b32  	%r4045, %r6596, %r4044;
	or.b32  	%r4046, %r6597, %r4045;
	or.b32  	%r4047, %r6598, %r4046;
	or.b32  	%r4048, %r6599, %r4047;
	or.b32  	%r4049, %r6600, %r4048;
	or.b32  	%r4050, %r6714, %r4049;
	setp.eq.s32 	%p1451, %r4050, 0;
	mov.b32 	%r6715, 0;
	mov.pred 	%p4524, %p1356;
	mov.u32 	%r6716, %r6715;
	mov.u32 	%r6717, %r6715;
	mov.u32 	%r6718, %r6715;
	mov.u32 	%r6719, %r6715;
	mov.u32 	%r6720, %r6715;
	mov.u32 	%r6721, %r6715;
	mov.u32 	%r6722, %r6715;
	@%p1451 bra 	$L__BB0_499;
	or.b32  	%r4052, %r6700, %r6699;
	or.b32  	%r4053, %r6701, %r4052;
	or.b32  	%r4054, %r6702, %r4053;
	or.b32  	%r4055, %r6703, %r4054;
	or.b32  	%r4056, %r6704, %r4055;
	or.b32  	%r4057, %r6705, %r4056;
	or.b32  	%r4058, %r6625, %r4057;
	setp.eq.s32 	%p1453, %r4058, 0;
	mov.pred 	%p4524, %p1356;
	@%p1453 bra 	$L__BB0_499;
	and.b32  	%r4059, %r6594, 1;
	setp.eq.b32 	%p1454, %r4059, 1;
	mov.u32 	%r848, %r6594;
	mov.u32 	%r849, %r6595;
	mov.u32 	%r850, %r6596;
	mov.u32 	%r851, %r6597;
	mov.u32 	%r852, %r6598;
	mov.u32 	%r853, %r6599;
	mov.u32 	%r854, %r6600;
	@%p1454 bra 	$L__BB0_443;
	bra.uni 	$L__BB0_446;
$L__BB0_443:
	and.b32  	%r4071, %r6699, 1;
	setp.eq.b32 	%p1459, %r4071, 1;
	@%p1459 bra 	$L__BB0_452;
$L__BB0_444:
	shr.u32 	%r920, %r6625, 1;
	shf.l.wrap.b32 	%r921, %r6705, %r6625, 31;
	shf.l.wrap.b32 	%r922, %r6704, %r6705, 31;
	shf.l.wrap.b32 	%r923, %r6703, %r6704, 31;
	shf.l.wrap.b32 	%r924, %r6702, %r6703, 31;
	shf.l.wrap.b32 	%r925, %r6701, %r6702, 31;
	shf.l.wrap.b32 	%r926, %r6700, %r6701, 31;
	shf.l.wrap.b32 	%r6699, %r6699, %r6700, 31;
	and.b32  	%r4072, %r6683, 1;
	setp.eq.b32 	%p1460, %r4072, 1;
	@%p1460 bra 	$L__BB0_450;
	shf.l.wrap.b32 	%r928, %r6689, %r6690, 31;
	shf.l.wrap.b32 	%r929, %r6688, %r6689, 31;
	shf.l.wrap.b32 	%r930, %r6687, %r6688, 31;
	shf.l.wrap.b32 	%r931, %r6686, %r6687, 31;
	shf.l.wrap.b32 	%r932, %r6685, %r6686, 31;
	shf.l.wrap.b32 	%r933, %r6684, %r6685, 31;
	shf.l.wrap.b32 	%r6683, %r6683, %r6684, 31;
	mov.u32 	%r6684, %r933;
	mov.u32 	%r6685, %r932;
	mov.u32 	%r6686, %r931;
	mov.u32 	%r6687, %r930;
	mov.u32 	%r6688, %r929;
	mov.u32 	%r6689, %r928;
	bra.uni 	$L__BB0_451;
$L__BB0_446:
	shr.u32 	%r872, %r6714, 1;
	shf.l.wrap.b32 	%r873, %r854, %r6714, 31;
	shf.l.wrap.b32 	%r874, %r853, %r854, 31;
	shf.l.wrap.b32 	%r875, %r852, %r853, 31;
	shf.l.wrap.b32 	%r876, %r851, %r852, 31;
	shf.l.wrap.b32 	%r877, %r850, %r851, 31;
	shf.l.wrap.b32 	%r878, %r849, %r850, 31;
	shf.l.wrap.b32 	%r848, %r848, %r849, 31;
	and.b32  	%r4060, %r6691, 1;
	setp.eq.b32 	%p1455, %r4060, 1;
	@%p1455 bra 	$L__BB0_448;
	shf.l.wrap.b32 	%r880, %r6697, %r6698, 31;
	shf.l.wrap.b32 	%r881, %r6696, %r6697, 31;
	shf.l.wrap.b32 	%r882, %r6695, %r6696, 31;
	shf.l.wrap.b32 	%r883, %r6694, %r6695, 31;
	shf.l.wrap.b32 	%r884, %r6693, %r6694, 31;
	shf.l.wrap.b32 	%r885, %r6692, %r6693, 31;
	shf.l.wrap.b32 	%r6691, %r6691, %r6692, 31;
	mov.u32 	%r6692, %r885;
	mov.u32 	%r6693, %r884;
	mov.u32 	%r6694, %r883;
	mov.u32 	%r6695, %r882;
	mov.u32 	%r6696, %r881;
	mov.u32 	%r6697, %r880;
	bra.uni 	$L__BB0_449;
$L__BB0_448:
	add.s32 	%r4061, %r6691, %r6;
	setp.lt.u32 	%p1456, %r4061, %r6691;
	selp.u64 	%rd16922, 1, 0, %p1456;
	cvt.u64.u32 	%rd16923, %r6692;
	add.s64 	%rd16924, %rd16922, %rd16923;
	add.s64 	%rd16925, %rd16924, %rd2;
	cvt.u32.u64 	%r4062, %rd16925;
	shr.u64 	%rd16926, %rd16925, 32;
	cvt.u64.u32 	%rd16927, %r6693;
	add.s64 	%rd16928, %rd16926, %rd16927;
	add.s64 	%rd16929, %rd16928, %rd3;
	cvt.u32.u64 	%r4063, %rd16929;
	shr.u64 	%rd16930, %rd16929, 32;
	cvt.u64.u32 	%rd16931, %r6694;
	add.s64 	%rd16932, %rd16930, %rd16931;
	add.s64 	%rd16933, %rd16932, %rd14;
	cvt.u32.u64 	%r4064, %rd16933;
	shr.u64 	%rd16934, %rd16933, 32;
	cvt.u64.u32 	%rd16935, %r6695;
	add.s64 	%rd16936, %rd16934, %rd16935;
	add.s64 	%rd16937, %rd16936, %rd15;
	cvt.u32.u64 	%r4065, %rd16937;
	shr.u64 	%rd16938, %rd16937, 32;
	cvt.u64.u32 	%rd16939, %r6696;
	add.s64 	%rd16940, %rd16938, %rd16939;
	add.s64 	%rd16941, %rd16940, %rd16;
	cvt.u32.u64 	%r4066, %rd16941;
	shr.u64 	%rd16942, %rd16941, 32;
	cvt.u64.u32 	%rd16943, %r6697;
	add.s64 	%rd16944, %rd16942, %rd16943;
	add.s64 	%rd16945, %rd16944, %rd7;
	cvt.u32.u64 	%r4067, %rd16945;
	{ .reg .b32 tmp; mov.b64 {tmp, %r4068}, %rd16945; }
	add.s32 	%r4069, %r6698, %r4068;
	add.s32 	%r6698, %r4069, %r13;
	shf.l.wrap.b32 	%r6697, %r4067, %r6698, 31;
	shf.l.wrap.b32 	%r6696, %r4066, %r4067, 31;
	shf.l.wrap.b32 	%r6695, %r4065, %r4066, 31;
	shf.l.wrap.b32 	%r6694, %r4064, %r4065, 31;
	shf.l.wrap.b32 	%r6693, %r4063, %r4064, 31;
	shf.l.wrap.b32 	%r6692, %r4062, %r4063, 31;
	shf.l.wrap.b32 	%r6691, %r4061, %r4062, 31;
$L__BB0_449:
	shr.u32 	%r6698, %r6698, 1;
	and.b32  	%r4070, %r848, 1;
	setp.eq.b32 	%p1457, %r4070, 1;
	not.pred 	%p1458, %p1457;
	mov.u32 	%r849, %r878;
	mov.u32 	%r850, %r877;
	mov.u32 	%r851, %r876;
	mov.u32 	%r852, %r875;
	mov.u32 	%r853, %r874;
	mov.u32 	%r854, %r873;
	mov.u32 	%r6714, %r872;
	@%p1458 bra 	$L__BB0_446;
	bra.uni 	$L__BB0_443;
$L__BB0_450:
	add.s32 	%r4073, %r6683, %r6;
	setp.lt.u32 	%p1461, %r4073, %r6683;
	selp.u64 	%rd16946, 1, 0, %p1461;
	cvt.u64.u32 	%rd16947, %r6684;
	add.s64 	%rd16948, %rd16946, %rd16947;
	add.s64 	%rd16949, %rd16948, %rd2;
	cvt.u32.u64 	%r4074, %rd16949;
	shr.u64 	%rd16950, %rd16949, 32;
	cvt.u64.u32 	%rd16951, %r6685;
	add.s64 	%rd16952, %rd16950, %rd16951;
	add.s64 	%rd16953, %rd16952, %rd3;
	cvt.u32.u64 	%r4075, %rd16953;
	shr.u64 	%rd16954, %rd16953, 32;
	cvt.u64.u32 	%rd16955, %r6686;
	add.s64 	%rd16956, %rd16954, %rd16955;
	add.s64 	%rd16957, %rd16956, %rd14;
	cvt.u32.u64 	%r4076, %rd16957;
	shr.u64 	%rd16958, %rd16957, 32;
	cvt.u64.u32 	%rd16959, %r6687;
	add.s64 	%rd16960, %rd16958, %rd16959;
	add.s64 	%rd16961, %rd16960, %rd15;
	cvt.u32.u64 	%r4077, %rd16961;
	shr.u64 	%rd16962, %rd16961, 32;
	cvt.u64.u32 	%rd16963, %r6688;
	add.s64 	%rd16964, %rd16962, %rd16963;
	add.s64 	%rd16965, %rd16964, %rd16;
	cvt.u32.u64 	%r4078, %rd16965;
	shr.u64 	%rd16966, %rd16965, 32;
	cvt.u64.u32 	%rd16967, %r6689;
	add.s64 	%rd16968, %rd16966, %rd16967;
	add.s64 	%rd16969, %rd16968, %rd7;
	cvt.u32.u64 	%r4079, %rd16969;
	{ .reg .b32 tmp; mov.b64 {tmp, %r4080}, %rd16969; }
	add.s32 	%r4081, %r6690, %r4080;
	add.s32 	%r6690, %r4081, %r13;
	shf.l.wrap.b32 	%r6689, %r4079, %r6690, 31;
	shf.l.wrap.b32 	%r6688, %r4078, %r4079, 31;
	shf.l.wrap.b32 	%r6687, %r4077, %r4078, 31;
	shf.l.wrap.b32 	%r6686, %r4076, %r4077, 31;
	shf.l.wrap.b32 	%r6685, %r4075, %r4076, 31;
	shf.l.wrap.b32 	%r6684, %r4074, %r4075, 31;
	shf.l.wrap.b32 	%r6683, %r4073, %r4074, 31;
$L__BB0_451:
	shr.u32 	%r6690, %r6690, 1;
	and.b32  	%r4082, %r6699, 1;
	setp.eq.b32 	%p1462, %r4082, 1;
	not.pred 	%p1463, %p1462;
	mov.u32 	%r6700, %r926;
	mov.u32 	%r6701, %r925;
	mov.u32 	%r6702, %r924;
	mov.u32 	%r6703, %r923;
	mov.u32 	%r6704, %r922;
	mov.u32 	%r6705, %r921;
	mov.u32 	%r6625, %r920;
	@%p1463 bra 	$L__BB0_444;
$L__BB0_452:
	setp.lt.u32 	%p1464, %r6714, %r6625;
	@%p1464 bra 	$L__BB0_482;
	setp.gt.u32 	%p1465, %r6714, %r6625;
	@%p1465 bra 	$L__BB0_466;
	setp.lt.u32 	%p1466, %r854, %r6705;
	@%p1466 bra 	$L__BB0_482;
	setp.gt.u32 	%p1467, %r854, %r6705;
	@%p1467 bra 	$L__BB0_466;
	setp.lt.u32 	%p1468, %r853, %r6704;
	@%p1468 bra 	$L__BB0_482;
	setp.gt.u32 	%p1469, %r853, %r6704;
	@%p1469 bra 	$L__BB0_466;
	setp.lt.u32 	%p1470, %r852, %r6703;
	@%p1470 bra 	$L__BB0_482;
	setp.gt.u32 	%p1471, %r852, %r6703;
	@%p1471 bra 	$L__BB0_466;
	setp.lt.u32 	%p1472, %r851, %r6702;
	@%p1472 bra 	$L__BB0_482;
	setp.gt.u32 	%p1473, %r851, %r6702;
	@%p1473 bra 	$L__BB0_466;
	setp.lt.u32 	%p1474, %r850, %r6701;
	@%p1474 bra 	$L__BB0_482;
	setp.gt.u32 	%p1475, %r850, %r6701;
	@%p1475 bra 	$L__BB0_466;
	setp.lt.u32 	%p1476, %r849, %r6700;
	@%p1476 bra 	$L__BB0_482;
	setp.le.u32 	%p1477, %r849, %r6700;
	setp.lt.u32 	%p1478, %r848, %r6699;
	and.pred  	%p1479, %p1477, %p1478;
	@%p1479 bra 	$L__BB0_482;
$L__BB0_466:
	sub.s32 	%r6594, %r848, %r6699;
	setp.lt.u32 	%p1480, %r848, %r6699;
	selp.u32 	%r4083, 1, 0, %p1480;
	add.s32 	%r4084, %r6700, %r4083;
	sub.s32 	%r6595, %r849, %r4084;
	setp.lt.u32 	%p1481, %r849, %r6700;
	setp.eq.s32 	%p1482, %r849, %r6700;
	and.pred  	%p1483, %p1482, %p1480;
	or.pred  	%p1484, %p1481, %p1483;
	selp.u32 	%r4085, 1, 0, %p1484;
	add.s32 	%r4086, %r6701, %r4085;
	sub.s32 	%r6596, %r850, %r4086;
	setp.lt.u32 	%p1485, %r850, %r6701;
	setp.eq.s32 	%p1486, %r850, %r6701;
	and.pred  	%p1487, %p1486, %p1484;
	or.pred  	%p1488, %p1485, %p1487;
	selp.u32 	%r4087, 1, 0, %p1488;
	add.s32 	%r4088, %r6702, %r4087;
	sub.s32 	%r6597, %r851, %r4088;
	setp.lt.u32 	%p1489, %r851, %r6702;
	setp.eq.s32 	%p1490, %r851, %r6702;
	and.pred  	%p1491, %p1490, %p1488;
	or.pred  	%p1492, %p1489, %p1491;
	selp.u32 	%r4089, 1, 0, %p1492;
	add.s32 	%r4090, %r6703, %r4089;
	sub.s32 	%r6598, %r852, %r4090;
	setp.lt.u32 	%p1493, %r852, %r6703;
	setp.eq.s32 	%p1494, %r852, %r6703;
	and.pred  	%p1495, %p1494, %p1492;
	or.pred  	%p1496, %p1493, %p1495;
	selp.u32 	%r4091, 1, 0, %p1496;
	add.s32 	%r4092, %r6704, %r4091;
	sub.s32 	%r6599, %r853, %r4092;
	setp.lt.u32 	%p1497, %r853, %r6704;
	setp.eq.s32 	%p1498, %r853, %r6704;
	and.pred  	%p1499, %p1498, %p1496;
	or.pred  	%p1500, %p1497, %p1499;
	selp.u32 	%r4093, 1, 0, %p1500;
	add.s32 	%r4094, %r6705, %r4093;
	sub.s32 	%r6600, %r854, %r4094;
	setp.lt.u32 	%p1501, %r854, %r6705;
	setp.eq.s32 	%p1502, %r854, %r6705;
	and.pred  	%p1503, %p1502, %p1500;
	or.pred  	%p1504, %p1501, %p1503;
	selp.u32 	%r4095, 1, 0, %p1504;
	add.s32 	%r4096, %r6625, %r4095;
	sub.s32 	%r6714, %r6714, %r4096;
	setp.lt.u32 	%p1505, %r6698, %r6690;
	@%p1505 bra 	$L__BB0_481;
	setp.gt.u32 	%p1506, %r6698, %r6690;
	@%p1506 bra 	$L__BB0_480;
	setp.lt.u32 	%p1507, %r6697, %r6689;
	@%p1507 bra 	$L__BB0_481;
	setp.gt.u32 	%p1508, %r6697, %r6689;
	@%p1508 bra 	$L__BB0_480;
	setp.lt.u32 	%p1509, %r6696, %r6688;
	@%p1509 bra 	$L__BB0_481;
	setp.gt.u32 	%p1510, %r6696, %r6688;
	@%p1510 bra 	$L__BB0_480;
	setp.lt.u32 	%p1511, %r6695, %r6687;
	@%p1511 bra 	$L__BB0_481;
	setp.gt.u32 	%p1512, %r6695, %r6687;
	@%p1512 bra 	$L__BB0_480;
	setp.lt.u32 	%p1513, %r6694, %r6686;
	@%p1513 bra 	$L__BB0_481;
	setp.gt.u32 	%p1514, %r6694, %r6686;
	@%p1514 bra 	$L__BB0_480;
	setp.lt.u32 	%p1515, %r6693, %r6685;
	@%p1515 bra 	$L__BB0_481;
	setp.gt.u32 	%p1516, %r6693, %r6685;
	@%p1516 bra 	$L__BB0_480;
	setp.lt.u32 	%p1517, %r6692, %r6684;
	@%p1517 bra 	$L__BB0_481;
	setp.le.u32 	%p1518, %r6692, %r6684;
	setp.lt.u32 	%p1519, %r6691, %r6683;
	and.pred  	%p1520, %p1518, %p1519;
	@%p1520 bra 	$L__BB0_481;
$L__BB0_480:
	sub.s32 	%r976, %r6691, %r6683;
	setp.lt.u32 	%p1521, %r6691, %r6683;
	selp.u32 	%r4097, 1, 0, %p1521;
	add.s32 	%r4098, %r6684, %r4097;
	sub.s32 	%r977, %r6692, %r4098;
	setp.lt.u32 	%p1522, %r6692, %r6684;
	setp.eq.s32 	%p1523, %r6692, %r6684;
	and.pred  	%p1524, %p1523, %p1521;
	or.pred  	%p1525, %p1522, %p1524;
	selp.u32 	%r4099, 1, 0, %p1525;
	add.s32 	%r4100, %r6685, %r4099;
	sub.s32 	%r978, %r6693, %r4100;
	setp.lt.u32 	%p1526, %r6693, %r6685;
	setp.eq.s32 	%p1527, %r6693, %r6685;
	and.pred  	%p1528, %p1527, %p1525;
	or.pred  	%p1529, %p1526, %p1528;
	selp.u32 	%r4101, 1, 0, %p1529;
	add.s32 	%r4102, %r6686, %r4101;
	sub.s32 	%r979, %r6694, %r4102;
	setp.lt.u32 	%p1530, %r6694, %r6686;
	setp.eq.s32 	%p1531, %r6694, %r6686;
	and.pred  	%p1532, %p1531, %p1529;
	or.pred  	%p1533, %p1530, %p1532;
	selp.u32 	%r4103, 1, 0, %p1533;
	add.s32 	%r4104, %r6687, %r4103;
	sub.s32 	%r980, %r6695, %r4104;
	setp.lt.u32 	%p1534, %r6695, %r6687;
	setp.eq.s32 	%p1535, %r6695, %r6687;
	and.pred  	%p1536, %p1535, %p1533;
	or.pred  	%p1537, %p1534, %p1536;
	selp.u32 	%r4105, 1, 0, %p1537;
	add.s32 	%r4106, %r6688, %r4105;
	sub.s32 	%r981, %r6696, %r4106;
	setp.lt.u32 	%p1538, %r6696, %r6688;
	setp.eq.s32 	%p1539, %r6696, %r6688;
	and.pred  	%p1540, %p1539, %p1537;
	or.pred  	%p1541, %p1538, %p1540;
	selp.u32 	%r4107, 1, 0, %p1541;
	add.s32 	%r4108, %r6689, %r4107;
	sub.s32 	%r982, %r6697, %r4108;
	setp.lt.u32 	%p1542, %r6697, %r6689;
	setp.eq.s32 	%p1543, %r6697, %r6689;
	and.pred  	%p1544, %p1543, %p1541;
	or.pred  	%p1545, %p1542, %p1544;
	selp.u32 	%r4109, 1, 0, %p1545;
	add.s32 	%r4110, %r6690, %r4109;
	sub.s32 	%r6698, %r6698, %r4110;
	mov.u32 	%r6691, %r976;
	mov.u32 	%r6692, %r977;
	mov.u32 	%r6693, %r978;
	mov.u32 	%r6694, %r979;
	mov.u32 	%r6695, %r980;
	mov.u32 	%r6696, %r981;
	mov.u32 	%r6697, %r982;
	bra.uni 	$L__BB0_498;
$L__BB0_481:
	sub.s32 	%r4111, %r6683, %r6691;
	setp.lt.u32 	%p1546, %r6683, %r6691;
	selp.u32 	%r4112, 1, 0, %p1546;
	add.s32 	%r4113, %r6692, %r4112;
	sub.s32 	%r4114, %r6684, %r4113;
	setp.lt.u32 	%p1547, %r6684, %r6692;
	setp.eq.s32 	%p1548, %r6684, %r6692;
	and.pred  	%p1549, %p1548, %p1546;
	or.pred  	%p1550, %p1547, %p1549;
	selp.u32 	%r4115, 1, 0, %p1550;
	add.s32 	%r4116, %r6693, %r4115;
	sub.s32 	%r4117, %r6685, %r4116;
	setp.lt.u32 	%p1551, %r6685, %r6693;
	setp.eq.s32 	%p1552, %r6685, %r6693;
	and.pred  	%p1553, %p1552, %p1550;
	or.pred  	%p1554, %p1551, %p1553;
	selp.u32 	%r4118, 1, 0, %p1554;
	add.s32 	%r4119, %r6694, %r4118;
	sub.s32 	%r4120, %r6686, %r4119;
	setp.lt.u32 	%p1555, %r6686, %r6694;
	setp.eq.s32 	%p1556, %r6686, %r6694;
	and.pred  	%p1557, %p1556, %p1554;
	or.pred  	%p1558, %p1555, %p1557;
	selp.u32 	%r4121, 1, 0, %p1558;
	add.s32 	%r4122, %r6695, %r4121;
	sub.s32 	%r4123, %r6687, %r4122;
	setp.lt.u32 	%p1559, %r6687, %r6695;
	setp.eq.s32 	%p1560, %r6687, %r6695;
	and.pred  	%p1561, %p1560, %p1558;
	or.pred  	%p1562, %p1559, %p1561;
	selp.u32 	%r4124, 1, 0, %p1562;
	add.s32 	%r4125, %r6696, %r4124;
	sub.s32 	%r4126, %r6688, %r4125;
	setp.lt.u32 	%p1563, %r6688, %r6696;
	setp.eq.s32 	%p1564, %r6688, %r6696;
	and.pred  	%p1565, %p1564, %p1562;
	or.pred  	%p1566, %p1563, %p1565;
	selp.u32 	%r4127, 1, 0, %p1566;
	add.s32 	%r4128, %r6697, %r4127;
	sub.s32 	%r4129, %r6689, %r4128;
	setp.lt.u32 	%p1567, %r6689, %r6697;
	setp.eq.s32 	%p1568, %r6689, %r6697;
	and.pred  	%p1569, %p1568, %p1566;
	or.pred  	%p1570, %p1567, %p1569;
	selp.u32 	%r4130, 1, 0, %p1570;
	add.s32 	%r4131, %r6698, %r4130;
	sub.s32 	%r4132, %r4131, %r6690;
	sub.s32 	%r6691, %r6, %r4111;
	setp.lt.u32 	%p1571, %r6, %r4111;
	selp.u32 	%r4133, 1, 0, %p1571;
	add.s32 	%r4134, %r4114, %r4133;
	sub.s32 	%r6692, %r7, %r4134;
	setp.lt.u32 	%p1572, %r7, %r4114;
	setp.eq.s32 	%p1573, %r7, %r4114;
	and.pred  	%p1574, %p1573, %p1571;
	or.pred  	%p1575, %p1572, %p1574;
	selp.u32 	%r4135, 1, 0, %p1575;
	add.s32 	%r4136, %r4117, %r4135;
	sub.s32 	%r6693, %r8, %r4136;
	setp.lt.u32 	%p1577, %r8, %r4117;
	setp.eq.s32 	%p1578, %r8, %r4117;
	and.pred  	%p1579, %p1578, %p1575;
	or.pred  	%p1580, %p1577, %p1579;
	selp.u32 	%r4137, 1, 0, %p1580;
	add.s32 	%r4138, %r4120, %r4137;
	sub.s32 	%r6694, %r9, %r4138;
	setp.lt.u32 	%p1582, %r9, %r4120;
	setp.eq.s32 	%p1583, %r9, %r4120;
	and.pred  	%p1584, %p1583, %p1580;
	or.pred  	%p1585, %p1582, %p1584;
	selp.u32 	%r4139, 1, 0, %p1585;
	add.s32 	%r4140, %r4123, %r4139;
	sub.s32 	%r6695, %r10, %r4140;
	setp.lt.u32 	%p1587, %r10, %r4123;
	setp.eq.s32 	%p1588, %r10, %r4123;
	and.pred  	%p1589, %p1588, %p1585;
	or.pred  	%p1590, %p1587, %p1589;
	selp.u32 	%r4141, 1, 0, %p1590;
	add.s32 	%r4142, %r4126, %r4141;
	sub.s32 	%r6696, %r11, %r4142;
	setp.lt.u32 	%p1592, %r11, %r4126;
	setp.eq.s32 	%p1593, %r11, %r4126;
	and.pred  	%p1594, %p1593, %p1590;
	or.pred  	%p1595, %p1592, %p1594;
	selp.u32 	%r4143, 1, 0, %p1595;
	add.s32 	%r4144, %r4129, %r4143;
	sub.s32 	%r6697, %r12, %r4144;
	setp.lt.u32 	%p1597, %r12, %r4129;
	setp.eq.s32 	%p1598, %r12, %r4129;
	and.pred  	%p1599, %p1598, %p1595;
	or.pred  	%p1600, %p1597, %p1599;
	selp.s32 	%r4145, -1, 0, %p1600;
	add.s32 	%r4146, %r4132, %r4145;
	add.s32 	%r6698, %r4146, %r13;
	bra.uni 	$L__BB0_498;
$L__BB0_482:
	sub.s32 	%r992, %r6699, %r848;
	setp.lt.u32 	%p1601, %r6699, %r848;
	selp.u32 	%r4147, 1, 0, %p1601;
	add.s32 	%r4148, %r849, %r4147;
	sub.s32 	%r993, %r6700, %r4148;
	setp.lt.u32 	%p1602, %r6700, %r849;
	setp.eq.s32 	%p1603, %r6700, %r849;
	and.pred  	%p1604, %p1603, %p1601;
	or.pred  	%p1605, %p1602, %p1604;
	selp.u32 	%r4149, 1, 0, %p1605;
	add.s32 	%r4150, %r850, %r4149;
	sub.s32 	%r994, %r6701, %r4150;
	setp.lt.u32 	%p1606, %r6701, %r850;
	setp.eq.s32 	%p1607, %r6701, %r850;
	and.pred  	%p1608, %p1607, %p1605;
	or.pred  	%p1609, %p1606, %p1608;
	selp.u32 	%r4151, 1, 0, %p1609;
	add.s32 	%r4152, %r851, %r4151;
	sub.s32 	%r995, %r6702, %r4152;
	setp.lt.u32 	%p1610, %r6702, %r851;
	setp.eq.s32 	%p1611, %r6702, %r851;
	and.pred  	%p1612, %p1611, %p1609;
	or.pred  	%p1613, %p1610, %p1612;
	selp.u32 	%r4153, 1, 0, %p1613;
	add.s32 	%r4154, %r852, %r4153;
	sub.s32 	%r996, %r6703, %r4154;
	setp.lt.u32 	%p1614, %r6703, %r852;
	setp.eq.s32 	%p1615, %r6703, %r852;
	and.pred  	%p1616, %p1615, %p1613;
	or.pred  	%p1617, %p1614, %p1616;
	selp.u32 	%r4155, 1, 0, %p1617;
	add.s32 	%r4156, %r853, %r4155;
	sub.s32 	%r997, %r6704, %r4156;
	setp.lt.u32 	%p1618, %r6704, %r853;
	setp.eq.s32 	%p1619, %r6704, %r853;
	and.pred  	%p1620, %p1619, %p1617;
	or.pred  	%p1621, %p1618, %p1620;
	selp.u32 	%r4157, 1, 0, %p1621;
	add.s32 	%r4158, %r854, %r4157;
	sub.s32 	%r998, %r6705, %r4158;
	setp.lt.u32 	%p1622, %r6705, %r854;
	setp.eq.s32 	%p1623, %r6705, %r854;
	and.pred  	%p1624, %p1623, %p1621;
	or.pred  	%p1625, %p1622, %p1624;
	selp.u32 	%r4159, 1, 0, %p1625;
	add.s32 	%r4160, %r6714, %r4159;
	sub.s32 	%r6625, %r6625, %r4160;
	setp.lt.u32 	%p1626, %r6690, %r6698;
	@%p1626 bra 	$L__BB0_497;
	setp.gt.u32 	%p1627, %r6690, %r6698;
	@%p1627 bra 	$L__BB0_496;
	setp.lt.u32 	%p1628, %r6689, %r6697;
	@%p1628 bra 	$L__BB0_497;
	setp.gt.u32 	%p1629, %r6689, %r6697;
	@%p1629 bra 	$L__BB0_496;
	setp.lt.u32 	%p1630, %r6688, %r6696;
	@%p1630 bra 	$L__BB0_497;
	setp.gt.u32 	%p1631, %r6688, %r6696;
	@%p1631 bra 	$L__BB0_496;
	setp.lt.u32 	%p1632, %r6687, %r6695;
	@%p1632 bra 	$L__BB0_497;
	setp.gt.u32 	%p1633, %r6687, %r6695;
	@%p1633 bra 	$L__BB0_496;
	setp.lt.u32 	%p1634, %r6686, %r6694;
	@%p1634 bra 	$L__BB0_497;
	setp.gt.u32 	%p1635, %r6686, %r6694;
	@%p1635 bra 	$L__BB0_496;
	setp.lt.u32 	%p1636, %r6685, %r6693;
	@%p1636 bra 	$L__BB0_497;
	setp.gt.u32 	%p1637, %r6685, %r6693;
	@%p1637 bra 	$L__BB0_496;
	setp.lt.u32 	%p1638, %r6684, %r6692;
	@%p1638 bra 	$L__BB0_497;
	setp.le.u32 	%p1639, %r6684, %r6692;
	setp.lt.u32 	%p1640, %r6683, %r6691;
	and.pred  	%p1641, %p1639, %p1640;
	@%p1641 bra 	$L__BB0_497;
$L__BB0_496:
	sub.s32 	%r1000, %r6683, %r6691;
	setp.lt.u32 	%p1642, %r6683, %r6691;
	selp.u32 	%r4161, 1, 0, %p1642;
	add.s32 	%r4162, %r6692, %r4161;
	sub.s32 	%r1001, %r6684, %r4162;
	setp.lt.u32 	%p1643, %r6684, %r6692;
	setp.eq.s32 	%p1644, %r6684, %r6692;
	and.pred  	%p1645, %p1644, %p1642;
	or.pred  	%p1646, %p1643, %p1645;
	selp.u32 	%r4163, 1, 0, %p1646;
	add.s32 	%r4164, %r6693, %r4163;
	sub.s32 	%r1002, %r6685, %r4164;
	setp.lt.u32 	%p1647, %r6685, %r6693;
	setp.eq.s32 	%p1648, %r6685, %r6693;
	and.pred  	%p1649, %p1648, %p1646;
	or.pred  	%p1650, %p1647, %p1649;
	selp.u32 	%r4165, 1, 0, %p1650;
	add.s32 	%r4166, %r6694, %r4165;
	sub.s32 	%r1003, %r6686, %r4166;
	setp.lt.u32 	%p1651, %r6686, %r6694;
	setp.eq.s32 	%p1652, %r6686, %r6694;
	and.pred  	%p1653, %p1652, %p1650;
	or.pred  	%p1654, %p1651, %p1653;
	selp.u32 	%r4167, 1, 0, %p1654;
	add.s32 	%r4168, %r6695, %r4167;
	sub.s32 	%r1004, %r6687, %r4168;
	setp.lt.u32 	%p1655, %r6687, %r6695;
	setp.eq.s32 	%p1656, %r6687, %r6695;
	and.pred  	%p1657, %p1656, %p1654;
	or.pred  	%p1658, %p1655, %p1657;
	selp.u32 	%r4169, 1, 0, %p1658;
	add.s32 	%r4170, %r6696, %r4169;
	sub.s32 	%r1005, %r6688, %r4170;
	setp.lt.u32 	%p1659, %r6688, %r6696;
	setp.eq.s32 	%p1660, %r6688, %r6696;
	and.pred  	%p1661, %p1660, %p1658;
	or.pred  	%p1662, %p1659, %p1661;
	selp.u32 	%r4171, 1, 0, %p1662;
	add.s32 	%r4172, %r6697, %r4171;
	sub.s32 	%r1006, %r6689, %r4172;
	setp.lt.u32 	%p1663, %r6689, %r6697;
	setp.eq.s32 	%p1664, %r6689, %r6697;
	and.pred  	%p1665, %p1664, %p1662;
	or.pred  	%p1666, %p1663, %p1665;
	selp.u32 	%r4173, 1, 0, %p1666;
	add.s32 	%r4174, %r6698, %r4173;
	sub.s32 	%r6690, %r6690, %r4174;
	mov.u32 	%r6683, %r1000;
	mov.u32 	%r6684, %r1001;
	mov.u32 	%r6685, %r1002;
	mov.u32 	%r6686, %r1003;
	mov.u32 	%r6687, %r1004;
	mov.u32 	%r6688, %r1005;
	mov.u32 	%r6689, %r1006;
	mov.u32 	%r6699, %r992;
	mov.u32 	%r6700, %r993;
	mov.u32 	%r6701, %r994;
	mov.u32 	%r6702, %r995;
	mov.u32 	%r6703, %r996;
	mov.u32 	%r6704, %r997;
	mov.u32 	%r6705, %r998;
	mov.u32 	%r6594, %r848;
	mov.u32 	%r6595, %r849;
	mov.u32 	%r6596, %r850;
	mov.u32 	%r6597, %r851;
	mov.u32 	%r6598, %r852;
	mov.u32 	%r6599, %r853;
	mov.u32 	%r6600, %r854;
	bra.uni 	$L__BB0_498;
$L__BB0_497:
	sub.s32 	%r4175, %r6691, %r6683;
	setp.lt.u32 	%p1667, %r6691, %r6683;
	selp.u32 	%r4176, 1, 0, %p1667;
	add.s32 	%r4177, %r6684, %r4176;
	sub.s32 	%r4178, %r6692, %r4177;
	setp.lt.u32 	%p1668, %r6692, %r6684;
	setp.eq.s32 	%p1669, %r6692, %r6684;
	and.pred  	%p1670, %p1669, %p1667;
	or.pred  	%p1671, %p1668, %p1670;
	selp.u32 	%r4179, 1, 0, %p1671;
	add.s32 	%r4180, %r6685, %r4179;
	sub.s32 	%r4181, %r6693, %r4180;
	setp.lt.u32 	%p1672, %r6693, %r6685;
	setp.eq.s32 	%p1673, %r6693, %r6685;
	and.pred  	%p1674, %p1673, %p1671;
	or.pred  	%p1675, %p1672, %p1674;
	selp.u32 	%r4182, 1, 0, %p1675;
	add.s32 	%r4183, %r6686, %r4182;
	sub.s32 	%r4184, %r6694, %r4183;
	setp.lt.u32 	%p1676, %r6694, %r6686;
	setp.eq.s32 	%p1677, %r6694, %r6686;
	and.pred  	%p1678, %p1677, %p1675;
	or.pred  	%p1679, %p1676, %p1678;
	selp.u32 	%r4185, 1, 0, %p1679;
	add.s32 	%r4186, %r6687, %r4185;
	sub.s32 	%r4187, %r6695, %r4186;
	setp.lt.u32 	%p1680, %r6695, %r6687;
	setp.eq.s32 	%p1681, %r6695, %r6687;
	and.pred  	%p1682, %p1681, %p1679;
	or.pred  	%p1683, %p1680, %p1682;
	selp.u32 	%r4188, 1, 0, %p1683;
	add.s32 	%r4189, %r6688, %r4188;
	sub.s32 	%r4190, %r6696, %r4189;
	setp.lt.u32 	%p1684, %r6696, %r6688;
	setp.eq.s32 	%p1685, %r6696, %r6688;
	and.pred  	%p1686, %p1685, %p1683;
	or.pred  	%p1687, %p1684, %p1686;
	selp.u32 	%r4191, 1, 0, %p1687;
	add.s32 	%r4192, %r6689, %r4191;
	sub.s32 	%r4193, %r6697, %r4192;
	setp.lt.u32 	%p1688, %r6697, %r6689;
	setp.eq.s32 	%p1689, %r6697, %r6689;
	and.pred  	%p1690, %p1689, %p1687;
	or.pred  	%p1691, %p1688, %p1690;
	selp.u32 	%r4194, 1, 0, %p1691;
	add.s32 	%r4195, %r6690, %r4194;
	sub.s32 	%r4196, %r4195, %r6698;
	sub.s32 	%r6683, %r6, %r4175;
	setp.lt.u32 	%p1692, %r6, %r4175;
	selp.u32 	%r4197, 1, 0, %p1692;
	add.s32 	%r4198, %r4178, %r4197;
	sub.s32 	%r6684, %r7, %r4198;
	setp.lt.u32 	%p1693, %r7, %r4178;
	setp.eq.s32 	%p1694, %r7, %r4178;
	and.pred  	%p1695, %p1694, %p1692;
	or.pred  	%p1696, %p1693, %p1695;
	selp.u32 	%r4199, 1, 0, %p1696;
	add.s32 	%r4200, %r4181, %r4199;
	sub.s32 	%r6685, %r8, %r4200;
	setp.lt.u32 	%p1698, %r8, %r4181;
	setp.eq.s32 	%p1699, %r8, %r4181;
	and.pred  	%p1700, %p1699, %p1696;
	or.pred  	%p1701, %p1698, %p1700;
	selp.u32 	%r4201, 1, 0, %p1701;
	add.s32 	%r4202, %r4184, %r4201;
	sub.s32 	%r6686, %r9, %r4202;
	setp.lt.u32 	%p1703, %r9, %r4184;
	setp.eq.s32 	%p1704, %r9, %r4184;
	and.pred  	%p1705, %p1704, %p1701;
	or.pred  	%p1706, %p1703, %p1705;
	selp.u32 	%r4203, 1, 0, %p1706;
	add.s32 	%r4204, %r4187, %r4203;
	sub.s32 	%r6687, %r10, %r4204;
	setp.lt.u32 	%p1708, %r10, %r4187;
	setp.eq.s32 	%p1709, %r10, %r4187;
	and.pred  	%p1710, %p1709, %p1706;
	or.pred  	%p1711, %p1708, %p1710;
	selp.u32 	%r4205, 1, 0, %p1711;
	add.s32 	%r4206, %r4190, %r4205;
	sub.s32 	%r6688, %r11, %r4206;
	setp.lt.u32 	%p1713, %r11, %r4190;
	setp.eq.s32 	%p1714, %r11, %r4190;
	and.pred  	%p1715, %p1714, %p1711;
	or.pred  	%p1716, %p1713, %p1715;
	selp.u32 	%r4207, 1, 0, %p1716;
	add.s32 	%r4208, %r4193, %r4207;
	sub.s32 	%r6689, %r12, %r4208;
	setp.lt.u32 	%p1718, %r12, %r4193;
	setp.eq.s32 	%p1719, %r12, %r4193;
	and.pred  	%p1720, %p1719, %p1716;
	or.pred  	%p1721, %p1718, %p1720;
	selp.s32 	%r4209, -1, 0, %p1721;
	add.s32 	%r4210, %r4196, %r4209;
	add.s32 	%r6690, %r4210, %r13;
	mov.u32 	%r6699, %r992;
	mov.u32 	%r6700, %r993;
	mov.u32 	%r6701, %r994;
	mov.u32 	%r6702, %r995;
	mov.u32 	%r6703, %r996;
	mov.u32 	%r6704, %r997;
	mov.u32 	%r6705, %r998;
	mov.u32 	%r6594, %r848;
	mov.u32 	%r6595, %r849;
	mov.u32 	%r6596, %r850;
	mov.u32 	%r6597, %r851;
	mov.u32 	%r6598, %r852;
	mov.u32 	%r6599, %r853;
	mov.u32 	%r6600, %r854;
$L__BB0_498:
	add.s32 	%r6634, %r6634, 1;
	setp.ne.s32 	%p1723, %r6634, 20000;
	mov.pred 	%p4524, %p1356;
	mov.u32 	%r6716, %r6715;
	mov.u32 	%r6717, %r6715;
	mov.u32 	%r6718, %r6715;
	mov.u32 	%r6719, %r6715;
	mov.u32 	%r6720, %r6715;
	mov.u32 	%r6721, %r6715;
	mov.u32 	%r6722, %r6715;
	@%p1723 bra 	$L__BB0_438;
$L__BB0_499:
	mov.pred 	%p4526, -1;
	@%p4524 bra 	$L__BB0_908;
	mul.wide.u32 	%rd16970, %r33, %r6715;
	shr.u64 	%rd16971, %rd16970, 32;
	cvt.u32.u64 	%r4212, %rd16970;
	mul.wide.u32 	%rd16972, %r32, %r6715;
	shr.u64 	%rd16973, %rd16972, 32;
	and.b64  	%rd16974, %rd16972, 4294967295;
	add.s64 	%rd16975, %rd16971, %rd16974;
	shr.u64 	%rd16976, %rd16975, 32;
	add.s64 	%rd16977, %rd16976, %rd16973;
	mul.wide.u32 	%rd16978, %r31, %r6715;
	shr.u64 	%rd16979, %rd16978, 32;
	and.b64  	%rd16980, %rd16978, 4294967295;
	and.b64  	%rd16981, %rd16977, 4294967295;
	add.s64 	%rd16982, %rd16981, %rd16980;
	shr.u64 	%rd16983, %rd16982, 32;
	add.s64 	%rd16984, %rd16983, %rd16979;
	mul.wide.u32 	%rd16985, %r30, %r6715;
	shr.u64 	%rd16986, %rd16985, 32;
	and.b64  	%rd16987, %rd16985, 4294967295;
	and.b64  	%rd16988, %rd16984, 4294967295;
	add.s64 	%rd16989, %rd16988, %rd16987;
	shr.u64 	%rd16990, %rd16989, 32;
	add.s64 	%rd16991, %rd16990, %rd16986;
	mul.wide.u32 	%rd16992, %r29, %r6715;
	shr.u64 	%rd16993, %rd16992, 32;
	and.b64  	%rd16994, %rd16992, 4294967295;
	and.b64  	%rd16995, %rd16991, 4294967295;
	add.s64 	%rd16996, %rd16995, %rd16994;
	shr.u64 	%rd16997, %rd16996, 32;
	add.s64 	%rd16998, %rd16997, %rd16993;
	mul.wide.u32 	%rd16999, %r28, %r6715;
	shr.u64 	%rd17000, %rd16999, 32;
	and.b64  	%rd17001, %rd16999, 4294967295;
	and.b64  	%rd17002, %rd16998, 4294967295;
	add.s64 	%rd17003, %rd17002, %rd17001;
	shr.u64 	%rd17004, %rd17003, 32;
	add.s64 	%rd17005, %rd17004, %rd17000;
	mul.wide.u32 	%rd17006, %r27, %r6715;
	shr.u64 	%rd17007, %rd17006, 32;
	and.b64  	%rd17008, %rd17006, 4294967295;
	and.b64  	%rd17009, %rd17005, 4294967295;
	add.s64 	%rd17010, %rd17009, %rd17008;
	shr.u64 	%rd17011, %rd17010, 32;
	add.s64 	%rd17012, %rd17011, %rd17007;
	mul.wide.u32 	%rd17013, %r26, %r6715;
	shr.u64 	%rd17014, %rd17013, 32;
	and.b64  	%rd17015, %rd17013, 4294967295;
	and.b64  	%rd17016, %rd17012, 4294967295;
	add.s64 	%rd17017, %rd17016, %rd17015;
	shr.u64 	%rd17018, %rd17017, 32;
	add.s64 	%rd17019, %rd17018, %rd17014;
	mul.lo.s32 	%r4213, %r22, %r4212;
	cvt.u64.u32 	%rd17020, %r4213;
	mul.wide.u32 	%rd17021, %r6, %r4213;
	shr.u64 	%rd17022, %rd17021, 32;
	and.b64  	%rd17023, %rd16970, 4294967295;
	and.b64  	%rd17024, %rd17021, 4294967295;
	add.s64 	%rd17025, %rd17024, %rd17023;
	shr.u64 	%rd17026, %rd17025, 32;
	add.s64 	%rd17027, %rd17026, %rd17022;
	mul.lo.s64 	%rd17028, %rd2, %rd17020;
	shr.u64 	%rd17029, %rd17028, 32;
	and.b64  	%rd17030, %rd16975, 4294967295;
	and.b64  	%rd17031, %rd17028, 4294967295;
	and.b64  	%rd17032, %rd17027, 4294967295;
	add.s64 	%rd17033, %rd17032, %rd17030;
	add.s64 	%rd17034, %rd17033, %rd17031;
	shr.u64 	%rd17035, %rd17034, 32;
	add.s64 	%rd17036, %rd17035, %rd17029;
	mul.lo.s64 	%rd17037, %rd3, %rd17020;
	shr.u64 	%rd17038, %rd17037, 32;
	and.b64  	%rd17039, %rd16982, 4294967295;
	and.b64  	%rd17040, %rd17037, 4294967295;
	and.b64  	%rd17041, %rd17036, 4294967295;
	add.s64 	%rd17042, %rd17041, %rd17039;
	add.s64 	%rd17043, %rd17042, %rd17040;
	shr.u64 	%rd17044, %rd17043, 32;
	add.s64 	%rd17045, %rd17044, %rd17038;
	mul.lo.s64 	%rd17046, %rd14, %rd17020;
	shr.u64 	%rd17047, %rd17046, 32;
	and.b64  	%rd17048, %rd16989, 4294967295;
	and.b64  	%rd17049, %rd17046, 4294967295;
	and.b64  	%rd17050, %rd17045, 4294967295;
	add.s64 	%rd17051, %rd17050, %rd17048;
	add.s64 	%rd17052, %rd17051, %rd17049;
	shr.u64 	%rd17053, %rd17052, 32;
	add.s64 	%rd17054, %rd17053, %rd17047;
	mul.lo.s64 	%rd17055, %rd15, %rd17020;
	shr.u64 	%rd17056, %rd17055, 32;
	and.b64  	%rd17057, %rd16996, 4294967295;
	and.b64  	%rd17058, %rd17055, 4294967295;
	and.b64  	%rd17059, %rd17054, 4294967295;
	add.s64 	%rd17060, %rd17059, %rd17057;
	add.s64 	%rd17061, %rd17060, %rd17058;
	shr.u64 	%rd17062, %rd17061, 32;
	add.s64 	%rd17063, %rd17062, %rd17056;
	mul.lo.s64 	%rd17064, %rd16, %rd17020;
	shr.u64 	%rd17065, %rd17064, 32;
	and.b64  	%rd17066, %rd17003, 4294967295;
	and.b64  	%rd17067, %rd17064, 4294967295;
	and.b64  	%rd17068, %rd17063, 4294967295;
	add.s64 	%rd17069, %rd17068, %rd17066;
	add.s64 	%rd17070, %rd17069, %rd17067;
	shr.u64 	%rd17071, %rd17070, 32;
	add.s64 	%rd17072, %rd17071, %rd17065;
	mul.lo.s64 	%rd17073, %rd7, %rd17020;
	shr.u64 	%rd17074, %rd17073, 32;
	and.b64  	%rd17075, %rd17010, 4294967295;
	and.b64  	%rd17076, %rd17073, 4294967295;
	and.b64  	%rd17077, %rd17072, 4294967295;
	add.s64 	%rd17078, %rd17077, %rd17075;
	add.s64 	%rd17079, %rd17078, %rd17076;
	shr.u64 	%rd17080, %rd17079, 32;
	add.s64 	%rd17081, %rd17080, %rd17074;
	mul.wide.u32 	%rd17082, %r13, %r4213;
	shr.u64 	%rd17083, %rd17082, 32;
	and.b64  	%rd17084, %rd17017, 4294967295;
	and.b64  	%rd17085, %rd17082, 4294967295;
	and.b64  	%rd17086, %rd17081, 4294967295;
	add.s64 	%rd17087, %rd17086, %rd17084;
	add.s64 	%rd17088, %rd17087, %rd17085;
	shr.u64 	%rd17089, %rd17088, 32;
	add.s64 	%rd17090, %rd17089, %rd17083;
	add.s64 	%rd17091, %rd17019, %rd17090;
	mul.wide.u32 	%rd17092, %r33, %r6716;
	shr.u64 	%rd17093, %rd17092, 32;
	and.b64  	%rd17094, %rd17034, 4294967295;
	and.b64  	%rd17095, %rd17092, 4294967295;
	add.s64 	%rd17096, %rd17095, %rd17094;
	cvt.u32.u64 	%r4214, %rd17096;
	shr.u64 	%rd17097, %rd17096, 32;
	add.s64 	%rd17098, %rd17097, %rd17093;
	mul.wide.u32 	%rd17099, %r32, %r6716;
	shr.u64 	%rd17100, %rd17099, 32;
	and.b64  	%rd17101, %rd17043, 4294967295;
	and.b64  	%rd17102, %rd17099, 4294967295;
	and.b64  	%rd17103, %rd17098, 4294967295;
	add.s64 	%rd17104, %rd17103, %rd17101;
	add.s64 	%rd17105, %rd17104, %rd17102;
	shr.u64 	%rd17106, %rd17105, 32;
	add.s64 	%rd17107, %rd17106, %rd17100;
	mul.wide.u32 	%rd17108, %r31, %r6716;
	shr.u64 	%rd17109, %rd17108, 32;
	and.b64  	%rd17110, %rd17052, 4294967295;
	and.b64  	%rd17111, %rd17108, 4294967295;
	and.b64  	%rd17112, %rd17107, 4294967295;
	add.s64 	%rd17113, %rd17112, %rd17110;
	add.s64 	%rd17114, %rd17113, %rd17111;
	shr.u64 	%rd17115, %rd17114, 32;
	add.s64 	%rd17116, %rd17115, %rd17109;
	mul.wide.u32 	%rd17117, %r30, %r6716;
	shr.u64 	%rd17118, %rd17117, 32;
	and.b64  	%rd17119, %rd17061, 4294967295;
	and.b64  	%rd17120, %rd17117, 4294967295;
	and.b64  	%rd17121, %rd17116, 4294967295;
	add.s64 	%rd17122, %rd17121, %rd17119;
	add.s64 	%rd17123, %rd17122, %rd17120;
	shr.u64 	%rd17124, %rd17123, 32;
	add.s64 	%rd17125, %rd17124, %rd17118;
	mul.wide.u32 	%rd17126, %r29, %r6716;
	shr.u64 	%rd17127, %rd17126, 32;
	and.b64  	%rd17128, %rd17070, 4294967295;
	and.b64  	%rd17129, %rd17126, 4294967295;
	and.b64  	%rd17130, %rd17125, 4294967295;
	add.s64 	%rd17131, %rd17130, %rd17128;
	add.s64 	%rd17132, %rd17131, %rd17129;
	shr.u64 	%rd17133, %rd17132, 32;
	add.s64 	%rd17134, %rd17133, %rd17127;
	mul.wide.u32 	%rd17135, %r28, %r6716;
	shr.u64 	%rd17136, %rd17135, 32;
	and.b64  	%rd17137, %rd17079, 4294967295;
	and.b64  	%rd17138, %rd17135, 4294967295;
	and.b64  	%rd17139, %rd17134, 4294967295;
	add.s64 	%rd17140, %rd17139, %rd17137;
	add.s64 	%rd17141, %rd17140, %rd17138;
	shr.u64 	%rd17142, %rd17141, 32;
	add.s64 	%rd17143, %rd17142, %rd17136;
	mul.wide.u32 	%rd17144, %r27, %r6716;
	shr.u64 	%rd17145, %rd17144, 32;
	and.b64  	%rd17146, %rd17088, 4294967295;
	and.b64  	%rd17147, %rd17144, 4294967295;
	and.b64  	%rd17148, %rd17143, 4294967295;
	add.s64 	%rd17149, %rd17148, %rd17146;
	add.s64 	%rd17150, %rd17149, %rd17147;
	shr.u64 	%rd17151, %rd17150, 32;
	add.s64 	%rd17152, %rd17151, %rd17145;
	mul.wide.u32 	%rd17153, %r26, %r6716;
	shr.u64 	%rd17154, %rd17153, 32;
	and.b64  	%rd17155, %rd17091, 4294967295;
	and.b64  	%rd17156, %rd17153, 4294967295;
	and.b64  	%rd17157, %rd17152, 4294967295;
	add.s64 	%rd17158, %rd17157, %rd17155;
	add.s64 	%rd17159, %rd17158, %rd17156;
	shr.u64 	%rd17160, %rd17159, 32;
	add.s64 	%rd17161, %rd17160, %rd17154;
	mul.lo.s32 	%r4215, %r22, %r4214;
	cvt.u64.u32 	%rd17162, %r4215;
	mul.wide.u32 	%rd17163, %r6, %r4215;
	shr.u64 	%rd17164, %rd17163, 32;
	and.b64  	%rd17165, %rd17096, 4294967295;
	and.b64  	%rd17166, %rd17163, 4294967295;
	add.s64 	%rd17167, %rd17166, %rd17165;
	shr.u64 	%rd17168, %rd17167, 32;
	add.s64 	%rd17169, %rd17168, %rd17164;
	mul.lo.s64 	%rd17170, %rd2, %rd17162;
	shr.u64 	%rd17171, %rd17170, 32;
	and.b64  	%rd17172, %rd17105, 4294967295;
	and.b64  	%rd17173, %rd17170, 4294967295;
	and.b64  	%rd17174, %rd17169, 4294967295;
	add.s64 	%rd17175, %rd17174, %rd17172;
	add.s64 	%rd17176, %rd17175, %rd17173;
	shr.u64 	%rd17177, %rd17176, 32;
	add.s64 	%rd17178, %rd17177, %rd17171;
	mul.lo.s64 	%rd17179, %rd3, %rd17162;
	shr.u64 	%rd17180, %rd17179, 32;
	and.b64  	%rd17181, %rd17114, 4294967295;
	and.b64  	%rd17182, %rd17179, 4294967295;
	and.b64  	%rd17183, %rd17178, 4294967295;
	add.s64 	%rd17184, %rd17183, %rd17181;
	add.s64 	%rd17185, %rd17184, %rd17182;
	shr.u64 	%rd17186, %rd17185, 32;
	add.s64 	%rd17187, %rd17186, %rd17180;
	mul.lo.s64 	%rd17188, %rd14, %rd17162;
	shr.u64 	%rd17189, %rd17188, 32;
	and.b64  	%rd17190, %rd17123, 4294967295;
	and.b64  	%rd17191, %rd17188, 4294967295;
	and.b64  	%rd17192, %rd17187, 4294967295;
	add.s64 	%rd17193, %rd17192, %rd17190;
	add.s64 	%rd17194, %rd17193, %rd17191;
	shr.u64 	%rd17195, %rd17194, 32;
	add.s64 	%rd17196, %rd17195, %rd17189;
	mul.lo.s64 	%rd17197, %rd15, %rd17162;
	shr.u64 	%rd17198, %rd17197, 32;
	and.b64  	%rd17199, %rd17132, 4294967295;
	and.b64  	%rd17200, %rd17197, 4294967295;
	and.b64  	%rd17201, %rd17196, 4294967295;
	add.s64 	%rd17202, %rd17201, %rd17199;
	add.s64 	%rd17203, %rd17202, %rd17200;
	shr.u64 	%rd17204, %rd17203, 32;
	add.s64 	%rd17205, %rd17204, %rd17198;
	mul.lo.s64 	%rd17206, %rd16, %rd17162;
	shr.u64 	%rd17207, %rd17206, 32;
	and.b64  	%rd17208, %rd17141, 4294967295;
	and.b64  	%rd17209, %rd17206, 4294967295;
	and.b64  	%rd17210, %rd17205, 4294967295;
	add.s64 	%rd17211, %rd17210, %rd17208;
	add.s64 	%rd17212, %rd17211, %rd17209;
	shr.u64 	%rd17213, %rd17212, 32;
	add.s64 	%rd17214, %rd17213, %rd17207;
	mul.lo.s64 	%rd17215, %rd7, %rd17162;
	shr.u64 	%rd17216, %rd17215, 32;
	and.b64  	%rd17217, %rd17150, 4294967295;
	and.b64  	%rd17218, %rd17215, 4294967295;
	and.b64  	%rd17219, %rd17214, 4294967295;
	add.s64 	%rd17220, %rd17219, %rd17217;
	add.s64 	%rd17221, %rd17220, %rd17218;
	shr.u64 	%rd17222, %rd17221, 32;
	add.s64 	%rd17223, %rd17222, %rd17216;
	mul.wide.u32 	%rd17224, %r13, %r4215;
	shr.u64 	%rd17225, %rd17224, 32;
	and.b64  	%rd17226, %rd17159, 4294967295;
	and.b64  	%rd17227, %rd17224, 4294967295;
	and.b64  	%rd17228, %rd17223, 4294967295;
	add.s64 	%rd17229, %rd17228, %rd17226;
	add.s64 	%rd17230, %rd17229, %rd17227;
	shr.u64 	%rd17231, %rd17230, 32;
	add.s64 	%rd17232, %rd17231, %rd17225;
	add.s64 	%rd17233, %rd17161, %rd17232;
	mul.wide.u32 	%rd17234, %r33, %r6717;
	shr.u64 	%rd17235, %rd17234, 32;
	and.b64  	%rd17236, %rd17176, 4294967295;
	and.b64  	%rd17237, %rd17234, 4294967295;
	add.s64 	%rd17238, %rd17237, %rd17236;
	cvt.u32.u64 	%r4216, %rd17238;
	shr.u64 	%rd17239, %rd17238, 32;
	add.s64 	%rd17240, %rd17239, %rd17235;
	mul.wide.u32 	%rd17241, %r32, %r6717;
	shr.u64 	%rd17242, %rd17241, 32;
	and.b64  	%rd17243, %rd17185, 4294967295;
	and.b64  	%rd17244, %rd17241, 4294967295;
	and.b64  	%rd17245, %rd17240, 4294967295;
	add.s64 	%rd17246, %rd17245, %rd17243;
	add.s64 	%rd17247, %rd17246, %rd17244;
	shr.u64 	%rd17248, %rd17247, 32;
	add.s64 	%rd17249, %rd17248, %rd17242;
	mul.wide.u32 	%rd17250, %r31, %r6717;
	shr.u64 	%rd17251, %rd17250, 32;
	and.b64  	%rd17252, %rd17194, 4294967295;
	and.b64  	%rd17253, %rd17250, 4294967295;
	and.b64  	%rd17254, %rd17249, 4294967295;
	add.s64 	%rd17255, %rd17254, %rd17252;
	add.s64 	%rd17256, %rd17255, %rd17253;
	shr.u64 	%rd17257, %rd17256, 32;
	add.s64 	%rd17258, %rd17257, %rd17251;
	mul.wide.u32 	%rd17259, %r30, %r6717;
	shr.u64 	%rd17260, %rd17259, 32;
	and.b64  	%rd17261, %rd17203, 4294967295;
	and.b64  	%rd17262, %rd17259, 4294967295;
	and.b64  	%rd17263, %rd17258, 4294967295;
	add.s64 	%rd17264, %rd17263, %rd17261;
	add.s64 	%rd17265, %rd17264, %rd17262;
	shr.u64 	%rd17266, %rd17265, 32;
	add.s64 	%rd17267, %rd17266, %rd17260;
	mul.wide.u32 	%rd17268, %r29, %r6717;
	shr.u64 	%rd17269, %rd17268, 32;
	and.b64  	%rd17270, %rd17212, 4294967295;
	and.b64  	%rd17271, %rd17268, 4294967295;
	and.b64  	%rd17272, %rd17267, 4294967295;
	add.s64 	%rd17273, %rd17272, %rd17270;
	add.s64 	%rd17274, %rd17273, %rd17271;
	shr.u64 	%rd17275, %rd17274, 32;
	add.s64 	%rd17276, %rd17275, %rd17269;
	mul.wide.u32 	%rd17277, %r28, %r6717;
	shr.u64 	%rd17278, %rd17277, 32;
	and.b64  	%rd17279, %rd17221, 4294967295;
	and.b64  	%rd17280, %rd17277, 4294967295;
	and.b64  	%rd17281, %rd17276, 4294967295;
	add.s64 	%rd17282, %rd17281, %rd17279;
	add.s64 	%rd17283, %rd17282, %rd17280;
	shr.u64 	%rd17284, %rd17283, 32;
	add.s64 	%rd17285, %rd17284, %rd17278;
	mul.wide.u32 	%rd17286, %r27, %r6717;
	shr.u64 	%rd17287, %rd17286, 32;
	and.b64  	%rd17288, %rd17230, 4294967295;
	and.b64  	%rd17289, %rd17286, 4294967295;
	and.b64  	%rd17290, %rd17285, 4294967295;
	add.s64 	%rd17291, %rd17290, %rd17288;
	add.s64 	%rd17292, %rd17291, %rd17289;
	shr.u64 	%rd17293, %rd17292, 32;
	add.s64 	%rd17294, %rd17293, %rd17287;
	mul.wide.u32 	%rd17295, %r26, %r6717;
	shr.u64 	%rd17296, %rd17295, 32;
	and.b64  	%rd17297, %rd17233, 4294967295;
	and.b64  	%rd17298, %rd17295, 4294967295;
	and.b64  	%rd17299, %rd17294, 4294967295;
	add.s64 	%rd17300, %rd17299, %rd17297;
	add.s64 	%rd17301, %rd17300, %rd17298;
	shr.u64 	%rd17302, %rd17301, 32;
	add.s64 	%rd17303, %rd17302, %rd17296;
	mul.lo.s32 	%r4217, %r22, %r4216;
	cvt.u64.u32 	%rd17304, %r4217;
	mul.wide.u32 	%rd17305, %r6, %r4217;
	shr.u64 	%rd17306, %rd17305, 32;
	and.b64  	%rd17307, %rd17238, 4294967295;
	and.b64  	%rd17308, %rd17305, 4294967295;
	add.s64 	%rd17309, %rd17308, %rd17307;
	shr.u64 	%rd17310, %rd17309, 32;
	add.s64 	%rd17311, %rd17310, %rd17306;
	mul.lo.s64 	%rd17312, %rd2, %rd17304;
	shr.u64 	%rd17313, %rd17312, 32;
	and.b64  	%rd17314, %rd17247, 4294967295;
	and.b64  	%rd17315, %rd17312, 4294967295;
	and.b64  	%rd17316, %rd17311, 4294967295;
	add.s64 	%rd17317, %rd17316, %rd17314;
	add.s64 	%rd17318, %rd17317, %rd17315;
	shr.u64 	%rd17319, %rd17318, 32;
	add.s64 	%rd17320, %rd17319, %rd17313;
	mul.lo.s64 	%rd17321, %rd3, %rd17304;
	shr.u64 	%rd17322, %rd17321, 32;
	and.b64  	%rd17323, %rd17256, 4294967295;
	and.b64  	%rd17324, %rd17321, 4294967295;
	and.b64  	%rd17325, %rd17320, 4294967295;
	add.s64 	%rd17326, %rd17325, %rd17323;
	add.s64 	%rd17327, %rd17326, %rd17324;
	shr.u64 	%rd17328, %rd17327, 32;
	add.s64 	%rd17329, %rd17328, %rd17322;
	mul.lo.s64 	%rd17330, %rd14, %rd17304;
	shr.u64 	%rd17331, %rd17330, 32;
	and.b64  	%rd17332, %rd17265, 4294967295;
	and.b64  	%rd17333, %rd17330, 4294967295;
	and.b64  	%rd17334, %rd17329, 4294967295;
	add.s64 	%rd17335, %rd17334, %rd17332;
	add.s64 	%rd17336, %rd17335, %rd17333;
	shr.u64 	%rd17337, %rd17336, 32;
	add.s64 	%rd17338, %rd17337, %rd17331;
	mul.lo.s64 	%rd17339, %rd15, %rd17304;
	shr.u64 	%rd17340, %rd17339, 32;
	and.b64  	%rd17341, %rd17274, 4294967295;
	and.b64  	%rd17342, %rd17339, 4294967295;
	and.b64  	%rd17343, %rd17338, 4294967295;
	add.s64 	%rd17344, %rd17343, %rd17341;
	add.s64 	%rd17345, %rd17344, %rd17342;
	shr.u64 	%rd17346, %rd17345, 32;
	add.s64 	%rd17347, %rd17346, %rd17340;
	mul.lo.s64 	%rd17348, %rd16, %rd17304;
	shr.u64 	%rd17349, %rd17348, 32;
	and.b64  	%rd17350, %rd17283, 4294967295;
	and.b64  	%rd17351, %rd17348, 4294967295;
	and.b64  	%rd17352, %rd17347, 4294967295;
	add.s64 	%rd17353, %rd17352, %rd17350;
	add.s64 	%rd17354, %rd17353, %rd17351;
	shr.u64 	%rd17355, %rd17354, 32;
	add.s64 	%rd17356, %rd17355, %rd17349;
	mul.lo.s64 	%rd17357, %rd7, %rd17304;
	shr.u64 	%rd17358, %rd17357, 32;
	and.b64  	%rd17359, %rd17292, 4294967295;
	and.b64  	%rd17360, %rd17357, 4294967295;
	and.b64  	%rd17361, %rd17356, 4294967295;
	add.s64 	%rd17362, %rd17361, %rd17359;
	add.s64 	%rd17363, %rd17362, %rd17360;
	shr.u64 	%rd17364, %rd17363, 32;
	add.s64 	%rd17365, %rd17364, %rd17358;
	mul.wide.u32 	%rd17366, %r13, %r4217;
	shr.u64 	%rd17367, %rd17366, 32;
	and.b64  	%rd17368, %rd17301, 4294967295;
	and.b64  	%rd17369, %rd17366, 4294967295;
	and.b64  	%rd17370, %rd17365, 4294967295;
	add.s64 	%rd17371, %rd17370, %rd17368;
	add.s64 	%rd17372, %rd17371, %rd17369;
	shr.u64 	%rd17373, %rd17372, 32;
	add.s64 	%rd17374, %rd17373, %rd17367;
	add.s64 	%rd17375, %rd17303, %rd17374;
	mul.wide.u32 	%rd17376, %r33, %r6718;
	shr.u64 	%rd17377, %rd17376, 32;
	and.b64  	%rd17378, %rd17318, 4294967295;
	and.b64  	%rd17379, %rd17376, 4294967295;
	add.s64 	%rd17380, %rd17379, %rd17378;
	cvt.u32.u64 	%r4218, %rd17380;
	shr.u64 	%rd17381, %rd17380, 32;
	add.s64 	%rd17382, %rd17381, %rd17377;
	mul.wide.u32 	%rd17383, %r32, %r6718;
	shr.u64 	%rd17384, %rd17383, 32;
	and.b64  	%rd17385, %rd17327, 4294967295;
	and.b64  	%rd17386, %rd17383, 4294967295;
	and.b64  	%rd17387, %rd17382, 4294967295;
	add.s64 	%rd17388, %rd17387, %rd17385;
	add.s64 	%rd17389, %rd17388, %rd17386;
	shr.u64 	%rd17390, %rd17389, 32;
	add.s64 	%rd17391, %rd17390, %rd17384;
	mul.wide.u32 	%rd17392, %r31, %r6718;
	shr.u64 	%rd17393, %rd17392, 32;
	and.b64  	%rd17394, %rd17336, 4294967295;
	and.b64  	%rd17395, %rd17392, 4294967295;
	and.b64  	%rd17396, %rd17391, 4294967295;
	add.s64 	%rd17397, %rd17396, %rd17394;
	add.s64 	%rd17398, %rd17397, %rd17395;
	shr.u64 	%rd17399, %rd17398, 32;
	add.s64 	%rd17400, %rd17399, %rd17393;
	mul.wide.u32 	%rd17401, %r30, %r6718;
	shr.u64 	%rd17402, %rd17401, 32;
	and.b64  	%rd17403, %rd17345, 4294967295;
	and.b64  	%rd17404, %rd17401, 4294967295;
	and.b64  	%rd17405, %rd17400, 4294967295;
	add.s64 	%rd17406, %rd17405, %rd17403;
	add.s64 	%rd17407, %rd17406, %rd17404;
	shr.u64 	%rd17408, %rd17407, 32;
	add.s64 	%rd17409, %rd17408, %rd17402;
	mul.wide.u32 	%rd17410, %r29, %r6718;
	shr.u64 	%rd17411, %rd17410, 32;
	and.b64  	%rd17412, %rd17354, 4294967295;
	and.b64  	%rd17413, %rd17410, 4294967295;
	and.b64  	%rd17414, %rd17409, 4294967295;
	add.s64 	%rd17415, %rd17414, %rd17412;
	add.s64 	%rd17416, %rd17415, %rd17413;
	shr.u64 	%rd17417, %rd17416, 32;
	add.s64 	%rd17418, %rd17417, %rd17411;
	mul.wide.u32 	%rd17419, %r28, %r6718;
	shr.u64 	%rd17420, %rd17419, 32;
	and.b64  	%rd17421, %rd17363, 4294967295;
	and.b64  	%rd17422, %rd17419, 4294967295;
	and.b64  	%rd17423, %rd17418, 4294967295;
	add.s64 	%rd17424, %rd17423, %rd17421;
	add.s64 	%rd17425, %rd17424, %rd17422;
	shr.u64 	%rd17426, %rd17425, 32;
	add.s64 	%rd17427, %rd17426, %rd17420;
	mul.wide.u32 	%rd17428, %r27, %r6718;
	shr.u64 	%rd17429, %rd17428, 32;
	and.b64  	%rd17430, %rd17372, 4294967295;
	and.b64  	%rd17431, %rd17428, 4294967295;
	and.b64  	%rd17432, %rd17427, 4294967295;
	add.s64 	%rd17433, %rd17432, %rd17430;
	add.s64 	%rd17434, %rd17433, %rd17431;
	shr.u64 	%rd17435, %rd17434, 32;
	add.s64 	%rd17436, %rd17435, %rd17429;
	mul.wide.u32 	%rd17437, %r26, %r6718;
	shr.u64 	%rd17438, %rd17437, 32;
	and.b64  	%rd17439, %rd17375, 4294967295;
	and.b64  	%rd17440, %rd17437, 4294967295;
	and.b64  	%rd17441, %rd17436, 4294967295;
	add.s64 	%rd17442, %rd17441, %rd17439;
	add.s64 	%rd17443, %rd17442, %rd17440;
	shr.u64 	%rd17444, %rd17443, 32;
	add.s64 	%rd17445, %rd17444, %rd17438;
	mul.lo.s32 	%r4219, %r22, %r4218;
	cvt.u64.u32 	%rd17446, %r4219;
	mul.wide.u32 	%rd17447, %r6, %r4219;
	shr.u64 	%rd17448, %rd17447, 32;
	and.b64  	%rd17449, %rd17380, 4294967295;
	and.b64  	%rd17450, %rd17447, 4294967295;
	add.s64 	%rd17451, %rd17450, %rd17449;
	shr.u64 	%rd17452, %rd17451, 32;
	add.s64 	%rd17453, %rd17452, %rd17448;
	mul.lo.s64 	%rd17454, %rd2, %rd17446;
	shr.u64 	%rd17455, %rd17454, 32;
	and.b64  	%rd17456, %rd17389, 4294967295;
	and.b64  	%rd17457, %rd17454, 4294967295;
	and.b64  	%rd17458, %rd17453, 4294967295;
	add.s64 	%rd17459, %rd17458, %rd17456;
	add.s64 	%rd17460, %rd17459, %rd17457;
	shr.u64 	%rd17461, %rd17460, 32;
	add.s64 	%rd17462, %rd17461, %rd17455;
	mul.lo.s64 	%rd17463, %rd3, %rd17446;
	shr.u64 	%rd17464, %rd17463, 32;
	and.b64  	%rd17465, %rd17398, 4294967295;
	and.b64  	%rd17466, %rd17463, 4294967295;
	and.b64  	%rd17467, %rd17462, 4294967295;
	add.s64 	%rd17468, %rd17467, %rd17465;
	add.s64 	%rd17469, %rd17468, %rd17466;
	shr.u64 	%rd17470, %rd17469, 32;
	add.s64 	%rd17471, %rd17470, %rd17464;
	mul.lo.s64 	%rd17472, %rd14, %rd17446;
	shr.u64 	%rd17473, %rd17472, 32;
	and.b64  	%rd17474, %rd17407, 4294967295;
	and.b64  	%rd17475, %rd17472, 4294967295;
	and.b64  	%rd17476, %rd17471, 4294967295;
	add.s64 	%rd17477, %rd17476, %rd17474;
	add.s64 	%rd17478, %rd17477, %rd17475;
	shr.u64 	%rd17479, %rd17478, 32;
	add.s64 	%rd17480, %rd17479, %rd17473;
	mul.lo.s64 	%rd17481, %rd15, %rd17446;
	shr.u64 	%rd17482, %rd17481, 32;
	and.b64  	%rd17483, %rd17416, 4294967295;
	and.b64  	%rd17484, %rd17481, 4294967295;
	and.b64  	%rd17485, %rd17480, 4294967295;
	add.s64 	%rd17486, %rd17485, %rd17483;
	add.s64 	%rd17487, %rd17486, %rd17484;
	shr.u64 	%rd17488, %rd17487, 32;
	add.s64 	%rd17489, %rd17488, %rd17482;
	mul.lo.s64 	%rd17490, %rd16, %rd17446;
	shr.u64 	%rd17491, %rd17490, 32;
	and.b64  	%rd17492, %rd17425, 4294967295;
	and.b64  	%rd17493, %rd17490, 4294967295;
	and.b64  	%rd17494, %rd17489, 4294967295;
	add.s64 	%rd17495, %rd17494, %rd17492;
	add.s64 	%rd17496, %rd17495, %rd17493;
	shr.u64 	%rd17497, %rd17496, 32;
	add.s64 	%rd17498, %rd17497, %rd17491;
	mul.lo.s64 	%rd17499, %rd7, %rd17446;
	shr.u64 	%rd17500, %rd17499, 32;
	and.b64  	%rd17501, %rd17434, 4294967295;
	and.b64  	%rd17502, %rd17499, 4294967295;
	and.b64  	%rd17503, %rd17498, 4294967295;
	add.s64 	%rd17504, %rd17503, %rd17501;
	add.s64 	%rd17505, %rd17504, %rd17502;
	shr.u64 	%rd17506, %rd17505, 32;
	add.s64 	%rd17507, %rd17506, %rd17500;
	mul.wide.u32 	%rd17508, %r13, %r4219;
	shr.u64 	%rd17509, %rd17508, 32;
	and.b64  	%rd17510, %rd17443, 4294967295;
	and.b64  	%rd17511, %rd17508, 4294967295;
	and.b64  	%rd17512, %rd17507, 4294967295;
	add.s64 	%rd17513, %rd17512, %rd17510;
	add.s64 	%rd17514, %rd17513, %rd17511;
	shr.u64 	%rd17515, %rd17514, 32;
	add.s64 	%rd17516, %rd17515, %rd17509;
	add.s64 	%rd17517, %rd17445, %rd17516;
	mul.wide.u32 	%rd17518, %r33, %r6719;
	shr.u64 	%rd17519, %rd17518, 32;
	and.b64  	%rd17520, %rd17460, 4294967295;
	and.b64  	%rd17521, %rd17518, 4294967295;
	add.s64 	%rd17522, %rd17521, %rd17520;
	cvt.u32.u64 	%r4220, %rd17522;
	shr.u64 	%rd17523, %rd17522, 32;
	add.s64 	%rd17524, %rd17523, %rd17519;
	mul.wide.u32 	%rd17525, %r32, %r6719;
	shr.u64 	%rd17526, %rd17525, 32;
	and.b64  	%rd17527, %rd17469, 4294967295;
	and.b64  	%rd17528, %rd17525, 4294967295;
	and.b64  	%rd17529, %rd17524, 4294967295;
	add.s64 	%rd17530, %rd17529, %rd17527;
	add.s64 	%rd17531, %rd17530, %rd17528;
	shr.u64 	%rd17532, %rd17531, 32;
	add.s64 	%rd17533, %rd17532, %rd17526;
	mul.wide.u32 	%rd17534, %r31, %r6719;
	shr.u64 	%rd17535, %rd17534, 32;
	and.b64  	%rd17536, %rd17478, 4294967295;
	and.b64  	%rd17537, %rd17534, 4294967295;
	and.b64  	%rd17538, %rd17533, 4294967295;
	add.s64 	%rd17539, %rd17538, %rd17536;
	add.s64 	%rd17540, %rd17539, %rd17537;
	shr.u64 	%rd17541, %rd17540, 32;
	add.s64 	%rd17542, %rd17541, %rd17535;
	mul.wide.u32 	%rd17543, %r30, %r6719;
	shr.u64 	%rd17544, %rd17543, 32;
	and.b64  	%rd17545, %rd17487, 4294967295;
	and.b64  	%rd17546, %rd17543, 4294967295;
	and.b64  	%rd17547, %rd17542, 4294967295;
	add.s64 	%rd17548, %rd17547, %rd17545;
	add.s64 	%rd17549, %rd17548, %rd17546;
	shr.u64 	%rd17550, %rd17549, 32;
	add.s64 	%rd17551, %rd17550, %rd17544;
	mul.wide.u32 	%rd17552, %r29, %r6719;
	shr.u64 	%rd17553, %rd17552, 32;
	and.b64  	%rd17554, %rd17496, 4294967295;
	and.b64  	%rd17555, %rd17552, 4294967295;
	and.b64  	%rd17556, %rd17551, 4294967295;
	add.s64 	%rd17557, %rd17556, %rd17554;
	add.s64 	%rd17558, %rd17557, %rd17555;
	shr.u64 	%rd17559, %rd17558, 32;
	add.s64 	%rd17560, %rd17559, %rd17553;
	mul.wide.u32 	%rd17561, %r28, %r6719;
	shr.u64 	%rd17562, %rd17561, 32;
	and.b64  	%rd17563, %rd17505, 4294967295;
	and.b64  	%rd17564, %rd17561, 4294967295;
	and.b64  	%rd17565, %rd17560, 4294967295;
	add.s64 	%rd17566, %rd17565, %rd17563;
	add.s64 	%rd17567, %rd17566, %rd17564;
	shr.u64 	%rd17568, %rd17567, 32;
	add.s64 	%rd17569, %rd17568, %rd17562;
	mul.wide.u32 	%rd17570, %r27, %r6719;
	shr.u64 	%rd17571, %rd17570, 32;
	and.b64  	%rd17572, %rd17514, 4294967295;
	and.b64  	%rd17573, %rd17570, 4294967295;
	and.b64  	%rd17574, %rd17569, 4294967295;
	add.s64 	%rd17575, %rd17574, %rd17572;
	add.s64 	%rd17576, %rd17575, %rd17573;
	shr.u64 	%rd17577, %rd17576, 32;
	add.s64 	%rd17578, %rd17577, %rd17571;
	mul.wide.u32 	%rd17579, %r26, %r6719;
	shr.u64 	%rd17580, %rd17579, 32;
	and.b64  	%rd17581, %rd17517, 4294967295;
	and.b64  	%rd17582, %rd17579, 4294967295;
	and.b64  	%rd17583, %rd17578, 4294967295;
	add.s64 	%rd17584, %rd17583, %rd17581;
	add.s64 	%rd17585, %rd17584, %rd17582;
	shr.u64 	%rd17586, %rd17585, 32;
	add.s64 	%rd17587, %rd17586, %rd17580;
	mul.lo.s32 	%r4221, %r22, %r4220;
	cvt.u64.u32 	%rd17588, %r4221;
	mul.wide.u32 	%rd17589, %r6, %r4221;
	shr.u64 	%rd17590, %rd17589, 32;
	and.b64  	%rd17591, %rd17522, 4294967295;
	and.b64  	%rd17592, %rd17589, 4294967295;
	add.s64 	%rd17593, %rd17592, %rd17591;
	shr.u64 	%rd17594, %rd17593, 32;
	add.s64 	%rd17595, %rd17594, %rd17590;
	mul.lo.s64 	%rd17596, %rd2, %rd17588;
	shr.u64 	%rd17597, %rd17596, 32;
	and.b64  	%rd17598, %rd17531, 4294967295;
	and.b64  	%rd17599, %rd17596, 4294967295;
	and.b64  	%rd17600, %rd17595, 4294967295;
	add.s64 	%rd17601, %rd17600, %rd17598;
	add.s64 	%rd17602, %rd17601, %rd17599;
	shr.u64 	%rd17603, %rd17602, 32;
	add.s64 	%rd17604, %rd17603, %rd17597;
	mul.lo.s64 	%rd17605, %rd3, %rd17588;
	shr.u64 	%rd17606, %rd17605, 32;
	and.b64  	%rd17607, %rd17540, 4294967295;
	and.b64  	%rd17608, %rd17605, 4294967295;
	and.b64  	%rd17609, %rd17604, 4294967295;
	add.s64 	%rd17610, %rd17609, %rd17607;
	add.s64 	%rd17611, %rd17610, %rd17608;
	shr.u64 	%rd17612, %rd17611, 32;
	add.s64 	%rd17613, %rd17612, %rd17606;
	mul.lo.s64 	%rd17614, %rd14, %rd17588;
	shr.u64 	%rd17615, %rd17614, 32;
	and.b64  	%rd17616, %rd17549, 4294967295;
	and.b64  	%rd17617, %rd17614, 4294967295;
	and.b64  	%rd17618, %rd17613, 4294967295;
	add.s64 	%rd17619, %rd17618, %rd17616;
	add.s64 	%rd17620, %rd17619, %rd17617;
	shr.u64 	%rd17621, %rd17620, 32;
	add.s64 	%rd17622, %rd17621, %rd17615;
	mul.lo.s64 	%rd17623, %rd15, %rd17588;
	shr.u64 	%rd17624, %rd17623, 32;
	and.b64  	%rd17625, %rd17558, 4294967295;
	and.b64  	%rd17626, %rd17623, 4294967295;
	and.b64  	%rd17627, %rd17622, 4294967295;
	add.s64 	%rd17628, %rd17627, %rd17625;
	add.s64 	%rd17629, %rd17628, %rd17626;
	shr.u64 	%rd17630, %rd17629, 32;
	add.s64 	%rd17631, %rd17630, %rd17624;
	mul.lo.s64 	%rd17632, %rd16, %rd17588;
	shr.u64 	%rd17633, %rd17632, 32;
	and.b64  	%rd17634, %rd17567, 4294967295;
	and.b64  	%rd17635, %rd17632, 4294967295;
	and.b64  	%rd17636, %rd17631, 4294967295;
	add.s64 	%rd17637, %rd17636, %rd17634;
	add.s64 	%rd17638, %rd17637, %rd17635;
	shr.u64 	%rd17639, %rd17638, 32;
	add.s64 	%rd17640, %rd17639, %rd17633;
	mul.lo.s64 	%rd17641, %rd7, %rd17588;
	shr.u64 	%rd17642, %rd17641, 32;
	and.b64  	%rd17643, %rd17576, 4294967295;
	and.b64  	%rd17644, %rd17641, 4294967295;
	and.b64  	%rd17645, %rd17640, 4294967295;
	add.s64 	%rd17646, %rd17645, %rd17643;
	add.s64 	%rd17647, %rd17646, %rd17644;
	shr.u64 	%rd17648, %rd17647, 32;
	add.s64 	%rd17649, %rd17648, %rd17642;
	mul.wide.u32 	%rd17650, %r13, %r4221;
	shr.u64 	%rd17651, %rd17650, 32;
	and.b64  	%rd17652, %rd17585, 4294967295;
	and.b64  	%rd17653, %rd17650, 4294967295;
	and.b64  	%rd17654, %rd17649, 4294967295;
	add.s64 	%rd17655, %rd17654, %rd17652;
	add.s64 	%rd17656, %rd17655, %rd17653;
	shr.u64 	%rd17657, %rd17656, 32;
	add.s64 	%rd17658, %rd17657, %rd17651;
	add.s64 	%rd17659, %rd17587, %rd17658;
	mul.wide.u32 	%rd17660, %r33, %r6720;
	shr.u64 	%rd17661, %rd17660, 32;
	and.b64  	%rd17662, %rd17602, 4294967295;
	and.b64  	%rd17663, %rd17660, 4294967295;
	add.s64 	%rd17664, %rd17663, %rd17662;
	cvt.u32.u64 	%r4222, %rd17664;
	shr.u64 	%rd17665, %rd17664, 32;
	add.s64 	%rd17666, %rd17665, %rd17661;
	mul.wide.u32 	%rd17667, %r32, %r6720;
	shr.u64 	%rd17668, %rd17667, 32;
	and.b64  	%rd17669, %rd17611, 4294967295;
	and.b64  	%rd17670, %rd17667, 4294967295;
	and.b64  	%rd17671, %rd17666, 4294967295;
	add.s64 	%rd17672, %rd17671, %rd17669;
	add.s64 	%rd17673, %rd17672, %rd17670;
	shr.u64 	%rd17674, %rd17673, 32;
	add.s64 	%rd17675, %rd17674, %rd17668;
	mul.wide.u32 	%rd17676, %r31, %r6720;
	shr.u64 	%rd17677, %rd17676, 32;
	and.b64  	%rd17678, %rd17620, 4294967295;
	and.b64  	%rd17679, %rd17676, 4294967295;
	and.b64  	%rd17680, %rd17675, 4294967295;
	add.s64 	%rd17681, %rd17680, %rd17678;
	add.s64 	%rd17682, %rd17681, %rd17679;
	shr.u64 	%rd17683, %rd17682, 32;
	add.s64 	%rd17684, %rd17683, %rd17677;
	mul.wide.u32 	%rd17685, %r30, %r6720;
	shr.u64 	%rd17686, %rd17685, 32;
	and.b64  	%rd17687, %rd17629, 4294967295;
	and.b64  	%rd17688, %rd17685, 4294967295;
	and.b64  	%rd17689, %rd17684, 4294967295;
	add.s64 	%rd17690, %rd17689, %rd17687;
	add.s64 	%rd17691, %rd17690, %rd17688;
	shr.u64 	%rd17692, %rd17691, 32;
	add.s64 	%rd17693, %rd17692, %rd17686;
	mul.wide.u32 	%rd17694, %r29, %r6720;
	shr.u64 	%rd17695, %rd17694, 32;
	and.b64  	%rd17696, %rd17638, 4294967295;
	and.b64  	%rd17697, %rd17694, 4294967295;
	and.b64  	%rd17698, %rd17693, 4294967295;
	add.s64 	%rd17699, %rd17698, %rd17696;
	add.s64 	%rd17700, %rd17699, %rd17697;
	shr.u64 	%rd17701, %rd17700, 32;
	add.s64 	%rd17702, %rd17701, %rd17695;
	mul.wide.u32 	%rd17703, %r28, %r6720;
	shr.u64 	%rd17704, %rd17703, 32;
	and.b64  	%rd17705, %rd17647, 4294967295;
	and.b64  	%rd17706, %rd17703, 4294967295;
	and.b64  	%rd17707, %rd17702, 4294967295;
	add.s64 	%rd17708, %rd17707, %rd17705;
	add.s64 	%rd17709, %rd17708, %rd17706;
	shr.u64 	%rd17710, %rd17709, 32;
	add.s64 	%rd17711, %rd17710, %rd17704;
	mul.wide.u32 	%rd17712, %r27, %r6720;
	shr.u64 	%rd17713, %rd17712, 32;
	and.b64  	%rd17714, %rd17656, 4294967295;
	and.b64  	%rd17715, %rd17712, 4294967295;
	and.b64  	%rd17716, %rd17711, 4294967295;
	add.s64 	%rd17717, %rd17716, %rd17714;
	add.s64 	%rd17718, %rd17717, %rd17715;
	shr.u64 	%rd17719, %rd17718, 32;
	add.s64 	%rd17720, %rd17719, %rd17713;
	mul.wide.u32 	%rd17721, %r26, %r6720;
	shr.u64 	%rd17722, %rd17721, 32;
	and.b64  	%rd17723, %rd17659, 4294967295;
	and.b64  	%rd17724, %rd17721, 4294967295;
	and.b64  	%rd17725, %rd17720, 4294967295;
	add.s64 	%rd17726, %rd17725, %rd17723;
	add.s64 	%rd17727, %rd17726, %rd17724;
	shr.u64 	%rd17728, %rd17727, 32;
	add.s64 	%rd17729, %rd17728, %rd17722;
	mul.lo.s32 	%r4223, %r22, %r4222;
	cvt.u64.u32 	%rd17730, %r4223;
	mul.wide.u32 	%rd17731, %r6, %r4223;
	shr.u64 	%rd17732, %rd17731, 32;
	and.b64  	%rd17733, %rd17664, 4294967295;
	and.b64  	%rd17734, %rd17731, 4294967295;
	add.s64 	%rd17735, %rd17734, %rd17733;
	shr.u64 	%rd17736, %rd17735, 32;
	add.s64 	%rd17737, %rd17736, %rd17732;
	mul.lo.s64 	%rd17738, %rd2, %rd17730;
	shr.u64 	%rd17739, %rd17738, 32;
	and.b64  	%rd17740, %rd17673, 4294967295;
	and.b64  	%rd17741, %rd17738, 4294967295;
	and.b64  	%rd17742, %rd17737, 4294967295;
	add.s64 	%rd17743, %rd17742, %rd17740;
	add.s64 	%rd17744, %rd17743, %rd17741;
	shr.u64 	%rd17745, %rd17744, 32;
	add.s64 	%rd17746, %rd17745, %rd17739;
	mul.lo.s64 	%rd17747, %rd3, %rd17730;
	shr.u64 	%rd17748, %rd17747, 32;
	and.b64  	%rd17749, %rd17682, 4294967295;
	and.b64  	%rd17750, %rd17747, 4294967295;
	and.b64  	%rd17751, %rd17746, 4294967295;
	add.s64 	%rd17752, %rd17751, %rd17749;
	add.s64 	%rd17753, %rd17752, %rd17750;
	shr.u64 	%rd17754, %rd17753, 32;
	add.s64 	%rd17755, %rd17754, %rd17748;
	mul.lo.s64 	%rd17756, %rd14, %rd17730;
	shr.u64 	%rd17757, %rd17756, 32;
	and.b64  	%rd17758, %rd17691, 4294967295;
	and.b64  	%rd17759, %rd17756, 4294967295;
	and.b64  	%rd17760, %rd17755, 4294967295;
	add.s64 	%rd17761, %rd17760, %rd17758;
	add.s64 	%rd17762, %rd17761, %rd17759;
	shr.u64 	%rd17763, %rd17762, 32;
	add.s64 	%rd17764, %rd17763, %rd17757;
	mul.lo.s64 	%rd17765, %rd15, %rd17730;
	shr.u64 	%rd17766, %rd17765, 32;
	and.b64  	%rd17767, %rd17700, 4294967295;
	and.b64  	%rd17768, %rd17765, 4294967295;
	and.b64  	%rd17769, %rd17764, 4294967295;
	add.s64 	%rd17770, %rd17769, %rd17767;
	add.s64 	%rd17771, %rd17770, %rd17768;
	shr.u64 	%rd17772, %rd17771, 32;
	add.s64 	%rd17773, %rd17772, %rd17766;
	mul.lo.s64 	%rd17774, %rd16, %rd17730;
	shr.u64 	%rd17775, %rd17774, 32;
	and.b64  	%rd17776, %rd17709, 4294967295;
	and.b64  	%rd17777, %rd17774, 4294967295;
	and.b64  	%rd17778, %rd17773, 4294967295;
	add.s64 	%rd17779, %rd17778, %rd17776;
	add.s64 	%rd17780, %rd17779, %rd17777;
	shr.u64 	%rd17781, %rd17780, 32;
	add.s64 	%rd17782, %rd17781, %rd17775;
	mul.lo.s64 	%rd17783, %rd7, %rd17730;
	shr.u64 	%rd17784, %rd17783, 32;
	and.b64  	%rd17785, %rd17718, 4294967295;
	and.b64  	%rd17786, %rd17783, 4294967295;
	and.b64  	%rd17787, %rd17782, 4294967295;
	add.s64 	%rd17788, %rd17787, %rd17785;
	add.s64 	%rd17789, %rd17788, %rd17786;
	shr.u64 	%rd17790, %rd17789, 32;
	add.s64 	%rd17791, %rd17790, %rd17784;
	mul.wide.u32 	%rd17792, %r13, %r4223;
	shr.u64 	%rd17793, %rd17792, 32;
	and.b64  	%rd17794, %rd17727, 4294967295;
	and.b64  	%rd17795, %rd17792, 4294967295;
	and.b64  	%rd17796, %rd17791, 4294967295;
	add.s64 	%rd17797, %rd17796, %rd17794;
	add.s64 	%rd17798, %rd17797, %rd17795;
	shr.u64 	%rd17799, %rd17798, 32;
	add.s64 	%rd17800, %rd17799, %rd17793;
	add.s64 	%rd17801, %rd17729, %rd17800;
	mul.wide.u32 	%rd17802, %r33, %r6721;
	shr.u64 	%rd17803, %rd17802, 32;
	and.b64  	%rd17804, %rd17744, 4294967295;
	and.b64  	%rd17805, %rd17802, 4294967295;
	add.s64 	%rd17806, %rd17805, %rd17804;
	cvt.u32.u64 	%r4224, %rd17806;
	shr.u64 	%rd17807, %rd17806, 32;
	add.s64 	%rd17808, %rd17807, %rd17803;
	mul.wide.u32 	%rd17809, %r32, %r6721;
	shr.u64 	%rd17810, %rd17809, 32;
	and.b64  	%rd17811, %rd17753, 4294967295;
	and.b64  	%rd17812, %rd17809, 4294967295;
	and.b64  	%rd17813, %rd17808, 4294967295;
	add.s64 	%rd17814, %rd17813, %rd17811;
	add.s64 	%rd17815, %rd17814, %rd17812;
	shr.u64 	%rd17816, %rd17815, 32;
	add.s64 	%rd17817, %rd17816, %rd17810;
	mul.wide.u32 	%rd17818, %r31, %r6721;
	shr.u64 	%rd17819, %rd17818, 32;
	and.b64  	%rd17820, %rd17762, 4294967295;
	and.b64  	%rd17821, %rd17818, 4294967295;
	and.b64  	%rd17822, %rd17817, 4294967295;
	add.s64 	%rd17823, %rd17822, %rd17820;
	add.s64 	%rd17824, %rd17823, %rd17821;
	shr.u64 	%rd17825, %rd17824, 32;
	add.s64 	%rd17826, %rd17825, %rd17819;
	mul.wide.u32 	%rd17827, %r30, %r6721;
	shr.u64 	%rd17828, %rd17827, 32;
	and.b64  	%rd17829, %rd17771, 4294967295;
	and.b64  	%rd17830, %rd17827, 4294967295;
	and.b64  	%rd17831, %rd17826, 4294967295;
	add.s64 	%rd17832, %rd17831, %rd17829;
	add.s64 	%rd17833, %rd17832, %rd17830;
	shr.u64 	%rd17834, %rd17833, 32;
	add.s64 	%rd17835, %rd17834, %rd17828;
	mul.wide.u32 	%rd17836, %r29, %r6721;
	shr.u64 	%rd17837, %rd17836, 32;
	and.b64  	%rd17838, %rd17780, 4294967295;
	and.b64  	%rd17839, %rd17836, 4294967295;
	and.b64  	%rd17840, %rd17835, 4294967295;
	add.s64 	%rd17841, %rd17840, %rd17838;
	add.s64 	%rd17842, %rd17841, %rd17839;
	shr.u64 	%rd17843, %rd17842, 32;
	add.s64 	%rd17844, %rd17843, %rd17837;
	mul.wide.u32 	%rd17845, %r28, %r6721;
	shr.u64 	%rd17846, %rd17845, 32;
	and.b64  	%rd17847, %rd17789, 4294967295;
	and.b64  	%rd17848, %rd17845, 4294967295;
	and.b64  	%rd17849, %rd17844, 4294967295;
	add.s64 	%rd17850, %rd17849, %rd17847;
	add.s64 	%rd17851, %rd17850, %rd17848;
	shr.u64 	%rd17852, %rd17851, 32;
	add.s64 	%rd17853, %rd17852, %rd17846;
	mul.wide.u32 	%rd17854, %r27, %r6721;
	shr.u64 	%rd17855, %rd17854, 32;
	and.b64  	%rd17856, %rd17798, 4294967295;
	and.b64  	%rd17857, %rd17854, 4294967295;
	and.b64  	%rd17858, %rd17853, 4294967295;
	add.s64 	%rd17859, %rd17858, %rd17856;
	add.s64 	%rd17860, %rd17859, %rd17857;
	shr.u64 	%rd17861, %rd17860, 32;
	add.s64 	%rd17862, %rd17861, %rd17855;
	mul.wide.u32 	%rd17863, %r26, %r6721;
	shr.u64 	%rd17864, %rd17863, 32;
	and.b64  	%rd17865, %rd17801, 4294967295;
	and.b64  	%rd17866, %rd17863, 4294967295;
	and.b64  	%rd17867, %rd17862, 4294967295;
	add.s64 	%rd17868, %rd17867, %rd17865;
	add.s64 	%rd17869, %rd17868, %rd17866;
	shr.u64 	%rd17870, %rd17869, 32;
	add.s64 	%rd17871, %rd17870, %rd17864;
	mul.lo.s32 	%r4225, %r22, %r4224;
	cvt.u64.u32 	%rd17872, %r4225;
	mul.wide.u32 	%rd17873, %r6, %r4225;
	shr.u64 	%rd17874, %rd17873, 32;
	and.b64  	%rd17875, %rd17806, 4294967295;
	and.b64  	%rd17876, %rd17873, 4294967295;
	add.s64 	%rd17877, %rd17876, %rd17875;
	shr.u64 	%rd17878, %rd17877, 32;
	add.s64 	%rd17879, %rd17878, %rd17874;
	mul.lo.s64 	%rd17880, %rd2, %rd17872;
	shr.u64 	%rd17881, %rd17880, 32;
	and.b64  	%rd17882, %rd17815, 4294967295;
	and.b64  	%rd17883, %rd17880, 4294967295;
	and.b64  	%rd17884, %rd17879, 4294967295;
	add.s64 	%rd17885, %rd17884, %rd17882;
	add.s64 	%rd17886, %rd17885, %rd17883;
	shr.u64 	%rd17887, %rd17886, 32;
	add.s64 	%rd17888, %rd17887, %rd17881;
	mul.lo.s64 	%rd17889, %rd3, %rd17872;
	shr.u64 	%rd17890, %rd17889, 32;
	and.b64  	%rd17891, %rd17824, 4294967295;
	and.b64  	%rd17892, %rd17889, 4294967295;
	and.b64  	%rd17893, %rd17888, 4294967295;
	add.s64 	%rd17894, %rd17893, %rd17891;
	add.s64 	%rd17895, %rd17894, %rd17892;
	shr.u64 	%rd17896, %rd17895, 32;
	add.s64 	%rd17897, %rd17896, %rd17890;
	mul.lo.s64 	%rd17898, %rd14, %rd17872;
	shr.u64 	%rd17899, %rd17898, 32;
	and.b64  	%rd17900, %rd17833, 4294967295;
	and.b64  	%rd17901, %rd17898, 4294967295;
	and.b64  	%rd17902, %rd17897, 4294967295;
	add.s64 	%rd17903, %rd17902, %rd17900;
	add.s64 	%rd17904, %rd17903, %rd17901;
	shr.u64 	%rd17905, %rd17904, 32;
	add.s64 	%rd17906, %rd17905, %rd17899;
	mul.lo.s64 	%rd17907, %rd15, %rd17872;
	shr.u64 	%rd17908, %rd17907, 32;
	and.b64  	%rd17909, %rd17842, 4294967295;
	and.b64  	%rd17910, %rd17907, 4294967295;
	and.b64  	%rd17911, %rd17906, 4294967295;
	add.s64 	%rd17912, %rd17911, %rd17909;
	add.s64 	%rd17913, %rd17912, %rd17910;
	shr.u64 	%rd17914, %rd17913, 32;
	add.s64 	%rd17915, %rd17914, %rd17908;
	mul.lo.s64 	%rd17916, %rd16, %rd17872;
	shr.u64 	%rd17917, %rd17916, 32;
	and.b64  	%rd17918, %rd17851, 4294967295;
	and.b64  	%rd17919, %rd17916, 4294967295;
	and.b64  	%rd17920, %rd17915, 4294967295;
	add.s64 	%rd17921, %rd17920, %rd17918;
	add.s64 	%rd17922, %rd17921, %rd17919;
	shr.u64 	%rd17923, %rd17922, 32;
	add.s64 	%rd17924, %rd17923, %rd17917;
	mul.lo.s64 	%rd17925, %rd7, %rd17872;
	shr.u64 	%rd17926, %rd17925, 32;
	and.b64  	%rd17927, %rd17860, 4294967295;
	and.b64  	%rd17928, %rd17925, 4294967295;
	and.b64  	%rd17929, %rd17924, 4294967295;
	add.s64 	%rd17930, %rd17929, %rd17927;
	add.s64 	%rd17931, %rd17930, %rd17928;
	shr.u64 	%rd17932, %rd17931, 32;
	add.s64 	%rd17933, %rd17932, %rd17926;
	mul.wide.u32 	%rd17934, %r13, %r4225;
	shr.u64 	%rd17935, %rd17934, 32;
	and.b64  	%rd17936, %rd17869, 4294967295;
	and.b64  	%rd17937, %rd17934, 4294967295;
	and.b64  	%rd17938, %rd17933, 4294967295;
	add.s64 	%rd17939, %rd17938, %rd17936;
	add.s64 	%rd17940, %rd17939, %rd17937;
	shr.u64 	%rd17941, %rd17940, 32;
	add.s64 	%rd17942, %rd17941, %rd17935;
	add.s64 	%rd17943, %rd17871, %rd17942;
	mul.wide.u32 	%rd17944, %r33, %r6722;
	shr.u64 	%rd17945, %rd17944, 32;
	and.b64  	%rd17946, %rd17886, 4294967295;
	and.b64  	%rd17947, %rd17944, 4294967295;
	add.s64 	%rd17948, %rd17947, %rd17946;
	cvt.u32.u64 	%r4226, %rd17948;
	shr.u64 	%rd17949, %rd17948, 32;
	add.s64 	%rd17950, %rd17949, %rd17945;
	mul.wide.u32 	%rd17951, %r32, %r6722;
	shr.u64 	%rd17952, %rd17951, 32;
	and.b64  	%rd17953, %rd17895, 4294967295;
	and.b64  	%rd17954, %rd17951, 4294967295;
	and.b64  	%rd17955, %rd17950, 4294967295;
	add.s64 	%rd17956, %rd17955, %rd17953;
	add.s64 	%rd17957, %rd17956, %rd17954;
	shr.u64 	%rd17958, %rd17957, 32;
	add.s64 	%rd17959, %rd17958, %rd17952;
	mul.wide.u32 	%rd17960, %r31, %r6722;
	shr.u64 	%rd17961, %rd17960, 32;
	and.b64  	%rd17962, %rd17904, 4294967295;
	and.b64  	%rd17963, %rd17960, 4294967295;
	and.b64  	%rd17964, %rd17959, 4294967295;
	add.s64 	%rd17965, %rd17964, %rd17962;
	add.s64 	%rd17966, %rd17965, %rd17963;
	shr.u64 	%rd17967, %rd17966, 32;
	add.s64 	%rd17968, %rd17967, %rd17961;
	mul.wide.u32 	%rd17969, %r30, %r6722;
	shr.u64 	%rd17970, %rd17969, 32;
	and.b64  	%rd17971, %rd17913, 4294967295;
	and.b64  	%rd17972, %rd17969, 4294967295;
	and.b64  	%rd17973, %rd17968, 4294967295;
	add.s64 	%rd17974, %rd17973, %rd17971;
	add.s64 	%rd17975, %rd17974, %rd17972;
	shr.u64 	%rd17976, %rd17975, 32;
	add.s64 	%rd17977, %rd17976, %rd17970;
	mul.wide.u32 	%rd17978, %r29, %r6722;
	shr.u64 	%rd17979, %rd17978, 32;
	and.b64  	%rd17980, %rd17922, 4294967295;
	and.b64  	%rd17981, %rd17978, 4294967295;
	and.b64  	%rd17982, %rd17977, 4294967295;
	add.s64 	%rd17983, %rd17982, %rd17980;
	add.s64 	%rd17984, %rd17983, %rd17981;
	shr.u64 	%rd17985, %rd17984, 32;
	add.s64 	%rd17986, %rd17985, %rd17979;
	mul.wide.u32 	%rd17987, %r28, %r6722;
	shr.u64 	%rd17988, %rd17987, 32;
	and.b64  	%rd17989, %rd17931, 4294967295;
	and.b64  	%rd17990, %rd17987, 4294967295;
	and.b64  	%rd17991, %rd17986, 4294967295;
	add.s64 	%rd17992, %rd17991, %rd17989;
	add.s64 	%rd17993, %rd17992, %rd17990;
	shr.u64 	%rd17994, %rd17993, 32;
	add.s64 	%rd17995, %rd17994, %rd17988;
	mul.wide.u32 	%rd17996, %r27, %r6722;
	shr.u64 	%rd17997, %rd17996, 32;
	and.b64  	%rd17998, %rd17940, 4294967295;
	and.b64  	%rd17999, %rd17996, 4294967295;
	and.b64  	%rd18000, %rd17995, 4294967295;
	add.s64 	%rd18001, %rd18000, %rd17998;
	add.s64 	%rd18002, %rd18001, %rd17999;
	shr.u64 	%rd18003, %rd18002, 32;
	add.s64 	%rd18004, %rd18003, %rd17997;
	mul.wide.u32 	%rd18005, %r26, %r6722;
	{ .reg .b32 tmp; mov.b64 {tmp, %r4227}, %rd18005; }
	and.b64  	%rd18006, %rd17943, 4294967295;
	and.b64  	%rd18007, %rd18005, 4294967295;
	and.b64  	%rd18008, %rd18004, 4294967295;
	add.s64 	%rd18009, %rd18008, %rd18006;
	add.s64 	%rd18010, %rd18009, %rd18007;
	{ .reg .b32 tmp; mov.b64 {tmp, %r4228}, %rd18010; }
	add.s32 	%r4229, %r4228, %r4227;
	mul.lo.s32 	%r4230, %r22, %r4226;
	cvt.u64.u32 	%rd18011, %r4230;
	mul.wide.u32 	%rd18012, %r6, %r4230;
	shr.u64 	%rd18013, %rd18012, 32;
	and.b64  	%rd18014, %rd17948, 4294967295;
	and.b64  	%rd18015, %rd18012, 4294967295;
	add.s64 	%rd18016, %rd18015, %rd18014;
	shr.u64 	%rd18017, %rd18016, 32;
	add.s64 	%rd18018, %rd18017, %rd18013;
	mul.lo.s64 	%rd18019, %rd2, %rd18011;
	shr.u64 	%rd18020, %rd18019, 32;
	and.b64  	%rd18021, %rd17957, 4294967295;
	and.b64  	%rd18022, %rd18019, 4294967295;
	and.b64  	%rd18023, %rd18018, 4294967295;
	add.s64 	%rd18024, %rd18023, %rd18021;
	add.s64 	%rd18025, %rd18024, %rd18022;
	cvt.u32.u64 	%r1057, %rd18025;
	shr.u64 	%rd18026, %rd18025, 32;
	add.s64 	%rd18027, %rd18026, %rd18020;
	mul.lo.s64 	%rd18028, %rd3, %rd18011;
	shr.u64 	%rd18029, %rd18028, 32;
	and.b64  	%rd18030, %rd17966, 4294967295;
	and.b64  	%rd18031, %rd18028, 4294967295;
	and.b64  	%rd18032, %rd18027, 4294967295;
	add.s64 	%rd18033, %rd18032, %rd18030;
	add.s64 	%rd18034, %rd18033, %rd18031;
	cvt.u32.u64 	%r1058, %rd18034;
	shr.u64 	%rd18035, %rd18034, 32;
	add.s64 	%rd18036, %rd18035, %rd18029;
	mul.lo.s64 	%rd18037, %rd14, %rd18011;
	shr.u64 	%rd18038, %rd18037, 32;
	and.b64  	%rd18039, %rd17975, 4294967295;
	and.b64  	%rd18040, %rd18037, 4294967295;
	and.b64  	%rd18041, %rd18036, 4294967295;
	add.s64 	%rd18042, %rd18041, %rd18039;
	add.s64 	%rd18043, %rd18042, %rd18040;
	cvt.u32.u64 	%r1059, %rd18043;
	shr.u64 	%rd18044, %rd18043, 32;
	add.s64 	%rd18045, %rd18044, %rd18038;
	mul.lo.s64 	%rd18046, %rd15, %rd18011;
	shr.u64 	%rd18047, %rd18046, 32;
	and.b64  	%rd18048, %rd17984, 4294967295;
	and.b64  	%rd18049, %rd18046, 4294967295;
	and.b64  	%rd18050, %rd18045, 4294967295;
	add.s64 	%rd18051, %rd18050, %rd18048;
	add.s64 	%rd18052, %rd18051, %rd18049;
	cvt.u32.u64 	%r1060, %rd18052;
	shr.u64 	%rd18053, %rd18052, 32;
	add.s64 	%rd18054, %rd18053, %rd18047;
	mul.lo.s64 	%rd18055, %rd16, %rd18011;
	shr.u64 	%rd18056, %rd18055, 32;
	and.b64  	%rd18057, %rd17993, 4294967295;
	and.b64  	%rd18058, %rd18055, 4294967295;
	and.b64  	%rd18059, %rd18054, 4294967295;
	add.s64 	%rd18060, %rd18059, %rd18057;
	add.s64 	%rd18061, %rd18060, %rd18058;
	cvt.u32.u64 	%r1061, %rd18061;
	shr.u64 	%rd18062, %rd18061, 32;
	add.s64 	%rd18063, %rd18062, %rd18056;
	mul.lo.s64 	%rd18064, %rd7, %rd18011;
	shr.u64 	%rd18065, %rd18064, 32;
	and.b64  	%rd18066, %rd18002, 4294967295;
	and.b64  	%rd18067, %rd18064, 4294967295;
	and.b64  	%rd18068, %rd18063, 4294967295;
	add.s64 	%rd18069, %rd18068, %rd18066;
	add.s64 	%rd18070, %rd18069, %rd18067;
	cvt.u32.u64 	%r1062, %rd18070;
	shr.u64 	%rd18071, %rd18070, 32;
	add.s64 	%rd18072, %rd18071, %rd18065;
	mul.wide.u32 	%rd18073, %r13, %r4230;
	{ .reg .b32 tmp; mov.b64 {tmp, %r4231}, %rd18073; }
	and.b64  	%rd18074, %rd18010, 4294967295;
	and.b64  	%rd18075, %rd18073, 4294967295;
	and.b64  	%rd18076, %rd18072, 4294967295;
	add.s64 	%rd18077, %rd18076, %rd18074;
	add.s64 	%rd18078, %rd18077, %rd18075;
	cvt.u32.u64 	%r1063, %rd18078;
	{ .reg .b32 tmp; mov.b64 {tmp, %r4232}, %rd18078; }
	add.s32 	%r4233, %r4232, %r4231;
	add.s32 	%r6723, %r4229, %r4233;
	setp.lt.u32 	%p1725, %r6723, %r13;
	mov.u32 	%r6724, %r1063;
	mov.u32 	%r6725, %r1062;
	mov.u32 	%r6726, %r1061;
	mov.u32 	%r6727, %r1060;
	mov.u32 	%r6728, %r1059;
	mov.u32 	%r6729, %r1058;
	mov.u32 	%r6730, %r1057;
	@%p1725 bra 	$L__BB0_515;
	setp.gt.u32 	%p1726, %r6723, %r13;
	@%p1726 bra 	$L__BB0_514;
	setp.gt.u32 	%p1727, %r12, %r1063;
	mov.u32 	%r6724, %r1063;
	mov.u32 	%r6725, %r1062;
	mov.u32 	%r6726, %r1061;
	mov.u32 	%r6727, %r1060;
	mov.u32 	%r6728, %r1059;
	mov.u32 	%r6729, %r1058;
	mov.u32 	%r6730, %r1057;
	@%p1727 bra 	$L__BB0_515;
	setp.lt.u32 	%p1728, %r12, %r1063;
	@%p1728 bra 	$L__BB0_514;
	setp.gt.u32 	%p1729, %r11, %r1062;
	mov.u32 	%r6724, %r1063;
	mov.u32 	%r6725, %r1062;
	mov.u32 	%r6726, %r1061;
	mov.u32 	%r6727, %r1060;
	mov.u32 	%r6728, %r1059;
	mov.u32 	%r6729, %r1058;
	mov.u32 	%r6730, %r1057;
	@%p1729 bra 	$L__BB0_515;
	setp.lt.u32 	%p1730, %r11, %r1062;
	@%p1730 bra 	$L__BB0_514;
	setp.gt.u32 	%p1731, %r10, %r1061;
	mov.u32 	%r6724, %r1063;
	mov.u32 	%r6725, %r1062;
	mov.u32 	%r6726, %r1061;
	mov.u32 	%r6727, %r1060;
	mov.u32 	%r6728, %r1059;
	mov.u32 	%r6729, %r1058;
	mov.u32 	%r6730, %r1057;
	@%p1731 bra 	$L__BB0_515;
	setp.lt.u32 	%p1732, %r10, %r1061;
	@%p1732 bra 	$L__BB0_514;
	setp.gt.u32 	%p1733, %r9, %r1060;
	mov.u32 	%r6724, %r1063;
	mov.u32 	%r6725, %r1062;
	mov.u32 	%r6726, %r1061;
	mov.u32 	%r6727, %r1060;
	mov.u32 	%r6728, %r1059;
	mov.u32 	%r6729, %r1058;
	mov.u32 	%r6730, %r1057;
	@%p1733 bra 	$L__BB0_515;
	setp.lt.u32 	%p1734, %r9, %r1060;
	@%p1734 bra 	$L__BB0_514;
	setp.gt.u32 	%p1735, %r8, %r1059;
	mov.u32 	%r6724, %r1063;
	mov.u32 	%r6725, %r1062;
	mov.u32 	%r6726, %r1061;
	mov.u32 	%r6727, %r1060;
	mov.u32 	%r6728, %r1059;
	mov.u32 	%r6729, %r1058;
	mov.u32 	%r6730, %r1057;
	@%p1735 bra 	$L__BB0_515;
	setp.lt.u32 	%p1736, %r8, %r1059;
	@%p1736 bra 	$L__BB0_514;
	setp.gt.u32 	%p1737, %r7, %r1058;
	mov.u32 	%r6724, %r1063;
	mov.u32 	%r6725, %r1062;
	mov.u32 	%r6726, %r1061;
	mov.u32 	%r6727, %r1060;
	mov.u32 	%r6728, %r1059;
	mov.u32 	%r6729, %r1058;
	mov.u32 	%r6730, %r1057;
	@%p1737 bra 	$L__BB0_515;
	setp.ge.u32 	%p1738, %r7, %r1058;
	setp.gt.u32 	%p1739, %r6, %r1057;
	and.pred  	%p1740, %p1738, %p1739;
	mov.u32 	%r6724, %r1063;
	mov.u32 	%r6725, %r1062;
	mov.u32 	%r6726, %r1061;
	mov.u32 	%r6727, %r1060;
	mov.u32 	%r6728, %r1059;
	mov.u32 	%r6729, %r1058;
	mov.u32 	%r6730, %r1057;
	@%p1740 bra 	$L__BB0_515;
$L__BB0_514:
	sub.s32 	%r6730, %r1057, %r6;
	setp.lt.u32 	%p1741, %r1057, %r6;
	selp.u32 	%r4234, 1, 0, %p1741;
	add.s32 	%r4235, %r7, %r4234;
	sub.s32 	%r6729, %r1058, %r4235;
	setp.gt.u32 	%p1742, %r7, %r1058;
	setp.eq.s32 	%p1743, %r7, %r1058;
	and.pred  	%p1744, %p1743, %p1741;
	or.pred  	%p1745, %p1742, %p1744;
	selp.u32 	%r4236, 1, 0, %p1745;
	add.s32 	%r4237, %r8, %r4236;
	sub.s32 	%r6728, %r1059, %r4237;
	setp.gt.u32 	%p1746, %r8, %r1059;
	setp.eq.s32 	%p1747, %r8, %r1059;
	and.pred  	%p1748, %p1747, %p1745;
	or.pred  	%p1749, %p1746, %p1748;
	selp.u32 	%r4238, 1, 0, %p1749;
	add.s32 	%r4239, %r9, %r4238;
	sub.s32 	%r6727, %r1060, %r4239;
	setp.gt.u32 	%p1750, %r9, %r1060;
	setp.eq.s32 	%p1751, %r9, %r1060;
	and.pred  	%p1752, %p1751, %p1749;
	or.pred  	%p1753, %p1750, %p1752;
	selp.u32 	%r4240, 1, 0, %p1753;
	add.s32 	%r4241, %r10, %r4240;
	sub.s32 	%r6726, %r1061, %r4241;
	setp.gt.u32 	%p1754, %r10, %r1061;
	setp.eq.s32 	%p1755, %r10, %r1061;
	and.pred  	%p1756, %p1755, %p1753;
	or.pred  	%p1757, %p1754, %p1756;
	selp.u32 	%r4242, 1, 0, %p1757;
	add.s32 	%r4243, %r11, %r4242;
	sub.s32 	%r6725, %r1062, %r4243;
	setp.gt.u32 	%p1758, %r11, %r1062;
	setp.eq.s32 	%p1759, %r11, %r1062;
	and.pred  	%p1760, %p1759, %p1757;
	or.pred  	%p1761, %p1758, %p1760;
	selp.u32 	%r4244, 1, 0, %p1761;
	add.s32 	%r4245, %r12, %r4244;
	sub.s32 	%r6724, %r1063, %r4245;
	setp.gt.u32 	%p1762, %r12, %r1063;
	setp.eq.s32 	%p1763, %r12, %r1063;
	and.pred  	%p1764, %p1763, %p1761;
	or.pred  	%p1765, %p1762, %p1764;
	selp.u32 	%r4246, 1, 0, %p1765;
	add.s32 	%r4247, %r13, %r4246;
	sub.s32 	%r6723, %r6723, %r4247;
$L__BB0_515:
	mul.wide.u32 	%rd18079, %r6730, %r6561;
	shr.u64 	%rd18080, %rd18079, 32;
	cvt.u32.u64 	%r4248, %rd18079;
	mul.wide.u32 	%rd18081, %r6729, %r6561;
	shr.u64 	%rd18082, %rd18081, 32;
	and.b64  	%rd18083, %rd18081, 4294967295;
	add.s64 	%rd18084, %rd18080, %rd18083;
	shr.u64 	%rd18085, %rd18084, 32;
	add.s64 	%rd18086, %rd18085, %rd18082;
	mul.wide.u32 	%rd18087, %r6728, %r6561;
	shr.u64 	%rd18088, %rd18087, 32;
	and.b64  	%rd18089, %rd18087, 4294967295;
	add.s64 	%rd18090, %rd18086, %rd18089;
	shr.u64 	%rd18091, %rd18090, 32;
	add.s64 	%rd18092, %rd18091, %rd18088;
	mul.wide.u32 	%rd18093, %r6727, %r6561;
	shr.u64 	%rd18094, %rd18093, 32;
	and.b64  	%rd18095, %rd18093, 4294967295;
	add.s64 	%rd18096, %rd18092, %rd18095;
	shr.u64 	%rd18097, %rd18096, 32;
	add.s64 	%rd18098, %rd18097, %rd18094;
	mul.wide.u32 	%rd18099, %r6726, %r6561;
	shr.u64 	%rd18100, %rd18099, 32;
	and.b64  	%rd18101, %rd18099, 4294967295;
	add.s64 	%rd18102, %rd18098, %rd18101;
	shr.u64 	%rd18103, %rd18102, 32;
	add.s64 	%rd18104, %rd18103, %rd18100;
	mul.wide.u32 	%rd18105, %r6725, %r6561;
	shr.u64 	%rd18106, %rd18105, 32;
	and.b64  	%rd18107, %rd18105, 4294967295;
	add.s64 	%rd18108, %rd18104, %rd18107;
	shr.u64 	%rd18109, %rd18108, 32;
	add.s64 	%rd18110, %rd18109, %rd18106;
	mul.wide.u32 	%rd18111, %r6724, %r6561;
	shr.u64 	%rd18112, %rd18111, 32;
	and.b64  	%rd18113, %rd18111, 4294967295;
	add.s64 	%rd18114, %rd18110, %rd18113;
	shr.u64 	%rd18115, %rd18114, 32;
	add.s64 	%rd18116, %rd18115, %rd18112;
	mul.wide.u32 	%rd18117, %r6723, %r6561;
	shr.u64 	%rd18118, %rd18117, 32;
	and.b64  	%rd18119, %rd18117, 4294967295;
	add.s64 	%rd18120, %rd18116, %rd18119;
	shr.u64 	%rd18121, %rd18120, 32;
	add.s64 	%rd18122, %rd18121, %rd18118;
	mul.lo.s32 	%r4249, %r22, %r4248;
	cvt.u64.u32 	%rd18123, %r4249;
	mul.wide.u32 	%rd18124, %r6, %r4249;
	shr.u64 	%rd18125, %rd18124, 32;
	and.b64  	%rd18126, %rd18079, 4294967295;
	and.b64  	%rd18127, %rd18124, 4294967295;
	add.s64 	%rd18128, %rd18127, %rd18126;
	shr.u64 	%rd18129, %rd18128, 32;
	add.s64 	%rd18130, %rd18129, %rd18125;
	mul.lo.s64 	%rd18131, %rd2, %rd18123;
	shr.u64 	%rd18132, %rd18131, 32;
	and.b64  	%rd18133, %rd18084, 4294967295;
	and.b64  	%rd18134, %rd18131, 4294967295;
	and.b64  	%rd18135, %rd18130, 4294967295;
	add.s64 	%rd18136, %rd18135, %rd18133;
	add.s64 	%rd18137, %rd18136, %rd18134;
	shr.u64 	%rd18138, %rd18137, 32;
	add.s64 	%rd18139, %rd18138, %rd18132;
	mul.lo.s64 	%rd18140, %rd3, %rd18123;
	shr.u64 	%rd18141, %rd18140, 32;
	and.b64  	%rd18142, %rd18090, 4294967295;
	and.b64  	%rd18143, %rd18140, 4294967295;
	and.b64  	%rd18144, %rd18139, 4294967295;
	add.s64 	%rd18145, %rd18144, %rd18142;
	add.s64 	%rd18146, %rd18145, %rd18143;
	shr.u64 	%rd18147, %rd18146, 32;
	add.s64 	%rd18148, %rd18147, %rd18141;
	mul.lo.s64 	%rd18149, %rd14, %rd18123;
	shr.u64 	%rd18150, %rd18149, 32;
	and.b64  	%rd18151, %rd18096, 4294967295;
	and.b64  	%rd18152, %rd18149, 4294967295;
	and.b64  	%rd18153, %rd18148, 4294967295;
	add.s64 	%rd18154, %rd18153, %rd18151;
	add.s64 	%rd18155, %rd18154, %rd18152;
	shr.u64 	%rd18156, %rd18155, 32;
	add.s64 	%rd18157, %rd18156, %rd18150;
	mul.lo.s64 	%rd18158, %rd15, %rd18123;
	shr.u64 	%rd18159, %rd18158, 32;
	and.b64  	%rd18160, %rd18102, 4294967295;
	and.b64  	%rd18161, %rd18158, 4294967295;
	and.b64  	%rd18162, %rd18157, 4294967295;
	add.s64 	%rd18163, %rd18162, %rd18160;
	add.s64 	%rd18164, %rd18163, %rd18161;
	shr.u64 	%rd18165, %rd18164, 32;
	add.s64 	%rd18166, %rd18165, %rd18159;
	mul.lo.s64 	%rd18167, %rd16, %rd18123;
	shr.u64 	%rd18168, %rd18167, 32;
	and.b64  	%rd18169, %rd18108, 4294967295;
	and.b64  	%rd18170, %rd18167, 4294967295;
	and.b64  	%rd18171, %rd18166, 4294967295;
	add.s64 	%rd18172, %rd18171, %rd18169;
	add.s64 	%rd18173, %rd18172, %rd18170;
	shr.u64 	%rd18174, %rd18173, 32;
	add.s64 	%rd18175, %rd18174, %rd18168;
	mul.lo.s64 	%rd18176, %rd7, %rd18123;
	shr.u64 	%rd18177, %rd18176, 32;
	and.b64  	%rd18178, %rd18114, 4294967295;
	and.b64  	%rd18179, %rd18176, 4294967295;
	and.b64  	%rd18180, %rd18175, 4294967295;
	add.s64 	%rd18181, %rd18180, %rd18178;
	add.s64 	%rd18182, %rd18181, %rd18179;
	shr.u64 	%rd18183, %rd18182, 32;
	add.s64 	%rd18184, %rd18183, %rd18177;
	mul.wide.u32 	%rd18185, %r13, %r4249;
	shr.u64 	%rd18186, %rd18185, 32;
	and.b64  	%rd18187, %rd18120, 4294967295;
	and.b64  	%rd18188, %rd18185, 4294967295;
	and.b64  	%rd18189, %rd18184, 4294967295;
	add.s64 	%rd18190, %rd18189, %rd18187;
	add.s64 	%rd18191, %rd18190, %rd18188;
	shr.u64 	%rd18192, %rd18191, 32;
	add.s64 	%rd18193, %rd18192, %rd18186;
	add.s64 	%rd18194, %rd18122, %rd18193;
	mul.wide.u32 	%rd18195, %r6730, %r6560;
	shr.u64 	%rd18196, %rd18195, 32;
	and.b64  	%rd18197, %rd18137, 4294967295;
	and.b64  	%rd18198, %rd18195, 4294967295;
	add.s64 	%rd18199, %rd18198, %rd18197;
	cvt.u32.u64 	%r4250, %rd18199;
	shr.u64 	%rd18200, %rd18199, 32;
	add.s64 	%rd18201, %rd18200, %rd18196;
	mul.wide.u32 	%rd18202, %r6729, %r6560;
	shr.u64 	%rd18203, %rd18202, 32;
	and.b64  	%rd18204, %rd18146, 4294967295;
	and.b64  	%rd18205, %rd18202, 4294967295;
	add.s64 	%rd18206, %rd18201, %rd18204;
	add.s64 	%rd18207, %rd18206, %rd18205;
	shr.u64 	%rd18208, %rd18207, 32;
	add.s64 	%rd18209, %rd18208, %rd18203;
	mul.wide.u32 	%rd18210, %r6728, %r6560;
	shr.u64 	%rd18211, %rd18210, 32;
	and.b64  	%rd18212, %rd18155, 4294967295;
	and.b64  	%rd18213, %rd18210, 4294967295;
	and.b64  	%rd18214, %rd18209, 4294967295;
	add.s64 	%rd18215, %rd18214, %rd18212;
	add.s64 	%rd18216, %rd18215, %rd18213;
	shr.u64 	%rd18217, %rd18216, 32;
	add.s64 	%rd18218, %rd18217, %rd18211;
	mul.wide.u32 	%rd18219, %r6727, %r6560;
	shr.u64 	%rd18220, %rd18219, 32;
	and.b64  	%rd18221, %rd18164, 4294967295;
	and.b64  	%rd18222, %rd18219, 4294967295;
	and.b64  	%rd18223, %rd18218, 4294967295;
	add.s64 	%rd18224, %rd18223, %rd18221;
	add.s64 	%rd18225, %rd18224, %rd18222;
	shr.u64 	%rd18226, %rd18225, 32;
	add.s64 	%rd18227, %rd18226, %rd18220;
	mul.wide.u32 	%rd18228, %r6726, %r6560;
	shr.u64 	%rd18229, %rd18228, 32;
	and.b64  	%rd18230, %rd18173, 4294967295;
	and.b64  	%rd18231, %rd18228, 4294967295;
	and.b64  	%rd18232, %rd18227, 4294967295;
	add.s64 	%rd18233, %rd18232, %rd18230;
	add.s64 	%rd18234, %rd18233, %rd18231;
	shr.u64 	%rd18235, %rd18234, 32;
	add.s64 	%rd18236, %rd18235, %rd18229;
	mul.wide.u32 	%rd18237, %r6725, %r6560;
	shr.u64 	%rd18238, %rd18237, 32;
	and.b64  	%rd18239, %rd18182, 4294967295;
	and.b64  	%rd18240, %rd18237, 4294967295;
	and.b64  	%rd18241, %rd18236, 4294967295;
	add.s64 	%rd18242, %rd18241, %rd18239;
	add.s64 	%rd18243, %rd18242, %rd18240;
	shr.u64 	%rd18244, %rd18243, 32;
	add.s64 	%rd18245, %rd18244, %rd18238;
	mul.wide.u32 	%rd18246, %r6724, %r6560;
	shr.u64 	%rd18247, %rd18246, 32;
	and.b64  	%rd18248, %rd18191, 4294967295;
	and.b64  	%rd18249, %rd18246, 4294967295;
	and.b64  	%rd18250, %rd18245, 4294967295;
	add.s64 	%rd18251, %rd18250, %rd18248;
	add.s64 	%rd18252, %rd18251, %rd18249;
	shr.u64 	%rd18253, %rd18252, 32;
	add.s64 	%rd18254, %rd18253, %rd18247;
	mul.wide.u32 	%rd18255, %r6723, %r6560;
	shr.u64 	%rd18256, %rd18255, 32;
	and.b64  	%rd18257, %rd18194, 4294967295;
	and.b64  	%rd18258, %rd18255, 4294967295;
	and.b64  	%rd18259, %rd18254, 4294967295;
	add.s64 	%rd18260, %rd18259, %rd18257;
	add.s64 	%rd18261, %rd18260, %rd18258;
	shr.u64 	%rd18262, %rd18261, 32;
	add.s64 	%rd18263, %rd18262, %rd18256;
	mul.lo.s32 	%r4251, %r22, %r4250;
	cvt.u64.u32 	%rd18264, %r4251;
	mul.wide.u32 	%rd18265, %r6, %r4251;
	shr.u64 	%rd18266, %rd18265, 32;
	and.b64  	%rd18267, %rd18199, 4294967295;
	and.b64  	%rd18268, %rd18265, 4294967295;
	add.s64 	%rd18269, %rd18268, %rd18267;
	shr.u64 	%rd18270, %rd18269, 32;
	add.s64 	%rd18271, %rd18270, %rd18266;
	mul.lo.s64 	%rd18272, %rd2, %rd18264;
	shr.u64 	%rd18273, %rd18272, 32;
	and.b64  	%rd18274, %rd18207, 4294967295;
	and.b64  	%rd18275, %rd18272, 4294967295;
	and.b64  	%rd18276, %rd18271, 4294967295;
	add.s64 	%rd18277, %rd18276, %rd18274;
	add.s64 	%rd18278, %rd18277, %rd18275;
	shr.u64 	%rd18279, %rd18278, 32;
	add.s64 	%rd18280, %rd18279, %rd18273;
	mul.lo.s64 	%rd18281, %rd3, %rd18264;
	shr.u64 	%rd18282, %rd18281, 32;
	and.b64  	%rd18283, %rd18216, 4294967295;
	and.b64  	%rd18284, %rd18281, 4294967295;
	and.b64  	%rd18285, %rd18280, 4294967295;
	add.s64 	%rd18286, %rd18285, %rd18283;
	add.s64 	%rd18287, %rd18286, %rd18284;
	shr.u64 	%rd18288, %rd18287, 32;
	add.s64 	%rd18289, %rd18288, %rd18282;
	mul.lo.s64 	%rd18290, %rd14, %rd18264;
	shr.u64 	%rd18291, %rd18290, 32;
	and.b64  	%rd18292, %rd18225, 4294967295;
	and.b64  	%rd18293, %rd18290, 4294967295;
	and.b64  	%rd18294, %rd18289, 4294967295;
	add.s64 	%rd18295, %rd18294, %rd18292;
	add.s64 	%rd18296, %rd18295, %rd18293;
	shr.u64 	%rd18297, %rd18296, 32;
	add.s64 	%rd18298, %rd18297, %rd18291;
	mul.lo.s64 	%rd18299, %rd15, %rd18264;
	shr.u64 	%rd18300, %rd18299, 32;
	and.b64  	%rd18301, %rd18234, 4294967295;
	and.b64  	%rd18302, %rd18299, 4294967295;
	and.b64  	%rd18303, %rd18298, 4294967295;
	add.s64 	%rd18304, %rd18303, %rd18301;
	add.s64 	%rd18305, %rd18304, %rd18302;
	shr.u64 	%rd18306, %rd18305, 32;
	add.s64 	%rd18307, %rd18306, %rd18300;
	mul.lo.s64 	%rd18308, %rd16, %rd18264;
	shr.u64 	%rd18309, %rd18308, 32;
	and.b64  	%rd18310, %rd18243, 4294967295;
	and.b64  	%rd18311, %rd18308, 4294967295;
	and.b64  	%rd18312, %rd18307, 4294967295;
	add.s64 	%rd18313, %rd18312, %rd18310;
	add.s64 	%rd18314, %rd18313, %rd18311;
	shr.u64 	%rd18315, %rd18314, 32;
	add.s64 	%rd18316, %rd18315, %rd18309;
	mul.lo.s64 	%rd18317, %rd7, %rd18264;
	shr.u64 	%rd18318, %rd18317, 32;
	and.b64  	%rd18319, %rd18252, 4294967295;
	and.b64  	%rd18320, %rd18317, 4294967295;
	and.b64  	%rd18321, %rd18316, 4294967295;
	add.s64 	%rd18322, %rd18321, %rd18319;
	add.s64 	%rd18323, %rd18322, %rd18320;
	shr.u64 	%rd18324, %rd18323, 32;
	add.s64 	%rd18325, %rd18324, %rd18318;
	mul.wide.u32 	%rd18326, %r13, %r4251;
	shr.u64 	%rd18327, %rd18326, 32;
	and.b64  	%rd18328, %rd18261, 4294967295;
	and.b64  	%rd18329, %rd18326, 4294967295;
	and.b64  	%rd18330, %rd18325, 4294967295;
	add.s64 	%rd18331, %rd18330, %rd18328;
	add.s64 	%rd18332, %rd18331, %rd18329;
	shr.u64 	%rd18333, %rd18332, 32;
	add.s64 	%rd18334, %rd18333, %rd18327;
	add.s64 	%rd18335, %rd18263, %rd18334;
	mul.wide.u32 	%rd18336, %r6730, %r6559;
	shr.u64 	%rd18337, %rd18336, 32;
	and.b64  	%rd18338, %rd18278, 4294967295;
	and.b64  	%rd18339, %rd18336, 4294967295;
	add.s64 	%rd18340, %rd18339, %rd18338;
	cvt.u32.u64 	%r4252, %rd18340;
	shr.u64 	%rd18341, %rd18340, 32;
	add.s64 	%rd18342, %rd18341, %rd18337;
	mul.wide.u32 	%rd18343, %r6729, %r6559;
	shr.u64 	%rd18344, %rd18343, 32;
	and.b64  	%rd18345, %rd18287, 4294967295;
	and.b64  	%rd18346, %rd18343, 4294967295;
	add.s64 	%rd18347, %rd18342, %rd18345;
	add.s64 	%rd18348, %rd18347, %rd18346;
	shr.u64 	%rd18349, %rd18348, 32;
	add.s64 	%rd18350, %rd18349, %rd18344;
	mul.wide.u32 	%rd18351, %r6728, %r6559;
	shr.u64 	%rd18352, %rd18351, 32;
	and.b64  	%rd18353, %rd18296, 4294967295;
	and.b64  	%rd18354, %rd18351, 4294967295;
	and.b64  	%rd18355, %rd18350, 4294967295;
	add.s64 	%rd18356, %rd18355, %rd18353;
	add.s64 	%rd18357, %rd18356, %rd18354;
	shr.u64 	%rd18358, %rd18357, 32;
	add.s64 	%rd18359, %rd18358, %rd18352;
	mul.wide.u32 	%rd18360, %r6727, %r6559;
	shr.u64 	%rd18361, %rd18360, 32;
	and.b64  	%rd18362, %rd18305, 4294967295;
	and.b64  	%rd18363, %rd18360, 4294967295;
	and.b64  	%rd18364, %rd18359, 4294967295;
	add.s64 	%rd18365, %rd18364, %rd18362;
	add.s64 	%rd18366, %rd18365, %rd18363;
	shr.u64 	%rd18367, %rd18366, 32;
	add.s64 	%rd18368, %rd18367, %rd18361;
	mul.wide.u32 	%rd18369, %r6726, %r6559;
	shr.u64 	%rd18370, %rd18369, 32;
	and.b64  	%rd18371, %rd18314, 4294967295;
	and.b64  	%rd18372, %rd18369, 4294967295;
	and.b64  	%rd18373, %rd18368, 4294967295;
	add.s64 	%rd18374, %rd18373, %rd18371;
	add.s64 	%rd18375, %rd18374, %rd18372;
	shr.u64 	%rd18376, %rd18375, 32;
	add.s64 	%rd18377, %rd18376, %rd18370;
	mul.wide.u32 	%rd18378, %r6725, %r6559;
	shr.u64 	%rd18379, %rd18378, 32;
	and.b64  	%rd18380, %rd18323, 4294967295;
	and.b64  	%rd18381, %rd18378, 4294967295;
	and.b64  	%rd18382, %rd18377, 4294967295;
	add.s64 	%rd18383, %rd18382, %rd18380;
	add.s64 	%rd18384, %rd18383, %rd18381;
	shr.u64 	%rd18385, %rd18384, 32;
	add.s64 	%rd18386, %rd18385, %rd18379;
	mul.wide.u32 	%rd18387, %r6724, %r6559;
	shr.u64 	%rd18388, %rd18387, 32;
	and.b64  	%rd18389, %rd18332, 4294967295;
	and.b64  	%rd18390, %rd18387, 4294967295;
	and.b64  	%rd18391, %rd18386, 4294967295;
	add.s64 	%rd18392, %rd18391, %rd18389;
	add.s64 	%rd18393, %rd18392, %rd18390;
	shr.u64 	%rd18394, %rd18393, 32;
	add.s64 	%rd18395, %rd18394, %rd18388;
	mul.wide.u32 	%rd18396, %r6723, %r6559;
	shr.u64 	%rd18397, %rd18396, 32;
	and.b64  	%rd18398, %rd18335, 4294967295;
	and.b64  	%rd18399, %rd18396, 4294967295;
	and.b64  	%rd18400, %rd18395, 4294967295;
	add.s64 	%rd18401, %rd18400, %rd18398;
	add.s64 	%rd18402, %rd18401, %rd18399;
	shr.u64 	%rd18403, %rd18402, 32;
	add.s64 	%rd18404, %rd18403, %rd18397;
	mul.lo.s32 	%r4253, %r22, %r4252;
	cvt.u64.u32 	%rd18405, %r4253;
	mul.wide.u32 	%rd18406, %r6, %r4253;
	shr.u64 	%rd18407, %rd18406, 32;
	and.b64  	%rd18408, %rd18340, 4294967295;
	and.b64  	%rd18409, %rd18406, 4294967295;
	add.s64 	%rd18410, %rd18409, %rd18408;
	shr.u64 	%rd18411, %rd18410, 32;
	add.s64 	%rd18412, %rd18411, %rd18407;
	mul.lo.s64 	%rd18413, %rd2, %rd18405;
	shr.u64 	%rd18414, %rd18413, 32;
	and.b64  	%rd18415, %rd18348, 4294967295;
	and.b64  	%rd18416, %rd18413, 4294967295;
	and.b64  	%rd18417, %rd18412, 4294967295;
	add.s64 	%rd18418, %rd18417, %rd18415;
	add.s64 	%rd18419, %rd18418, %rd18416;
	shr.u64 	%rd18420, %rd18419, 32;
	add.s64 	%rd18421, %rd18420, %rd18414;
	mul.lo.s64 	%rd18422, %rd3, %rd18405;
	shr.u64 	%rd18423, %rd18422, 32;
	and.b64  	%rd18424, %rd18357, 4294967295;
	and.b64  	%rd18425, %rd18422, 4294967295;
	and.b64  	%rd18426, %rd18421, 4294967295;
	add.s64 	%rd18427, %rd18426, %rd18424;
	add.s64 	%rd18428, %rd18427, %rd18425;
	shr.u64 	%rd18429, %rd18428, 32;
	add.s64 	%rd18430, %rd18429, %rd18423;
	mul.lo.s64 	%rd18431, %rd14, %rd18405;
	shr.u64 	%rd18432, %rd18431, 32;
	and.b64  	%rd18433, %rd18366, 4294967295;
	and.b64  	%rd18434, %rd18431, 4294967295;
	and.b64  	%rd18435, %rd18430, 4294967295;
	add.s64 	%rd18436, %rd18435, %rd18433;
	add.s64 	%rd18437, %rd18436, %rd18434;
	shr.u64 	%rd18438, %rd18437, 32;
	add.s64 	%rd18439, %rd18438, %rd18432;
	mul.lo.s64 	%rd18440, %rd15, %rd18405;
	shr.u64 	%rd18441, %rd18440, 32;
	and.b64  	%rd18442, %rd18375, 4294967295;
	and.b64  	%rd18443, %rd18440, 4294967295;
	and.b64  	%rd18444, %rd18439, 4294967295;
	add.s64 	%rd18445, %rd18444, %rd18442;
	add.s64 	%rd18446, %rd18445, %rd18443;
	shr.u64 	%rd18447, %rd18446, 32;
	add.s64 	%rd18448, %rd18447, %rd18441;
	mul.lo.s64 	%rd18449, %rd16, %rd18405;
	shr.u64 	%rd18450, %rd18449, 32;
	and.b64  	%rd18451, %rd18384, 4294967295;
	and.b64  	%rd18452, %rd18449, 4294967295;
	and.b64  	%rd18453, %rd18448, 4294967295;
	add.s64 	%rd18454, %rd18453, %rd18451;
	add.s64 	%rd18455, %rd18454, %rd18452;
	shr.u64 	%rd18456, %rd18455, 32;
	add.s64 	%rd18457, %rd18456, %rd18450;
	mul.lo.s64 	%rd18458, %rd7, %rd18405;
	shr.u64 	%rd18459, %rd18458, 32;
	and.b64  	%rd18460, %rd18393, 4294967295;
	and.b64  	%rd18461, %rd18458, 4294967295;
	and.b64  	%rd18462, %rd18457, 4294967295;
	add.s64 	%rd18463, %rd18462, %rd18460;
	add.s64 	%rd18464, %rd18463, %rd18461;
	shr.u64 	%rd18465, %rd18464, 32;
	add.s64 	%rd18466, %rd18465, %rd18459;
	mul.wide.u32 	%rd18467, %r13, %r4253;
	shr.u64 	%rd18468, %rd18467, 32;
	and.b64  	%rd18469, %rd18402, 4294967295;
	and.b64  	%rd18470, %rd18467, 4294967295;
	and.b64  	%rd18471, %rd18466, 4294967295;
	add.s64 	%rd18472, %rd18471, %rd18469;
	add.s64 	%rd18473, %rd18472, %rd18470;
	shr.u64 	%rd18474, %rd18473, 32;
	add.s64 	%rd18475, %rd18474, %rd18468;
	add.s64 	%rd18476, %rd18404, %rd18475;
	mul.wide.u32 	%rd18477, %r6730, %r6558;
	shr.u64 	%rd18478, %rd18477, 32;
	and.b64  	%rd18479, %rd18419, 4294967295;
	and.b64  	%rd18480, %rd18477, 4294967295;
	add.s64 	%rd18481, %rd18480, %rd18479;
	cvt.u32.u64 	%r4254, %rd18481;
	shr.u64 	%rd18482, %rd18481, 32;
	add.s64 	%rd18483, %rd18482, %rd18478;
	mul.wide.u32 	%rd18484, %r6729, %r6558;
	shr.u64 	%rd18485, %rd18484, 32;
	and.b64  	%rd18486, %rd18428, 4294967295;
	and.b64  	%rd18487, %rd18484, 4294967295;
	add.s64 	%rd18488, %rd18483, %rd18486;
	add.s64 	%rd18489, %rd18488, %rd18487;
	shr.u64 	%rd18490, %rd18489, 32;
	add.s64 	%rd18491, %rd18490, %rd18485;
	mul.wide.u32 	%rd18492, %r6728, %r6558;
	shr.u64 	%rd18493, %rd18492, 32;
	and.b64  	%rd18494, %rd18437, 4294967295;
	and.b64  	%rd18495, %rd18492, 4294967295;
	and.b64  	%rd18496, %rd18491, 4294967295;
	add.s64 	%rd18497, %rd18496, %rd18494;
	add.s64 	%rd18498, %rd18497, %rd18495;
	shr.u64 	%rd18499, %rd18498, 32;
	add.s64 	%rd18500, %rd18499, %rd18493;
	mul.wide.u32 	%rd18501, %r6727, %r6558;
	shr.u64 	%rd18502, %rd18501, 32;
	and.b64  	%rd18503, %rd18446, 4294967295;
	and.b64  	%rd18504, %rd18501, 4294967295;
	and.b64  	%rd18505, %rd18500, 4294967295;
	add.s64 	%rd18506, %rd18505, %rd18503;
	add.s64 	%rd18507, %rd18506, %rd18504;
	shr.u64 	%rd18508, %rd18507, 32;
	add.s64 	%rd18509, %rd18508, %rd18502;
	mul.wide.u32 	%rd18510, %r6726, %r6558;
	shr.u64 	%rd18511, %rd18510, 32;
	and.b64  	%rd18512, %rd18455, 4294967295;
	and.b64  	%rd18513, %rd18510, 4294967295;
	and.b64  	%rd18514, %rd18509, 4294967295;
	add.s64 	%rd18515, %rd18514, %rd18512;
	add.s64 	%rd18516, %rd18515, %rd18513;
	shr.u64 	%rd18517, %rd18516, 32;
	add.s64 	%rd18518, %rd18517, %rd18511;
	mul.wide.u32 	%rd18519, %r6725, %r6558;
	shr.u64 	%rd18520, %rd18519, 32;
	and.b64  	%rd18521, %rd18464, 4294967295;
	and.b64  	%rd18522, %rd18519, 4294967295;
	and.b64  	%rd18523, %rd18518, 4294967295;
	add.s64 	%rd18524, %rd18523, %rd18521;
	add.s64 	%rd18525, %rd18524, %rd18522;
	shr.u64 	%rd18526, %rd18525, 32;
	add.s64 	%rd18527, %rd18526, %rd18520;
	mul.wide.u32 	%rd18528, %r6724, %r6558;
	shr.u64 	%rd18529, %rd18528, 32;
	and.b64  	%rd18530, %rd18473, 4294967295;
	and.b64  	%rd18531, %rd18528, 4294967295;
	and.b64  	%rd18532, %rd18527, 4294967295;
	add.s64 	%rd18533, %rd18532, %rd18530;
	add.s64 	%rd18534, %rd18533, %rd18531;
	shr.u64 	%rd18535, %rd18534, 32;
	add.s64 	%rd18536, %rd18535, %rd18529;
	mul.wide.u32 	%rd18537, %r6723, %r6558;
	shr.u64 	%rd18538, %rd18537, 32;
	and.b64  	%rd18539, %rd18476, 4294967295;
	and.b64  	%rd18540, %rd18537, 4294967295;
	and.b64  	%rd18541, %rd18536, 4294967295;
	add.s64 	%rd18542, %rd18541, %rd18539;
	add.s64 	%rd18543, %rd18542, %rd18540;
	shr.u64 	%rd18544, %rd18543, 32;
	add.s64 	%rd18545, %rd18544, %rd18538;
	mul.lo.s32 	%r4255, %r22, %r4254;
	cvt.u64.u32 	%rd18546, %r4255;
	mul.wide.u32 	%rd18547, %r6, %r4255;
	shr.u64 	%rd18548, %rd18547, 32;
	and.b64  	%rd18549, %rd18481, 4294967295;
	and.b64  	%rd18550, %rd18547, 4294967295;
	add.s64 	%rd18551, %rd18550, %rd18549;
	shr.u64 	%rd18552, %rd18551, 32;
	add.s64 	%rd18553, %rd18552, %rd18548;
	mul.lo.s64 	%rd18554, %rd2, %rd18546;
	shr.u64 	%rd18555, %rd18554, 32;
	and.b64  	%rd18556, %rd18489, 4294967295;
	and.b64  	%rd18557, %rd18554, 4294967295;
	and.b64  	%rd18558, %rd18553, 4294967295;
	add.s64 	%rd18559, %rd18558, %rd18556;
	add.s64 	%rd18560, %rd18559, %rd18557;
	shr.u64 	%rd18561, %rd18560, 32;
	add.s64 	%rd18562, %rd18561, %rd18555;
	mul.lo.s64 	%rd18563, %rd3, %rd18546;
	shr.u64 	%rd18564, %rd18563, 32;
	and.b64  	%rd18565, %rd18498, 4294967295;
	and.b64  	%rd18566, %rd18563, 4294967295;
	and.b64  	%rd18567, %rd18562, 4294967295;
	add.s64 	%rd18568, %rd18567, %rd18565;
	add.s64 	%rd18569, %rd18568, %rd18566;
	shr.u64 	%rd18570, %rd18569, 32;
	add.s64 	%rd18571, %rd18570, %rd18564;
	mul.lo.s64 	%rd18572, %rd14, %rd18546;
	shr.u64 	%rd18573, %rd18572, 32;
	and.b64  	%rd18574, %rd18507, 4294967295;
	and.b64  	%rd18575, %rd18572, 4294967295;
	and.b64  	%rd18576, %rd18571, 4294967295;
	add.s64 	%rd18577, %rd18576, %rd18574;
	add.s64 	%rd18578, %rd18577, %rd18575;
	shr.u64 	%rd18579, %rd18578, 32;
	add.s64 	%rd18580, %rd18579, %rd18573;
	mul.lo.s64 	%rd18581, %rd15, %rd18546;
	shr.u64 	%rd18582, %rd18581, 32;
	and.b64  	%rd18583, %rd18516, 4294967295;
	and.b64  	%rd18584, %rd18581, 4294967295;
	and.b64  	%rd18585, %rd18580, 4294967295;
	add.s64 	%rd18586, %rd18585, %rd18583;
	add.s64 	%rd18587, %rd18586, %rd18584;
	shr.u64 	%rd18588, %rd18587, 32;
	add.s64 	%rd18589, %rd18588, %rd18582;
	mul.lo.s64 	%rd18590, %rd16, %rd18546;
	shr.u64 	%rd18591, %rd18590, 32;
	and.b64  	%rd18592, %rd18525, 4294967295;
	and.b64  	%rd18593, %rd18590, 4294967295;
	and.b64  	%rd18594, %rd18589, 4294967295;
	add.s64 	%rd18595, %rd18594, %rd18592;
	add.s64 	%rd18596, %rd18595, %rd18593;
	shr.u64 	%rd18597, %rd18596, 32;
	add.s64 	%rd18598, %rd18597, %rd18591;
	mul.lo.s64 	%rd18599, %rd7, %rd18546;
	shr.u64 	%rd18600, %rd18599, 32;
	and.b64  	%rd18601, %rd18534, 4294967295;
	and.b64  	%rd18602, %rd18599, 4294967295;
	and.b64  	%rd18603, %rd18598, 4294967295;
	add.s64 	%rd18604, %rd18603, %rd18601;
	add.s64 	%rd18605, %rd18604, %rd18602;
	shr.u64 	%rd18606, %rd18605, 32;
	add.s64 	%rd18607, %rd18606, %rd18600;
	mul.wide.u32 	%rd18608, %r13, %r4255;
	shr.u64 	%rd18609, %rd18608, 32;
	and.b64  	%rd18610, %rd18543, 4294967295;
	and.b64  	%rd18611, %rd18608, 4294967295;
	and.b64  	%rd18612, %rd18607, 4294967295;
	add.s64 	%rd18613, %rd18612, %rd18610;
	add.s64 	%rd18614, %rd18613, %rd18611;
	shr.u64 	%rd18615, %rd18614, 32;
	add.s64 	%rd18616, %rd18615, %rd18609;
	add.s64 	%rd18617, %rd18545, %rd18616;
	mul.wide.u32 	%rd18618, %r6730, %r6557;
	shr.u64 	%rd18619, %rd18618, 32;
	and.b64  	%rd18620, %rd18560, 4294967295;
	and.b64  	%rd18621, %rd18618, 4294967295;
	add.s64 	%rd18622, %rd18621, %rd18620;
	cvt.u32.u64 	%r4256, %rd18622;
	shr.u64 	%rd18623, %rd18622, 32;
	add.s64 	%rd18624, %rd18623, %rd18619;
	mul.wide.u32 	%rd18625, %r6729, %r6557;
	shr.u64 	%rd18626, %rd18625, 32;
	and.b64  	%rd18627, %rd18569, 4294967295;
	and.b64  	%rd18628, %rd18625, 4294967295;
	add.s64 	%rd18629, %rd18624, %rd18627;
	add.s64 	%rd18630, %rd18629, %rd18628;
	shr.u64 	%rd18631, %rd18630, 32;
	add.s64 	%rd18632, %rd18631, %rd18626;
	mul.wide.u32 	%rd18633, %r6728, %r6557;
	shr.u64 	%rd18634, %rd18633, 32;
	and.b64  	%rd18635, %rd18578, 4294967295;
	and.b64  	%rd18636, %rd18633, 4294967295;
	and.b64  	%rd18637, %rd18632, 4294967295;
	add.s64 	%rd18638, %rd18637, %rd18635;
	add.s64 	%rd18639, %rd18638, %rd18636;
	shr.u64 	%rd18640, %rd18639, 32;
	add.s64 	%rd18641, %rd18640, %rd18634;
	mul.wide.u32 	%rd18642, %r6727, %r6557;
	shr.u64 	%rd18643, %rd18642, 32;
	and.b64  	%rd18644, %rd18587, 4294967295;
	and.b64  	%rd18645, %rd18642, 4294967295;
	and.b64  	%rd18646, %rd18641, 4294967295;
	add.s64 	%rd18647, %rd18646, %rd18644;
	add.s64 	%rd18648, %rd18647, %rd18645;
	shr.u64 	%rd18649, %rd18648, 32;
	add.s64 	%rd18650, %rd18649, %rd18643;
	mul.wide.u32 	%rd18651, %r6726, %r6557;
	shr.u64 	%rd18652, %rd18651, 32;
	and.b64  	%rd18653, %rd18596, 4294967295;
	and.b64  	%rd18654, %rd18651, 4294967295;
	and.b64  	%rd18655, %rd18650, 4294967295;
	add.s64 	%rd18656, %rd18655, %rd18653;
	add.s64 	%rd18657, %rd18656, %rd18654;
	shr.u64 	%rd18658, %rd18657, 32;
	add.s64 	%rd18659, %rd18658, %rd18652;
	mul.wide.u32 	%rd18660, %r6725, %r6557;
	shr.u64 	%rd18661, %rd18660, 32;
	and.b64  	%rd18662, %rd18605, 4294967295;
	and.b64  	%rd18663, %rd18660, 4294967295;
	and.b64  	%rd18664, %rd18659, 4294967295;
	add.s64 	%rd18665, %rd18664, %rd18662;
	add.s64 	%rd18666, %rd18665, %rd18663;
	shr.u64 	%rd18667, %rd18666, 32;
	add.s64 	%rd18668, %rd18667, %rd18661;
	mul.wide.u32 	%rd18669, %r6724, %r6557;
	shr.u64 	%rd18670, %rd18669, 32;
	and.b64  	%rd18671, %rd18614, 4294967295;
	and.b64  	%rd18672, %rd18669, 4294967295;
	and.b64  	%rd18673, %rd18668, 4294967295;
	add.s64 	%rd18674, %rd18673, %rd18671;
	add.s64 	%rd18675, %rd18674, %rd18672;
	shr.u64 	%rd18676, %rd18675, 32;
	add.s64 	%rd18677, %rd18676, %rd18670;
	mul.wide.u32 	%rd18678, %r6723, %r6557;
	shr.u64 	%rd18679, %rd18678, 32;
	and.b64  	%rd18680, %rd18617, 4294967295;
	and.b64  	%rd18681, %rd18678, 4294967295;
	and.b64  	%rd18682, %rd18677, 4294967295;
	add.s64 	%rd18683, %rd18682, %rd18680;
	add.s64 	%rd18684, %rd18683, %rd18681;
	shr.u64 	%rd18685, %rd18684, 32;
	add.s64 	%rd18686, %rd18685, %rd18679;
	mul.lo.s32 	%r4257, %r22, %r4256;
	cvt.u64.u32 	%rd18687, %r4257;
	mul.wide.u32 	%rd18688, %r6, %r4257;
	shr.u64 	%rd18689, %rd18688, 32;
	and.b64  	%rd18690, %rd18622, 4294967295;
	and.b64  	%rd18691, %rd18688, 4294967295;
	add.s64 	%rd18692, %rd18691, %rd18690;
	shr.u64 	%rd18693, %rd18692, 32;
	add.s64 	%rd18694, %rd18693, %rd18689;
	mul.lo.s64 	%rd18695, %rd2, %rd18687;
	shr.u64 	%rd18696, %rd18695, 32;
	and.b64  	%rd18697, %rd18630, 4294967295;
	and.b64  	%rd18698, %rd18695, 4294967295;
	and.b64  	%rd18699, %rd18694, 4294967295;
	add.s64 	%rd18700, %rd18699, %rd18697;
	add.s64 	%rd18701, %rd18700, %rd18698;
	shr.u64 	%rd18702, %rd18701, 32;
	add.s64 	%rd18703, %rd18702, %rd18696;
	mul.lo.s64 	%rd18704, %rd3, %rd18687;
	shr.u64 	%rd18705, %rd18704, 32;
	and.b64  	%rd18706, %rd18639, 4294967295;
	and.b64  	%rd18707, %rd18704, 4294967295;
	and.b64  	%rd18708, %rd18703, 4294967295;
	add.s64 	%rd18709, %rd18708, %rd18706;
	add.s64 	%rd18710, %rd18709, %rd18707;
	shr.u64 	%rd18711, %rd18710, 32;
	add.s64 	%rd18712, %rd18711, %rd18705;
	mul.lo.s64 	%rd18713, %rd14, %rd18687;
	shr.u64 	%rd18714, %rd18713, 32;
	and.b64  	%rd18715, %rd18648, 4294967295;
	and.b64  	%rd18716, %rd18713, 4294967295;
	and.b64  	%rd18717, %rd18712, 4294967295;
	add.s64 	%rd18718, %rd18717, %rd18715;
	add.s64 	%rd18719, %rd18718, %rd18716;
	shr.u64 	%rd18720, %rd18719, 32;
	add.s64 	%rd18721, %rd18720, %rd18714;
	mul.lo.s64 	%rd18722, %rd15, %rd18687;
	shr.u64 	%rd18723, %rd18722, 32;
	and.b64  	%rd18724, %rd18657, 4294967295;
	and.b64  	%rd18725, %rd18722, 4294967295;
	and.b64  	%rd18726, %rd18721, 4294967295;
	add.s64 	%rd18727, %rd18726, %rd18724;
	add.s64 	%rd18728, %rd18727, %rd18725;
	shr.u64 	%rd18729, %rd18728, 32;
	add.s64 	%rd18730, %rd18729, %rd18723;
	mul.lo.s64 	%rd18731, %rd16, %rd18687;
	shr.u64 	%rd18732, %rd18731, 32;
	and.b64  	%rd18733, %rd18666, 4294967295;
	and.b64  	%rd18734, %rd18731, 4294967295;
	and.b64  	%rd18735, %rd18730, 4294967295;
	add.s64 	%rd18736, %rd18735, %rd18733;
	add.s64 	%rd18737, %rd18736, %rd18734;
	shr.u64 	%rd18738, %rd18737, 32;
	add.s64 	%rd18739, %rd18738, %rd18732;
	mul.lo.s64 	%rd18740, %rd7, %rd18687;
	shr.u64 	%rd18741, %rd18740, 32;
	and.b64  	%rd18742, %rd18675, 4294967295;
	and.b64  	%rd18743, %rd18740, 4294967295;
	and.b64  	%rd18744, %rd18739, 4294967295;
	add.s64 	%rd18745, %rd18744, %rd18742;
	add.s64 	%rd18746, %rd18745, %rd18743;
	shr.u64 	%rd18747, %rd18746, 32;
	add.s64 	%rd18748, %rd18747, %rd18741;
	mul.wide.u32 	%rd18749, %r13, %r4257;
	shr.u64 	%rd18750, %rd18749, 32;
	and.b64  	%rd18751, %rd18684, 4294967295;
	and.b64  	%rd18752, %rd18749, 4294967295;
	and.b64  	%rd18753, %rd18748, 4294967295;
	add.s64 	%rd18754, %rd18753, %rd18751;
	add.s64 	%rd18755, %rd18754, %rd18752;
	shr.u64 	%rd18756, %rd18755, 32;
	add.s64 	%rd18757, %rd18756, %rd18750;
	add.s64 	%rd18758, %rd18686, %rd18757;
	mul.wide.u32 	%rd18759, %r6730, %r6556;
	shr.u64 	%rd18760, %rd18759, 32;
	and.b64  	%rd18761, %rd18701, 4294967295;
	and.b64  	%rd18762, %rd18759, 4294967295;
	add.s64 	%rd18763, %rd18762, %rd18761;
	cvt.u32.u64 	%r4258, %rd18763;
	shr.u64 	%rd18764, %rd18763, 32;
	add.s64 	%rd18765, %rd18764, %rd18760;
	mul.wide.u32 	%rd18766, %r6729, %r6556;
	shr.u64 	%rd18767, %rd18766, 32;
	and.b64  	%rd18768, %rd18710, 4294967295;
	and.b64  	%rd18769, %rd18766, 4294967295;
	add.s64 	%rd18770, %rd18765, %rd18768;
	add.s64 	%rd18771, %rd18770, %rd18769;
	shr.u64 	%rd18772, %rd18771, 32;
	add.s64 	%rd18773, %rd18772, %rd18767;
	mul.wide.u32 	%rd18774, %r6728, %r6556;
	shr.u64 	%rd18775, %rd18774, 32;
	and.b64  	%rd18776, %rd18719, 4294967295;
	and.b64  	%rd18777, %rd18774, 4294967295;
	and.b64  	%rd18778, %rd18773, 4294967295;
	add.s64 	%rd18779, %rd18778, %rd18776;
	add.s64 	%rd18780, %rd18779, %rd18777;
	shr.u64 	%rd18781, %rd18780, 32;
	add.s64 	%rd18782, %rd18781, %rd18775;
	mul.wide.u32 	%rd18783, %r6727, %r6556;
	shr.u64 	%rd18784, %rd18783, 32;
	and.b64  	%rd18785, %rd18728, 4294967295;
	and.b64  	%rd18786, %rd18783, 4294967295;
	and.b64  	%rd18787, %rd18782, 4294967295;
	add.s64 	%rd18788, %rd18787, %rd18785;
	add.s64 	%rd18789, %rd18788, %rd18786;
	shr.u64 	%rd18790, %rd18789, 32;
	add.s64 	%rd18791, %rd18790, %rd18784;
	mul.wide.u32 	%rd18792, %r6726, %r6556;
	shr.u64 	%rd18793, %rd18792, 32;
	and.b64  	%rd18794, %rd18737, 4294967295;
	and.b64  	%rd18795, %rd18792, 4294967295;
	and.b64  	%rd18796, %rd18791, 4294967295;
	add.s64 	%rd18797, %rd18796, %rd18794;
	add.s64 	%rd18798, %rd18797, %rd18795;
	shr.u64 	%rd18799, %rd18798, 32;
	add.s64 	%rd18800, %rd18799, %rd18793;
	mul.wide.u32 	%rd18801, %r6725, %r6556;
	shr.u64 	%rd18802, %rd18801, 32;
	and.b64  	%rd18803, %rd18746, 4294967295;
	and.b64  	%rd18804, %rd18801, 4294967295;
	and.b64  	%rd18805, %rd18800, 4294967295;
	add.s64 	%rd18806, %rd18805, %rd18803;
	add.s64 	%rd18807, %rd18806, %rd18804;
	shr.u64 	%rd18808, %rd18807, 32;
	add.s64 	%rd18809, %rd18808, %rd18802;
	mul.wide.u32 	%rd18810, %r6724, %r6556;
	shr.u64 	%rd18811, %rd18810, 32;
	and.b64  	%rd18812, %rd18755, 4294967295;
	and.b64  	%rd18813, %rd18810, 4294967295;
	and.b64  	%rd18814, %rd18809, 4294967295;
	add.s64 	%rd18815, %rd18814, %rd18812;
	add.s64 	%rd18816, %rd18815, %rd18813;
	shr.u64 	%rd18817, %rd18816, 32;
	add.s64 	%rd18818, %rd18817, %rd18811;
	mul.wide.u32 	%rd18819, %r6723, %r6556;
	shr.u64 	%rd18820, %rd18819, 32;
	and.b64  	%rd18821, %rd18758, 4294967295;
	and.b64  	%rd18822, %rd18819, 4294967295;
	and.b64  	%rd18823, %rd18818, 4294967295;
	add.s64 	%rd18824, %rd18823, %rd18821;
	add.s64 	%rd18825, %rd18824, %rd18822;
	shr.u64 	%rd18826, %rd18825, 32;
	add.s64 	%rd18827, %rd18826, %rd18820;
	mul.lo.s32 	%r4259, %r22, %r4258;
	cvt.u64.u32 	%rd18828, %r4259;
	mul.wide.u32 	%rd18829, %r6, %r4259;
	shr.u64 	%rd18830, %rd18829, 32;
	and.b64  	%rd18831, %rd18763, 4294967295;
	and.b64  	%rd18832, %rd18829, 4294967295;
	add.s64 	%rd18833, %rd18832, %rd18831;
	shr.u64 	%rd18834, %rd18833, 32;
	add.s64 	%rd18835, %rd18834, %rd18830;
	mul.lo.s64 	%rd18836, %rd2, %rd18828;
	shr.u64 	%rd18837, %rd18836, 32;
	and.b64  	%rd18838, %rd18771, 4294967295;
	and.b64  	%rd18839, %rd18836, 4294967295;
	and.b64  	%rd18840, %rd18835, 4294967295;
	add.s64 	%rd18841, %rd18840, %rd18838;
	add.s64 	%rd18842, %rd18841, %rd18839;
	shr.u64 	%rd18843, %rd18842, 32;
	add.s64 	%rd18844, %rd18843, %rd18837;
	mul.lo.s64 	%rd18845, %rd3, %rd18828;
	shr.u64 	%rd18846, %rd18845, 32;
	and.b64  	%rd18847, %rd18780, 4294967295;
	and.b64  	%rd18848, %rd18845, 4294967295;
	and.b64  	%rd18849, %rd18844, 4294967295;
	add.s64 	%rd18850, %rd18849, %rd18847;
	add.s64 	%rd18851, %rd18850, %rd18848;
	shr.u64 	%rd18852, %rd18851, 32;
	add.s64 	%rd18853, %rd18852, %rd18846;
	mul.lo.s64 	%rd18854, %rd14, %rd18828;
	shr.u64 	%rd18855, %rd18854, 32;
	and.b64  	%rd18856, %rd18789, 4294967295;
	and.b64  	%rd18857, %rd18854, 4294967295;
	and.b64  	%rd18858, %rd18853, 4294967295;
	add.s64 	%rd18859, %rd18858, %rd18856;
	add.s64 	%rd18860, %rd18859, %rd18857;
	shr.u64 	%rd18861, %rd18860, 32;
	add.s64 	%rd18862, %rd18861, %rd18855;
	mul.lo.s64 	%rd18863, %rd15, %rd18828;
	shr.u64 	%rd18864, %rd18863, 32;
	and.b64  	%rd18865, %rd18798, 4294967295;
	and.b64  	%rd18866, %rd18863, 4294967295;
	and.b64  	%rd18867, %rd18862, 4294967295;
	add.s64 	%rd18868, %rd18867, %rd18865;
	add.s64 	%rd18869, %rd18868, %rd18866;
	shr.u64 	%rd18870, %rd18869, 32;
	add.s64 	%rd18871, %rd18870, %rd18864;
	mul.lo.s64 	%rd18872, %rd16, %rd18828;
	shr.u64 	%rd18873, %rd18872, 32;
	and.b64  	%rd18874, %rd18807, 4294967295;
	and.b64  	%rd18875, %rd18872, 4294967295;
	and.b64  	%rd18876, %rd18871, 4294967295;
	add.s64 	%rd18877, %rd18876, %rd18874;
	add.s64 	%rd18878, %rd18877, %rd18875;
	shr.u64 	%rd18879, %rd18878, 32;
	add.s64 	%rd18880, %rd18879, %rd18873;
	mul.lo.s64 	%rd18881, %rd7, %rd18828;
	shr.u64 	%rd18882, %rd18881, 32;
	and.b64  	%rd18883, %rd18816, 4294967295;
	and.b64  	%rd18884, %rd18881, 4294967295;
	and.b64  	%rd18885, %rd18880, 4294967295;
	add.s64 	%rd18886, %rd18885, %rd18883;
	add.s64 	%rd18887, %rd18886, %rd18884;
	shr.u64 	%rd18888, %rd18887, 32;
	add.s64 	%rd18889, %rd18888, %rd18882;
	mul.wide.u32 	%rd18890, %r13, %r4259;
	shr.u64 	%rd18891, %rd18890, 32;
	and.b64  	%rd18892, %rd18825, 4294967295;
	and.b64  	%rd18893, %rd18890, 4294967295;
	and.b64  	%rd18894, %rd18889, 4294967295;
	add.s64 	%rd18895, %rd18894, %rd18892;
	add.s64 	%rd18896, %rd18895, %rd18893;
	shr.u64 	%rd18897, %rd18896, 32;
	add.s64 	%rd18898, %rd18897, %rd18891;
	add.s64 	%rd18899, %rd18827, %rd18898;
	mul.wide.u32 	%rd18900, %r6730, %r6555;
	shr.u64 	%rd18901, %rd18900, 32;
	and.b64  	%rd18902, %rd18842, 4294967295;
	and.b64  	%rd18903, %rd18900, 4294967295;
	add.s64 	%rd18904, %rd18903, %rd18902;
	cvt.u32.u64 	%r4260, %rd18904;
	shr.u64 	%rd18905, %rd18904, 32;
	add.s64 	%rd18906, %rd18905, %rd18901;
	mul.wide.u32 	%rd18907, %r6729, %r6555;
	shr.u64 	%rd18908, %rd18907, 32;
	and.b64  	%rd18909, %rd18851, 4294967295;
	and.b64  	%rd18910, %rd18907, 4294967295;
	add.s64 	%rd18911, %rd18906, %rd18909;
	add.s64 	%rd18912, %rd18911, %rd18910;
	shr.u64 	%rd18913, %rd18912, 32;
	add.s64 	%rd18914, %rd18913, %rd18908;
	mul.wide.u32 	%rd18915, %r6728, %r6555;
	shr.u64 	%rd18916, %rd18915, 32;
	and.b64  	%rd18917, %rd18860, 4294967295;
	and.b64  	%rd18918, %rd18915, 4294967295;
	and.b64  	%rd18919, %rd18914, 4294967295;
	add.s64 	%rd18920, %rd18919, %rd18917;
	add.s64 	%rd18921, %rd18920, %rd18918;
	shr.u64 	%rd18922, %rd18921, 32;
	add.s64 	%rd18923, %rd18922, %rd18916;
	mul.wide.u32 	%rd18924, %r6727, %r6555;
	shr.u64 	%rd18925, %rd18924, 32;
	and.b64  	%rd18926, %rd18869, 4294967295;
	and.b64  	%rd18927, %rd18924, 4294967295;
	and.b64  	%rd18928, %rd18923, 4294967295;
	add.s64 	%rd18929, %rd18928, %rd18926;
	add.s64 	%rd18930, %rd18929, %rd18927;
	shr.u64 	%rd18931, %rd18930, 32;
	add.s64 	%rd18932, %rd18931, %rd18925;
	mul.wide.u32 	%rd18933, %r6726, %r6555;
	shr.u64 	%rd18934, %rd18933, 32;
	and.b64  	%rd18935, %rd18878, 4294967295;
	and.b64  	%rd18936, %rd18933, 4294967295;
	and.b64  	%rd18937, %rd18932, 4294967295;
	add.s64 	%rd18938, %rd18937, %rd18935;
	add.s64 	%rd18939, %rd18938, %rd18936;
	shr.u64 	%rd18940, %rd18939, 32;
	add.s64 	%rd18941, %rd18940, %rd18934;
	mul.wide.u32 	%rd18942, %r6725, %r6555;
	shr.u64 	%rd18943, %rd18942, 32;
	and.b64  	%rd18944, %rd18887, 4294967295;
	and.b64  	%rd18945, %rd18942, 4294967295;
	and.b64  	%rd18946, %rd18941, 4294967295;
	add.s64 	%rd18947, %rd18946, %rd18944;
	add.s64 	%rd18948, %rd18947, %rd18945;
	shr.u64 	%rd18949, %rd18948, 32;
	add.s64 	%rd18950, %rd18949, %rd18943;
	mul.wide.u32 	%rd18951, %r6724, %r6555;
	shr.u64 	%rd18952, %rd18951, 32;
	and.b64  	%rd18953, %rd18896, 4294967295;
	and.b64  	%rd18954, %rd18951, 4294967295;
	and.b64  	%rd18955, %rd18950, 4294967295;
	add.s64 	%rd18956, %rd18955, %rd18953;
	add.s64 	%rd18957, %rd18956, %rd18954;
	shr.u64 	%rd18958, %rd18957, 32;
	add.s64 	%rd18959, %rd18958, %rd18952;
	mul.wide.u32 	%rd18960, %r6723, %r6555;
	shr.u64 	%rd18961, %rd18960, 32;
	and.b64  	%rd18962, %rd18899, 4294967295;
	and.b64  	%rd18963, %rd18960, 4294967295;
	and.b64  	%rd18964, %rd18959, 4294967295;
	add.s64 	%rd18965, %rd18964, %rd18962;
	add.s64 	%rd18966, %rd18965, %rd18963;
	shr.u64 	%rd18967, %rd18966, 32;
	add.s64 	%rd18968, %rd18967, %rd18961;
	mul.lo.s32 	%r4261, %r22, %r4260;
	cvt.u64.u32 	%rd18969, %r4261;
	mul.wide.u32 	%rd18970, %r6, %r4261;
	shr.u64 	%rd18971, %rd18970, 32;
	and.b64  	%rd18972, %rd18904, 4294967295;
	and.b64  	%rd18973, %rd18970, 4294967295;
	add.s64 	%rd18974, %rd18973, %rd18972;
	shr.u64 	%rd18975, %rd18974, 32;
	add.s64 	%rd18976, %rd18975, %rd18971;
	mul.lo.s64 	%rd18977, %rd2, %rd18969;
	shr.u64 	%rd18978, %rd18977, 32;
	and.b64  	%rd18979, %rd18912, 4294967295;
	and.b64  	%rd18980, %rd18977, 4294967295;
	and.b64  	%rd18981, %rd18976, 4294967295;
	add.s64 	%rd18982, %rd18981, %rd18979;
	add.s64 	%rd18983, %rd18982, %rd18980;
	shr.u64 	%rd18984, %rd18983, 32;
	add.s64 	%rd18985, %rd18984, %rd18978;
	mul.lo.s64 	%rd18986, %rd3, %rd18969;
	shr.u64 	%rd18987, %rd18986, 32;
	and.b64  	%rd18988, %rd18921, 4294967295;
	and.b64  	%rd18989, %rd18986, 4294967295;
	and.b64  	%rd18990, %rd18985, 4294967295;
	add.s64 	%rd18991, %rd18990, %rd18988;
	add.s64 	%rd18992, %rd18991, %rd18989;
	shr.u64 	%rd18993, %rd18992, 32;
	add.s64 	%rd18994, %rd18993, %rd18987;
	mul.lo.s64 	%rd18995, %rd14, %rd18969;
	shr.u64 	%rd18996, %rd18995, 32;
	and.b64  	%rd18997, %rd18930, 4294967295;
	and.b64  	%rd18998, %rd18995, 4294967295;
	and.b64  	%rd18999, %rd18994, 4294967295;
	add.s64 	%rd19000, %rd18999, %rd18997;
	add.s64 	%rd19001, %rd19000, %rd18998;
	shr.u64 	%rd19002, %rd19001, 32;
	add.s64 	%rd19003, %rd19002, %rd18996;
	mul.lo.s64 	%rd19004, %rd15, %rd18969;
	shr.u64 	%rd19005, %rd19004, 32;
	and.b64  	%rd19006, %rd18939, 4294967295;
	and.b64  	%rd19007, %rd19004, 4294967295;
	and.b64  	%rd19008, %rd19003, 4294967295;
	add.s64 	%rd19009, %rd19008, %rd19006;
	add.s64 	%rd19010, %rd19009, %rd19007;
	shr.u64 	%rd19011, %rd19010, 32;
	add.s64 	%rd19012, %rd19011, %rd19005;
	mul.lo.s64 	%rd19013, %rd16, %rd18969;
	shr.u64 	%rd19014, %rd19013, 32;
	and.b64  	%rd19015, %rd18948, 4294967295;
	and.b64  	%rd19016, %rd19013, 4294967295;
	and.b64  	%rd19017, %rd19012, 4294967295;
	add.s64 	%rd19018, %rd19017, %rd19015;
	add.s64 	%rd19019, %rd19018, %rd19016;
	shr.u64 	%rd19020, %rd19019, 32;
	add.s64 	%rd19021, %rd19020, %rd19014;
	mul.lo.s64 	%rd19022, %rd7, %rd18969;
	shr.u64 	%rd19023, %rd19022, 32;
	and.b64  	%rd19024, %rd18957, 4294967295;
	and.b64  	%rd19025, %rd19022, 4294967295;
	and.b64  	%rd19026, %rd19021, 4294967295;
	add.s64 	%rd19027, %rd19026, %rd19024;
	add.s64 	%rd19028, %rd19027, %rd19025;
	shr.u64 	%rd19029, %rd19028, 32;
	add.s64 	%rd19030, %rd19029, %rd19023;
	mul.wide.u32 	%rd19031, %r13, %r4261;
	shr.u64 	%rd19032, %rd19031, 32;
	and.b64  	%rd19033, %rd18966, 4294967295;
	and.b64  	%rd19034, %rd19031, 4294967295;
	and.b64  	%rd19035, %rd19030, 4294967295;
	add.s64 	%rd19036, %rd19035, %rd19033;
	add.s64 	%rd19037, %rd19036, %rd19034;
	shr.u64 	%rd19038, %rd19037, 32;
	add.s64 	%rd19039, %rd19038, %rd19032;
	add.s64 	%rd19040, %rd18968, %rd19039;
	mul.wide.u32 	%rd19041, %r6730, %r6554;
	shr.u64 	%rd19042, %rd19041, 32;
	and.b64  	%rd19043, %rd18983, 4294967295;
	and.b64  	%rd19044, %rd19041, 4294967295;
	add.s64 	%rd19045, %rd19044, %rd19043;
	cvt.u32.u64 	%r4262, %rd19045;
	shr.u64 	%rd19046, %rd19045, 32;
	add.s64 	%rd19047, %rd19046, %rd19042;
	mul.wide.u32 	%rd19048, %r6729, %r6554;
	shr.u64 	%rd19049, %rd19048, 32;
	and.b64  	%rd19050, %rd18992, 4294967295;
	and.b64  	%rd19051, %rd19048, 4294967295;
	add.s64 	%rd19052, %rd19047, %rd19050;
	add.s64 	%rd19053, %rd19052, %rd19051;
	shr.u64 	%rd19054, %rd19053, 32;
	add.s64 	%rd19055, %rd19054, %rd19049;
	mul.wide.u32 	%rd19056, %r6728, %r6554;
	shr.u64 	%rd19057, %rd19056, 32;
	and.b64  	%rd19058, %rd19001, 4294967295;
	and.b64  	%rd19059, %rd19056, 4294967295;
	and.b64  	%rd19060, %rd19055, 4294967295;
	add.s64 	%rd19061, %rd19060, %rd19058;
	add.s64 	%rd19062, %rd19061, %rd19059;
	shr.u64 	%rd19063, %rd19062, 32;
	add.s64 	%rd19064, %rd19063, %rd19057;
	mul.wide.u32 	%rd19065, %r6727, %r6554;
	shr.u64 	%rd19066, %rd19065, 32;
	and.b64  	%rd19067, %rd19010, 4294967295;
	and.b64  	%rd19068, %rd19065, 4294967295;
	and.b64  	%rd19069, %rd19064, 4294967295;
	add.s64 	%rd19070, %rd19069, %rd19067;
	add.s64 	%rd19071, %rd19070, %rd19068;
	shr.u64 	%rd19072, %rd19071, 32;
	add.s64 	%rd19073, %rd19072, %rd19066;
	mul.wide.u32 	%rd19074, %r6726, %r6554;
	shr.u64 	%rd19075, %rd19074, 32;
	and.b64  	%rd19076, %rd19019, 4294967295;
	and.b64  	%rd19077, %rd19074, 4294967295;
	and.b64  	%rd19078, %rd19073, 4294967295;
	add.s64 	%rd19079, %rd19078, %rd19076;
	add.s64 	%rd19080, %rd19079, %rd19077;
	shr.u64 	%rd19081, %rd19080, 32;
	add.s64 	%rd19082, %rd19081, %rd19075;
	mul.wide.u32 	%rd19083, %r6725, %r6554;
	shr.u64 	%rd19084, %rd19083, 32;
	and.b64  	%rd19085, %rd19028, 4294967295;
	and.b64  	%rd19086, %rd19083, 4294967295;
	and.b64  	%rd19087, %rd19082, 4294967295;
	add.s64 	%rd19088, %rd19087, %rd19085;
	add.s64 	%rd19089, %rd19088, %rd19086;
	shr.u64 	%rd19090, %rd19089, 32;
	add.s64 	%rd19091, %rd19090, %rd19084;
	mul.wide.u32 	%rd19092, %r6724, %r6554;
	shr.u64 	%rd19093, %rd19092, 32;
	and.b64  	%rd19094, %rd19037, 4294967295;
	and.b64  	%rd19095, %rd19092, 4294967295;
	and.b64  	%rd19096, %rd19091, 4294967295;
	add.s64 	%rd19097, %rd19096, %rd19094;
	add.s64 	%rd19098, %rd19097, %rd19095;
	shr.u64 	%rd19099, %rd19098, 32;
	add.s64 	%rd19100, %rd19099, %rd19093;
	mul.wide.u32 	%rd19101, %r6723, %r6554;
	{ .reg .b32 tmp; mov.b64 {tmp, %r4263}, %rd19101; }
	and.b64  	%rd19102, %rd19040, 4294967295;
	and.b64  	%rd19103, %rd19101, 4294967295;
	and.b64  	%rd19104, %rd19100, 4294967295;
	add.s64 	%rd19105, %rd19104, %rd19102;
	add.s64 	%rd19106, %rd19105, %rd19103;
	{ .reg .b32 tmp; mov.b64 {tmp, %r4264}, %rd19106; }
	add.s32 	%r4265, %r4264, %r4263;
	mul.lo.s32 	%r4266, %r22, %r4262;
	cvt.u64.u32 	%rd19107, %r4266;
	mul.wide.u32 	%rd19108, %r6, %r4266;
	shr.u64 	%rd19109, %rd19108, 32;
	and.b64  	%rd19110, %rd19045, 4294967295;
	and.b64  	%rd19111, %rd19108, 4294967295;
	add.s64 	%rd19112, %rd19111, %rd19110;
	shr.u64 	%rd19113, %rd19112, 32;
	add.s64 	%rd19114, %rd19113, %rd19109;
	mul.lo.s64 	%rd19115, %rd2, %rd19107;
	shr.u64 	%rd19116, %rd19115, 32;
	and.b64  	%rd19117, %rd19053, 4294967295;
	and.b64  	%rd19118, %rd19115, 4294967295;
	and.b64  	%rd19119, %rd19114, 4294967295;
	add.s64 	%rd19120, %rd19119, %rd19117;
	add.s64 	%rd19121, %rd19120, %rd19118;
	cvt.u32.u64 	%r6738, %rd19121;
	shr.u64 	%rd19122, %rd19121, 32;
	add.s64 	%rd19123, %rd19122, %rd19116;
	mul.lo.s64 	%rd19124, %rd3, %rd19107;
	shr.u64 	%rd19125, %rd19124, 32;
	and.b64  	%rd19126, %rd19062, 4294967295;
	and.b64  	%rd19127, %rd19124, 4294967295;
	and.b64  	%rd19128, %rd19123, 4294967295;
	add.s64 	%rd19129, %rd19128, %rd19126;
	add.s64 	%rd19130, %rd19129, %rd19127;
	cvt.u32.u64 	%r6737, %rd19130;
	shr.u64 	%rd19131, %rd19130, 32;
	add.s64 	%rd19132, %rd19131, %rd19125;
	mul.lo.s64 	%rd19133, %rd14, %rd19107;
	shr.u64 	%rd19134, %rd19133, 32;
	and.b64  	%rd19135, %rd19071, 4294967295;
	and.b64  	%rd19136, %rd19133, 4294967295;
	and.b64  	%rd19137, %rd19132, 4294967295;
	add.s64 	%rd19138, %rd19137, %rd19135;
	add.s64 	%rd19139, %rd19138, %rd19136;
	cvt.u32.u64 	%r6736, %rd19139;
	shr.u64 	%rd19140, %rd19139, 32;
	add.s64 	%rd19141, %rd19140, %rd19134;
	mul.lo.s64 	%rd19142, %rd15, %rd19107;
	shr.u64 	%rd19143, %rd19142, 32;
	and.b64  	%rd19144, %rd19080, 4294967295;
	and.b64  	%rd19145, %rd19142, 4294967295;
	and.b64  	%rd19146, %rd19141, 4294967295;
	add.s64 	%rd19147, %rd19146, %rd19144;
	add.s64 	%rd19148, %rd19147, %rd19145;
	cvt.u32.u64 	%r6735, %rd19148;
	shr.u64 	%rd19149, %rd19148, 32;
	add.s64 	%rd19150, %rd19149, %rd19143;
	mul.lo.s64 	%rd19151, %rd16, %rd19107;
	shr.u64 	%rd19152, %rd19151, 32;
	and.b64  	%rd19153, %rd19089, 4294967295;
	and.b64  	%rd19154, %rd19151, 4294967295;
	and.b64  	%rd19155, %rd19150, 4294967295;
	add.s64 	%rd19156, %rd19155, %rd19153;
	add.s64 	%rd19157, %rd19156, %rd19154;
	cvt.u32.u64 	%r6734, %rd19157;
	shr.u64 	%rd19158, %rd19157, 32;
	add.s64 	%rd19159, %rd19158, %rd19152;
	mul.lo.s64 	%rd19160, %rd7, %rd19107;
	shr.u64 	%rd19161, %rd19160, 32;
	and.b64  	%rd19162, %rd19098, 4294967295;
	and.b64  	%rd19163, %rd19160, 4294967295;
	and.b64  	%rd19164, %rd19159, 4294967295;
	add.s64 	%rd19165, %rd19164, %rd19162;
	add.s64 	%rd19166, %rd19165, %rd19163;
	cvt.u32.u64 	%r6733, %rd19166;
	shr.u64 	%rd19167, %rd19166, 32;
	add.s64 	%rd19168, %rd19167, %rd19161;
	mul.wide.u32 	%rd19169, %r13, %r4266;
	{ .reg .b32 tmp; mov.b64 {tmp, %r4267}, %rd19169; }
	and.b64  	%rd19170, %rd19106, 4294967295;
	and.b64  	%rd19171, %rd19169, 4294967295;
	and.b64  	%rd19172, %rd19168, 4294967295;
	add.s64 	%rd19173, %rd19172, %rd19170;
	add.s64 	%rd19174, %rd19173, %rd19171;
	cvt.u32.u64 	%r6732, %rd19174;
	{ .reg .b32 tmp; mov.b64 {tmp, %r4268}, %rd19174; }
	add.s32 	%r4269, %r4268, %r4267;
	add.s32 	%r6731, %r4265, %r4269;
	setp.lt.u32 	%p1766, %r6731, %r13;
	@%p1766 bra 	$L__BB0_530;
	setp.gt.u32 	%p1767, %r6731, %r13;
	@%p1767 bra 	$L__BB0_529;
	setp.gt.u32 	%p1768, %r12, %r6732;
	@%p1768 bra 	$L__BB0_530;
	setp.lt.u32 	%p1769, %r12, %r6732;
	@%p1769 bra 	$L__BB0_529;
	setp.gt.u32 	%p1770, %r11, %r6733;
	@%p1770 bra 	$L__BB0_530;
	setp.lt.u32 	%p1771, %r11, %r6733;
	@%p1771 bra 	$L__BB0_529;
	setp.gt.u32 	%p1772, %r10, %r6734;
	@%p1772 bra 	$L__BB0_530;
	setp.lt.u32 	%p1773, %r10, %r6734;
	@%p1773 bra 	$L__BB0_529;
	setp.gt.u32 	%p1774, %r9, %r6735;
	@%p1774 bra 	$L__BB0_530;
	setp.lt.u32 	%p1775, %r9, %r6735;
	@%p1775 bra 	$L__BB0_529;
	setp.gt.u32 	%p1776, %r8, %r6736;
	@%p1776 bra 	$L__BB0_530;
	setp.lt.u32 	%p1777, %r8, %r6736;
	@%p1777 bra 	$L__BB0_529;
	setp.gt.u32 	%p1778, %r7, %r6737;
	@%p1778 bra 	$L__BB0_530;
	setp.ge.u32 	%p1779, %r7, %r6737;
	setp.gt.u32 	%p1780, %r6, %r6738;
	and.pred  	%p1781, %p1779, %p1780;
	@%p1781 bra 	$L__BB0_530;
$L__BB0_529:
	sub.s32 	%r1089, %r6738, %r6;
	setp.lt.u32 	%p1782, %r6738, %r6;
	selp.u32 	%r4270, 1, 0, %p1782;
	add.s32 	%r4271, %r7, %r4270;
	sub.s32 	%r1090, %r6737, %r4271;
	setp.gt.u32 	%p1783, %r7, %r6737;
	setp.eq.s32 	%p1784, %r7, %r6737;
	and.pred  	%p1785, %p1784, %p1782;
	or.pred  	%p1786, %p1783, %p1785;
	selp.u32 	%r4272, 1, 0, %p1786;
	add.s32 	%r4273, %r8, %r4272;
	sub.s32 	%r1091, %r6736, %r4273;
	setp.gt.u32 	%p1787, %r8, %r6736;
	setp.eq.s32 	%p1788, %r8, %r6736;
	and.pred  	%p1789, %p1788, %p1786;
	or.pred  	%p1790, %p1787, %p1789;
	selp.u32 	%r4274, 1, 0, %p1790;
	add.s32 	%r4275, %r9, %r4274;
	sub.s32 	%r1092, %r6735, %r4275;
	setp.gt.u32 	%p1791, %r9, %r6735;
	setp.eq.s32 	%p1792, %r9, %r6735;
	and.pred  	%p1793, %p1792, %p1790;
	or.pred  	%p1794, %p1791, %p1793;
	selp.u32 	%r4276, 1, 0, %p1794;
	add.s32 	%r4277, %r10, %r4276;
	sub.s32 	%r1093, %r6734, %r4277;
	setp.gt.u32 	%p1795, %r10, %r6734;
	setp.eq.s32 	%p1796, %r10, %r6734;
	and.pred  	%p1797, %p1796, %p1794;
	or.pred  	%p1798, %p1795, %p1797;
	selp.u32 	%r4278, 1, 0, %p1798;
	add.s32 	%r4279, %r11, %r4278;
	sub.s32 	%r1094, %r6733, %r4279;
	setp.gt.u32 	%p1799, %r11, %r6733;
	setp.eq.s32 	%p1800, %r11, %r6733;
	and.pred  	%p1801, %p1800, %p1798;
	or.pred  	%p1802, %p1799, %p1801;
	selp.u32 	%r4280, 1, 0, %p1802;
	add.s32 	%r4281, %r12, %r4280;
	sub.s32 	%r1095, %r6732, %r4281;
	setp.gt.u32 	%p1803, %r12, %r6732;
	setp.eq.s32 	%p1804, %r12, %r6732;
	and.pred  	%p1805, %p1804, %p1802;
	or.pred  	%p1806, %p1803, %p1805;
	selp.u32 	%r4282, 1, 0, %p1806;
	add.s32 	%r4283, %r13, %r4282;
	sub.s32 	%r6731, %r6731, %r4283;
	mov.u32 	%r6732, %r1095;
	mov.u32 	%r6733, %r1094;
	mov.u32 	%r6734, %r1093;
	mov.u32 	%r6735, %r1092;
	mov.u32 	%r6736, %r1091;
	mov.u32 	%r6737, %r1090;
	mov.u32 	%r6738, %r1089;
$L__BB0_530:
	setp.lt.u32 	%p1807, %r6376, %r6368;
	@%p1807 bra 	$L__BB0_545;
	setp.gt.u32 	%p1808, %r6376, %r6368;
	@%p1808 bra 	$L__BB0_544;
	setp.lt.u32 	%p1809, %r6377, %r6369;
	@%p1809 bra 	$L__BB0_545;
	setp.gt.u32 	%p1810, %r6377, %r6369;
	@%p1810 bra 	$L__BB0_544;
	setp.lt.u32 	%p1811, %r6378, %r6370;
	@%p1811 bra 	$L__BB0_545;
	setp.gt.u32 	%p1812, %r6378, %r6370;
	@%p1812 bra 	$L__BB0_544;
	setp.lt.u32 	%p1813, %r6379, %r6371;
	@%p1813 bra 	$L__BB0_545;
	setp.gt.u32 	%p1814, %r6379, %r6371;
	@%p1814 bra 	$L__BB0_544;
	setp.lt.u32 	%p1815, %r6380, %r6372;
	@%p1815 bra 	$L__BB0_545;
	setp.gt.u32 	%p1816, %r6380, %r6372;
	@%p1816 bra 	$L__BB0_544;
	setp.lt.u32 	%p1817, %r6381, %r6373;
	@%p1817 bra 	$L__BB0_545;
	setp.gt.u32 	%p1818, %r6381, %r6373;
	@%p1818 bra 	$L__BB0_544;
	setp.lt.u32 	%p1819, %r6382, %r6374;
	@%p1819 bra 	$L__BB0_545;
	setp.le.u32 	%p1820, %r6382, %r6374;
	setp.lt.u32 	%p1821, %r6383, %r6375;
	and.pred  	%p1822, %p1820, %p1821;
	@%p1822 bra 	$L__BB0_545;
$L__BB0_544:
	sub.s32 	%r6746, %r6383, %r6375;
	setp.lt.u32 	%p1823, %r6383, %r6375;
	selp.u32 	%r4284, 1, 0, %p1823;
	add.s32 	%r4285, %r6374, %r4284;
	sub.s32 	%r6745, %r6382, %r4285;
	setp.lt.u32 	%p1824, %r6382, %r6374;
	setp.eq.s32 	%p1825, %r6382, %r6374;
	and.pred  	%p1826, %p1825, %p1823;
	or.pred  	%p1827, %p1824, %p1826;
	selp.u32 	%r4286, 1, 0, %p1827;
	add.s32 	%r4287, %r6373, %r4286;
	sub.s32 	%r6744, %r6381, %r4287;
	setp.lt.u32 	%p1828, %r6381, %r6373;
	setp.eq.s32 	%p1829, %r6381, %r6373;
	and.pred  	%p1830, %p1829, %p1827;
	or.pred  	%p1831, %p1828, %p1830;
	selp.u32 	%r4288, 1, 0, %p1831;
	add.s32 	%r4289, %r6372, %r4288;
	sub.s32 	%r6743, %r6380, %r4289;
	setp.lt.u32 	%p1832, %r6380, %r6372;
	setp.eq.s32 	%p1833, %r6380, %r6372;
	and.pred  	%p1834, %p1833, %p1831;
	or.pred  	%p1835, %p1832, %p1834;
	selp.u32 	%r4290, 1, 0, %p1835;
	add.s32 	%r4291, %r6371, %r4290;
	sub.s32 	%r6742, %r6379, %r4291;
	setp.lt.u32 	%p1836, %r6379, %r6371;
	setp.eq.s32 	%p1837, %r6379, %r6371;
	and.pred  	%p1838, %p1837, %p1835;
	or.pred  	%p1839, %p1836, %p1838;
	selp.u32 	%r4292, 1, 0, %p1839;
	add.s32 	%r4293, %r6370, %r4292;
	sub.s32 	%r6741, %r6378, %r4293;
	setp.lt.u32 	%p1840, %r6378, %r6370;
	setp.eq.s32 	%p1841, %r6378, %r6370;
	and.pred  	%p1842, %p1841, %p1839;
	or.pred  	%p1843, %p1840, %p1842;
	selp.u32 	%r4294, 1, 0, %p1843;
	add.s32 	%r4295, %r6369, %r4294;
	sub.s32 	%r6740, %r6377, %r4295;
	setp.lt.u32 	%p1844, %r6377, %r6369;
	setp.eq.s32 	%p1845, %r6377, %r6369;
	and.pred  	%p1846, %p1845, %p1843;
	or.pred  	%p1847, %p1844, %p1846;
	selp.u32 	%r4296, 1, 0, %p1847;
	add.s32 	%r4297, %r6368, %r4296;
	sub.s32 	%r6739, %r6376, %r4297;
	bra.uni 	$L__BB0_546;
$L__BB0_545:
	sub.s32 	%r4298, %r6375, %r6383;
	setp.lt.u32 	%p1848, %r6375, %r6383;
	selp.u32 	%r4299, 1, 0, %p1848;
	add.s32 	%r4300, %r6382, %r4299;
	sub.s32 	%r4301, %r6374, %r4300;
	setp.lt.u32 	%p1849, %r6374, %r6382;
	setp.eq.s32 	%p1850, %r6374, %r6382;
	and.pred  	%p1851, %p1850, %p1848;
	or.pred  	%p1852, %p1849, %p1851;
	selp.u32 	%r4302, 1, 0, %p1852;
	add.s32 	%r4303, %r6381, %r4302;
	sub.s32 	%r4304, %r6373, %r4303;
	setp.lt.u32 	%p1853, %r6373, %r6381;
	setp.eq.s32 	%p1854, %r6373, %r6381;
	and.pred  	%p1855, %p1854, %p1852;
	or.pred  	%p1856, %p1853, %p1855;
	selp.u32 	%r4305, 1, 0, %p1856;
	add.s32 	%r4306, %r6380, %r4305;
	sub.s32 	%r4307, %r6372, %r4306;
	setp.lt.u32 	%p1857, %r6372, %r6380;
	setp.eq.s32 	%p1858, %r6372, %r6380;
	and.pred  	%p1859, %p1858, %p1856;
	or.pred  	%p1860, %p1857, %p1859;
	selp.u32 	%r4308, 1, 0, %p1860;
	add.s32 	%r4309, %r6379, %r4308;
	sub.s32 	%r4310, %r6371, %r4309;
	setp.lt.u32 	%p1861, %r6371, %r6379;
	setp.eq.s32 	%p1862, %r6371, %r6379;
	and.pred  	%p1863, %p1862, %p1860;
	or.pred  	%p1864, %p1861, %p1863;
	selp.u32 	%r4311, 1, 0, %p1864;
	add.s32 	%r4312, %r6378, %r4311;
	sub.s32 	%r4313, %r6370, %r4312;
	setp.lt.u32 	%p1865, %r6370, %r6378;
	setp.eq.s32 	%p1866, %r6370, %r6378;
	and.pred  	%p1867, %p1866, %p1864;
	or.pred  	%p1868, %p1865, %p1867;
	selp.u32 	%r4314, 1, 0, %p1868;
	add.s32 	%r4315, %r6377, %r4314;
	sub.s32 	%r4316, %r6369, %r4315;
	setp.lt.u32 	%p1869, %r6369, %r6377;
	setp.eq.s32 	%p1870, %r6369, %r6377;
	and.pred  	%p1871, %p1870, %p1868;
	or.pred  	%p1872, %p1869, %p1871;
	selp.u32 	%r4317, 1, 0, %p1872;
	add.s32 	%r4318, %r6376, %r4317;
	sub.s32 	%r4319, %r4318, %r6368;
	sub.s32 	%r6746, %r6, %r4298;
	setp.lt.u32 	%p1873, %r6, %r4298;
	selp.u32 	%r4320, 1, 0, %p1873;
	add.s32 	%r4321, %r4301, %r4320;
	sub.s32 	%r6745, %r7, %r4321;
	setp.lt.u32 	%p1874, %r7, %r4301;
	setp.eq.s32 	%p1875, %r7, %r4301;
	and.pred  	%p1876, %p1875, %p1873;
	or.pred  	%p1877, %p1874, %p1876;
	selp.u32 	%r4322, 1, 0, %p1877;
	add.s32 	%r4323, %r4304, %r4322;
	sub.s32 	%r6744, %r8, %r4323;
	setp.lt.u32 	%p1879, %r8, %r4304;
	setp.eq.s32 	%p1880, %r8, %r4304;
	and.pred  	%p1881, %p1880, %p1877;
	or.pred  	%p1882, %p1879, %p1881;
	selp.u32 	%r4324, 1, 0, %p1882;
	add.s32 	%r4325, %r4307, %r4324;
	sub.s32 	%r6743, %r9, %r4325;
	setp.lt.u32 	%p1884, %r9, %r4307;
	setp.eq.s32 	%p1885, %r9, %r4307;
	and.pred  	%p1886, %p1885, %p1882;
	or.pred  	%p1887, %p1884, %p1886;
	selp.u32 	%r4326, 1, 0, %p1887;
	add.s32 	%r4327, %r4310, %r4326;
	sub.s32 	%r6742, %r10, %r4327;
	setp.lt.u32 	%p1889, %r10, %r4310;
	setp.eq.s32 	%p1890, %r10, %r4310;
	and.pred  	%p1891, %p1890, %p1887;
	or.pred  	%p1892, %p1889, %p1891;
	selp.u32 	%r4328, 1, 0, %p1892;
	add.s32 	%r4329, %r4313, %r4328;
	sub.s32 	%r6741, %r11, %r4329;
	setp.lt.u32 	%p1894, %r11, %r4313;
	setp.eq.s32 	%p1895, %r11, %r4313;
	and.pred  	%p1896, %p1895, %p1892;
	or.pred  	%p1897, %p1894, %p1896;
	selp.u32 	%r4330, 1, 0, %p1897;
	add.s32 	%r4331, %r4316, %r4330;
	sub.s32 	%r6740, %r12, %r4331;
	setp.lt.u32 	%p1899, %r12, %r4316;
	setp.eq.s32 	%p1900, %r12, %r4316;
	and.pred  	%p1901, %p1900, %p1897;
	or.pred  	%p1902, %p1899, %p1901;
	selp.s32 	%r4332, -1, 0, %p1902;
	add.s32 	%r4333, %r4319, %r4332;
	add.s32 	%r6739, %r4333, %r13;
$L__BB0_546:
	mul.wide.u32 	%rd19175, %r6746, %r6746;
	shr.u64 	%rd19176, %rd19175, 32;
	cvt.u32.u64 	%r4334, %rd19175;
	mul.wide.u32 	%rd19177, %r6745, %r6746;
	shr.u64 	%rd19178, %rd19177, 32;
	and.b64  	%rd19179, %rd19177, 4294967295;
	add.s64 	%rd19180, %rd19176, %rd19179;
	shr.u64 	%rd19181, %rd19180, 32;
	add.s64 	%rd19182, %rd19181, %rd19178;
	mul.wide.u32 	%rd19183, %r6744, %r6746;
	shr.u64 	%rd19184, %rd19183, 32;
	and.b64  	%rd19185, %rd19183, 4294967295;
	add.s64 	%rd19186, %rd19182, %rd19185;
	shr.u64 	%rd19187, %rd19186, 32;
	add.s64 	%rd19188, %rd19187, %rd19184;
	mul.wide.u32 	%rd19189, %r6743, %r6746;
	shr.u64 	%rd19190, %rd19189, 32;
	and.b64  	%rd19191, %rd19189, 4294967295;
	add.s64 	%rd19192, %rd19188, %rd19191;
	shr.u64 	%rd19193, %rd19192, 32;
	add.s64 	%rd19194, %rd19193, %rd19190;
	mul.wide.u32 	%rd19195, %r6742, %r6746;
	shr.u64 	%rd19196, %rd19195, 32;
	and.b64  	%rd19197, %rd19195, 4294967295;
	add.s64 	%rd19198, %rd19194, %rd19197;
	shr.u64 	%rd19199, %rd19198, 32;
	add.s64 	%rd19200, %rd19199, %rd19196;
	mul.wide.u32 	%rd19201, %r6741, %r6746;
	shr.u64 	%rd19202, %rd19201, 32;
	and.b64  	%rd19203, %rd19201, 4294967295;
	add.s64 	%rd19204, %rd19200, %rd19203;
	shr.u64 	%rd19205, %rd19204, 32;
	add.s64 	%rd19206, %rd19205, %rd19202;
	mul.wide.u32 	%rd19207, %r6740, %r6746;
	shr.u64 	%rd19208, %rd19207, 32;
	and.b64  	%rd19209, %rd19207, 4294967295;
	add.s64 	%rd19210, %rd19206, %rd19209;
	shr.u64 	%rd19211, %rd19210, 32;
	add.s64 	%rd19212, %rd19211, %rd19208;
	mul.wide.u32 	%rd19213, %r6739, %r6746;
	shr.u64 	%rd19214, %rd19213, 32;
	and.b64  	%rd19215, %rd19213, 4294967295;
	add.s64 	%rd19216, %rd19212, %rd19215;
	shr.u64 	%rd19217, %rd19216, 32;
	add.s64 	%rd19218, %rd19217, %rd19214;
	mul.lo.s32 	%r4335, %r22, %r4334;
	cvt.u64.u32 	%rd19219, %r4335;
	mul.wide.u32 	%rd19220, %r6, %r4335;
	shr.u64 	%rd19221, %rd19220, 32;
	and.b64  	%rd19222, %rd19175, 4294967293;
	and.b64  	%rd19223, %rd19220, 4294967295;
	add.s64 	%rd19224, %rd19223, %rd19222;
	shr.u64 	%rd19225, %rd19224, 32;
	add.s64 	%rd19226, %rd19225, %rd19221;
	mul.lo.s64 	%rd19227, %rd2, %rd19219;
	shr.u64 	%rd19228, %rd19227, 32;
	and.b64  	%rd19229, %rd19180, 4294967295;
	and.b64  	%rd19230, %rd19227, 4294967295;
	and.b64  	%rd19231, %rd19226, 4294967295;
	add.s64 	%rd19232, %rd19231, %rd19229;
	add.s64 	%rd19233, %rd19232, %rd19230;
	shr.u64 	%rd19234, %rd19233, 32;
	add.s64 	%rd19235, %rd19234, %rd19228;
	mul.lo.s64 	%rd19236, %rd3, %rd19219;
	shr.u64 	%rd19237, %rd19236, 32;
	and.b64  	%rd19238, %rd19186, 4294967295;
	and.b64  	%rd19239, %rd19236, 4294967295;
	and.b64  	%rd19240, %rd19235, 4294967295;
	add.s64 	%rd19241, %rd19240, %rd19238;
	add.s64 	%rd19242, %rd19241, %rd19239;
	shr.u64 	%rd19243, %rd19242, 32;
	add.s64 	%rd19244, %rd19243, %rd19237;
	cvt.u64.u32 	%rd17, %r9;
	mul.wide.u32 	%rd19245, %r9, %r4335;
	shr.u64 	%rd19246, %rd19245, 32;
	and.b64  	%rd19247, %rd19192, 4294967295;
	and.b64  	%rd19248, %rd19245, 4294967295;
	and.b64  	%rd19249, %rd19244, 4294967295;
	add.s64 	%rd19250, %rd19249, %rd19247;
	add.s64 	%rd19251, %rd19250, %rd19248;
	shr.u64 	%rd19252, %rd19251, 32;
	add.s64 	%rd19253, %rd19252, %rd19246;
	cvt.u64.u32 	%rd18, %r10;
	mul.wide.u32 	%rd19254, %r10, %r4335;
	shr.u64 	%rd19255, %rd19254, 32;
	and.b64  	%rd19256, %rd19198, 4294967295;
	and.b64  	%rd19257, %rd19254, 4294967295;
	and.b64  	%rd19258, %rd19253, 4294967295;
	add.s64 	%rd19259, %rd19258, %rd19256;
	add.s64 	%rd19260, %rd19259, %rd19257;
	shr.u64 	%rd19261, %rd19260, 32;
	add.s64 	%rd19262, %rd19261, %rd19255;
	cvt.u64.u32 	%rd19, %r11;
	mul.wide.u32 	%rd19263, %r11, %r4335;
	shr.u64 	%rd19264, %rd19263, 32;
	and.b64  	%rd19265, %rd19204, 4294967295;
	and.b64  	%rd19266, %rd19263, 4294967295;
	and.b64  	%rd19267, %rd19262, 4294967295;
	add.s64 	%rd19268, %rd19267, %rd19265;
	add.s64 	%rd19269, %rd19268, %rd19266;
	shr.u64 	%rd19270, %rd19269, 32;
	add.s64 	%rd19271, %rd19270, %rd19264;
	mul.lo.s64 	%rd19272, %rd7, %rd19219;
	shr.u64 	%rd19273, %rd19272, 32;
	and.b64  	%rd19274, %rd19210, 4294967295;
	and.b64  	%rd19275, %rd19272, 4294967295;
	and.b64  	%rd19276, %rd19271, 4294967295;
	add.s64 	%rd19277, %rd19276, %rd19274;
	add.s64 	%rd19278, %rd19277, %rd19275;
	shr.u64 	%rd19279, %rd19278, 32;
	add.s64 	%rd19280, %rd19279, %rd19273;
	mul.wide.u32 	%rd19281, %r13, %r4335;
	shr.u64 	%rd19282, %rd19281, 32;
	and.b64  	%rd19283, %rd19216, 4294967295;
	and.b64  	%rd19284, %rd19281, 4294967295;
	and.b64  	%rd19285, %rd19280, 4294967295;
	add.s64 	%rd19286, %rd19285, %rd19283;
	add.s64 	%rd19287, %rd19286, %rd19284;
	shr.u64 	%rd19288, %rd19287, 32;
	add.s64 	%rd19289, %rd19288, %rd19282;
	add.s64 	%rd19290, %rd19218, %rd19289;
	and.b64  	%rd19291, %rd19233, 4294967295;
	add.s64 	%rd19292, %rd19179, %rd19291;
	cvt.u32.u64 	%r4336, %rd19292;
	shr.u64 	%rd19293, %rd19292, 32;
	add.s64 	%rd19294, %rd19293, %rd19178;
	mul.wide.u32 	%rd19295, %r6745, %r6745;
	shr.u64 	%rd19296, %rd19295, 32;
	and.b64  	%rd19297, %rd19242, 4294967295;
	and.b64  	%rd19298, %rd19295, 4294967293;
	add.s64 	%rd19299, %rd19294, %rd19297;
	add.s64 	%rd19300, %rd19299, %rd19298;
	shr.u64 	%rd19301, %rd19300, 32;
	add.s64 	%rd19302, %rd19301, %rd19296;
	mul.wide.u32 	%rd19303, %r6744, %r6745;
	shr.u64 	%rd19304, %rd19303, 32;
	and.b64  	%rd19305, %rd19251, 4294967295;
	and.b64  	%rd19306, %rd19303, 4294967295;
	and.b64  	%rd19307, %rd19302, 4294967295;
	add.s64 	%rd19308, %rd19307, %rd19305;
	add.s64 	%rd19309, %rd19308, %rd19306;
	shr.u64 	%rd19310, %rd19309, 32;
	add.s64 	%rd19311, %rd19310, %rd19304;
	mul.wide.u32 	%rd19312, %r6743, %r6745;
	shr.u64 	%rd19313, %rd19312, 32;
	and.b64  	%rd19314, %rd19260, 4294967295;
	and.b64  	%rd19315, %rd19312, 4294967295;
	and.b64  	%rd19316, %rd19311, 4294967295;
	add.s64 	%rd19317, %rd19316, %rd19314;
	add.s64 	%rd19318, %rd19317, %rd19315;
	shr.u64 	%rd19319, %rd19318, 32;
	add.s64 	%rd19320, %rd19319, %rd19313;
	mul.wide.u32 	%rd19321, %r6742, %r6745;
	shr.u64 	%rd19322, %rd19321, 32;
	and.b64  	%rd19323, %rd19269, 4294967295;
	and.b64  	%rd19324, %rd19321, 4294967295;
	and.b64  	%rd19325, %rd19320, 4294967295;
	add.s64 	%rd19326, %rd19325, %rd19323;
	add.s64 	%rd19327, %rd19326, %rd19324;
	shr.u64 	%rd19328, %rd19327, 32;
	add.s64 	%rd19329, %rd19328, %rd19322;
	mul.wide.u32 	%rd19330, %r6741, %r6745;
	shr.u64 	%rd19331, %rd19330, 32;
	and.b64  	%rd19332, %rd19278, 4294967295;
	and.b64  	%rd19333, %rd19330, 4294967295;
	and.b64  	%rd19334, %rd19329, 4294967295;
	add.s64 	%rd19335, %rd19334, %rd19332;
	add.s64 	%rd19336, %rd19335, %rd19333;
	shr.u64 	%rd19337, %rd19336, 32;
	add.s64 	%rd19338, %rd19337, %rd19331;
	mul.wide.u32 	%rd19339, %r6740, %r6745;
	shr.u64 	%rd19340, %rd19339, 32;
	and.b64  	%rd19341, %rd19287, 4294967295;
	and.b64  	%rd19342, %rd19339, 4294967295;
	and.b64  	%rd19343, %rd19338, 4294967295;
	add.s64 	%rd19344, %rd19343, %rd19341;
	add.s64 	%rd19345, %rd19344, %rd19342;
	shr.u64 	%rd19346, %rd19345, 32;
	add.s64 	%rd19347, %rd19346, %rd19340;
	mul.wide.u32 	%rd19348, %r6739, %r6745;
	shr.u64 	%rd19349, %rd19348, 32;
	and.b64  	%rd19350, %rd19290, 4294967295;
	and.b64  	%rd19351, %rd19348, 4294967295;
	and.b64  	%rd19352, %rd19347, 4294967295;
	add.s64 	%rd19353, %rd19352, %rd19350;
	add.s64 	%rd19354, %rd19353, %rd19351;
	shr.u64 	%rd19355, %rd19354, 32;
	add.s64 	%rd19356, %rd19355, %rd19349;
	mul.lo.s32 	%r4337, %r22, %r4336;
	cvt.u64.u32 	%rd19357, %r4337;
	mul.wide.u32 	%rd19358, %r6, %r4337;
	shr.u64 	%rd19359, %rd19358, 32;
	and.b64  	%rd19360, %rd19292, 4294967295;
	and.b64  	%rd19361, %rd19358, 4294967295;
	add.s64 	%rd19362, %rd19361, %rd19360;
	shr.u64 	%rd19363, %rd19362, 32;
	add.s64 	%rd19364, %rd19363, %rd19359;
	mul.lo.s64 	%rd19365, %rd2, %rd19357;
	shr.u64 	%rd19366, %rd19365, 32;
	and.b64  	%rd19367, %rd19300, 4294967295;
	and.b64  	%rd19368, %rd19365, 4294967295;
	and.b64  	%rd19369, %rd19364, 4294967295;
	add.s64 	%rd19370, %rd19369, %rd19367;
	add.s64 	%rd19371, %rd19370, %rd19368;
	shr.u64 	%rd19372, %rd19371, 32;
	add.s64 	%rd19373, %rd19372, %rd19366;
	mul.lo.s64 	%rd19374, %rd3, %rd19357;
	shr.u64 	%rd19375, %rd19374, 32;
	and.b64  	%rd19376, %rd19309, 4294967295;
	and.b64  	%rd19377, %rd19374, 4294967295;
	and.b64  	%rd19378, %rd19373, 4294967295;
	add.s64 	%rd19379, %rd19378, %rd19376;
	add.s64 	%rd19380, %rd19379, %rd19377;
	shr.u64 	%rd19381, %rd19380, 32;
	add.s64 	%rd19382, %rd19381, %rd19375;
	mul.wide.u32 	%rd19383, %r9, %r4337;
	shr.u64 	%rd19384, %rd19383, 32;
	and.b64  	%rd19385, %rd19318, 4294967295;
	and.b64  	%rd19386, %rd19383, 4294967295;
	and.b64  	%rd19387, %rd19382, 4294967295;
	add.s64 	%rd19388, %rd19387, %rd19385;
	add.s64 	%rd19389, %rd19388, %rd19386;
	shr.u64 	%rd19390, %rd19389, 32;
	add.s64 	%rd19391, %rd19390, %rd19384;
	mul.wide.u32 	%rd19392, %r10, %r4337;
	shr.u64 	%rd19393, %rd19392, 32;
	and.b64  	%rd19394, %rd19327, 4294967295;
	and.b64  	%rd19395, %rd19392, 4294967295;
	and.b64  	%rd19396, %rd19391, 4294967295;
	add.s64 	%rd19397, %rd19396, %rd19394;
	add.s64 	%rd19398, %rd19397, %rd19395;
	shr.u64 	%rd19399, %rd19398, 32;
	add.s64 	%rd19400, %rd19399, %rd19393;
	mul.wide.u32 	%rd19401, %r11, %r4337;
	shr.u64 	%rd19402, %rd19401, 32;
	and.b64  	%rd19403, %rd19336, 4294967295;
	and.b64  	%rd19404, %rd19401, 4294967295;
	and.b64  	%rd19405, %rd19400, 4294967295;
	add.s64 	%rd19406, %rd19405, %rd19403;
	add.s64 	%rd19407, %rd19406, %rd19404;
	shr.u64 	%rd19408, %rd19407, 32;
	add.s64 	%rd19409, %rd19408, %rd19402;
	mul.lo.s64 	%rd19410, %rd7, %rd19357;
	shr.u64 	%rd19411, %rd19410, 32;
	and.b64  	%rd19412, %rd19345, 4294967295;
	and.b64  	%rd19413, %rd19410, 4294967295;
	and.b64  	%rd19414, %rd19409, 4294967295;
	add.s64 	%rd19415, %rd19414, %rd19412;
	add.s64 	%rd19416, %rd19415, %rd19413;
	shr.u64 	%rd19417, %rd19416, 32;
	add.s64 	%rd19418, %rd19417, %rd19411;
	mul.wide.u32 	%rd19419, %r13, %r4337;
	shr.u64 	%rd19420, %rd19419, 32;
	and.b64  	%rd19421, %rd19354, 4294967295;
	and.b64  	%rd19422, %rd19419, 4294967295;
	and.b64  	%rd19423, %rd19418, 4294967295;
	add.s64 	%rd19424, %rd19423, %rd19421;
	add.s64 	%rd19425, %rd19424, %rd19422;
	shr.u64 	%rd19426, %rd19425, 32;
	add.s64 	%rd19427, %rd19426, %rd19420;
	add.s64 	%rd19428, %rd19356, %rd19427;
	and.b64  	%rd19429, %rd19371, 4294967295;
	add.s64 	%rd19430, %rd19185, %rd19429;
	cvt.u32.u64 	%r4338, %rd19430;
	shr.u64 	%rd19431, %rd19430, 32;
	add.s64 	%rd19432, %rd19431, %rd19184;
	and.b64  	%rd19433, %rd19380, 4294967295;
	add.s64 	%rd19434, %rd19432, %rd19433;
	add.s64 	%rd19435, %rd19434, %rd19306;
	shr.u64 	%rd19436, %rd19435, 32;
	add.s64 	%rd19437, %rd19436, %rd19304;
	mul.wide.u32 	%rd19438, %r6744, %r6744;
	shr.u64 	%rd19439, %rd19438, 32;
	and.b64  	%rd19440, %rd19389, 4294967295;
	and.b64  	%rd19441, %rd19438, 4294967293;
	and.b64  	%rd19442, %rd19437, 4294967295;
	add.s64 	%rd19443, %rd19442, %rd19440;
	add.s64 	%rd19444, %rd19443, %rd19441;
	shr.u64 	%rd19445, %rd19444, 32;
	add.s64 	%rd19446, %rd19445, %rd19439;
	mul.wide.u32 	%rd19447, %r6743, %r6744;
	shr.u64 	%rd19448, %rd19447, 32;
	and.b64  	%rd19449, %rd19398, 4294967295;
	and.b64  	%rd19450, %rd19447, 4294967295;
	and.b64  	%rd19451, %rd19446, 4294967295;
	add.s64 	%rd19452, %rd19451, %rd19449;
	add.s64 	%rd19453, %rd19452, %rd19450;
	shr.u64 	%rd19454, %rd19453, 32;
	add.s64 	%rd19455, %rd19454, %rd19448;
	mul.wide.u32 	%rd19456, %r6742, %r6744;
	shr.u64 	%rd19457, %rd19456, 32;
	and.b64  	%rd19458, %rd19407, 4294967295;
	and.b64  	%rd19459, %rd19456, 4294967295;
	and.b64  	%rd19460, %rd19455, 4294967295;
	add.s64 	%rd19461, %rd19460, %rd19458;
	add.s64 	%rd19462, %rd19461, %rd19459;
	shr.u64 	%rd19463, %rd19462, 32;
	add.s64 	%rd19464, %rd19463, %rd19457;
	mul.wide.u32 	%rd19465, %r6741, %r6744;
	shr.u64 	%rd19466, %rd19465, 32;
	and.b64  	%rd19467, %rd19416, 4294967295;
	and.b64  	%rd19468, %rd19465, 4294967295;
	and.b64  	%rd19469, %rd19464, 4294967295;
	add.s64 	%rd19470, %rd19469, %rd19467;
	add.s64 	%rd19471, %rd19470, %rd19468;
	shr.u64 	%rd19472, %rd19471, 32;
	add.s64 	%rd19473, %rd19472, %rd19466;
	mul.wide.u32 	%rd19474, %r6740, %r6744;
	shr.u64 	%rd19475, %rd19474, 32;
	and.b64  	%rd19476, %rd19425, 4294967295;
	and.b64  	%rd19477, %rd19474, 4294967295;
	and.b64  	%rd19478, %rd19473, 4294967295;
	add.s64 	%rd19479, %rd19478, %rd19476;
	add.s64 	%rd19480, %rd19479, %rd19477;
	shr.u64 	%rd19481, %rd19480, 32;
	add.s64 	%rd19482, %rd19481, %rd19475;
	mul.wide.u32 	%rd19483, %r6739, %r6744;
	shr.u64 	%rd19484, %rd19483, 32;
	and.b64  	%rd19485, %rd19428, 4294967295;
	and.b64  	%rd19486, %rd19483, 4294967295;
	and.b64  	%rd19487, %rd19482, 4294967295;
	add.s64 	%rd19488, %rd19487, %rd19485;
	add.s64 	%rd19489, %rd19488, %rd19486;
	shr.u64 	%rd19490, %rd19489, 32;
	add.s64 	%rd19491, %rd19490, %rd19484;
	mul.lo.s32 	%r4339, %r22, %r4338;
	cvt.u64.u32 	%rd19492, %r4339;
	mul.wide.u32 	%rd19493, %r6, %r4339;
	shr.u64 	%rd19494, %rd19493, 32;
	and.b64  	%rd19495, %rd19430, 4294967295;
	and.b64  	%rd19496, %rd19493, 4294967295;
	add.s64 	%rd19497, %rd19496, %rd19495;
	shr.u64 	%rd19498, %rd19497, 32;
	add.s64 	%rd19499, %rd19498, %rd19494;
	mul.lo.s64 	%rd19500, %rd2, %rd19492;
	shr.u64 	%rd19501, %rd19500, 32;
	and.b64  	%rd19502, %rd19435, 4294967295;
	and.b64  	%rd19503, %rd19500, 4294967295;
	and.b64  	%rd19504, %rd19499, 4294967295;
	add.s64 	%rd19505, %rd19504, %rd19502;
	add.s64 	%rd19506, %rd19505, %rd19503;
	shr.u64 	%rd19507, %rd19506, 32;
	add.s64 	%rd19508, %rd19507, %rd19501;
	mul.lo.s64 	%rd19509, %rd3, %rd19492;
	shr.u64 	%rd19510, %rd19509, 32;
	and.b64  	%rd19511, %rd19444, 4294967295;
	and.b64  	%rd19512, %rd19509, 4294967295;
	and.b64  	%rd19513, %rd19508, 4294967295;
	add.s64 	%rd19514, %rd19513, %rd19511;
	add.s64 	%rd19515, %rd19514, %rd19512;
	shr.u64 	%rd19516, %rd19515, 32;
	add.s64 	%rd19517, %rd19516, %rd19510;
	mul.wide.u32 	%rd19518, %r9, %r4339;
	shr.u64 	%rd19519, %rd19518, 32;
	and.b64  	%rd19520, %rd19453, 4294967295;
	and.b64  	%rd19521, %rd19518, 4294967295;
	and.b64  	%rd19522, %rd19517, 4294967295;
	add.s64 	%rd19523, %rd19522, %rd19520;
	add.s64 	%rd19524, %rd19523, %rd19521;
	shr.u64 	%rd19525, %rd19524, 32;
	add.s64 	%rd19526, %rd19525, %rd19519;
	mul.wide.u32 	%rd19527, %r10, %r4339;
	shr.u64 	%rd19528, %rd19527, 32;
	and.b64  	%rd19529, %rd19462, 4294967295;
	and.b64  	%rd19530, %rd19527, 4294967295;
	and.b64  	%rd19531, %rd19526, 4294967295;
	add.s64 	%rd19532, %rd19531, %rd19529;
	add.s64 	%rd19533, %rd19532, %rd19530;
	shr.u64 	%rd19534, %rd19533, 32;
	add.s64 	%rd19535, %rd19534, %rd19528;
	mul.wide.u32 	%rd19536, %r11, %r4339;
	shr.u64 	%rd19537, %rd19536, 32;
	and.b64  	%rd19538, %rd19471, 4294967295;
	and.b64  	%rd19539, %rd19536, 4294967295;
	and.b64  	%rd19540, %rd19535, 4294967295;
	add.s64 	%rd19541, %rd19540, %rd19538;
	add.s64 	%rd19542, %rd19541, %rd19539;
	shr.u64 	%rd19543, %rd19542, 32;
	add.s64 	%rd19544, %rd19543, %rd19537;
	mul.lo.s64 	%rd19545, %rd7, %rd19492;
	shr.u64 	%rd19546, %rd19545, 32;
	and.b64  	%rd19547, %rd19480, 4294967295;
	and.b64  	%rd19548, %rd19545, 4294967295;
	and.b64  	%rd19549, %rd19544, 4294967295;
	add.s64 	%rd19550, %rd19549, %rd19547;
	add.s64 	%rd19551, %rd19550, %rd19548;
	shr.u64 	%rd19552, %rd19551, 32;
	add.s64 	%rd19553, %rd19552, %rd19546;
	mul.wide.u32 	%rd19554, %r13, %r4339;
	shr.u64 	%rd19555, %rd19554, 32;
	and.b64  	%rd19556, %rd19489, 4294967295;
	and.b64  	%rd19557, %rd19554, 4294967295;
	and.b64  	%rd19558, %rd19553, 4294967295;
	add.s64 	%rd19559, %rd19558, %rd19556;
	add.s64 	%rd19560, %rd19559, %rd19557;
	shr.u64 	%rd19561, %rd19560, 32;
	add.s64 	%rd19562, %rd19561, %rd19555;
	add.s64 	%rd19563, %rd19491, %rd19562;
	and.b64  	%rd19564, %rd19506, 4294967295;
	add.s64 	%rd19565, %rd19191, %rd19564;
	cvt.u32.u64 	%r4340, %rd19565;
	shr.u64 	%rd19566, %rd19565, 32;
	add.s64 	%rd19567, %rd19566, %rd19190;
	and.b64  	%rd19568, %rd19515, 4294967295;
	add.s64 	%rd19569, %rd19567, %rd19568;
	add.s64 	%rd19570, %rd19569, %rd19315;
	shr.u64 	%rd19571, %rd19570, 32;
	add.s64 	%rd19572, %rd19571, %rd19313;
	and.b64  	%rd19573, %rd19524, 4294967295;
	and.b64  	%rd19574, %rd19572, 4294967295;
	add.s64 	%rd19575, %rd19574, %rd19573;
	add.s64 	%rd19576, %rd19575, %rd19450;
	shr.u64 	%rd19577, %rd19576, 32;
	add.s64 	%rd19578, %rd19577, %rd19448;
	mul.wide.u32 	%rd19579, %r6743, %r6743;
	shr.u64 	%rd19580, %rd19579, 32;
	and.b64  	%rd19581, %rd19533, 4294967295;
	and.b64  	%rd19582, %rd19579, 4294967293;
	and.b64  	%rd19583, %rd19578, 4294967295;
	add.s64 	%rd19584, %rd19583, %rd19581;
	add.s64 	%rd19585, %rd19584, %rd19582;
	shr.u64 	%rd19586, %rd19585, 32;
	add.s64 	%rd19587, %rd19586, %rd19580;
	mul.wide.u32 	%rd19588, %r6742, %r6743;
	shr.u64 	%rd19589, %rd19588, 32;
	and.b64  	%rd19590, %rd19542, 4294967295;
	and.b64  	%rd19591, %rd19588, 4294967295;
	and.b64  	%rd19592, %rd19587, 4294967295;
	add.s64 	%rd19593, %rd19592, %rd19590;
	add.s64 	%rd19594, %rd19593, %rd19591;
	shr.u64 	%rd19595, %rd19594, 32;
	add.s64 	%rd19596, %rd19595, %rd19589;
	mul.wide.u32 	%rd19597, %r6741, %r6743;
	shr.u64 	%rd19598, %rd19597, 32;
	and.b64  	%rd19599, %rd19551, 4294967295;
	and.b64  	%rd19600, %rd19597, 4294967295;
	and.b64  	%rd19601, %rd19596, 4294967295;
	add.s64 	%rd19602, %rd19601, %rd19599;
	add.s64 	%rd19603, %rd19602, %rd19600;
	shr.u64 	%rd19604, %rd19603, 32;
	add.s64 	%rd19605, %rd19604, %rd19598;
	mul.wide.u32 	%rd19606, %r6740, %r6743;
	shr.u64 	%rd19607, %rd19606, 32;
	and.b64  	%rd19608, %rd19560, 4294967295;
	and.b64  	%rd19609, %rd19606, 4294967295;
	and.b64  	%rd19610, %rd19605, 4294967295;
	add.s64 	%rd19611, %rd19610, %rd19608;
	add.s64 	%rd19612, %rd19611, %rd19609;
	shr.u64 	%rd19613, %rd19612, 32;
	add.s64 	%rd19614, %rd19613, %rd19607;
	mul.wide.u32 	%rd19615, %r6739, %r6743;
	shr.u64 	%rd19616, %rd19615, 32;
	and.b64  	%rd19617, %rd19563, 4294967295;
	and.b64  	%rd19618, %rd19615, 4294967295;
	and.b64  	%rd19619, %rd19614, 4294967295;
	add.s64 	%rd19620, %rd19619, %rd19617;
	add.s64 	%rd19621, %rd19620, %rd19618;
	shr.u64 	%rd19622, %rd19621, 32;
	add.s64 	%rd19623, %rd19622, %rd19616;
	mul.lo.s32 	%r4341, %r22, %r4340;
	cvt.u64.u32 	%rd19624, %r4341;
	mul.wide.u32 	%rd19625, %r6, %r4341;
	shr.u64 	%rd19626, %rd19625, 32;
	and.b64  	%rd19627, %rd19565, 4294967295;
	and.b64  	%rd19628, %rd19625, 4294967295;
	add.s64 	%rd19629, %rd19628, %rd19627;
	shr.u64 	%rd19630, %rd19629, 32;
	add.s64 	%rd19631, %rd19630, %rd19626;
	mul.lo.s64 	%rd19632, %rd2, %rd19624;
	shr.u64 	%rd19633, %rd19632, 32;
	and.b64  	%rd19634, %rd19570, 4294967295;
	and.b64  	%rd19635, %rd19632, 4294967295;
	and.b64  	%rd19636, %rd19631, 4294967295;
	add.s64 	%rd19637, %rd19636, %rd19634;
	add.s64 	%rd19638, %rd19637, %rd19635;
	shr.u64 	%rd19639, %rd19638, 32;
	add.s64 	%rd19640, %rd19639, %rd19633;
	mul.lo.s64 	%rd19641, %rd3, %rd19624;
	shr.u64 	%rd19642, %rd19641, 32;
	and.b64  	%rd19643, %rd19576, 4294967295;
	and.b64  	%rd19644, %rd19641, 4294967295;
	and.b64  	%rd19645, %rd19640, 4294967295;
	add.s64 	%rd19646, %rd19645, %rd19643;
	add.s64 	%rd19647, %rd19646, %rd19644;
	shr.u64 	%rd19648, %rd19647, 32;
	add.s64 	%rd19649, %rd19648, %rd19642;
	mul.wide.u32 	%rd19650, %r9, %r4341;
	shr.u64 	%rd19651, %rd19650, 32;
	and.b64  	%rd19652, %rd19585, 4294967295;
	and.b64  	%rd19653, %rd19650, 4294967295;
	and.b64  	%rd19654, %rd19649, 4294967295;
	add.s64 	%rd19655, %rd19654, %rd19652;
	add.s64 	%rd19656, %rd19655, %rd19653;
	shr.u64 	%rd19657, %rd19656, 32;
	add.s64 	%rd19658, %rd19657, %rd19651;
	mul.wide.u32 	%rd19659, %r10, %r4341;
	shr.u64 	%rd19660, %rd19659, 32;
	and.b64  	%rd19661, %rd19594, 4294967295;
	and.b64  	%rd19662, %rd19659, 4294967295;
	and.b64  	%rd19663, %rd19658, 4294967295;
	add.s64 	%rd19664, %rd19663, %rd19661;
	add.s64 	%rd19665, %rd19664, %rd19662;
	shr.u64 	%rd19666, %rd19665, 32;
	add.s64 	%rd19667, %rd19666, %rd19660;
	mul.wide.u32 	%rd19668, %r11, %r4341;
	shr.u64 	%rd19669, %rd19668, 32;
	and.b64  	%rd19670, %rd19603, 4294967295;
	and.b64  	%rd19671, %rd19668, 4294967295;
	and.b64  	%rd19672, %rd19667, 4294967295;
	add.s64 	%rd19673, %rd19672, %rd19670;
	add.s64 	%rd19674, %rd19673, %rd19671;
	shr.u64 	%rd19675, %rd19674, 32;
	add.s64 	%rd19676, %rd19675, %rd19669;
	mul.lo.s64 	%rd19677, %rd7, %rd19624;
	shr.u64 	%rd19678, %rd19677, 32;
	and.b64  	%rd19679, %rd19612, 4294967295;
	and.b64  	%rd19680, %rd19677, 4294967295;
	and.b64  	%rd19681, %rd19676, 4294967295;
	add.s64 	%rd19682, %rd19681, %rd19679;
	add.s64 	%rd19683, %rd19682, %rd19680;
	shr.u64 	%rd19684, %rd19683, 32;
	add.s64 	%rd19685, %rd19684, %rd19678;
	mul.wide.u32 	%rd19686, %r13, %r4341;
	shr.u64 	%rd19687, %rd19686, 32;
	and.b64  	%rd19688, %rd19621, 4294967295;
	and.b64  	%rd19689, %rd19686, 4294967295;
	and.b64  	%rd19690, %rd19685, 4294967295;
	add.s64 	%rd19691, %rd19690, %rd19688;
	add.s64 	%rd19692, %rd19691, %rd19689;
	shr.u64 	%rd19693, %rd19692, 32;
	add.s64 	%rd19694, %rd19693, %rd19687;
	add.s64 	%rd19695, %rd19623, %rd19694;
	and.b64  	%rd19696, %rd19638, 4294967295;
	add.s64 	%rd19697, %rd19197, %rd19696;
	cvt.u32.u64 	%r4342, %rd19697;
	shr.u64 	%rd19698, %rd19697, 32;
	add.s64 	%rd19699, %rd19698, %rd19196;
	and.b64  	%rd19700, %rd19647, 4294967295;
	add.s64 	%rd19701, %rd19699, %rd19700;
	add.s64 	%rd19702, %rd19701, %rd19324;
	shr.u64 	%rd19703, %rd19702, 32;
	add.s64 	%rd19704, %rd19703, %rd19322;
	and.b64  	%rd19705, %rd19656, 4294967295;
	and.b64  	%rd19706, %rd19704, 4294967295;
	add.s64 	%rd19707, %rd19706, %rd19705;
	add.s64 	%rd19708, %rd19707, %rd19459;
	shr.u64 	%rd19709, %rd19708, 32;
	add.s64 	%rd19710, %rd19709, %rd19457;
	and.b64  	%rd19711, %rd19665, 4294967295;
	and.b64  	%rd19712, %rd19710, 4294967295;
	add.s64 	%rd19713, %rd19712, %rd19711;
	add.s64 	%rd19714, %rd19713, %rd19591;
	shr.u64 	%rd19715, %rd19714, 32;
	add.s64 	%rd19716, %rd19715, %rd19589;
	mul.wide.u32 	%rd19717, %r6742, %r6742;
	shr.u64 	%rd19718, %rd19717, 32;
	and.b64  	%rd19719, %rd19674, 4294967295;
	and.b64  	%rd19720, %rd19717, 4294967293;
	and.b64  	%rd19721, %rd19716, 4294967295;
	add.s64 	%rd19722, %rd19721, %rd19719;
	add.s64 	%rd19723, %rd19722, %rd19720;
	shr.u64 	%rd19724, %rd19723, 32;
	add.s64 	%rd19725, %rd19724, %rd19718;
	mul.wide.u32 	%rd19726, %r6741, %r6742;
	shr.u64 	%rd19727, %rd19726, 32;
	and.b64  	%rd19728, %rd19683, 4294967295;
	and.b64  	%rd19729, %rd19726, 4294967295;
	and.b64  	%rd19730, %rd19725, 4294967295;
	add.s64 	%rd19731, %rd19730, %rd19728;
	add.s64 	%rd19732, %rd19731, %rd19729;
	shr.u64 	%rd19733, %rd19732, 32;
	add.s64 	%rd19734, %rd19733, %rd19727;
	mul.wide.u32 	%rd19735, %r6740, %r6742;
	shr.u64 	%rd19736, %rd19735, 32;
	and.b64  	%rd19737, %rd19692, 4294967295;
	and.b64  	%rd19738, %rd19735, 4294967295;
	and.b64  	%rd19739, %rd19734, 4294967295;
	add.s64 	%rd19740, %rd19739, %rd19737;
	add.s64 	%rd19741, %rd19740, %rd19738;
	shr.u64 	%rd19742, %rd19741, 32;
	add.s64 	%rd19743, %rd19742, %rd19736;
	mul.wide.u32 	%rd19744, %r6739, %r6742;
	shr.u64 	%rd19745, %rd19744, 32;
	and.b64  	%rd19746, %rd19695, 4294967295;
	and.b64  	%rd19747, %rd19744, 4294967295;
	and.b64  	%rd19748, %rd19743, 4294967295;
	add.s64 	%rd19749, %rd19748, %rd19746;
	add.s64 	%rd19750, %rd19749, %rd19747;
	shr.u64 	%rd19751, %rd19750, 32;
	add.s64 	%rd19752, %rd19751, %rd19745;
	mul.lo.s32 	%r4343, %r22, %r4342;
	cvt.u64.u32 	%rd19753, %r4343;
	mul.wide.u32 	%rd19754, %r6, %r4343;
	shr.u64 	%rd19755, %rd19754, 32;
	and.b64  	%rd19756, %rd19697, 4294967295;
	and.b64  	%rd19757, %rd19754, 4294967295;
	add.s64 	%rd19758, %rd19757, %rd19756;
	shr.u64 	%rd19759, %rd19758, 32;
	add.s64 	%rd19760, %rd19759, %rd19755;
	mul.lo.s64 	%rd19761, %rd2, %rd19753;
	shr.u64 	%rd19762, %rd19761, 32;
	and.b64  	%rd19763, %rd19702, 4294967295;
	and.b64  	%rd19764, %rd19761, 4294967295;
	and.b64  	%rd19765, %rd19760, 4294967295;
	add.s64 	%rd19766, %rd19765, %rd19763;
	add.s64 	%rd19767, %rd19766, %rd19764;
	shr.u64 	%rd19768, %rd19767, 32;
	add.s64 	%rd19769, %rd19768, %rd19762;
	mul.lo.s64 	%rd19770, %rd3, %rd19753;
	shr.u64 	%rd19771, %rd19770, 32;
	and.b64  	%rd19772, %rd19708, 4294967295;
	and.b64  	%rd19773, %rd19770, 4294967295;
	and.b64  	%rd19774, %rd19769, 4294967295;
	add.s64 	%rd19775, %rd19774, %rd19772;
	add.s64 	%rd19776, %rd19775, %rd19773;
	shr.u64 	%rd19777, %rd19776, 32;
	add.s64 	%rd19778, %rd19777, %rd19771;
	mul.wide.u32 	%rd19779, %r9, %r4343;
	shr.u64 	%rd19780, %rd19779, 32;
	and.b64  	%rd19781, %rd19714, 4294967295;
	and.b64  	%rd19782, %rd19779, 4294967295;
	and.b64  	%rd19783, %rd19778, 4294967295;
	add.s64 	%rd19784, %rd19783, %rd19781;
	add.s64 	%rd19785, %rd19784, %rd19782;
	shr.u64 	%rd19786, %rd19785, 32;
	add.s64 	%rd19787, %rd19786, %rd19780;
	mul.wide.u32 	%rd19788, %r10, %r4343;
	shr.u64 	%rd19789, %rd19788, 32;
	and.b64  	%rd19790, %rd19723, 4294967295;
	and.b64  	%rd19791, %rd19788, 4294967295;
	and.b64  	%rd19792, %rd19787, 4294967295;
	add.s64 	%rd19793, %rd19792, %rd19790;
	add.s64 	%rd19794, %rd19793, %rd19791;
	shr.u64 	%rd19795, %rd19794, 32;
	add.s64 	%rd19796, %rd19795, %rd19789;
	mul.wide.u32 	%rd19797, %r11, %r4343;
	shr.u64 	%rd19798, %rd19797, 32;
	and.b64  	%rd19799, %rd19732, 4294967295;
	and.b64  	%rd19800, %rd19797, 4294967295;
	and.b64  	%rd19801, %rd19796, 4294967295;
	add.s64 	%rd19802, %rd19801, %rd19799;
	add.s64 	%rd19803, %rd19802, %rd19800;
	shr.u64 	%rd19804, %rd19803, 32;
	add.s64 	%rd19805, %rd19804, %rd19798;
	mul.lo.s64 	%rd19806, %rd7, %rd19753;
	shr.u64 	%rd19807, %rd19806, 32;
	and.b64  	%rd19808, %rd19741, 4294967295;
	and.b64  	%rd19809, %rd19806, 4294967295;
	and.b64  	%rd19810, %rd19805, 4294967295;
	add.s64 	%rd19811, %rd19810, %rd19808;
	add.s64 	%rd19812, %rd19811, %rd19809;
	shr.u64 	%rd19813, %rd19812, 32;
	add.s64 	%rd19814, %rd19813, %rd19807;
	mul.wide.u32 	%rd19815, %r13, %r4343;
	shr.u64 	%rd19816, %rd19815, 32;
	and.b64  	%rd19817, %rd19750, 4294967295;
	and.b64  	%rd19818, %rd19815, 4294967295;
	and.b64  	%rd19819, %rd19814, 4294967295;
	add.s64 	%rd19820, %rd19819, %rd19817;
	add.s64 	%rd19821, %rd19820, %rd19818;
	shr.u64 	%rd19822, %rd19821, 32;
	add.s64 	%rd19823, %rd19822, %rd19816;
	add.s64 	%rd19824, %rd19752, %rd19823;
	and.b64  	%rd19825, %rd19767, 4294967295;
	add.s64 	%rd19826, %rd19203, %rd19825;
	cvt.u32.u64 	%r4344, %rd19826;
	shr.u64 	%rd19827, %rd19826, 32;
	add.s64 	%rd19828, %rd19827, %rd19202;
	and.b64  	%rd19829, %rd19776, 4294967295;
	add.s64 	%rd19830, %rd19828, %rd19829;
	add.s64 	%rd19831, %rd19830, %rd19333;
	shr.u64 	%rd19832, %rd19831, 32;
	add.s64 	%rd19833, %rd19832, %rd19331;
	and.b64  	%rd19834, %rd19785, 4294967295;
	and.b64  	%rd19835, %rd19833, 4294967295;
	add.s64 	%rd19836, %rd19835, %rd19834;
	add.s64 	%rd19837, %rd19836, %rd19468;
	shr.u64 	%rd19838, %rd19837, 32;
	add.s64 	%rd19839, %rd19838, %rd19466;
	and.b64  	%rd19840, %rd19794, 4294967295;
	and.b64  	%rd19841, %rd19839, 4294967295;
	add.s64 	%rd19842, %rd19841, %rd19840;
	add.s64 	%rd19843, %rd19842, %rd19600;
	shr.u64 	%rd19844, %rd19843, 32;
	add.s64 	%rd19845, %rd19844, %rd19598;
	and.b64  	%rd19846, %rd19803, 4294967295;
	and.b64  	%rd19847, %rd19845, 4294967295;
	add.s64 	%rd19848, %rd19847, %rd19846;
	add.s64 	%rd19849, %rd19848, %rd19729;
	shr.u64 	%rd19850, %rd19849, 32;
	add.s64 	%rd19851, %rd19850, %rd19727;
	mul.wide.u32 	%rd19852, %r6741, %r6741;
	shr.u64 	%rd19853, %rd19852, 32;
	and.b64  	%rd19854, %rd19812, 4294967295;
	and.b64  	%rd19855, %rd19852, 4294967293;
	and.b64  	%rd19856, %rd19851, 4294967295;
	add.s64 	%rd19857, %rd19856, %rd19854;
	add.s64 	%rd19858, %rd19857, %rd19855;
	shr.u64 	%rd19859, %rd19858, 32;
	add.s64 	%rd19860, %rd19859, %rd19853;
	mul.wide.u32 	%rd19861, %r6740, %r6741;
	shr.u64 	%rd19862, %rd19861, 32;
	and.b64  	%rd19863, %rd19821, 4294967295;
	and.b64  	%rd19864, %rd19861, 4294967295;
	and.b64  	%rd19865, %rd19860, 4294967295;
	add.s64 	%rd19866, %rd19865, %rd19863;
	add.s64 	%rd19867, %rd19866, %rd19864;
	shr.u64 	%rd19868, %rd19867, 32;
	add.s64 	%rd19869, %rd19868, %rd19862;
	mul.wide.u32 	%rd19870, %r6739, %r6741;
	shr.u64 	%rd19871, %rd19870, 32;
	and.b64  	%rd19872, %rd19824, 4294967295;
	and.b64  	%rd19873, %rd19870, 4294967295;
	and.b64  	%rd19874, %rd19869, 4294967295;
	add.s64 	%rd19875, %rd19874, %rd19872;
	add.s64 	%rd19876, %rd19875, %rd19873;
	shr.u64 	%rd19877, %rd19876, 32;
	add.s64 	%rd19878, %rd19877, %rd19871;
	mul.lo.s32 	%r4345, %r22, %r4344;
	cvt.u64.u32 	%rd19879, %r4345;
	mul.wide.u32 	%rd19880, %r6, %r4345;
	shr.u64 	%rd19881, %rd19880, 32;
	and.b64  	%rd19882, %rd19826, 4294967295;
	and.b64  	%rd19883, %rd19880, 4294967295;
	add.s64 	%rd19884, %rd19883, %rd19882;
	shr.u64 	%rd19885, %rd19884, 32;
	add.s64 	%rd19886, %rd19885, %rd19881;
	mul.lo.s64 	%rd19887, %rd2, %rd19879;
	shr.u64 	%rd19888, %rd19887, 32;
	and.b64  	%rd19889, %rd19831, 4294967295;
	and.b64  	%rd19890, %rd19887, 4294967295;
	and.b64  	%rd19891, %rd19886, 4294967295;
	add.s64 	%rd19892, %rd19891, %rd19889;
	add.s64 	%rd19893, %rd19892, %rd19890;
	shr.u64 	%rd19894, %rd19893, 32;
	add.s64 	%rd19895, %rd19894, %rd19888;
	mul.lo.s64 	%rd19896, %rd3, %rd19879;
	shr.u64 	%rd19897, %rd19896, 32;
	and.b64  	%rd19898, %rd19837, 4294967295;
	and.b64  	%rd19899, %rd19896, 4294967295;
	and.b64  	%rd19900, %rd19895, 4294967295;
	add.s64 	%rd19901, %rd19900, %rd19898;
	add.s64 	%rd19902, %rd19901, %rd19899;
	shr.u64 	%rd19903, %rd19902, 32;
	add.s64 	%rd19904, %rd19903, %rd19897;
	mul.wide.u32 	%rd19905, %r9, %r4345;
	shr.u64 	%rd19906, %rd19905, 32;
	and.b64  	%rd19907, %rd19843, 4294967295;
	and.b64  	%rd19908, %rd19905, 4294967295;
	and.b64  	%rd19909, %rd19904, 4294967295;
	add.s64 	%rd19910, %rd19909, %rd19907;
	add.s64 	%rd19911, %rd19910, %rd19908;
	shr.u64 	%rd19912, %rd19911, 32;
	add.s64 	%rd19913, %rd19912, %rd19906;
	mul.wide.u32 	%rd19914, %r10, %r4345;
	shr.u64 	%rd19915, %rd19914, 32;
	and.b64  	%rd19916, %rd19849, 4294967295;
	and.b64  	%rd19917, %rd19914, 4294967295;
	and.b64  	%rd19918, %rd19913, 4294967295;
	add.s64 	%rd19919, %rd19918, %rd19916;
	add.s64 	%rd19920, %rd19919, %rd19917;
	shr.u64 	%rd19921, %rd19920, 32;
	add.s64 	%rd19922, %rd19921, %rd19915;
	mul.wide.u32 	%rd19923, %r11, %r4345;
	shr.u64 	%rd19924, %rd19923, 32;
	and.b64  	%rd19925, %rd19858, 4294967295;
	and.b64  	%rd19926, %rd19923, 4294967295;
	and.b64  	%rd19927, %rd19922, 4294967295;
	add.s64 	%rd19928, %rd19927, %rd19925;
	add.s64 	%rd19929, %rd19928, %rd19926;
	shr.u64 	%rd19930, %rd19929, 32;
	add.s64 	%rd19931, %rd19930, %rd19924;
	mul.lo.s64 	%rd19932, %rd7, %rd19879;
	shr.u64 	%rd19933, %rd19932, 32;
	and.b64  	%rd19934, %rd19867, 4294967295;
	and.b64  	%rd19935, %rd19932, 4294967295;
	and.b64  	%rd19936, %rd19931, 4294967295;
	add.s64 	%rd19937, %rd19936, %rd19934;
	add.s64 	%rd19938, %rd19937, %rd19935;
	shr.u64 	%rd19939, %rd19938, 32;
	add.s64 	%rd19940, %rd19939, %rd19933;
	mul.wide.u32 	%rd19941, %r13, %r4345;
	shr.u64 	%rd19942, %rd19941, 32;
	and.b64  	%rd19943, %rd19876, 4294967295;
	and.b64  	%rd19944, %rd19941, 4294967295;
	and.b64  	%rd19945, %rd19940, 4294967295;
	add.s64 	%rd19946, %rd19945, %rd19943;
	add.s64 	%rd19947, %rd19946, %rd19944;
	shr.u64 	%rd19948, %rd19947, 32;
	add.s64 	%rd19949, %rd19948, %rd19942;
	add.s64 	%rd19950, %rd19878, %rd19949;
	and.b64  	%rd19951, %rd19893, 4294967295;
	add.s64 	%rd19952, %rd19209, %rd19951;
	cvt.u32.u64 	%r4346, %rd19952;
	shr.u64 	%rd19953, %rd19952, 32;
	add.s64 	%rd19954, %rd19953, %rd19208;
	and.b64  	%rd19955, %rd19902, 4294967295;
	add.s64 	%rd19956, %rd19954, %rd19955;
	add.s64 	%rd19957, %rd19956, %rd19342;
	shr.u64 	%rd19958, %rd19957, 32;
	add.s64 	%rd19959, %rd19958, %rd19340;
	and.b64  	%rd19960, %rd19911, 4294967295;
	and.b64  	%rd19961, %rd19959, 4294967295;
	add.s64 	%rd19962, %rd19961, %rd19960;
	add.s64 	%rd19963, %rd19962, %rd19477;
	shr.u64 	%rd19964, %rd19963, 32;
	add.s64 	%rd19965, %rd19964, %rd19475;
	and.b64  	%rd19966, %rd19920, 4294967295;
	and.b64  	%rd19967, %rd19965, 4294967295;
	add.s64 	%rd19968, %rd19967, %rd19966;
	add.s64 	%rd19969, %rd19968, %rd19609;
	shr.u64 	%rd19970, %rd19969, 32;
	add.s64 	%rd19971, %rd19970, %rd19607;
	and.b64  	%rd19972, %rd19929, 4294967295;
	and.b64  	%rd19973, %rd19971, 4294967295;
	add.s64 	%rd19974, %rd19973, %rd19972;
	add.s64 	%rd19975, %rd19974, %rd19738;
	shr.u64 	%rd19976, %rd19975, 32;
	add.s64 	%rd19977, %rd19976, %rd19736;
	and.b64  	%rd19978, %rd19938, 4294967295;
	and.b64  	%rd19979, %rd19977, 4294967295;
	add.s64 	%rd19980, %rd19979, %rd19978;
	add.s64 	%rd19981, %rd19980, %rd19864;
	shr.u64 	%rd19982, %rd19981, 32;
	add.s64 	%rd19983, %rd19982, %rd19862;
	mul.wide.u32 	%rd19984, %r6740, %r6740;
	shr.u64 	%rd19985, %rd19984, 32;
	and.b64  	%rd19986, %rd19947, 4294967295;
	and.b64  	%rd19987, %rd19984, 4294967293;
	and.b64  	%rd19988, %rd19983, 4294967295;
	add.s64 	%rd19989, %rd19988, %rd19986;
	add.s64 	%rd19990, %rd19989, %rd19987;
	shr.u64 	%rd19991, %rd19990, 32;
	add.s64 	%rd19992, %rd19991, %rd19985;
	mul.wide.u32 	%rd19993, %r6739, %r6740;
	shr.u64 	%rd19994, %rd19993, 32;
	and.b64  	%rd19995, %rd19950, 4294967295;
	and.b64  	%rd19996, %rd19993, 4294967295;
	and.b64  	%rd19997, %rd19992, 4294967295;
	add.s64 	%rd19998, %rd19997, %rd19995;
	add.s64 	%rd19999, %rd19998, %rd19996;
	shr.u64 	%rd20000, %rd19999, 32;
	add.s64 	%rd20001, %rd20000, %rd19994;
	mul.lo.s32 	%r4347, %r22, %r4346;
	cvt.u64.u32 	%rd20002, %r4347;
	mul.wide.u32 	%rd20003, %r6, %r4347;
	shr.u64 	%rd20004, %rd20003, 32;
	and.b64  	%rd20005, %rd19952, 4294967295;
	and.b64  	%rd20006, %rd20003, 4294967295;
	add.s64 	%rd20007, %rd20006, %rd20005;
	shr.u64 	%rd20008, %rd20007, 32;
	add.s64 	%rd20009, %rd20008, %rd20004;
	mul.lo.s64 	%rd20010, %rd2, %rd20002;
	shr.u64 	%rd20011, %rd20010, 32;
	and.b64  	%rd20012, %rd19957, 4294967295;
	and.b64  	%rd20013, %rd20010, 4294967295;
	and.b64  	%rd20014, %rd20009, 4294967295;
	add.s64 	%rd20015, %rd20014, %rd20012;
	add.s64 	%rd20016, %rd20015, %rd20013;
	shr.u64 	%rd20017, %rd20016, 32;
	add.s64 	%rd20018, %rd20017, %rd20011;
	mul.lo.s64 	%rd20019, %rd3, %rd20002;
	shr.u64 	%rd20020, %rd20019, 32;
	and.b64  	%rd20021, %rd19963, 4294967295;
	and.b64  	%rd20022, %rd20019, 4294967295;
	and.b64  	%rd20023, %rd20018, 4294967295;
	add.s64 	%rd20024, %rd20023, %rd20021;
	add.s64 	%rd20025, %rd20024, %rd20022;
	shr.u64 	%rd20026, %rd20025, 32;
	add.s64 	%rd20027, %rd20026, %rd20020;
	mul.wide.u32 	%rd20028, %r9, %r4347;
	shr.u64 	%rd20029, %rd20028, 32;
	and.b64  	%rd20030, %rd19969, 4294967295;
	and.b64  	%rd20031, %rd20028, 4294967295;
	and.b64  	%rd20032, %rd20027, 4294967295;
	add.s64 	%rd20033, %rd20032, %rd20030;
	add.s64 	%rd20034, %rd20033, %rd20031;
	shr.u64 	%rd20035, %rd20034, 32;
	add.s64 	%rd20036, %rd20035, %rd20029;
	mul.wide.u32 	%rd20037, %r10, %r4347;
	shr.u64 	%rd20038, %rd20037, 32;
	and.b64  	%rd20039, %rd19975, 4294967295;
	and.b64  	%rd20040, %rd20037, 4294967295;
	and.b64  	%rd20041, %rd20036, 4294967295;
	add.s64 	%rd20042, %rd20041, %rd20039;
	add.s64 	%rd20043, %rd20042, %rd20040;
	shr.u64 	%rd20044, %rd20043, 32;
	add.s64 	%rd20045, %rd20044, %rd20038;
	mul.wide.u32 	%rd20046, %r11, %r4347;
	shr.u64 	%rd20047, %rd20046, 32;
	and.b64  	%rd20048, %rd19981, 4294967295;
	and.b64  	%rd20049, %rd20046, 4294967295;
	and.b64  	%rd20050, %rd20045, 4294967295;
	add.s64 	%rd20051, %rd20050, %rd20048;
	add.s64 	%rd20052, %rd20051, %rd20049;
	shr.u64 	%rd20053, %rd20052, 32;
	add.s64 	%rd20054, %rd20053, %rd20047;
	mul.lo.s64 	%rd20055, %rd7, %rd20002;
	shr.u64 	%rd20056, %rd20055, 32;
	and.b64  	%rd20057, %rd19990, 4294967295;
	and.b64  	%rd20058, %rd20055, 4294967295;
	and.b64  	%rd20059, %rd20054, 4294967295;
	add.s64 	%rd20060, %rd20059, %rd20057;
	add.s64 	%rd20061, %rd20060, %rd20058;
	shr.u64 	%rd20062, %rd20061, 32;
	add.s64 	%rd20063, %rd20062, %rd20056;
	mul.wide.u32 	%rd20064, %r13, %r4347;
	shr.u64 	%rd20065, %rd20064, 32;
	and.b64  	%rd20066, %rd19999, 4294967295;
	and.b64  	%rd20067, %rd20064, 4294967295;
	and.b64  	%rd20068, %rd20063, 4294967295;
	add.s64 	%rd20069, %rd20068, %rd20066;
	add.s64 	%rd20070, %rd20069, %rd20067;
	shr.u64 	%rd20071, %rd20070, 32;
	add.s64 	%rd20072, %rd20071, %rd20065;
	add.s64 	%rd20073, %rd20001, %rd20072;
	and.b64  	%rd20074, %rd20016, 4294967295;
	add.s64 	%rd20075, %rd19215, %rd20074;
	cvt.u32.u64 	%r4348, %rd20075;
	shr.u64 	%rd20076, %rd20075, 32;
	add.s64 	%rd20077, %rd20076, %rd19214;
	and.b64  	%rd20078, %rd20025, 4294967295;
	add.s64 	%rd20079, %rd20077, %rd20078;
	add.s64 	%rd20080, %rd20079, %rd19351;
	shr.u64 	%rd20081, %rd20080, 32;
	add.s64 	%rd20082, %rd20081, %rd19349;
	and.b64  	%rd20083, %rd20034, 4294967295;
	and.b64  	%rd20084, %rd20082, 4294967295;
	add.s64 	%rd20085, %rd20084, %rd20083;
	add.s64 	%rd20086, %rd20085, %rd19486;
	shr.u64 	%rd20087, %rd20086, 32;
	add.s64 	%rd20088, %rd20087, %rd19484;
	and.b64  	%rd20089, %rd20043, 4294967295;
	and.b64  	%rd20090, %rd20088, 4294967295;
	add.s64 	%rd20091, %rd20090, %rd20089;
	add.s64 	%rd20092, %rd20091, %rd19618;
	shr.u64 	%rd20093, %rd20092, 32;
	add.s64 	%rd20094, %rd20093, %rd19616;
	and.b64  	%rd20095, %rd20052, 4294967295;
	and.b64  	%rd20096, %rd20094, 4294967295;
	add.s64 	%rd20097, %rd20096, %rd20095;
	add.s64 	%rd20098, %rd20097, %rd19747;
	shr.u64 	%rd20099, %rd20098, 32;
	add.s64 	%rd20100, %rd20099, %rd19745;
	and.b64  	%rd20101, %rd20061, 4294967295;
	and.b64  	%rd20102, %rd20100, 4294967295;
	add.s64 	%rd20103, %rd20102, %rd20101;
	add.s64 	%rd20104, %rd20103, %rd19873;
	shr.u64 	%rd20105, %rd20104, 32;
	add.s64 	%rd20106, %rd20105, %rd19871;
	and.b64  	%rd20107, %rd20070, 4294967295;
	and.b64  	%rd20108, %rd20106, 4294967295;
	add.s64 	%rd20109, %rd20108, %rd20107;
	add.s64 	%rd20110, %rd20109, %rd19996;
	shr.u64 	%rd20111, %rd20110, 32;
	add.s64 	%rd20112, %rd20111, %rd19994;
	mul.wide.u32 	%rd20113, %r6739, %r6739;
	{ .reg .b32 tmp; mov.b64 {tmp, %r4349}, %rd20113; }
	and.b64  	%rd20114, %rd20073, 4294967295;
	and.b64  	%rd20115, %rd20113, 4294967293;
	and.b64  	%rd20116, %rd20112, 4294967295;
	add.s64 	%rd20117, %rd20116, %rd20114;
	add.s64 	%rd20118, %rd20117, %rd20115;
	{ .reg .b32 tmp; mov.b64 {tmp, %r4350}, %rd20118; }
	add.s32 	%r4351, %r4350, %r4349;
	mul.lo.s32 	%r4352, %r22, %r4348;
	cvt.u64.u32 	%rd20119, %r4352;
	mul.wide.u32 	%rd20120, %r6, %r4352;
	shr.u64 	%rd20121, %rd20120, 32;
	and.b64  	%rd20122, %rd20075, 4294967295;
	and.b64  	%rd20123, %rd20120, 4294967295;
	add.s64 	%rd20124, %rd20123, %rd20122;
	shr.u64 	%rd20125, %rd20124, 32;
	add.s64 	%rd20126, %rd20125, %rd20121;
	mul.lo.s64 	%rd20127, %rd2, %rd20119;
	shr.u64 	%rd20128, %rd20127, 32;
	and.b64  	%rd20129, %rd20080, 4294967295;
	and.b64  	%rd20130, %rd20127, 4294967295;
	and.b64  	%rd20131, %rd20126, 4294967295;
	add.s64 	%rd20132, %rd20131, %rd20129;
	add.s64 	%rd20133, %rd20132, %rd20130;
	cvt.u32.u64 	%r1129, %rd20133;
	shr.u64 	%rd20134, %rd20133, 32;
	add.s64 	%rd20135, %rd20134, %rd20128;
	mul.lo.s64 	%rd20136, %rd3, %rd20119;
	shr.u64 	%rd20137, %rd20136, 32;
	and.b64  	%rd20138, %rd20086, 4294967295;
	and.b64  	%rd20139, %rd20136, 4294967295;
	and.b64  	%rd20140, %rd20135, 4294967295;
	add.s64 	%rd20141, %rd20140, %rd20138;
	add.s64 	%rd20142, %rd20141, %rd20139;
	cvt.u32.u64 	%r1130, %rd20142;
	shr.u64 	%rd20143, %rd20142, 32;
	add.s64 	%rd20144, %rd20143, %rd20137;
	mul.wide.u32 	%rd20145, %r9, %r4352;
	shr.u64 	%rd20146, %rd20145, 32;
	and.b64  	%rd20147, %rd20092, 4294967295;
	and.b64  	%rd20148, %rd20145, 4294967295;
	and.b64  	%rd20149, %rd20144, 4294967295;
	add.s64 	%rd20150, %rd20149, %rd20147;
	add.s64 	%rd20151, %rd20150, %rd20148;
	cvt.u32.u64 	%r1131, %rd20151;
	shr.u64 	%rd20152, %rd20151, 32;
	add.s64 	%rd20153, %rd20152, %rd20146;
	mul.wide.u32 	%rd20154, %r10, %r4352;
	shr.u64 	%rd20155, %rd20154, 32;
	and.b64  	%rd20156, %rd20098, 4294967295;
	and.b64  	%rd20157, %rd20154, 4294967295;
	and.b64  	%rd20158, %rd20153, 4294967295;
	add.s64 	%rd20159, %rd20158, %rd20156;
	add.s64 	%rd20160, %rd20159, %rd20157;
	cvt.u32.u64 	%r1132, %rd20160;
	shr.u64 	%rd20161, %rd20160, 32;
	add.s64 	%rd20162, %rd20161, %rd20155;
	mul.wide.u32 	%rd20163, %r11, %r4352;
	shr.u64 	%rd20164, %rd20163, 32;
	and.b64  	%rd20165, %rd20104, 4294967295;
	and.b64  	%rd20166, %rd20163, 4294967295;
	and.b64  	%rd20167, %rd20162, 4294967295;
	add.s64 	%rd20168, %rd20167, %rd20165;
	add.s64 	%rd20169, %rd20168, %rd20166;
	cvt.u32.u64 	%r1133, %rd20169;
	shr.u64 	%rd20170, %rd20169, 32;
	add.s64 	%rd20171, %rd20170, %rd20164;
	mul.lo.s64 	%rd20172, %rd7, %rd20119;
	shr.u64 	%rd20173, %rd20172, 32;
	and.b64  	%rd20174, %rd20110, 4294967295;
	and.b64  	%rd20175, %rd20172, 4294967295;
	and.b64  	%rd20176, %rd20171, 4294967295;
	add.s64 	%rd20177, %rd20176, %rd20174;
	add.s64 	%rd20178, %rd20177, %rd20175;
	cvt.u32.u64 	%r1134, %rd20178;
	shr.u64 	%rd20179, %rd20178, 32;
	add.s64 	%rd20180, %rd20179, %rd20173;
	mul.wide.u32 	%rd20181, %r13, %r4352;
	{ .reg .b32 tmp; mov.b64 {tmp, %r4353}, %rd20181; }
	and.b64  	%rd20182, %rd20118, 4294967295;
	and.b64  	%rd20183, %rd20181, 4294967295;
	and.b64  	%rd20184, %rd20180, 4294967295;
	add.s64 	%rd20185, %rd20184, %rd20182;
	add.s64 	%rd20186, %rd20185, %rd20183;
	cvt.u32.u64 	%r1135, %rd20186;
	{ .reg .b32 tmp; mov.b64 {tmp, %r4354}, %rd20186; }
	add.s32 	%r4355, %r4354, %r4353;
	add.s32 	%r6747, %r4351, %r4355;
	setp.lt.u32 	%p1903, %r6747, %r13;
	mov.u32 	%r6748, %r1135;
	mov.u32 	%r6749, %r1134;
	mov.u32 	%r6750, %r1133;
	mov.u32 	%r6751, %r1132;
	mov.u32 	%r6752, %r1131;
	mov.u32 	%r6753, %r1130;
	mov.u32 	%r6754, %r1129;
	@%p1903 bra 	$L__BB0_561;
	setp.gt.u32 	%p1904, %r6747, %r13;
	@%p1904 bra 	$L__BB0_560;
	setp.gt.u32 	%p1905, %r12, %r1135;
	mov.u32 	%r6748, %r1135;
	mov.u32 	%r6749, %r1134;
	mov.u32 	%r6750, %r1133;
	mov.u32 	%r6751, %r1132;
	mov.u32 	%r6752, %r1131;
	mov.u32 	%r6753, %r1130;
	mov.u32 	%r6754, %r1129;
	@%p1905 bra 	$L__BB0_561;
	setp.lt.u32 	%p1906, %r12, %r1135;
	@%p1906 bra 	$L__BB0_560;
	setp.gt.u32 	%p1907, %r11, %r1134;
	mov.u32 	%r6748, %r1135;
	mov.u32 	%r6749, %r1134;
	mov.u32 	%r6750, %r1133;
	mov.u32 	%r6751, %r1132;
	mov.u32 	%r6752, %r1131;
	mov.u32 	%r6753, %r1130;
	mov.u32 	%r6754, %r1129;
	@%p1907 bra 	$L__BB0_561;
	setp.lt.u32 	%p1908, %r11, %r1134;
	@%p1908 bra 	$L__BB0_560;
	setp.gt.u32 	%p1909, %r10, %r1133;
	mov.u32 	%r6748, %r1135;
	mov.u32 	%r6749, %r1134;
	mov.u32 	%r6750, %r1133;
	mov.u32 	%r6751, %r1132;
	mov.u32 	%r6752, %r1131;
	mov.u32 	%r6753, %r1130;
	mov.u32 	%r6754, %r1129;
	@%p1909 bra 	$L__BB0_561;
	setp.lt.u32 	%p1910, %r10, %r1133;
	@%p1910 bra 	$L__BB0_560;
	setp.gt.u32 	%p1911, %r9, %r1132;
	mov.u32 	%r6748, %r1135;
	mov.u32 	%r6749, %r1134;
	mov.u32 	%r6750, %r1133;
	mov.u32 	%r6751, %r1132;
	mov.u32 	%r6752, %r1131;
	mov.u32 	%r6753, %r1130;
	mov.u32 	%r6754, %r1129;
	@%p1911 bra 	$L__BB0_561;
	setp.lt.u32 	%p1912, %r9, %r1132;
	@%p1912 bra 	$L__BB0_560;
	setp.gt.u32 	%p1913, %r8, %r1131;
	mov.u32 	%r6748, %r1135;
	mov.u32 	%r6749, %r1134;
	mov.u32 	%r6750, %r1133;
	mov.u32 	%r6751, %r1132;
	mov.u32 	%r6752, %r1131;
	mov.u32 	%r6753, %r1130;
	mov.u32 	%r6754, %r1129;
	@%p1913 bra 	$L__BB0_561;
	setp.lt.u32 	%p1914, %r8, %r1131;
	@%p1914 bra 	$L__BB0_560;
	setp.gt.u32 	%p1915, %r7, %r1130;
	mov.u32 	%r6748, %r1135;
	mov.u32 	%r6749, %r1134;
	mov.u32 	%r6750, %r1133;
	mov.u32 	%r6751, %r1132;
	mov.u32 	%r6752, %r1131;
	mov.u32 	%r6753, %r1130;
	mov.u32 	%r6754, %r1129;
	@%p1915 bra 	$L__BB0_561;
	setp.ge.u32 	%p1916, %r7, %r1130;
	setp.gt.u32 	%p1917, %r6, %r1129;
	and.pred  	%p1918, %p1916, %p1917;
	mov.u32 	%r6748, %r1135;
	mov.u32 	%r6749, %r1134;
	mov.u32 	%r6750, %r1133;
	mov.u32 	%r6751, %r1132;
	mov.u32 	%r6752, %r1131;
	mov.u32 	%r6753, %r1130;
	mov.u32 	%r6754, %r1129;
	@%p1918 bra 	$L__BB0_561;
$L__BB0_560:
	sub.s32 	%r6754, %r1129, %r6;
	setp.lt.u32 	%p1919, %r1129, %r6;
	selp.u32 	%r4356, 1, 0, %p1919;
	add.s32 	%r4357, %r7, %r4356;
	sub.s32 	%r6753, %r1130, %r4357;
	setp.gt.u32 	%p1920, %r7, %r1130;
	setp.eq.s32 	%p1921, %r7, %r1130;
	and.pred  	%p1922, %p1921, %p1919;
	or.pred  	%p1923, %p1920, %p1922;
	selp.u32 	%r4358, 1, 0, %p1923;
	add.s32 	%r4359, %r8, %r4358;
	sub.s32 	%r6752, %r1131, %r4359;
	setp.gt.u32 	%p1924, %r8, %r1131;
	setp.eq.s32 	%p1925, %r8, %r1131;
	and.pred  	%p1926, %p1925, %p1923;
	or.pred  	%p1927, %p1924, %p1926;
	selp.u32 	%r4360, 1, 0, %p1927;
	add.s32 	%r4361, %r9, %r4360;
	sub.s32 	%r6751, %r1132, %r4361;
	setp.gt.u32 	%p1928, %r9, %r1132;
	setp.eq.s32 	%p1929, %r9, %r1132;
	and.pred  	%p1930, %p1929, %p1927;
	or.pred  	%p1931, %p1928, %p1930;
	selp.u32 	%r4362, 1, 0, %p1931;
	add.s32 	%r4363, %r10, %r4362;
	sub.s32 	%r6750, %r1133, %r4363;
	setp.gt.u32 	%p1932, %r10, %r1133;
	setp.eq.s32 	%p1933, %r10, %r1133;
	and.pred  	%p1934, %p1933, %p1931;
	or.pred  	%p1935, %p1932, %p1934;
	selp.u32 	%r4364, 1, 0, %p1935;
	add.s32 	%r4365, %r11, %r4364;
	sub.s32 	%r6749, %r1134, %r4365;
	setp.gt.u32 	%p1936, %r11, %r1134;
	setp.eq.s32 	%p1937, %r11, %r1134;
	and.pred  	%p1938, %p1937, %p1935;
	or.pred  	%p1939, %p1936, %p1938;
	selp.u32 	%r4366, 1, 0, %p1939;
	add.s32 	%r4367, %r12, %r4366;
	sub.s32 	%r6748, %r1135, %r4367;
	setp.gt.u32 	%p1940, %r12, %r1135;
	setp.eq.s32 	%p1941, %r12, %r1135;
	and.pred  	%p1942, %p1941, %p1939;
	or.pred  	%p1943, %p1940, %p1942;
	selp.u32 	%r4368, 1, 0, %p1943;
	add.s32 	%r4369, %r13, %r4368;
	sub.s32 	%r6747, %r6747, %r4369;
$L__BB0_561:
	mul.wide.u32 	%rd20187, %r6754, %r6746;
	shr.u64 	%rd20188, %rd20187, 32;
	cvt.u32.u64 	%r4370, %rd20187;
	mul.wide.u32 	%rd20189, %r6753, %r6746;
	shr.u64 	%rd20190, %rd20189, 32;
	and.b64  	%rd20191, %rd20189, 4294967295;
	add.s64 	%rd20192, %rd20188, %rd20191;
	shr.u64 	%rd20193, %rd20192, 32;
	add.s64 	%rd20194, %rd20193, %rd20190;
	mul.wide.u32 	%rd20195, %r6752, %r6746;
	shr.u64 	%rd20196, %rd20195, 32;
	and.b64  	%rd20197, %rd20195, 4294967295;
	add.s64 	%rd20198, %rd20194, %rd20197;
	shr.u64 	%rd20199, %rd20198, 32;
	add.s64 	%rd20200, %rd20199, %rd20196;
	mul.wide.u32 	%rd20201, %r6751, %r6746;
	shr.u64 	%rd20202, %rd20201, 32;
	and.b64  	%rd20203, %rd20201, 4294967295;
	add.s64 	%rd20204, %rd20200, %rd20203;
	shr.u64 	%rd20205, %rd20204, 32;
	add.s64 	%rd20206, %rd20205, %rd20202;
	mul.wide.u32 	%rd20207, %r6750, %r6746;
	shr.u64 	%rd20208, %rd20207, 32;
	and.b64  	%rd20209, %rd20207, 4294967295;
	add.s64 	%rd20210, %rd20206, %rd20209;
	shr.u64 	%rd20211, %rd20210, 32;
	add.s64 	%rd20212, %rd20211, %rd20208;
	mul.wide.u32 	%rd20213, %r6749, %r6746;
	shr.u64 	%rd20214, %rd20213, 32;
	and.b64  	%rd20215, %rd20213, 4294967295;
	add.s64 	%rd20216, %rd20212, %rd20215;
	shr.u64 	%rd20217, %rd20216, 32;
	add.s64 	%rd20218, %rd20217, %rd20214;
	mul.wide.u32 	%rd20219, %r6748, %r6746;
	shr.u64 	%rd20220, %rd20219, 32;
	and.b64  	%rd20221, %rd20219, 4294967295;
	add.s64 	%rd20222, %rd20218, %rd20221;
	shr.u64 	%rd20223, %rd20222, 32;
	add.s64 	%rd20224, %rd20223, %rd20220;
	mul.wide.u32 	%rd20225, %r6747, %r6746;
	shr.u64 	%rd20226, %rd20225, 32;
	and.b64  	%rd20227, %rd20225, 4294967295;
	add.s64 	%rd20228, %rd20224, %rd20227;
	shr.u64 	%rd20229, %rd20228, 32;
	add.s64 	%rd20230, %rd20229, %rd20226;
	mul.lo.s32 	%r4371, %r22, %r4370;
	cvt.u64.u32 	%rd20231, %r4371;
	mul.wide.u32 	%rd20232, %r6, %r4371;
	shr.u64 	%rd20233, %rd20232, 32;
	and.b64  	%rd20234, %rd20187, 4294967295;
	and.b64  	%rd20235, %rd20232, 4294967295;
	add.s64 	%rd20236, %rd20235, %rd20234;
	shr.u64 	%rd20237, %rd20236, 32;
	add.s64 	%rd20238, %rd20237, %rd20233;
	mul.lo.s64 	%rd20239, %rd2, %rd20231;
	shr.u64 	%rd20240, %rd20239, 32;
	and.b64  	%rd20241, %rd20192, 4294967295;
	and.b64  	%rd20242, %rd20239, 4294967295;
	and.b64  	%rd20243, %rd20238, 4294967295;
	add.s64 	%rd20244, %rd20243, %rd20241;
	add.s64 	%rd20245, %rd20244, %rd20242;
	shr.u64 	%rd20246, %rd20245, 32;
	add.s64 	%rd20247, %rd20246, %rd20240;
	mul.lo.s64 	%rd20248, %rd3, %rd20231;
	shr.u64 	%rd20249, %rd20248, 32;
	and.b64  	%rd20250, %rd20198, 4294967295;
	and.b64  	%rd20251, %rd20248, 4294967295;
	and.b64  	%rd20252, %rd20247, 4294967295;
	add.s64 	%rd20253, %rd20252, %rd20250;
	add.s64 	%rd20254, %rd20253, %rd20251;
	shr.u64 	%rd20255, %rd20254, 32;
	add.s64 	%rd20256, %rd20255, %rd20249;
	mul.lo.s64 	%rd20257, %rd17, %rd20231;
	shr.u64 	%rd20258, %rd20257, 32;
	and.b64  	%rd20259, %rd20204, 4294967295;
	and.b64  	%rd20260, %rd20257, 4294967295;
	and.b64  	%rd20261, %rd20256, 4294967295;
	add.s64 	%rd20262, %rd20261, %rd20259;
	add.s64 	%rd20263, %rd20262, %rd20260;
	shr.u64 	%rd20264, %rd20263, 32;
	add.s64 	%rd20265, %rd20264, %rd20258;
	mul.lo.s64 	%rd20266, %rd18, %rd20231;
	shr.u64 	%rd20267, %rd20266, 32;
	and.b64  	%rd20268, %rd20210, 4294967295;
	and.b64  	%rd20269, %rd20266, 4294967295;
	and.b64  	%rd20270, %rd20265, 4294967295;
	add.s64 	%rd20271, %rd20270, %rd20268;
	add.s64 	%rd20272, %rd20271, %rd20269;
	shr.u64 	%rd20273, %rd20272, 32;
	add.s64 	%rd20274, %rd20273, %rd20267;
	mul.lo.s64 	%rd20275, %rd19, %rd20231;
	shr.u64 	%rd20276, %rd20275, 32;
	and.b64  	%rd20277, %rd20216, 4294967295;
	and.b64  	%rd20278, %rd20275, 4294967295;
	and.b64  	%rd20279, %rd20274, 4294967295;
	add.s64 	%rd20280, %rd20279, %rd20277;
	add.s64 	%rd20281, %rd20280, %rd20278;
	shr.u64 	%rd20282, %rd20281, 32;
	add.s64 	%rd20283, %rd20282, %rd20276;
	mul.lo.s64 	%rd20284, %rd7, %rd20231;
	shr.u64 	%rd20285, %rd20284, 32;
	and.b64  	%rd20286, %rd20222, 4294967295;
	and.b64  	%rd20287, %rd20284, 4294967295;
	and.b64  	%rd20288, %rd20283, 4294967295;
	add.s64 	%rd20289, %rd20288, %rd20286;
	add.s64 	%rd20290, %rd20289, %rd20287;
	shr.u64 	%rd20291, %rd20290, 32;
	add.s64 	%rd20292, %rd20291, %rd20285;
	mul.wide.u32 	%rd20293, %r13, %r4371;
	shr.u64 	%rd20294, %rd20293, 32;
	and.b64  	%rd20295, %rd20228, 4294967295;
	and.b64  	%rd20296, %rd20293, 4294967295;
	and.b64  	%rd20297, %rd20292, 4294967295;
	add.s64 	%rd20298, %rd20297, %rd20295;
	add.s64 	%rd20299, %rd20298, %rd20296;
	shr.u64 	%rd20300, %rd20299, 32;
	add.s64 	%rd20301, %rd20300, %rd20294;
	add.s64 	%rd20302, %rd20230, %rd20301;
	mul.wide.u32 	%rd20303, %r6754, %r6745;
	shr.u64 	%rd20304, %rd20303, 32;
	and.b64  	%rd20305, %rd20245, 4294967295;
	and.b64  	%rd20306, %rd20303, 4294967295;
	add.s64 	%rd20307, %rd20306, %rd20305;
	cvt.u32.u64 	%r4372, %rd20307;
	shr.u64 	%rd20308, %rd20307, 32;
	add.s64 	%rd20309, %rd20308, %rd20304;
	mul.wide.u32 	%rd20310, %r6753, %r6745;
	shr.u64 	%rd20311, %rd20310, 32;
	and.b64  	%rd20312, %rd20254, 4294967295;
	and.b64  	%rd20313, %rd20310, 4294967295;
	add.s64 	%rd20314, %rd20309, %rd20312;
	add.s64 	%rd20315, %rd20314, %rd20313;
	shr.u64 	%rd20316, %rd20315, 32;
	add.s64 	%rd20317, %rd20316, %rd20311;
	mul.wide.u32 	%rd20318, %r6752, %r6745;
	shr.u64 	%rd20319, %rd20318, 32;
	and.b64  	%rd20320, %rd20263, 4294967295;
	and.b64  	%rd20321, %rd20318, 4294967295;
	and.b64  	%rd20322, %rd20317, 4294967295;
	add.s64 	%rd20323, %rd20322, %rd20320;
	add.s64 	%rd20324, %rd20323, %rd20321;
	shr.u64 	%rd20325, %rd20324, 32;
	add.s64 	%rd20326, %rd20325, %rd20319;
	mul.wide.u32 	%rd20327, %r6751, %r6745;
	shr.u64 	%rd20328, %rd20327, 32;
	and.b64  	%rd20329, %rd20272, 4294967295;
	and.b64  	%rd20330, %rd20327, 4294967295;
	and.b64  	%rd20331, %rd20326, 4294967295;
	add.s64 	%rd20332, %rd20331, %rd20329;
	add.s64 	%rd20333, %rd20332, %rd20330;
	shr.u64 	%rd20334, %rd20333, 32;
	add.s64 	%rd20335, %rd20334, %rd20328;
	mul.wide.u32 	%rd20336, %r6750, %r6745;
	shr.u64 	%rd20337, %rd20336, 32;
	and.b64  	%rd20338, %rd20281, 4294967295;
	and.b64  	%rd20339, %rd20336, 4294967295;
	and.b64  	%rd20340, %rd20335, 4294967295;
	add.s64 	%rd20341, %rd20340, %rd20338;
	add.s64 	%rd20342, %rd20341, %rd20339;
	shr.u64 	%rd20343, %rd20342, 32;
	add.s64 	%rd20344, %rd20343, %rd20337;
	mul.wide.u32 	%rd20345, %r6749, %r6745;
	shr.u64 	%rd20346, %rd20345, 32;
	and.b64  	%rd20347, %rd20290, 4294967295;
	and.b64  	%rd20348, %rd20345, 4294967295;
	and.b64  	%rd20349, %rd20344, 4294967295;
	add.s64 	%rd20350, %rd20349, %rd20347;
	add.s64 	%rd20351, %rd20350, %rd20348;
	shr.u64 	%rd20352, %rd20351, 32;
	add.s64 	%rd20353, %rd20352, %rd20346;
	mul.wide.u32 	%rd20354, %r6748, %r6745;
	shr.u64 	%rd20355, %rd20354, 32;
	and.b64  	%rd20356, %rd20299, 4294967295;
	and.b64  	%rd20357, %rd20354, 4294967295;
	and.b64  	%rd20358, %rd20353, 4294967295;
	add.s64 	%rd20359, %rd20358, %rd20356;
	add.s64 	%rd20360, %rd20359, %rd20357;
	shr.u64 	%rd20361, %rd20360, 32;
	add.s64 	%rd20362, %rd20361, %rd20355;
	mul.wide.u32 	%rd20363, %r6747, %r6745;
	shr.u64 	%rd20364, %rd20363, 32;
	and.b64  	%rd20365, %rd20302, 4294967295;
	and.b64  	%rd20366, %rd20363, 4294967295;
	and.b64  	%rd20367, %rd20362, 4294967295;
	add.s64 	%rd20368, %rd20367, %rd20365;
	add.s64 	%rd20369, %rd20368, %rd20366;
	shr.u64 	%rd20370, %rd20369, 32;
	add.s64 	%rd20371, %rd20370, %rd20364;
	mul.lo.s32 	%r4373, %r22, %r4372;
	cvt.u64.u32 	%rd20372, %r4373;
	mul.wide.u32 	%rd20373, %r6, %r4373;
	shr.u64 	%rd20374, %rd20373, 32;
	and.b64  	%rd20375, %rd20307, 4294967295;
	and.b64  	%rd20376, %rd20373, 4294967295;
	add.s64 	%rd20377, %rd20376, %rd20375;
	shr.u64 	%rd20378, %rd20377, 32;
	add.s64 	%rd20379, %rd20378, %rd20374;
	mul.lo.s64 	%rd20380, %rd2, %rd20372;
	shr.u64 	%rd20381, %rd20380, 32;
	and.b64  	%rd20382, %rd20315, 4294967295;
	and.b64  	%rd20383, %rd20380, 4294967295;
	and.b64  	%rd20384, %rd20379, 4294967295;
	add.s64 	%rd20385, %rd20384, %rd20382;
	add.s64 	%rd20386, %rd20385, %rd20383;
	shr.u64 	%rd20387, %rd20386, 32;
	add.s64 	%rd20388, %rd20387, %rd20381;
	mul.lo.s64 	%rd20389, %rd3, %rd20372;
	shr.u64 	%rd20390, %rd20389, 32;
	and.b64  	%rd20391, %rd20324, 4294967295;
	and.b64  	%rd20392, %rd20389, 4294967295;
	and.b64  	%rd20393, %rd20388, 4294967295;
	add.s64 	%rd20394, %rd20393, %rd20391;
	add.s64 	%rd20395, %rd20394, %rd20392;
	shr.u64 	%rd20396, %rd20395, 32;
	add.s64 	%rd20397, %rd20396, %rd20390;
	mul.lo.s64 	%rd20398, %rd17, %rd20372;
	shr.u64 	%rd20399, %rd20398, 32;
	and.b64  	%rd20400, %rd20333, 4294967295;
	and.b64  	%rd20401, %rd20398, 4294967295;
	and.b64  	%rd20402, %rd20397, 4294967295;
	add.s64 	%rd20403, %rd20402, %rd20400;
	add.s64 	%rd20404, %rd20403, %rd20401;
	shr.u64 	%rd20405, %rd20404, 32;
	add.s64 	%rd20406, %rd20405, %rd20399;
	mul.lo.s64 	%rd20407, %rd18, %rd20372;
	shr.u64 	%rd20408, %rd20407, 32;
	and.b64  	%rd20409, %rd20342, 4294967295;
	and.b64  	%rd20410, %rd20407, 4294967295;
	and.b64  	%rd20411, %rd20406, 4294967295;
	add.s64 	%rd20412, %rd20411, %rd20409;
	add.s64 	%rd20413, %rd20412, %rd20410;
	shr.u64 	%rd20414, %rd20413, 32;
	add.s64 	%rd20415, %rd20414, %rd20408;
	mul.lo.s64 	%rd20416, %rd19, %rd20372;
	shr.u64 	%rd20417, %rd20416, 32;
	and.b64  	%rd20418, %rd20351, 4294967295;
	and.b64  	%rd20419, %rd20416, 4294967295;
	and.b64  	%rd20420, %rd20415, 4294967295;
	add.s64 	%rd20421, %rd20420, %rd20418;
	add.s64 	%rd20422, %rd20421, %rd20419;
	shr.u64 	%rd20423, %rd20422, 32;
	add.s64 	%rd20424, %rd20423, %rd20417;
	mul.lo.s64 	%rd20425, %rd7, %rd20372;
	shr.u64 	%rd20426, %rd20425, 32;
	and.b64  	%rd20427, %rd20360, 4294967295;
	and.b64  	%rd20428, %rd20425, 4294967295;
	and.b64  	%rd20429, %rd20424, 4294967295;
	add.s64 	%rd20430, %rd20429, %rd20427;
	add.s64 	%rd20431, %rd20430, %rd20428;
	shr.u64 	%rd20432, %rd20431, 32;
	add.s64 	%rd20433, %rd20432, %rd20426;
	mul.wide.u32 	%rd20434, %r13, %r4373;
	shr.u64 	%rd20435, %rd20434, 32;
	and.b64  	%rd20436, %rd20369, 4294967295;
	and.b64  	%rd20437, %rd20434, 4294967295;
	and.b64  	%rd20438, %rd20433, 4294967295;
	add.s64 	%rd20439, %rd20438, %rd20436;
	add.s64 	%rd20440, %rd20439, %rd20437;
	shr.u64 	%rd20441, %rd20440, 32;
	add.s64 	%rd20442, %rd20441, %rd20435;
	add.s64 	%rd20443, %rd20371, %rd20442;
	mul.wide.u32 	%rd20444, %r6754, %r6744;
	shr.u64 	%rd20445, %rd20444, 32;
	and.b64  	%rd20446, %rd20386, 4294967295;
	and.b64  	%rd20447, %rd20444, 4294967295;
	add.s64 	%rd20448, %rd20447, %rd20446;
	cvt.u32.u64 	%r4374, %rd20448;
	shr.u64 	%rd20449, %rd20448, 32;
	add.s64 	%rd20450, %rd20449, %rd20445;
	mul.wide.u32 	%rd20451, %r6753, %r6744;
	shr.u64 	%rd20452, %rd20451, 32;
	and.b64  	%rd20453, %rd20395, 4294967295;
	and.b64  	%rd20454, %rd20451, 4294967295;
	add.s64 	%rd20455, %rd20450, %rd20453;
	add.s64 	%rd20456, %rd20455, %rd20454;
	shr.u64 	%rd20457, %rd20456, 32;
	add.s64 	%rd20458, %rd20457, %rd20452;
	mul.wide.u32 	%rd20459, %r6752, %r6744;
	shr.u64 	%rd20460, %rd20459, 32;
	and.b64  	%rd20461, %rd20404, 4294967295;
	and.b64  	%rd20462, %rd20459, 4294967295;
	and.b64  	%rd20463, %rd20458, 4294967295;
	add.s64 	%rd20464, %rd20463, %rd20461;
	add.s64 	%rd20465, %rd20464, %rd20462;
	shr.u64 	%rd20466, %rd20465, 32;
	add.s64 	%rd20467, %rd20466, %rd20460;
	mul.wide.u32 	%rd20468, %r6751, %r6744;
	shr.u64 	%rd20469, %rd20468, 32;
	and.b64  	%rd20470, %rd20413, 4294967295;
	and.b64  	%rd20471, %rd20468, 4294967295;
	and.b64  	%rd20472, %rd20467, 4294967295;
	add.s64 	%rd20473, %rd20472, %rd20470;
	add.s64 	%rd20474, %rd20473, %rd20471;
	shr.u64 	%rd20475, %rd20474, 32;
	add.s64 	%rd20476, %rd20475, %rd20469;
	mul.wide.u32 	%rd20477, %r6750, %r6744;
	shr.u64 	%rd20478, %rd20477, 32;
	and.b64  	%rd20479, %rd20422, 4294967295;
	and.b64  	%rd20480, %rd20477, 4294967295;
	and.b64  	%rd20481, %rd20476, 4294967295;
	add.s64 	%rd20482, %rd20481, %rd20479;
	add.s64 	%rd20483, %rd20482, %rd20480;
	shr.u64 	%rd20484, %rd20483, 32;
	add.s64 	%rd20485, %rd20484, %rd20478;
	mul.wide.u32 	%rd20486, %r6749, %r6744;
	shr.u64 	%rd20487, %rd20486, 32;
	and.b64  	%rd20488, %rd20431, 4294967295;
	and.b64  	%rd20489, %rd20486, 4294967295;
	and.b64  	%rd20490, %rd20485, 4294967295;
	add.s64 	%rd20491, %rd20490, %rd20488;
	add.s64 	%rd20492, %rd20491, %rd20489;
	shr.u64 	%rd20493, %rd20492, 32;
	add.s64 	%rd20494, %rd20493, %rd20487;
	mul.wide.u32 	%rd20495, %r6748, %r6744;
	shr.u64 	%rd20496, %rd20495, 32;
	and.b64  	%rd20497, %rd20440, 4294967295;
	and.b64  	%rd20498, %rd20495, 4294967295;
	and.b64  	%rd20499, %rd20494, 4294967295;
	add.s64 	%rd20500, %rd20499, %rd20497;
	add.s64 	%rd20501, %rd20500, %rd20498;
	shr.u64 	%rd20502, %rd20501, 32;
	add.s64 	%rd20503, %rd20502, %rd20496;
	mul.wide.u32 	%rd20504, %r6747, %r6744;
	shr.u64 	%rd20505, %rd20504, 32;
	and.b64  	%rd20506, %rd20443, 4294967295;
	and.b64  	%rd20507, %rd20504, 4294967295;
	and.b64  	%rd20508, %rd20503, 4294967295;
	add.s64 	%rd20509, %rd20508, %rd20506;
	add.s64 	%rd20510, %rd20509, %rd20507;
	shr.u64 	%rd20511, %rd20510, 32;
	add.s64 	%rd20512, %rd20511, %rd20505;
	mul.lo.s32 	%r4375, %r22, %r4374;
	cvt.u64.u32 	%rd20513, %r4375;
	mul.wide.u32 	%rd20514, %r6, %r4375;
	shr.u64 	%rd20515, %rd20514, 32;
	and.b64  	%rd20516, %rd20448, 4294967295;
	and.b64  	%rd20517, %rd20514, 4294967295;
	add.s64 	%rd20518, %rd20517, %rd20516;
	shr.u64 	%rd20519, %rd20518, 32;
	add.s64 	%rd20520, %rd20519, %rd20515;
	mul.lo.s64 	%rd20521, %rd2, %rd20513;
	shr.u64 	%rd20522, %rd20521, 32;
	and.b64  	%rd20523, %rd20456, 4294967295;
	and.b64  	%rd20524, %rd20521, 4294967295;
	and.b64  	%rd20525, %rd20520, 4294967295;
	add.s64 	%rd20526, %rd20525, %rd20523;
	add.s64 	%rd20527, %rd20526, %rd20524;
	shr.u64 	%rd20528, %rd20527, 32;
	add.s64 	%rd20529, %rd20528, %rd20522;
	mul.lo.s64 	%rd20530, %rd3, %rd20513;
	shr.u64 	%rd20531, %rd20530, 32;
	and.b64  	%rd20532, %rd20465, 4294967295;
	and.b64  	%rd20533, %rd20530, 4294967295;
	and.b64  	%rd20534, %rd20529, 4294967295;
	add.s64 	%rd20535, %rd20534, %rd20532;
	add.s64 	%rd20536, %rd20535, %rd20533;
	shr.u64 	%rd20537, %rd20536, 32;
	add.s64 	%rd20538, %rd20537, %rd20531;
	mul.lo.s64 	%rd20539, %rd17, %rd20513;
	shr.u64 	%rd20540, %rd20539, 32;
	and.b64  	%rd20541, %rd20474, 4294967295;
	and.b64  	%rd20542, %rd20539, 4294967295;
	and.b64  	%rd20543, %rd20538, 4294967295;
	add.s64 	%rd20544, %rd20543, %rd20541;
	add.s64 	%rd20545, %rd20544, %rd20542;
	shr.u64 	%rd20546, %rd20545, 32;
	add.s64 	%rd20547, %rd20546, %rd20540;
	mul.lo.s64 	%rd20548, %rd18, %rd20513;
	shr.u64 	%rd20549, %rd20548, 32;
	and.b64  	%rd20550, %rd20483, 4294967295;
	and.b64  	%rd20551, %rd20548, 4294967295;
	and.b64  	%rd20552, %rd20547, 4294967295;
	add.s64 	%rd20553, %rd20552, %rd20550;
	add.s64 	%rd20554, %rd20553, %rd20551;
	shr.u64 	%rd20555, %rd20554, 32;
	add.s64 	%rd20556, %rd20555, %rd20549;
	mul.lo.s64 	%rd20557, %rd19, %rd20513;
	shr.u64 	%rd20558, %rd20557, 32;
	and.b64  	%rd20559, %rd20492, 4294967295;
	and.b64  	%rd20560, %rd20557, 4294967295;
	and.b64  	%rd20561, %rd20556, 4294967295;
	add.s64 	%rd20562, %rd20561, %rd20559;
	add.s64 	%rd20563, %rd20562, %rd20560;
	shr.u64 	%rd20564, %rd20563, 32;
	add.s64 	%rd20565, %rd20564, %rd20558;
	mul.lo.s64 	%rd20566, %rd7, %rd20513;
	shr.u64 	%rd20567, %rd20566, 32;
	and.b64  	%rd20568, %rd20501, 4294967295;
	and.b64  	%rd20569, %rd20566, 4294967295;
	and.b64  	%rd20570, %rd20565, 4294967295;
	add.s64 	%rd20571, %rd20570, %rd20568;
	add.s64 	%rd20572, %rd20571, %rd20569;
	shr.u64 	%rd20573, %rd20572, 32;
	add.s64 	%rd20574, %rd20573, %rd20567;
	mul.wide.u32 	%rd20575, %r13, %r4375;
	shr.u64 	%rd20576, %rd20575, 32;
	and.b64  	%rd20577, %rd20510, 4294967295;
	and.b64  	%rd20578, %rd20575, 4294967295;
	and.b64  	%rd20579, %rd20574, 4294967295;
	add.s64 	%rd20580, %rd20579, %rd20577;
	add.s64 	%rd20581, %rd20580, %rd20578;
	shr.u64 	%rd20582, %rd20581, 32;
	add.s64 	%rd20583, %rd20582, %rd20576;
	add.s64 	%rd20584, %rd20512, %rd20583;
	mul.wide.u32 	%rd20585, %r6754, %r6743;
	shr.u64 	%rd20586, %rd20585, 32;
	and.b64  	%rd20587, %rd20527, 4294967295;
	and.b64  	%rd20588, %rd20585, 4294967295;
	add.s64 	%rd20589, %rd20588, %rd20587;
	cvt.u32.u64 	%r4376, %rd20589;
	shr.u64 	%rd20590, %rd20589, 32;
	add.s64 	%rd20591, %rd20590, %rd20586;
	mul.wide.u32 	%rd20592, %r6753, %r6743;
	shr.u64 	%rd20593, %rd20592, 32;
	and.b64  	%rd20594, %rd20536, 4294967295;
	and.b64  	%rd20595, %rd20592, 4294967295;
	add.s64 	%rd20596, %rd20591, %rd20594;
	add.s64 	%rd20597, %rd20596, %rd20595;
	shr.u64 	%rd20598, %rd20597, 32;
	add.s64 	%rd20599, %rd20598, %rd20593;
	mul.wide.u32 	%rd20600, %r6752, %r6743;
	shr.u64 	%rd20601, %rd20600, 32;
	and.b64  	%rd20602, %rd20545, 4294967295;
	and.b64  	%rd20603, %rd20600, 4294967295;
	and.b64  	%rd20604, %rd20599, 4294967295;
	add.s64 	%rd20605, %rd20604, %rd20602;
	add.s64 	%rd20606, %rd20605, %rd20603;
	shr.u64 	%rd20607, %rd20606, 32;
	add.s64 	%rd20608, %rd20607, %rd20601;
	mul.wide.u32 	%rd20609, %r6751, %r6743;
	shr.u64 	%rd20610, %rd20609, 32;
	and.b64  	%rd20611, %rd20554, 4294967295;
	and.b64  	%rd20612, %rd20609, 4294967295;
	and.b64  	%rd20613, %rd20608, 4294967295;
	add.s64 	%rd20614, %rd20613, %rd20611;
	add.s64 	%rd20615, %rd20614, %rd20612;
	shr.u64 	%rd20616, %rd20615, 32;
	add.s64 	%rd20617, %rd20616, %rd20610;
	mul.wide.u32 	%rd20618, %r6750, %r6743;
	shr.u64 	%rd20619, %rd20618, 32;
	and.b64  	%rd20620, %rd20563, 4294967295;
	and.b64  	%rd20621, %rd20618, 4294967295;
	and.b64  	%rd20622, %rd20617, 4294967295;
	add.s64 	%rd20623, %rd20622, %rd20620;
	add.s64 	%rd20624, %rd20623, %rd20621;
	shr.u64 	%rd20625, %rd20624, 32;
	add.s64 	%rd20626, %rd20625, %rd20619;
	mul.wide.u32 	%rd20627, %r6749, %r6743;
	shr.u64 	%rd20628, %rd20627, 32;
	and.b64  	%rd20629, %rd20572, 4294967295;
	and.b64  	%rd20630, %rd20627, 4294967295;
	and.b64  	%rd20631, %rd20626, 4294967295;
	add.s64 	%rd20632, %rd20631, %rd20629;
	add.s64 	%rd20633, %rd20632, %rd20630;
	shr.u64 	%rd20634, %rd20633, 32;
	add.s64 	%rd20635, %rd20634, %rd20628;
	mul.wide.u32 	%rd20636, %r6748, %r6743;
	shr.u64 	%rd20637, %rd20636, 32;
	and.b64  	%rd20638, %rd20581, 4294967295;
	and.b64  	%rd20639, %rd20636, 4294967295;
	and.b64  	%rd20640, %rd20635, 4294967295;
	add.s64 	%rd20641, %rd20640, %rd20638;
	add.s64 	%rd20642, %rd20641, %rd20639;
	shr.u64 	%rd20643, %rd20642, 32;
	add.s64 	%rd20644, %rd20643, %rd20637;
	mul.wide.u32 	%rd20645, %r6747, %r6743;
	shr.u64 	%rd20646, %rd20645, 32;
	and.b64  	%rd20647, %rd20584, 4294967295;
	and.b64  	%rd20648, %rd20645, 4294967295;
	and.b64  	%rd20649, %rd20644, 4294967295;
	add.s64 	%rd20650, %rd20649, %rd20647;
	add.s64 	%rd20651, %rd20650, %rd20648;
	shr.u64 	%rd20652, %rd20651, 32;
	add.s64 	%rd20653, %rd20652, %rd20646;
	mul.lo.s32 	%r4377, %r22, %r4376;
	cvt.u64.u32 	%rd20654, %r4377;
	mul.wide.u32 	%rd20655, %r6, %r4377;
	shr.u64 	%rd20656, %rd20655, 32;
	and.b64  	%rd20657, %rd20589, 4294967295;
	and.b64  	%rd20658, %rd20655, 4294967295;
	add.s64 	%rd20659, %rd20658, %rd20657;
	shr.u64 	%rd20660, %rd20659, 32;
	add.s64 	%rd20661, %rd20660, %rd20656;
	mul.lo.s64 	%rd20662, %rd2, %rd20654;
	shr.u64 	%rd20663, %rd20662, 32;
	and.b64  	%rd20664, %rd20597, 4294967295;
	and.b64  	%rd20665, %rd20662, 4294967295;
	and.b64  	%rd20666, %rd20661, 4294967295;
	add.s64 	%rd20667, %rd20666, %rd20664;
	add.s64 	%rd20668, %rd20667, %rd20665;
	shr.u64 	%rd20669, %rd20668, 32;
	add.s64 	%rd20670, %rd20669, %rd20663;
	mul.lo.s64 	%rd20671, %rd3, %rd20654;
	shr.u64 	%rd20672, %rd20671, 32;
	and.b64  	%rd20673, %rd20606, 4294967295;
	and.b64  	%rd20674, %rd20671, 4294967295;
	and.b64  	%rd20675, %rd20670, 4294967295;
	add.s64 	%rd20676, %rd20675, %rd20673;
	add.s64 	%rd20677, %rd20676, %rd20674;
	shr.u64 	%rd20678, %rd20677, 32;
	add.s64 	%rd20679, %rd20678, %rd20672;
	mul.lo.s64 	%rd20680, %rd17, %rd20654;
	shr.u64 	%rd20681, %rd20680, 32;
	and.b64  	%rd20682, %rd20615, 4294967295;
	and.b64  	%rd20683, %rd20680, 4294967295;
	and.b64  	%rd20684, %rd20679, 4294967295;
	add.s64 	%rd20685, %rd20684, %rd20682;
	add.s64 	%rd20686, %rd20685, %rd20683;
	shr.u64 	%rd20687, %rd20686, 32;
	add.s64 	%rd20688, %rd20687, %rd20681;
	mul.lo.s64 	%rd20689, %rd18, %rd20654;
	shr.u64 	%rd20690, %rd20689, 32;
	and.b64  	%rd20691, %rd20624, 4294967295;
	and.b64  	%rd20692, %rd20689, 4294967295;
	and.b64  	%rd20693, %rd20688, 4294967295;
	add.s64 	%rd20694, %rd20693, %rd20691;
	add.s64 	%rd20695, %rd20694, %rd20692;
	shr.u64 	%rd20696, %rd20695, 32;
	add.s64 	%rd20697, %rd20696, %rd20690;
	mul.lo.s64 	%rd20698, %rd19, %rd20654;
	shr.u64 	%rd20699, %rd20698, 32;
	and.b64  	%rd20700, %rd20633, 4294967295;
	and.b64  	%rd20701, %rd20698, 4294967295;
	and.b64  	%rd20702, %rd20697, 4294967295;
	add.s64 	%rd20703, %rd20702, %rd20700;
	add.s64 	%rd20704, %rd20703, %rd20701;
	shr.u64 	%rd20705, %rd20704, 32;
	add.s64 	%rd20706, %rd20705, %rd20699;
	mul.lo.s64 	%rd20707, %rd7, %rd20654;
	shr.u64 	%rd20708, %rd20707, 32;
	and.b64  	%rd20709, %rd20642, 4294967295;
	and.b64  	%rd20710, %rd20707, 4294967295;
	and.b64  	%rd20711, %rd20706, 4294967295;
	add.s64 	%rd20712, %rd20711, %rd20709;
	add.s64 	%rd20713, %rd20712, %rd20710;
	shr.u64 	%rd20714, %rd20713, 32;
	add.s64 	%rd20715, %rd20714, %rd20708;
	mul.wide.u32 	%rd20716, %r13, %r4377;
	shr.u64 	%rd20717, %rd20716, 32;
	and.b64  	%rd20718, %rd20651, 4294967295;
	and.b64  	%rd20719, %rd20716, 4294967295;
	and.b64  	%rd20720, %rd20715, 4294967295;
	add.s64 	%rd20721, %rd20720, %rd20718;
	add.s64 	%rd20722, %rd20721, %rd20719;
	shr.u64 	%rd20723, %rd20722, 32;
	add.s64 	%rd20724, %rd20723, %rd20717;
	add.s64 	%rd20725, %rd20653, %rd20724;
	mul.wide.u32 	%rd20726, %r6754, %r6742;
	shr.u64 	%rd20727, %rd20726, 32;
	and.b64  	%rd20728, %rd20668, 4294967295;
	and.b64  	%rd20729, %rd20726, 4294967295;
	add.s64 	%rd20730, %rd20729, %rd20728;
	cvt.u32.u64 	%r4378, %rd20730;
	shr.u64 	%rd20731, %rd20730, 32;
	add.s64 	%rd20732, %rd20731, %rd20727;
	mul.wide.u32 	%rd20733, %r6753, %r6742;
	shr.u64 	%rd20734, %rd20733, 32;
	and.b64  	%rd20735, %rd20677, 4294967295;
	and.b64  	%rd20736, %rd20733, 4294967295;
	add.s64 	%rd20737, %rd20732, %rd20735;
	add.s64 	%rd20738, %rd20737, %rd20736;
	shr.u64 	%rd20739, %rd20738, 32;
	add.s64 	%rd20740, %rd20739, %rd20734;
	mul.wide.u32 	%rd20741, %r6752, %r6742;
	shr.u64 	%rd20742, %rd20741, 32;
	and.b64  	%rd20743, %rd20686, 4294967295;
	and.b64  	%rd20744, %rd20741, 4294967295;
	and.b64  	%rd20745, %rd20740, 4294967295;
	add.s64 	%rd20746, %rd20745, %rd20743;
	add.s64 	%rd20747, %rd20746, %rd20744;
	shr.u64 	%rd20748, %rd20747, 32;
	add.s64 	%rd20749, %rd20748, %rd20742;
	mul.wide.u32 	%rd20750, %r6751, %r6742;
	shr.u64 	%rd20751, %rd20750, 32;
	and.b64  	%rd20752, %rd20695, 4294967295;
	and.b64  	%rd20753, %rd20750, 4294967295;
	and.b64  	%rd20754, %rd20749, 4294967295;
	add.s64 	%rd20755, %rd20754, %rd20752;
	add.s64 	%rd20756, %rd20755, %rd20753;
	shr.u64 	%rd20757, %rd20756, 32;
	add.s64 	%rd20758, %rd20757, %rd20751;
	mul.wide.u32 	%rd20759, %r6750, %r6742;
	shr.u64 	%rd20760, %rd20759, 32;
	and.b64  	%rd20761, %rd20704, 4294967295;
	and.b64  	%rd20762, %rd20759, 4294967295;
	and.b64  	%rd20763, %rd20758, 4294967295;
	add.s64 	%rd20764, %rd20763, %rd20761;
	add.s64 	%rd20765, %rd20764, %rd20762;
	shr.u64 	%rd20766, %rd20765, 32;
	add.s64 	%rd20767, %rd20766, %rd20760;
	mul.wide.u32 	%rd20768, %r6749, %r6742;
	shr.u64 	%rd20769, %rd20768, 32;
	and.b64  	%rd20770, %rd20713, 4294967295;
	and.b64  	%rd20771, %rd20768, 4294967295;
	and.b64  	%rd20772, %rd20767, 4294967295;
	add.s64 	%rd20773, %rd20772, %rd20770;
	add.s64 	%rd20774, %rd20773, %rd20771;
	shr.u64 	%rd20775, %rd20774, 32;
	add.s64 	%rd20776, %rd20775, %rd20769;
	mul.wide.u32 	%rd20777, %r6748, %r6742;
	shr.u64 	%rd20778, %rd20777, 32;
	and.b64  	%rd20779, %rd20722, 4294967295;
	and.b64  	%rd20780, %rd20777, 4294967295;
	and.b64  	%rd20781, %rd20776, 4294967295;
	add.s64 	%rd20782, %rd20781, %rd20779;
	add.s64 	%rd20783, %rd20782, %rd20780;
	shr.u64 	%rd20784, %rd20783, 32;
	add.s64 	%rd20785, %rd20784, %rd20778;
	mul.wide.u32 	%rd20786, %r6747, %r6742;
	shr.u64 	%rd20787, %rd20786, 32;
	and.b64  	%rd20788, %rd20725, 4294967295;
	and.b64  	%rd20789, %rd20786, 4294967295;
	and.b64  	%rd20790, %rd20785, 4294967295;
	add.s64 	%rd20791, %rd20790, %rd20788;
	add.s64 	%rd20792, %rd20791, %rd20789;
	shr.u64 	%rd20793, %rd20792, 32;
	add.s64 	%rd20794, %rd20793, %rd20787;
	mul.lo.s32 	%r4379, %r22, %r4378;
	cvt.u64.u32 	%rd20795, %r4379;
	mul.wide.u32 	%rd20796, %r6, %r4379;
	shr.u64 	%rd20797, %rd20796, 32;
	and.b64  	%rd20798, %rd20730, 4294967295;
	and.b64  	%rd20799, %rd20796, 4294967295;
	add.s64 	%rd20800, %rd20799, %rd20798;
	shr.u64 	%rd20801, %rd20800, 32;
	add.s64 	%rd20802, %rd20801, %rd20797;
	mul.lo.s64 	%rd20803, %rd2, %rd20795;
	shr.u64 	%rd20804, %rd20803, 32;
	and.b64  	%rd20805, %rd20738, 4294967295;
	and.b64  	%rd20806, %rd20803, 4294967295;
	and.b64  	%rd20807, %rd20802, 4294967295;
	add.s64 	%rd20808, %rd20807, %rd20805;
	add.s64 	%rd20809, %rd20808, %rd20806;
	shr.u64 	%rd20810, %rd20809, 32;
	add.s64 	%rd20811, %rd20810, %rd20804;
	mul.lo.s64 	%rd20812, %rd3, %rd20795;
	shr.u64 	%rd20813, %rd20812, 32;
	and.b64  	%rd20814, %rd20747, 4294967295;
	and.b64  	%rd20815, %rd20812, 4294967295;
	and.b64  	%rd20816, %rd20811, 4294967295;
	add.s64 	%rd20817, %rd20816, %rd20814;
	add.s64 	%rd20818, %rd20817, %rd20815;
	shr.u64 	%rd20819, %rd20818, 32;
	add.s64 	%rd20820, %rd20819, %rd20813;
	mul.lo.s64 	%rd20821, %rd17, %rd20795;
	shr.u64 	%rd20822, %rd20821, 32;
	and.b64  	%rd20823, %rd20756, 4294967295;
	and.b64  	%rd20824, %rd20821, 4294967295;
	and.b64  	%rd20825, %rd20820, 4294967295;
	add.s64 	%rd20826, %rd20825, %rd20823;
	add.s64 	%rd20827, %rd20826, %rd20824;
	shr.u64 	%rd20828, %rd20827, 32;
	add.s64 	%rd20829, %rd20828, %rd20822;
	mul.lo.s64 	%rd20830, %rd18, %rd20795;
	shr.u64 	%rd20831, %rd20830, 32;
	and.b64  	%rd20832, %rd20765, 4294967295;
	and.b64  	%rd20833, %rd20830, 4294967295;
	and.b64  	%rd20834, %rd20829, 4294967295;
	add.s64 	%rd20835, %rd20834, %rd20832;
	add.s64 	%rd20836, %rd20835, %rd20833;
	shr.u64 	%rd20837, %rd20836, 32;
	add.s64 	%rd20838, %rd20837, %rd20831;
	mul.lo.s64 	%rd20839, %rd19, %rd20795;
	shr.u64 	%rd20840, %rd20839, 32;
	and.b64  	%rd20841, %rd20774, 4294967295;
	and.b64  	%rd20842, %rd20839, 4294967295;
	and.b64  	%rd20843, %rd20838, 4294967295;
	add.s64 	%rd20844, %rd20843, %rd20841;
	add.s64 	%rd20845, %rd20844, %rd20842;
	shr.u64 	%rd20846, %rd20845, 32;
	add.s64 	%rd20847, %rd20846, %rd20840;
	mul.lo.s64 	%rd20848, %rd7, %rd20795;
	shr.u64 	%rd20849, %rd20848, 32;
	and.b64  	%rd20850, %rd20783, 4294967295;
	and.b64  	%rd20851, %rd20848, 4294967295;
	and.b64  	%rd20852, %rd20847, 4294967295;
	add.s64 	%rd20853, %rd20852, %rd20850;
	add.s64 	%rd20854, %rd20853, %rd20851;
	shr.u64 	%rd20855, %rd20854, 32;
	add.s64 	%rd20856, %rd20855, %rd20849;
	mul.wide.u32 	%rd20857, %r13, %r4379;
	shr.u64 	%rd20858, %rd20857, 32;
	and.b64  	%rd20859, %rd20792, 4294967295;
	and.b64  	%rd20860, %rd20857, 4294967295;
	and.b64  	%rd20861, %rd20856, 4294967295;
	add.s64 	%rd20862, %rd20861, %rd20859;
	add.s64 	%rd20863, %rd20862, %rd20860;
	shr.u64 	%rd20864, %rd20863, 32;
	add.s64 	%rd20865, %rd20864, %rd20858;
	add.s64 	%rd20866, %rd20794, %rd20865;
	mul.wide.u32 	%rd20867, %r6754, %r6741;
	shr.u64 	%rd20868, %rd20867, 32;
	and.b64  	%rd20869, %rd20809, 4294967295;
	and.b64  	%rd20870, %rd20867, 4294967295;
	add.s64 	%rd20871, %rd20870, %rd20869;
	cvt.u32.u64 	%r4380, %rd20871;
	shr.u64 	%rd20872, %rd20871, 32;
	add.s64 	%rd20873, %rd20872, %rd20868;
	mul.wide.u32 	%rd20874, %r6753, %r6741;
	shr.u64 	%rd20875, %rd20874, 32;
	and.b64  	%rd20876, %rd20818, 4294967295;
	and.b64  	%rd20877, %rd20874, 4294967295;
	add.s64 	%rd20878, %rd20873, %rd20876;
	add.s64 	%rd20879, %rd20878, %rd20877;
	shr.u64 	%rd20880, %rd20879, 32;
	add.s64 	%rd20881, %rd20880, %rd20875;
	mul.wide.u32 	%rd20882, %r6752, %r6741;
	shr.u64 	%rd20883, %rd20882, 32;
	and.b64  	%rd20884, %rd20827, 4294967295;
	and.b64  	%rd20885, %rd20882, 4294967295;
	and.b64  	%rd20886, %rd20881, 4294967295;
	add.s64 	%rd20887, %rd20886, %rd20884;
	add.s64 	%rd20888, %rd20887, %rd20885;
	shr.u64 	%rd20889, %rd20888, 32;
	add.s64 	%rd20890, %rd20889, %rd20883;
	mul.wide.u32 	%rd20891, %r6751, %r6741;
	shr.u64 	%rd20892, %rd20891, 32;
	and.b64  	%rd20893, %rd20836, 4294967295;
	and.b64  	%rd20894, %rd20891, 4294967295;
	and.b64  	%rd20895, %rd20890, 4294967295;
	add.s64 	%rd20896, %rd20895, %rd20893;
	add.s64 	%rd20897, %rd20896, %rd20894;
	shr.u64 	%rd20898, %rd20897, 32;
	add.s64 	%rd20899, %rd20898, %rd20892;
	mul.wide.u32 	%rd20900, %r6750, %r6741;
	shr.u64 	%rd20901, %rd20900, 32;
	and.b64  	%rd20902, %rd20845, 4294967295;
	and.b64  	%rd20903, %rd20900, 4294967295;
	and.b64  	%rd20904, %rd20899, 4294967295;
	add.s64 	%rd20905, %rd20904, %rd20902;
	add.s64 	%rd20906, %rd20905, %rd20903;
	shr.u64 	%rd20907, %rd20906, 32;
	add.s64 	%rd20908, %rd20907, %rd20901;
	mul.wide.u32 	%rd20909, %r6749, %r6741;
	shr.u64 	%rd20910, %rd20909, 32;
	and.b64  	%rd20911, %rd20854, 4294967295;
	and.b64  	%rd20912, %rd20909, 4294967295;
	and.b64  	%rd20913, %rd20908, 4294967295;
	add.s64 	%rd20914, %rd20913, %rd20911;
	add.s64 	%rd20915, %rd20914, %rd20912;
	shr.u64 	%rd20916, %rd20915, 32;
	add.s64 	%rd20917, %rd20916, %rd20910;
	mul.wide.u32 	%rd20918, %r6748, %r6741;
	shr.u64 	%rd20919, %rd20918, 32;
	and.b64  	%rd20920, %rd20863, 4294967295;
	and.b64  	%rd20921, %rd20918, 4294967295;
	and.b64  	%rd20922, %rd20917, 4294967295;
	add.s64 	%rd20923, %rd20922, %rd20920;
	add.s64 	%rd20924, %rd20923, %rd20921;
	shr.u64 	%rd20925, %rd20924, 32;
	add.s64 	%rd20926, %rd20925, %rd20919;
	mul.wide.u32 	%rd20927, %r6747, %r6741;
	shr.u64 	%rd20928, %rd20927, 32;
	and.b64  	%rd20929, %rd20866, 4294967295;
	and.b64  	%rd20930, %rd20927, 4294967295;
	and.b64  	%rd20931, %rd20926, 4294967295;
	add.s64 	%rd20932, %rd20931, %rd20929;
	add.s64 	%rd20933, %rd20932, %rd20930;
	shr.u64 	%rd20934, %rd20933, 32;
	add.s64 	%rd20935, %rd20934, %rd20928;
	mul.lo.s32 	%r4381, %r22, %r4380;
	cvt.u64.u32 	%rd20936, %r4381;
	mul.wide.u32 	%rd20937, %r6, %r4381;
	shr.u64 	%rd20938, %rd20937, 32;
	and.b64  	%rd20939, %rd20871, 4294967295;
	and.b64  	%rd20940, %rd20937, 4294967295;
	add.s64 	%rd20941, %rd20940, %rd20939;
	shr.u64 	%rd20942, %rd20941, 32;
	add.s64 	%rd20943, %rd20942, %rd20938;
	mul.lo.s64 	%rd20944, %rd2, %rd20936;
	shr.u64 	%rd20945, %rd20944, 32;
	and.b64  	%rd20946, %rd20879, 4294967295;
	and.b64  	%rd20947, %rd20944, 4294967295;
	and.b64  	%rd20948, %rd20943, 4294967295;
	add.s64 	%rd20949, %rd20948, %rd20946;
	add.s64 	%rd20950, %rd20949, %rd20947;
	shr.u64 	%rd20951, %rd20950, 32;
	add.s64 	%rd20952, %rd20951, %rd20945;
	mul.lo.s64 	%rd20953, %rd3, %rd20936;
	shr.u64 	%rd20954, %rd20953, 32;
	and.b64  	%rd20955, %rd20888, 4294967295;
	and.b64  	%rd20956, %rd20953, 4294967295;
	and.b64  	%rd20957, %rd20952, 4294967295;
	add.s64 	%rd20958, %rd20957, %rd20955;
	add.s64 	%rd20959, %rd20958, %rd20956;
	shr.u64 	%rd20960, %rd20959, 32;
	add.s64 	%rd20961, %rd20960, %rd20954;
	mul.lo.s64 	%rd20962, %rd17, %rd20936;
	shr.u64 	%rd20963, %rd20962, 32;
	and.b64  	%rd20964, %rd20897, 4294967295;
	and.b64  	%rd20965, %rd20962, 4294967295;
	and.b64  	%rd20966, %rd20961, 4294967295;
	add.s64 	%rd20967, %rd20966, %rd20964;
	add.s64 	%rd20968, %rd20967, %rd20965;
	shr.u64 	%rd20969, %rd20968, 32;
	add.s64 	%rd20970, %rd20969, %rd20963;
	mul.lo.s64 	%rd20971, %rd18, %rd20936;
	shr.u64 	%rd20972, %rd20971, 32;
	and.b64  	%rd20973, %rd20906, 4294967295;
	and.b64  	%rd20974, %rd20971, 4294967295;
	and.b64  	%rd20975, %rd20970, 4294967295;
	add.s64 	%rd20976, %rd20975, %rd20973;
	add.s64 	%rd20977, %rd20976, %rd20974;
	shr.u64 	%rd20978, %rd20977, 32;
	add.s64 	%rd20979, %rd20978, %rd20972;
	mul.lo.s64 	%rd20980, %rd19, %rd20936;
	shr.u64 	%rd20981, %rd20980, 32;
	and.b64  	%rd20982, %rd20915, 4294967295;
	and.b64  	%rd20983, %rd20980, 4294967295;
	and.b64  	%rd20984, %rd20979, 4294967295;
	add.s64 	%rd20985, %rd20984, %rd20982;
	add.s64 	%rd20986, %rd20985, %rd20983;
	shr.u64 	%rd20987, %rd20986, 32;
	add.s64 	%rd20988, %rd20987, %rd20981;
	mul.lo.s64 	%rd20989, %rd7, %rd20936;
	shr.u64 	%rd20990, %rd20989, 32;
	and.b64  	%rd20991, %rd20924, 4294967295;
	and.b64  	%rd20992, %rd20989, 4294967295;
	and.b64  	%rd20993, %rd20988, 4294967295;
	add.s64 	%rd20994, %rd20993, %rd20991;
	add.s64 	%rd20995, %rd20994, %rd20992;
	shr.u64 	%rd20996, %rd20995, 32;
	add.s64 	%rd20997, %rd20996, %rd20990;
	mul.wide.u32 	%rd20998, %r13, %r4381;
	shr.u64 	%rd20999, %rd20998, 32;
	and.b64  	%rd21000, %rd20933, 4294967295;
	and.b64  	%rd21001, %rd20998, 4294967295;
	and.b64  	%rd21002, %rd20997, 4294967295;
	add.s64 	%rd21003, %rd21002, %rd21000;
	add.s64 	%rd21004, %rd21003, %rd21001;
	shr.u64 	%rd21005, %rd21004, 32;
	add.s64 	%rd21006, %rd21005, %rd20999;
	add.s64 	%rd21007, %rd20935, %rd21006;
	mul.wide.u32 	%rd21008, %r6754, %r6740;
	shr.u64 	%rd21009, %rd21008, 32;
	and.b64  	%rd21010, %rd20950, 4294967295;
	and.b64  	%rd21011, %rd21008, 4294967295;
	add.s64 	%rd21012, %rd21011, %rd21010;
	cvt.u32.u64 	%r4382, %rd21012;
	shr.u64 	%rd21013, %rd21012, 32;
	add.s64 	%rd21014, %rd21013, %rd21009;
	mul.wide.u32 	%rd21015, %r6753, %r6740;
	shr.u64 	%rd21016, %rd21015, 32;
	and.b64  	%rd21017, %rd20959, 4294967295;
	and.b64  	%rd21018, %rd21015, 4294967295;
	add.s64 	%rd21019, %rd21014, %rd21017;
	add.s64 	%rd21020, %rd21019, %rd21018;
	shr.u64 	%rd21021, %rd21020, 32;
	add.s64 	%rd21022, %rd21021, %rd21016;
	mul.wide.u32 	%rd21023, %r6752, %r6740;
	shr.u64 	%rd21024, %rd21023, 32;
	and.b64  	%rd21025, %rd20968, 4294967295;
	and.b64  	%rd21026, %rd21023, 4294967295;
	and.b64  	%rd21027, %rd21022, 4294967295;
	add.s64 	%rd21028, %rd21027, %rd21025;
	add.s64 	%rd21029, %rd21028, %rd21026;
	shr.u64 	%rd21030, %rd21029, 32;
	add.s64 	%rd21031, %rd21030, %rd21024;
	mul.wide.u32 	%rd21032, %r6751, %r6740;
	shr.u64 	%rd21033, %rd21032, 32;
	and.b64  	%rd21034, %rd20977, 4294967295;
	and.b64  	%rd21035, %rd21032, 4294967295;
	and.b64  	%rd21036, %rd21031, 4294967295;
	add.s64 	%rd21037, %rd21036, %rd21034;
	add.s64 	%rd21038, %rd21037, %rd21035;
	shr.u64 	%rd21039, %rd21038, 32;
	add.s64 	%rd21040, %rd21039, %rd21033;
	mul.wide.u32 	%rd21041, %r6750, %r6740;
	shr.u64 	%rd21042, %rd21041, 32;
	and.b64  	%rd21043, %rd20986, 4294967295;
	and.b64  	%rd21044, %rd21041, 4294967295;
	and.b64  	%rd21045, %rd21040, 4294967295;
	add.s64 	%rd21046, %rd21045, %rd21043;
	add.s64 	%rd21047, %rd21046, %rd21044;
	shr.u64 	%rd21048, %rd21047, 32;
	add.s64 	%rd21049, %rd21048, %rd21042;
	mul.wide.u32 	%rd21050, %r6749, %r6740;
	shr.u64 	%rd21051, %rd21050, 32;
	and.b64  	%rd21052, %rd20995, 4294967295;
	and.b64  	%rd21053, %rd21050, 4294967295;
	and.b64  	%rd21054, %rd21049, 4294967295;
	add.s64 	%rd21055, %rd21054, %rd21052;
	add.s64 	%rd21056, %rd21055, %rd21053;
	shr.u64 	%rd21057, %rd21056, 32;
	add.s64 	%rd21058, %rd21057, %rd21051;
	mul.wide.u32 	%rd21059, %r6748, %r6740;
	shr.u64 	%rd21060, %rd21059, 32;
	and.b64  	%rd21061, %rd21004, 4294967295;
	and.b64  	%rd21062, %rd21059, 4294967295;
	and.b64  	%rd21063, %rd21058, 4294967295;
	add.s64 	%rd21064, %rd21063, %rd21061;
	add.s64 	%rd21065, %rd21064, %rd21062;
	shr.u64 	%rd21066, %rd21065, 32;
	add.s64 	%rd21067, %rd21066, %rd21060;
	mul.wide.u32 	%rd21068, %r6747, %r6740;
	shr.u64 	%rd21069, %rd21068, 32;
	and.b64  	%rd21070, %rd21007, 4294967295;
	and.b64  	%rd21071, %rd21068, 4294967295;
	and.b64  	%rd21072, %rd21067, 4294967295;
	add.s64 	%rd21073, %rd21072, %rd21070;
	add.s64 	%rd21074, %rd21073, %rd21071;
	shr.u64 	%rd21075, %rd21074, 32;
	add.s64 	%rd21076, %rd21075, %rd21069;
	mul.lo.s32 	%r4383, %r22, %r4382;
	cvt.u64.u32 	%rd21077, %r4383;
	mul.wide.u32 	%rd21078, %r6, %r4383;
	shr.u64 	%rd21079, %rd21078, 32;
	and.b64  	%rd21080, %rd21012, 4294967295;
	and.b64  	%rd21081, %rd21078, 4294967295;
	add.s64 	%rd21082, %rd21081, %rd21080;
	shr.u64 	%rd21083, %rd21082, 32;
	add.s64 	%rd21084, %rd21083, %rd21079;
	mul.lo.s64 	%rd21085, %rd2, %rd21077;
	shr.u64 	%rd21086, %rd21085, 32;
	and.b64  	%rd21087, %rd21020, 4294967295;
	and.b64  	%rd21088, %rd21085, 4294967295;
	and.b64  	%rd21089, %rd21084, 4294967295;
	add.s64 	%rd21090, %rd21089, %rd21087;
	add.s64 	%rd21091, %rd21090, %rd21088;
	shr.u64 	%rd21092, %rd21091, 32;
	add.s64 	%rd21093, %rd21092, %rd21086;
	mul.lo.s64 	%rd21094, %rd3, %rd21077;
	shr.u64 	%rd21095, %rd21094, 32;
	and.b64  	%rd21096, %rd21029, 4294967295;
	and.b64  	%rd21097, %rd21094, 4294967295;
	and.b64  	%rd21098, %rd21093, 4294967295;
	add.s64 	%rd21099, %rd21098, %rd21096;
	add.s64 	%rd21100, %rd21099, %rd21097;
	shr.u64 	%rd21101, %rd21100, 32;
	add.s64 	%rd21102, %rd21101, %rd21095;
	mul.lo.s64 	%rd21103, %rd17, %rd21077;
	shr.u64 	%rd21104, %rd21103, 32;
	and.b64  	%rd21105, %rd21038, 4294967295;
	and.b64  	%rd21106, %rd21103, 4294967295;
	and.b64  	%rd21107, %rd21102, 4294967295;
	add.s64 	%rd21108, %rd21107, %rd21105;
	add.s64 	%rd21109, %rd21108, %rd21106;
	shr.u64 	%rd21110, %rd21109, 32;
	add.s64 	%rd21111, %rd21110, %rd21104;
	mul.lo.s64 	%rd21112, %rd18, %rd21077;
	shr.u64 	%rd21113, %rd21112, 32;
	and.b64  	%rd21114, %rd21047, 4294967295;
	and.b64  	%rd21115, %rd21112, 4294967295;
	and.b64  	%rd21116, %rd21111, 4294967295;
	add.s64 	%rd21117, %rd21116, %rd21114;
	add.s64 	%rd21118, %rd21117, %rd21115;
	shr.u64 	%rd21119, %rd21118, 32;
	add.s64 	%rd21120, %rd21119, %rd21113;
	mul.lo.s64 	%rd21121, %rd19, %rd21077;
	shr.u64 	%rd21122, %rd21121, 32;
	and.b64  	%rd21123, %rd21056, 4294967295;
	and.b64  	%rd21124, %rd21121, 4294967295;
	and.b64  	%rd21125, %rd21120, 4294967295;
	add.s64 	%rd21126, %rd21125, %rd21123;
	add.s64 	%rd21127, %rd21126, %rd21124;
	shr.u64 	%rd21128, %rd21127, 32;
	add.s64 	%rd21129, %rd21128, %rd21122;
	mul.lo.s64 	%rd21130, %rd7, %rd21077;
	shr.u64 	%rd21131, %rd21130, 32;
	and.b64  	%rd21132, %rd21065, 4294967295;
	and.b64  	%rd21133, %rd21130, 4294967295;
	and.b64  	%rd21134, %rd21129, 4294967295;
	add.s64 	%rd21135, %rd21134, %rd21132;
	add.s64 	%rd21136, %rd21135, %rd21133;
	shr.u64 	%rd21137, %rd21136, 32;
	add.s64 	%rd21138, %rd21137, %rd21131;
	mul.wide.u32 	%rd21139, %r13, %r4383;
	shr.u64 	%rd21140, %rd21139, 32;
	and.b64  	%rd21141, %rd21074, 4294967295;
	and.b64  	%rd21142, %rd21139, 4294967295;
	and.b64  	%rd21143, %rd21138, 4294967295;
	add.s64 	%rd21144, %rd21143, %rd21141;
	add.s64 	%rd21145, %rd21144, %rd21142;
	shr.u64 	%rd21146, %rd21145, 32;
	add.s64 	%rd21147, %rd21146, %rd21140;
	add.s64 	%rd21148, %rd21076, %rd21147;
	mul.wide.u32 	%rd21149, %r6754, %r6739;
	shr.u64 	%rd21150, %rd21149, 32;
	and.b64  	%rd21151, %rd21091, 4294967295;
	and.b64  	%rd21152, %rd21149, 4294967295;
	add.s64 	%rd21153, %rd21152, %rd21151;
	cvt.u32.u64 	%r4384, %rd21153;
	shr.u64 	%rd21154, %rd21153, 32;
	add.s64 	%rd21155, %rd21154, %rd21150;
	mul.wide.u32 	%rd21156, %r6753, %r6739;
	shr.u64 	%rd21157, %rd21156, 32;
	and.b64  	%rd21158, %rd21100, 4294967295;
	and.b64  	%rd21159, %rd21156, 4294967295;
	add.s64 	%rd21160, %rd21155, %rd21158;
	add.s64 	%rd21161, %rd21160, %rd21159;
	shr.u64 	%rd21162, %rd21161, 32;
	add.s64 	%rd21163, %rd21162, %rd21157;
	mul.wide.u32 	%rd21164, %r6752, %r6739;
	shr.u64 	%rd21165, %rd21164, 32;
	and.b64  	%rd21166, %rd21109, 4294967295;
	and.b64  	%rd21167, %rd21164, 4294967295;
	and.b64  	%rd21168, %rd21163, 4294967295;
	add.s64 	%rd21169, %rd21168, %rd21166;
	add.s64 	%rd21170, %rd21169, %rd21167;
	shr.u64 	%rd21171, %rd21170, 32;
	add.s64 	%rd21172, %rd21171, %rd21165;
	mul.wide.u32 	%rd21173, %r6751, %r6739;
	shr.u64 	%rd21174, %rd21173, 32;
	and.b64  	%rd21175, %rd21118, 4294967295;
	and.b64  	%rd21176, %rd21173, 4294967295;
	and.b64  	%rd21177, %rd21172, 4294967295;
	add.s64 	%rd21178, %rd21177, %rd21175;
	add.s64 	%rd21179, %rd21178, %rd21176;
	shr.u64 	%rd21180, %rd21179, 32;
	add.s64 	%rd21181, %rd21180, %rd21174;
	mul.wide.u32 	%rd21182, %r6750, %r6739;
	shr.u64 	%rd21183, %rd21182, 32;
	and.b64  	%rd21184, %rd21127, 4294967295;
	and.b64  	%rd21185, %rd21182, 4294967295;
	and.b64  	%rd21186, %rd21181, 4294967295;
	add.s64 	%rd21187, %rd21186, %rd21184;
	add.s64 	%rd21188, %rd21187, %rd21185;
	shr.u64 	%rd21189, %rd21188, 32;
	add.s64 	%rd21190, %rd21189, %rd21183;
	mul.wide.u32 	%rd21191, %r6749, %r6739;
	shr.u64 	%rd21192, %rd21191, 32;
	and.b64  	%rd21193, %rd21136, 4294967295;
	and.b64  	%rd21194, %rd21191, 4294967295;
	and.b64  	%rd21195, %rd21190, 4294967295;
	add.s64 	%rd21196, %rd21195, %rd21193;
	add.s64 	%rd21197, %rd21196, %rd21194;
	shr.u64 	%rd21198, %rd21197, 32;
	add.s64 	%rd21199, %rd21198, %rd21192;
	mul.wide.u32 	%rd21200, %r6748, %r6739;
	shr.u64 	%rd21201, %rd21200, 32;
	and.b64  	%rd21202, %rd21145, 4294967295;
	and.b64  	%rd21203, %rd21200, 4294967295;
	and.b64  	%rd21204, %rd21199, 4294967295;
	add.s64 	%rd21205, %rd21204, %rd21202;
	add.s64 	%rd21206, %rd21205, %rd21203;
	shr.u64 	%rd21207, %rd21206, 32;
	add.s64 	%rd21208, %rd21207, %rd21201;
	mul.wide.u32 	%rd21209, %r6747, %r6739;
	{ .reg .b32 tmp; mov.b64 {tmp, %r4385}, %rd21209; }
	and.b64  	%rd21210, %rd21148, 4294967295;
	and.b64  	%rd21211, %rd21209, 4294967295;
	and.b64  	%rd21212, %rd21208, 4294967295;
	add.s64 	%rd21213, %rd21212, %rd21210;
	add.s64 	%rd21214, %rd21213, %rd21211;
	{ .reg .b32 tmp; mov.b64 {tmp, %r4386}, %rd21214; }
	add.s32 	%r4387, %r4386, %r4385;
	mul.lo.s32 	%r4388, %r22, %r4384;
	cvt.u64.u32 	%rd21215, %r4388;
	mul.wide.u32 	%rd21216, %r6, %r4388;
	shr.u64 	%rd21217, %rd21216, 32;
	and.b64  	%rd21218, %rd21153, 4294967295;
	and.b64  	%rd21219, %rd21216, 4294967295;
	add.s64 	%rd21220, %rd21219, %rd21218;
	shr.u64 	%rd21221, %rd21220, 32;
	add.s64 	%rd21222, %rd21221, %rd21217;
	mul.lo.s64 	%rd21223, %rd2, %rd21215;
	shr.u64 	%rd21224, %rd21223, 32;
	and.b64  	%rd21225, %rd21161, 4294967295;
	and.b64  	%rd21226, %rd21223, 4294967295;
	and.b64  	%rd21227, %rd21222, 4294967295;
	add.s64 	%rd21228, %rd21227, %rd21225;
	add.s64 	%rd21229, %rd21228, %rd21226;
	cvt.u32.u64 	%r6762, %rd21229;
	shr.u64 	%rd21230, %rd21229, 32;
	add.s64 	%rd21231, %rd21230, %rd21224;
	mul.lo.s64 	%rd21232, %rd3, %rd21215;
	shr.u64 	%rd21233, %rd21232, 32;
	and.b64  	%rd21234, %rd21170, 4294967295;
	and.b64  	%rd21235, %rd21232, 4294967295;
	and.b64  	%rd21236, %rd21231, 4294967295;
	add.s64 	%rd21237, %rd21236, %rd21234;
	add.s64 	%rd21238, %rd21237, %rd21235;
	cvt.u32.u64 	%r6761, %rd21238;
	shr.u64 	%rd21239, %rd21238, 32;
	add.s64 	%rd21240, %rd21239, %rd21233;
	mul.lo.s64 	%rd21241, %rd17, %rd21215;
	shr.u64 	%rd21242, %rd21241, 32;
	and.b64  	%rd21243, %rd21179, 4294967295;
	and.b64  	%rd21244, %rd21241, 4294967295;
	and.b64  	%rd21245, %rd21240, 4294967295;
	add.s64 	%rd21246, %rd21245, %rd21243;
	add.s64 	%rd21247, %rd21246, %rd21244;
	cvt.u32.u64 	%r6760, %rd21247;
	shr.u64 	%rd21248, %rd21247, 32;
	add.s64 	%rd21249, %rd21248, %rd21242;
	mul.lo.s64 	%rd21250, %rd18, %rd21215;
	shr.u64 	%rd21251, %rd21250, 32;
	and.b64  	%rd21252, %rd21188, 4294967295;
	and.b64  	%rd21253, %rd21250, 4294967295;
	and.b64  	%rd21254, %rd21249, 4294967295;
	add.s64 	%rd21255, %rd21254, %rd21252;
	add.s64 	%rd21256, %rd21255, %rd21253;
	cvt.u32.u64 	%r6759, %rd21256;
	shr.u64 	%rd21257, %rd21256, 32;
	add.s64 	%rd21258, %rd21257, %rd21251;
	mul.lo.s64 	%rd21259, %rd19, %rd21215;
	shr.u64 	%rd21260, %rd21259, 32;
	and.b64  	%rd21261, %rd21197, 4294967295;
	and.b64  	%rd21262, %rd21259, 4294967295;
	and.b64  	%rd21263, %rd21258, 4294967295;
	add.s64 	%rd21264, %rd21263, %rd21261;
	add.s64 	%rd21265, %rd21264, %rd21262;
	cvt.u32.u64 	%r6758, %rd21265;
	shr.u64 	%rd21266, %rd21265, 32;
	add.s64 	%rd21267, %rd21266, %rd21260;
	mul.lo.s64 	%rd21268, %rd7, %rd21215;
	shr.u64 	%rd21269, %rd21268, 32;
	and.b64  	%rd21270, %rd21206, 4294967295;
	and.b64  	%rd21271, %rd21268, 4294967295;
	and.b64  	%rd21272, %rd21267, 4294967295;
	add.s64 	%rd21273, %rd21272, %rd21270;
	add.s64 	%rd21274, %rd21273, %rd21271;
	cvt.u32.u64 	%r6757, %rd21274;
	shr.u64 	%rd21275, %rd21274, 32;
	add.s64 	%rd21276, %rd21275, %rd21269;
	mul.wide.u32 	%rd21277, %r13, %r4388;
	{ .reg .b32 tmp; mov.b64 {tmp, %r4389}, %rd21277; }
	and.b64  	%rd21278, %rd21214, 4294967295;
	and.b64  	%rd21279, %rd21277, 4294967295;
	and.b64  	%rd21280, %rd21276, 4294967295;
	add.s64 	%rd21281, %rd21280, %rd21278;
	add.s64 	%rd21282, %rd21281, %rd21279;
	cvt.u32.u64 	%r6756, %rd21282;
	{ .reg .b32 tmp; mov.b64 {tmp, %r4390}, %rd21282; }
	add.s32 	%r4391, %r4390, %r4389;
	add.s32 	%r6755, %r4387, %r4391;
	setp.lt.u32 	%p1944, %r6755, %r13;
	@%p1944 bra 	$L__BB0_576;
	setp.gt.u32 	%p1945, %r6755, %r13;
	@%p1945 bra 	$L__BB0_575;
	setp.gt.u32 	%p1946, %r12, %r6756;
	@%p1946 bra 	$L__BB0_576;
	setp.lt.u32 	%p1947, %r12, %r6756;
	@%p1947 bra 	$L__BB0_575;
	setp.gt.u32 	%p1948, %r11, %r6757;
	@%p1948 bra 	$L__BB0_576;
	setp.lt.u32 	%p1949, %r11, %r6757;
	@%p1949 bra 	$L__BB0_575;
	setp.gt.u32 	%p1950, %r10, %r6758;
	@%p1950 bra 	$L__BB0_576;
	setp.lt.u32 	%p1951, %r10, %r6758;
	@%p1951 bra 	$L__BB0_575;
	setp.gt.u32 	%p1952, %r9, %r6759;
	@%p1952 bra 	$L__BB0_576;
	setp.lt.u32 	%p1953, %r9, %r6759;
	@%p1953 bra 	$L__BB0_575;
	setp.gt.u32 	%p1954, %r8, %r6760;
	@%p1954 bra 	$L__BB0_576;
	setp.lt.u32 	%p1955, %r8, %r6760;
	@%p1955 bra 	$L__BB0_575;
	setp.gt.u32 	%p1956, %r7, %r6761;
	@%p1956 bra 	$L__BB0_576;
	setp.ge.u32 	%p1957, %r7, %r6761;
	setp.gt.u32 	%p1958, %r6, %r6762;
	and.pred  	%p1959, %p1957, %p1958;
	@%p1959 bra 	$L__BB0_576;
$L__BB0_575:
	sub.s32 	%r1161, %r6762, %r6;
	setp.lt.u32 	%p1960, %r6762, %r6;
	selp.u32 	%r4392, 1, 0, %p1960;
	add.s32 	%r4393, %r7, %r4392;
	sub.s32 	%r1162, %r6761, %r4393;
	setp.gt.u32 	%p1961, %r7, %r6761;
	setp.eq.s32 	%p1962, %r7, %r6761;
	and.pred  	%p1963, %p1962, %p1960;
	or.pred  	%p1964, %p1961, %p1963;
	selp.u32 	%r4394, 1, 0, %p1964;
	add.s32 	%r4395, %r8, %r4394;
	sub.s32 	%r1163, %r6760, %r4395;
	setp.gt.u32 	%p1965, %r8, %r6760;
	setp.eq.s32 	%p1966, %r8, %r6760;
	and.pred  	%p1967, %p1966, %p1964;
	or.pred  	%p1968, %p1965, %p1967;
	selp.u32 	%r4396, 1, 0, %p1968;
	add.s32 	%r4397, %r9, %r4396;
	sub.s32 	%r1164, %r6759, %r4397;
	setp.gt.u32 	%p1969, %r9, %r6759;
	setp.eq.s32 	%p1970, %r9, %r6759;
	and.pred  	%p1971, %p1970, %p1968;
	or.pred  	%p1972, %p1969, %p1971;
	selp.u32 	%r4398, 1, 0, %p1972;
	add.s32 	%r4399, %r10, %r4398;
	sub.s32 	%r1165, %r6758, %r4399;
	setp.gt.u32 	%p1973, %r10, %r6758;
	setp.eq.s32 	%p1974, %r10, %r6758;
	and.pred  	%p1975, %p1974, %p1972;
	or.pred  	%p1976, %p1973, %p1975;
	selp.u32 	%r4400, 1, 0, %p1976;
	add.s32 	%r4401, %r11, %r4400;
	sub.s32 	%r1166, %r6757, %r4401;
	setp.gt.u32 	%p1977, %r11, %r6757;
	setp.eq.s32 	%p1978, %r11, %r6757;
	and.pred  	%p1979, %p1978, %p1976;
	or.pred  	%p1980, %p1977, %p1979;
	selp.u32 	%r4402, 1, 0, %p1980;
	add.s32 	%r4403, %r12, %r4402;
	sub.s32 	%r1167, %r6756, %r4403;
	setp.gt.u32 	%p1981, %r12, %r6756;
	setp.eq.s32 	%p1982, %r12, %r6756;
	and.pred  	%p1983, %p1982, %p1980;
	or.pred  	%p1984, %p1981, %p1983;
	selp.u32 	%r4404, 1, 0, %p1984;
	add.s32 	%r4405, %r13, %r4404;
	sub.s32 	%r6755, %r6755, %r4405;
	mov.u32 	%r6756, %r1167;
	mov.u32 	%r6757, %r1166;
	mov.u32 	%r6758, %r1165;
	mov.u32 	%r6759, %r1164;
	mov.u32 	%r6760, %r1163;
	mov.u32 	%r6761, %r1162;
	mov.u32 	%r6762, %r1161;
$L__BB0_576:
	mul.wide.u32 	%rd21283, %r6375, %r6351;
	shr.u64 	%rd21284, %rd21283, 32;
	cvt.u32.u64 	%r4406, %rd21283;
	mul.wide.u32 	%rd21285, %r6374, %r6351;
	shr.u64 	%rd21286, %rd21285, 32;
	and.b64  	%rd21287, %rd21285, 4294967295;
	add.s64 	%rd21288, %rd21284, %rd21287;
	shr.u64 	%rd21289, %rd21288, 32;
	add.s64 	%rd21290, %rd21289, %rd21286;
	mul.wide.u32 	%rd21291, %r6373, %r6351;
	shr.u64 	%rd21292, %rd21291, 32;
	and.b64  	%rd21293, %rd21291, 4294967295;
	and.b64  	%rd21294, %rd21290, 4294967295;
	add.s64 	%rd21295, %rd21294, %rd21293;
	shr.u64 	%rd21296, %rd21295, 32;
	add.s64 	%rd21297, %rd21296, %rd21292;
	mul.wide.u32 	%rd21298, %r6372, %r6351;
	shr.u64 	%rd21299, %rd21298, 32;
	and.b64  	%rd21300, %rd21298, 4294967295;
	and.b64  	%rd21301, %rd21297, 4294967295;
	add.s64 	%rd21302, %rd21301, %rd21300;
	shr.u64 	%rd21303, %rd21302, 32;
	add.s64 	%rd21304, %rd21303, %rd21299;
	mul.wide.u32 	%rd21305, %r6371, %r6351;
	shr.u64 	%rd21306, %rd21305, 32;
	and.b64  	%rd21307, %rd21305, 4294967295;
	and.b64  	%rd21308, %rd21304, 4294967295;
	add.s64 	%rd21309, %rd21308, %rd21307;
	shr.u64 	%rd21310, %rd21309, 32;
	add.s64 	%rd21311, %rd21310, %rd21306;
	mul.wide.u32 	%rd21312, %r6370, %r6351;
	shr.u64 	%rd21313, %rd21312, 32;
	and.b64  	%rd21314, %rd21312, 4294967295;
	and.b64  	%rd21315, %rd21311, 4294967295;
	add.s64 	%rd21316, %rd21315, %rd21314;
	shr.u64 	%rd21317, %rd21316, 32;
	add.s64 	%rd21318, %rd21317, %rd21313;
	mul.wide.u32 	%rd21319, %r6369, %r6351;
	shr.u64 	%rd21320, %rd21319, 32;
	and.b64  	%rd21321, %rd21319, 4294967295;
	and.b64  	%rd21322, %rd21318, 4294967295;
	add.s64 	%rd21323, %rd21322, %rd21321;
	shr.u64 	%rd21324, %rd21323, 32;
	add.s64 	%rd21325, %rd21324, %rd21320;
	mul.wide.u32 	%rd21326, %r6368, %r6351;
	shr.u64 	%rd21327, %rd21326, 32;
	and.b64  	%rd21328, %rd21326, 4294967295;
	and.b64  	%rd21329, %rd21325, 4294967295;
	add.s64 	%rd21330, %rd21329, %rd21328;
	shr.u64 	%rd21331, %rd21330, 32;
	add.s64 	%rd21332, %rd21331, %rd21327;
	mul.lo.s32 	%r4407, %r22, %r4406;
	cvt.u64.u32 	%rd21333, %r4407;
	mul.wide.u32 	%rd21334, %r6, %r4407;
	shr.u64 	%rd21335, %rd21334, 32;
	and.b64  	%rd21336, %rd21283, 4294967295;
	and.b64  	%rd21337, %rd21334, 4294967295;
	add.s64 	%rd21338, %rd21337, %rd21336;
	shr.u64 	%rd21339, %rd21338, 32;
	add.s64 	%rd21340, %rd21339, %rd21335;
	mul.lo.s64 	%rd21341, %rd2, %rd21333;
	shr.u64 	%rd21342, %rd21341, 32;
	and.b64  	%rd21343, %rd21288, 4294967295;
	and.b64  	%rd21344, %rd21341, 4294967295;
	and.b64  	%rd21345, %rd21340, 4294967295;
	add.s64 	%rd21346, %rd21345, %rd21343;
	add.s64 	%rd21347, %rd21346, %rd21344;
	shr.u64 	%rd21348, %rd21347, 32;
	add.s64 	%rd21349, %rd21348, %rd21342;
	mul.lo.s64 	%rd21350, %rd3, %rd21333;
	shr.u64 	%rd21351, %rd21350, 32;
	and.b64  	%rd21352, %rd21295, 4294967295;
	and.b64  	%rd21353, %rd21350, 4294967295;
	and.b64  	%rd21354, %rd21349, 4294967295;
	add.s64 	%rd21355, %rd21354, %rd21352;
	add.s64 	%rd21356, %rd21355, %rd21353;
	shr.u64 	%rd21357, %rd21356, 32;
	add.s64 	%rd21358, %rd21357, %rd21351;
	mul.lo.s64 	%rd21359, %rd17, %rd21333;
	shr.u64 	%rd21360, %rd21359, 32;
	and.b64  	%rd21361, %rd21302, 4294967295;
	and.b64  	%rd21362, %rd21359, 4294967295;
	and.b64  	%rd21363, %rd21358, 4294967295;
	add.s64 	%rd21364, %rd21363, %rd21361;
	add.s64 	%rd21365, %rd21364, %rd21362;
	shr.u64 	%rd21366, %rd21365, 32;
	add.s64 	%rd21367, %rd21366, %rd21360;
	mul.lo.s64 	%rd21368, %rd18, %rd21333;
	shr.u64 	%rd21369, %rd21368, 32;
	and.b64  	%rd21370, %rd21309, 4294967295;
	and.b64  	%rd21371, %rd21368, 4294967295;
	and.b64  	%rd21372, %rd21367, 4294967295;
	add.s64 	%rd21373, %rd21372, %rd21370;
	add.s64 	%rd21374, %rd21373, %rd21371;
	shr.u64 	%rd21375, %rd21374, 32;
	add.s64 	%rd21376, %rd21375, %rd21369;
	mul.lo.s64 	%rd21377, %rd19, %rd21333;
	shr.u64 	%rd21378, %rd21377, 32;
	and.b64  	%rd21379, %rd21316, 4294967295;
	and.b64  	%rd21380, %rd21377, 4294967295;
	and.b64  	%rd21381, %rd21376, 4294967295;
	add.s64 	%rd21382, %rd21381, %rd21379;
	add.s64 	%rd21383, %rd21382, %rd21380;
	shr.u64 	%rd21384, %rd21383, 32;
	add.s64 	%rd21385, %rd21384, %rd21378;
	mul.lo.s64 	%rd21386, %rd7, %rd21333;
	shr.u64 	%rd21387, %rd21386, 32;
	and.b64  	%rd21388, %rd21323, 4294967295;
	and.b64  	%rd21389, %rd21386, 4294967295;
	and.b64  	%rd21390, %rd21385, 4294967295;
	add.s64 	%rd21391, %rd21390, %rd21388;
	add.s64 	%rd21392, %rd21391, %rd21389;
	shr.u64 	%rd21393, %rd21392, 32;
	add.s64 	%rd21394, %rd21393, %rd21387;
	mul.wide.u32 	%rd21395, %r13, %r4407;
	shr.u64 	%rd21396, %rd21395, 32;
	and.b64  	%rd21397, %rd21330, 4294967295;
	and.b64  	%rd21398, %rd21395, 4294967295;
	and.b64  	%rd21399, %rd21394, 4294967295;
	add.s64 	%rd21400, %rd21399, %rd21397;
	add.s64 	%rd21401, %rd21400, %rd21398;
	shr.u64 	%rd21402, %rd21401, 32;
	add.s64 	%rd21403, %rd21402, %rd21396;
	add.s64 	%rd21404, %rd21332, %rd21403;
	mul.wide.u32 	%rd21405, %r6375, %r6350;
	shr.u64 	%rd21406, %rd21405, 32;
	and.b64  	%rd21407, %rd21347, 4294967295;
	and.b64  	%rd21408, %rd21405, 4294967295;
	add.s64 	%rd21409, %rd21408, %rd21407;
	cvt.u32.u64 	%r4408, %rd21409;
	shr.u64 	%rd21410, %rd21409, 32;
	add.s64 	%rd21411, %rd21410, %rd21406;
	mul.wide.u32 	%rd21412, %r6374, %r6350;
	shr.u64 	%rd21413, %rd21412, 32;
	and.b64  	%rd21414, %rd21356, 4294967295;
	and.b64  	%rd21415, %rd21412, 4294967295;
	and.b64  	%rd21416, %rd21411, 4294967295;
	add.s64 	%rd21417, %rd21416, %rd21414;
	add.s64 	%rd21418, %rd21417, %rd21415;
	shr.u64 	%rd21419, %rd21418, 32;
	add.s64 	%rd21420, %rd21419, %rd21413;
	mul.wide.u32 	%rd21421, %r6373, %r6350;
	shr.u64 	%rd21422, %rd21421, 32;
	and.b64  	%rd21423, %rd21365, 4294967295;
	and.b64  	%rd21424, %rd21421, 4294967295;
	and.b64  	%rd21425, %rd21420, 4294967295;
	add.s64 	%rd21426, %rd21425, %rd21423;
	add.s64 	%rd21427, %rd21426, %rd21424;
	shr.u64 	%rd21428, %rd21427, 32;
	add.s64 	%rd21429, %rd21428, %rd21422;
	mul.wide.u32 	%rd21430, %r6372, %r6350;
	shr.u64 	%rd21431, %rd21430, 32;
	and.b64  	%rd21432, %rd21374, 4294967295;
	and.b64  	%rd21433, %rd21430, 4294967295;
	and.b64  	%rd21434, %rd21429, 4294967295;
	add.s64 	%rd21435, %rd21434, %rd21432;
	add.s64 	%rd21436, %rd21435, %rd21433;
	shr.u64 	%rd21437, %rd21436, 32;
	add.s64 	%rd21438, %rd21437, %rd21431;
	mul.wide.u32 	%rd21439, %r6371, %r6350;
	shr.u64 	%rd21440, %rd21439, 32;
	and.b64  	%rd21441, %rd21383, 4294967295;
	and.b64  	%rd21442, %rd21439, 4294967295;
	and.b64  	%rd21443, %rd21438, 4294967295;
	add.s64 	%rd21444, %rd21443, %rd21441;
	add.s64 	%rd21445, %rd21444, %rd21442;
	shr.u64 	%rd21446, %rd21445, 32;
	add.s64 	%rd21447, %rd21446, %rd21440;
	mul.wide.u32 	%rd21448, %r6370, %r6350;
	shr.u64 	%rd21449, %rd21448, 32;
	and.b64  	%rd21450, %rd21392, 4294967295;
	and.b64  	%rd21451, %rd21448, 4294967295;
	and.b64  	%rd21452, %rd21447, 4294967295;
	add.s64 	%rd21453, %rd21452, %rd21450;
	add.s64 	%rd21454, %rd21453, %rd21451;
	shr.u64 	%rd21455, %rd21454, 32;
	add.s64 	%rd21456, %rd21455, %rd21449;
	mul.wide.u32 	%rd21457, %r6369, %r6350;
	shr.u64 	%rd21458, %rd21457, 32;
	and.b64  	%rd21459, %rd21401, 4294967295;
	and.b64  	%rd21460, %rd21457, 4294967295;
	and.b64  	%rd21461, %rd21456, 4294967295;
	add.s64 	%rd21462, %rd21461, %rd21459;
	add.s64 	%rd21463, %rd21462, %rd21460;
	shr.u64 	%rd21464, %rd21463, 32;
	add.s64 	%rd21465, %rd21464, %rd21458;
	mul.wide.u32 	%rd21466, %r6368, %r6350;
	shr.u64 	%rd21467, %rd21466, 32;
	and.b64  	%rd21468, %rd21404, 4294967295;
	and.b64  	%rd21469, %rd21466, 4294967295;
	and.b64  	%rd21470, %rd21465, 4294967295;
	add.s64 	%rd21471, %rd21470, %rd21468;
	add.s64 	%rd21472, %rd21471, %rd21469;
	shr.u64 	%rd21473, %rd21472, 32;
	add.s64 	%rd21474, %rd21473, %rd21467;
	mul.lo.s32 	%r4409, %r22, %r4408;
	cvt.u64.u32 	%rd21475, %r4409;
	mul.wide.u32 	%rd21476, %r6, %r4409;
	shr.u64 	%rd21477, %rd21476, 32;
	and.b64  	%rd21478, %rd21409, 4294967295;
	and.b64  	%rd21479, %rd21476, 4294967295;
	add.s64 	%rd21480, %rd21479, %rd21478;
	shr.u64 	%rd21481, %rd21480, 32;
	add.s64 	%rd21482, %rd21481, %rd21477;
	mul.lo.s64 	%rd21483, %rd2, %rd21475;
	shr.u64 	%rd21484, %rd21483, 32;
	and.b64  	%rd21485, %rd21418, 4294967295;
	and.b64  	%rd21486, %rd21483, 4294967295;
	and.b64  	%rd21487, %rd21482, 4294967295;
	add.s64 	%rd21488, %rd21487, %rd21485;
	add.s64 	%rd21489, %rd21488, %rd21486;
	shr.u64 	%rd21490, %rd21489, 32;
	add.s64 	%rd21491, %rd21490, %rd21484;
	mul.lo.s64 	%rd21492, %rd3, %rd21475;
	shr.u64 	%rd21493, %rd21492, 32;
	and.b64  	%rd21494, %rd21427, 4294967295;
	and.b64  	%rd21495, %rd21492, 4294967295;
	and.b64  	%rd21496, %rd21491, 4294967295;
	add.s64 	%rd21497, %rd21496, %rd21494;
	add.s64 	%rd21498, %rd21497, %rd21495;
	shr.u64 	%rd21499, %rd21498, 32;
	add.s64 	%rd21500, %rd21499, %rd21493;
	mul.lo.s64 	%rd21501, %rd17, %rd21475;
	shr.u64 	%rd21502, %rd21501, 32;
	and.b64  	%rd21503, %rd21436, 4294967295;
	and.b64  	%rd21504, %rd21501, 4294967295;
	and.b64  	%rd21505, %rd21500, 4294967295;
	add.s64 	%rd21506, %rd21505, %rd21503;
	add.s64 	%rd21507, %rd21506, %rd21504;
	shr.u64 	%rd21508, %rd21507, 32;
	add.s64 	%rd21509, %rd21508, %rd21502;
	mul.lo.s64 	%rd21510, %rd18, %rd21475;
	shr.u64 	%rd21511, %rd21510, 32;
	and.b64  	%rd21512, %rd21445, 4294967295;
	and.b64  	%rd21513, %rd21510, 4294967295;
	and.b64  	%rd21514, %rd21509, 4294967295;
	add.s64 	%rd21515, %rd21514, %rd21512;
	add.s64 	%rd21516, %rd21515, %rd21513;
	shr.u64 	%rd21517, %rd21516, 32;
	add.s64 	%rd21518, %rd21517, %rd21511;
	mul.lo.s64 	%rd21519, %rd19, %rd21475;
	shr.u64 	%rd21520, %rd21519, 32;
	and.b64  	%rd21521, %rd21454, 4294967295;
	and.b64  	%rd21522, %rd21519, 4294967295;
	and.b64  	%rd21523, %rd21518, 4294967295;
	add.s64 	%rd21524, %rd21523, %rd21521;
	add.s64 	%rd21525, %rd21524, %rd21522;
	shr.u64 	%rd21526, %rd21525, 32;
	add.s64 	%rd21527, %rd21526, %rd21520;
	mul.lo.s64 	%rd21528, %rd7, %rd21475;
	shr.u64 	%rd21529, %rd21528, 32;
	and.b64  	%rd21530, %rd21463, 4294967295;
	and.b64  	%rd21531, %rd21528, 4294967295;
	and.b64  	%rd21532, %rd21527, 4294967295;
	add.s64 	%rd21533, %rd21532, %rd21530;
	add.s64 	%rd21534, %rd21533, %rd21531;
	shr.u64 	%rd21535, %rd21534, 32;
	add.s64 	%rd21536, %rd21535, %rd21529;
	mul.wide.u32 	%rd21537, %r13, %r4409;
	shr.u64 	%rd21538, %rd21537, 32;
	and.b64  	%rd21539, %rd21472, 4294967295;
	and.b64  	%rd21540, %rd21537, 4294967295;
	and.b64  	%rd21541, %rd21536, 4294967295;
	add.s64 	%rd21542, %rd21541, %rd21539;
	add.s64 	%rd21543, %rd21542, %rd21540;
	shr.u64 	%rd21544, %rd21543, 32;
	add.s64 	%rd21545, %rd21544, %rd21538;
	add.s64 	%rd21546, %rd21474, %rd21545;
	mul.wide.u32 	%rd21547, %r6375, %r6349;
	shr.u64 	%rd21548, %rd21547, 32;
	and.b64  	%rd21549, %rd21489, 4294967295;
	and.b64  	%rd21550, %rd21547, 4294967295;
	add.s64 	%rd21551, %rd21550, %rd21549;
	cvt.u32.u64 	%r4410, %rd21551;
	shr.u64 	%rd21552, %rd21551, 32;
	add.s64 	%rd21553, %rd21552, %rd21548;
	mul.wide.u32 	%rd21554, %r6374, %r6349;
	shr.u64 	%rd21555, %rd21554, 32;
	and.b64  	%rd21556, %rd21498, 4294967295;
	and.b64  	%rd21557, %rd21554, 4294967295;
	and.b64  	%rd21558, %rd21553, 4294967295;
	add.s64 	%rd21559, %rd21558, %rd21556;
	add.s64 	%rd21560, %rd21559, %rd21557;
	shr.u64 	%rd21561, %rd21560, 32;
	add.s64 	%rd21562, %rd21561, %rd21555;
	mul.wide.u32 	%rd21563, %r6373, %r6349;
	shr.u64 	%rd21564, %rd21563, 32;
	and.b64  	%rd21565, %rd21507, 4294967295;
	and.b64  	%rd21566, %rd21563, 4294967295;
	and.b64  	%rd21567, %rd21562, 4294967295;
	add.s64 	%rd21568, %rd21567, %rd21565;
	add.s64 	%rd21569, %rd21568, %rd21566;
	shr.u64 	%rd21570, %rd21569, 32;
	add.s64 	%rd21571, %rd21570, %rd21564;
	mul.wide.u32 	%rd21572, %r6372, %r6349;
	shr.u64 	%rd21573, %rd21572, 32;
	and.b64  	%rd21574, %rd21516, 4294967295;
	and.b64  	%rd21575, %rd21572, 4294967295;
	and.b64  	%rd21576, %rd21571, 4294967295;
	add.s64 	%rd21577, %rd21576, %rd21574;
	add.s64 	%rd21578, %rd21577, %rd21575;
	shr.u64 	%rd21579, %rd21578, 32;
	add.s64 	%rd21580, %rd21579, %rd21573;
	mul.wide.u32 	%rd21581, %r6371, %r6349;
	shr.u64 	%rd21582, %rd21581, 32;
	and.b64  	%rd21583, %rd21525, 4294967295;
	and.b64  	%rd21584, %rd21581, 4294967295;
	and.b64  	%rd21585, %rd21580, 4294967295;
	add.s64 	%rd21586, %rd21585, %rd21583;
	add.s64 	%rd21587, %rd21586, %rd21584;
	shr.u64 	%rd21588, %rd21587, 32;
	add.s64 	%rd21589, %rd21588, %rd21582;
	mul.wide.u32 	%rd21590, %r6370, %r6349;
	shr.u64 	%rd21591, %rd21590, 32;
	and.b64  	%rd21592, %rd21534, 4294967295;
	and.b64  	%rd21593, %rd21590, 4294967295;
	and.b64  	%rd21594, %rd21589, 4294967295;
	add.s64 	%rd21595, %rd21594, %rd21592;
	add.s64 	%rd21596, %rd21595, %rd21593;
	shr.u64 	%rd21597, %rd21596, 32;
	add.s64 	%rd21598, %rd21597, %rd21591;
	mul.wide.u32 	%rd21599, %r6369, %r6349;
	shr.u64 	%rd21600, %rd21599, 32;
	and.b64  	%rd21601, %rd21543, 4294967295;
	and.b64  	%rd21602, %rd21599, 4294967295;
	and.b64  	%rd21603, %rd21598, 4294967295;
	add.s64 	%rd21604, %rd21603, %rd21601;
	add.s64 	%rd21605, %rd21604, %rd21602;
	shr.u64 	%rd21606, %rd21605, 32;
	add.s64 	%rd21607, %rd21606, %rd21600;
	mul.wide.u32 	%rd21608, %r6368, %r6349;
	shr.u64 	%rd21609, %rd21608, 32;
	and.b64  	%rd21610, %rd21546, 4294967295;
	and.b64  	%rd21611, %rd21608, 4294967295;
	and.b64  	%rd21612, %rd21607, 4294967295;
	add.s64 	%rd21613, %rd21612, %rd21610;
	add.s64 	%rd21614, %rd21613, %rd21611;
	shr.u64 	%rd21615, %rd21614, 32;
	add.s64 	%rd21616, %rd21615, %rd21609;
	mul.lo.s32 	%r4411, %r22, %r4410;
	cvt.u64.u32 	%rd21617, %r4411;
	mul.wide.u32 	%rd21618, %r6, %r4411;
	shr.u64 	%rd21619, %rd21618, 32;
	and.b64  	%rd21620, %rd21551, 4294967295;
	and.b64  	%rd21621, %rd21618, 4294967295;
	add.s64 	%rd21622, %rd21621, %rd21620;
	shr.u64 	%rd21623, %rd21622, 32;
	add.s64 	%rd21624, %rd21623, %rd21619;
	mul.lo.s64 	%rd21625, %rd2, %rd21617;
	shr.u64 	%rd21626, %rd21625, 32;
	and.b64  	%rd21627, %rd21560, 4294967295;
	and.b64  	%rd21628, %rd21625, 4294967295;
	and.b64  	%rd21629, %rd21624, 4294967295;
	add.s64 	%rd21630, %rd21629, %rd21627;
	add.s64 	%rd21631, %rd21630, %rd21628;
	shr.u64 	%rd21632, %rd21631, 32;
	add.s64 	%rd21633, %rd21632, %rd21626;
	mul.lo.s64 	%rd21634, %rd3, %rd21617;
	shr.u64 	%rd21635, %rd21634, 32;
	and.b64  	%rd21636, %rd21569, 4294967295;
	and.b64  	%rd21637, %rd21634, 4294967295;
	and.b64  	%rd21638, %rd21633, 4294967295;
	add.s64 	%rd21639, %rd21638, %rd21636;
	add.s64 	%rd21640, %rd21639, %rd21637;
	shr.u64 	%rd21641, %rd21640, 32;
	add.s64 	%rd21642, %rd21641, %rd21635;
	mul.lo.s64 	%rd21643, %rd17, %rd21617;
	shr.u64 	%rd21644, %rd21643, 32;
	and.b64  	%rd21645, %rd21578, 4294967295;
	and.b64  	%rd21646, %rd21643, 4294967295;
	and.b64  	%rd21647, %rd21642, 4294967295;
	add.s64 	%rd21648, %rd21647, %rd21645;
	add.s64 	%rd21649, %rd21648, %rd21646;
	shr.u64 	%rd21650, %rd21649, 32;
	add.s64 	%rd21651, %rd21650, %rd21644;
	mul.lo.s64 	%rd21652, %rd18, %rd21617;
	shr.u64 	%rd21653, %rd21652, 32;
	and.b64  	%rd21654, %rd21587, 4294967295;
	and.b64  	%rd21655, %rd21652, 4294967295;
	and.b64  	%rd21656, %rd21651, 4294967295;
	add.s64 	%rd21657, %rd21656, %rd21654;
	add.s64 	%rd21658, %rd21657, %rd21655;
	shr.u64 	%rd21659, %rd21658, 32;
	add.s64 	%rd21660, %rd21659, %rd21653;
	mul.lo.s64 	%rd21661, %rd19, %rd21617;
	shr.u64 	%rd21662, %rd21661, 32;
	and.b64  	%rd21663, %rd21596, 4294967295;
	and.b64  	%rd21664, %rd21661, 4294967295;
	and.b64  	%rd21665, %rd21660, 4294967295;
	add.s64 	%rd21666, %rd21665, %rd21663;
	add.s64 	%rd21667, %rd21666, %rd21664;
	shr.u64 	%rd21668, %rd21667, 32;
	add.s64 	%rd21669, %rd21668, %rd21662;
	mul.lo.s64 	%rd21670, %rd7, %rd21617;
	shr.u64 	%rd21671, %rd21670, 32;
	and.b64  	%rd21672, %rd21605, 4294967295;
	and.b64  	%rd21673, %rd21670, 4294967295;
	and.b64  	%rd21674, %rd21669, 4294967295;
	add.s64 	%rd21675, %rd21674, %rd21672;
	add.s64 	%rd21676, %rd21675, %rd21673;
	shr.u64 	%rd21677, %rd21676, 32;
	add.s64 	%rd21678, %rd21677, %rd21671;
	mul.wide.u32 	%rd21679, %r13, %r4411;
	shr.u64 	%rd21680, %rd21679, 32;
	and.b64  	%rd21681, %rd21614, 4294967295;
	and.b64  	%rd21682, %rd21679, 4294967295;
	and.b64  	%rd21683, %rd21678, 4294967295;
	add.s64 	%rd21684, %rd21683, %rd21681;
	add.s64 	%rd21685, %rd21684, %rd21682;
	shr.u64 	%rd21686, %rd21685, 32;
	add.s64 	%rd21687, %rd21686, %rd21680;
	add.s64 	%rd21688, %rd21616, %rd21687;
	mul.wide.u32 	%rd21689, %r6375, %r6348;
	shr.u64 	%rd21690, %rd21689, 32;
	and.b64  	%rd21691, %rd21631, 4294967295;
	and.b64  	%rd21692, %rd21689, 4294967295;
	add.s64 	%rd21693, %rd21692, %rd21691;
	cvt.u32.u64 	%r4412, %rd21693;
	shr.u64 	%rd21694, %rd21693, 32;
	add.s64 	%rd21695, %rd21694, %rd21690;
	mul.wide.u32 	%rd21696, %r6374, %r6348;
	shr.u64 	%rd21697, %rd21696, 32;
	and.b64  	%rd21698, %rd21640, 4294967295;
	and.b64  	%rd21699, %rd21696, 4294967295;
	and.b64  	%rd21700, %rd21695, 4294967295;
	add.s64 	%rd21701, %rd21700, %rd21698;
	add.s64 	%rd21702, %rd21701, %rd21699;
	shr.u64 	%rd21703, %rd21702, 32;
	add.s64 	%rd21704, %rd21703, %rd21697;
	mul.wide.u32 	%rd21705, %r6373, %r6348;
	shr.u64 	%rd21706, %rd21705, 32;
	and.b64  	%rd21707, %rd21649, 4294967295;
	and.b64  	%rd21708, %rd21705, 4294967295;
	and.b64  	%rd21709, %rd21704, 4294967295;
	add.s64 	%rd21710, %rd21709, %rd21707;
	add.s64 	%rd21711, %rd21710, %rd21708;
	shr.u64 	%rd21712, %rd21711, 32;
	add.s64 	%rd21713, %rd21712, %rd21706;
	mul.wide.u32 	%rd21714, %r6372, %r6348;
	shr.u64 	%rd21715, %rd21714, 32;
	and.b64  	%rd21716, %rd21658, 4294967295;
	and.b64  	%rd21717, %rd21714, 4294967295;
	and.b64  	%rd21718, %rd21713, 4294967295;
	add.s64 	%rd21719, %rd21718, %rd21716;
	add.s64 	%rd21720, %rd21719, %rd21717;
	shr.u64 	%rd21721, %rd21720, 32;
	add.s64 	%rd21722, %rd21721, %rd21715;
	mul.wide.u32 	%rd21723, %r6371, %r6348;
	shr.u64 	%rd21724, %rd21723, 32;
	and.b64  	%rd21725, %rd21667, 4294967295;
	and.b64  	%rd21726, %rd21723, 4294967295;
	and.b64  	%rd21727, %rd21722, 4294967295;
	add.s64 	%rd21728, %rd21727, %rd21725;
	add.s64 	%rd21729, %rd21728, %rd21726;
	shr.u64 	%rd21730, %rd21729, 32;
	add.s64 	%rd21731, %rd21730, %rd21724;
	mul.wide.u32 	%rd21732, %r6370, %r6348;
	shr.u64 	%rd21733, %rd21732, 32;
	and.b64  	%rd21734, %rd21676, 4294967295;
	and.b64  	%rd21735, %rd21732, 4294967295;
	and.b64  	%rd21736, %rd21731, 4294967295;
	add.s64 	%rd21737, %rd21736, %rd21734;
	add.s64 	%rd21738, %rd21737, %rd21735;
	shr.u64 	%rd21739, %rd21738, 32;
	add.s64 	%rd21740, %rd21739, %rd21733;
	mul.wide.u32 	%rd21741, %r6369, %r6348;
	shr.u64 	%rd21742, %rd21741, 32;
	and.b64  	%rd21743, %rd21685, 4294967295;
	and.b64  	%rd21744, %rd21741, 4294967295;
	and.b64  	%rd21745, %rd21740, 4294967295;
	add.s64 	%rd21746, %rd21745, %rd21743;
	add.s64 	%rd21747, %rd21746, %rd21744;
	shr.u64 	%rd21748, %rd21747, 32;
	add.s64 	%rd21749, %rd21748, %rd21742;
	mul.wide.u32 	%rd21750, %r6368, %r6348;
	shr.u64 	%rd21751, %rd21750, 32;
	and.b64  	%rd21752, %rd21688, 4294967295;
	and.b64  	%rd21753, %rd21750, 4294967295;
	and.b64  	%rd21754, %rd21749, 4294967295;
	add.s64 	%rd21755, %rd21754, %rd21752;
	add.s64 	%rd21756, %rd21755, %rd21753;
	shr.u64 	%rd21757, %rd21756, 32;
	add.s64 	%rd21758, %rd21757, %rd21751;
	mul.lo.s32 	%r4413, %r22, %r4412;
	cvt.u64.u32 	%rd21759, %r4413;
	mul.wide.u32 	%rd21760, %r6, %r4413;
	shr.u64 	%rd21761, %rd21760, 32;
	and.b64  	%rd21762, %rd21693, 4294967295;
	and.b64  	%rd21763, %rd21760, 4294967295;
	add.s64 	%rd21764, %rd21763, %rd21762;
	shr.u64 	%rd21765, %rd21764, 32;
	add.s64 	%rd21766, %rd21765, %rd21761;
	mul.lo.s64 	%rd21767, %rd2, %rd21759;
	shr.u64 	%rd21768, %rd21767, 32;
	and.b64  	%rd21769, %rd21702, 4294967295;
	and.b64  	%rd21770, %rd21767, 4294967295;
	and.b64  	%rd21771, %rd21766, 4294967295;
	add.s64 	%rd21772, %rd21771, %rd21769;
	add.s64 	%rd21773, %rd21772, %rd21770;
	shr.u64 	%rd21774, %rd21773, 32;
	add.s64 	%rd21775, %rd21774, %rd21768;
	mul.lo.s64 	%rd21776, %rd3, %rd21759;
	shr.u64 	%rd21777, %rd21776, 32;
	and.b64  	%rd21778, %rd21711, 4294967295;
	and.b64  	%rd21779, %rd21776, 4294967295;
	and.b64  	%rd21780, %rd21775, 4294967295;
	add.s64 	%rd21781, %rd21780, %rd21778;
	add.s64 	%rd21782, %rd21781, %rd21779;
	shr.u64 	%rd21783, %rd21782, 32;
	add.s64 	%rd21784, %rd21783, %rd21777;
	mul.lo.s64 	%rd21785, %rd17, %rd21759;
	shr.u64 	%rd21786, %rd21785, 32;
	and.b64  	%rd21787, %rd21720, 4294967295;
	and.b64  	%rd21788, %rd21785, 4294967295;
	and.b64  	%rd21789, %rd21784, 4294967295;
	add.s64 	%rd21790, %rd21789, %rd21787;
	add.s64 	%rd21791, %rd21790, %rd21788;
	shr.u64 	%rd21792, %rd21791, 32;
	add.s64 	%rd21793, %rd21792, %rd21786;
	mul.lo.s64 	%rd21794, %rd18, %rd21759;
	shr.u64 	%rd21795, %rd21794, 32;
	and.b64  	%rd21796, %rd21729, 4294967295;
	and.b64  	%rd21797, %rd21794, 4294967295;
	and.b64  	%rd21798, %rd21793, 4294967295;
	add.s64 	%rd21799, %rd21798, %rd21796;
	add.s64 	%rd21800, %rd21799, %rd21797;
	shr.u64 	%rd21801, %rd21800, 32;
	add.s64 	%rd21802, %rd21801, %rd21795;
	mul.lo.s64 	%rd21803, %rd19, %rd21759;
	shr.u64 	%rd21804, %rd21803, 32;
	and.b64  	%rd21805, %rd21738, 4294967295;
	and.b64  	%rd21806, %rd21803, 4294967295;
	and.b64  	%rd21807, %rd21802, 4294967295;
	add.s64 	%rd21808, %rd21807, %rd21805;
	add.s64 	%rd21809, %rd21808, %rd21806;
	shr.u64 	%rd21810, %rd21809, 32;
	add.s64 	%rd21811, %rd21810, %rd21804;
	mul.lo.s64 	%rd21812, %rd7, %rd21759;
	shr.u64 	%rd21813, %rd21812, 32;
	and.b64  	%rd21814, %rd21747, 4294967295;
	and.b64  	%rd21815, %rd21812, 4294967295;
	and.b64  	%rd21816, %rd21811, 4294967295;
	add.s64 	%rd21817, %rd21816, %rd21814;
	add.s64 	%rd21818, %rd21817, %rd21815;
	shr.u64 	%rd21819, %rd21818, 32;
	add.s64 	%rd21820, %rd21819, %rd21813;
	mul.wide.u32 	%rd21821, %r13, %r4413;
	shr.u64 	%rd21822, %rd21821, 32;
	and.b64  	%rd21823, %rd21756, 4294967295;
	and.b64  	%rd21824, %rd21821, 4294967295;
	and.b64  	%rd21825, %rd21820, 4294967295;
	add.s64 	%rd21826, %rd21825, %rd21823;
	add.s64 	%rd21827, %rd21826, %rd21824;
	shr.u64 	%rd21828, %rd21827, 32;
	add.s64 	%rd21829, %rd21828, %rd21822;
	add.s64 	%rd21830, %rd21758, %rd21829;
	mul.wide.u32 	%rd21831, %r6375, %r6347;
	shr.u64 	%rd21832, %rd21831, 32;
	and.b64  	%rd21833, %rd21773, 4294967295;
	and.b64  	%rd21834, %rd21831, 4294967295;
	add.s64 	%rd21835, %rd21834, %rd21833;
	cvt.u32.u64 	%r4414, %rd21835;
	shr.u64 	%rd21836, %rd21835, 32;
	add.s64 	%rd21837, %rd21836, %rd21832;
	mul.wide.u32 	%rd21838, %r6374, %r6347;
	shr.u64 	%rd21839, %rd21838, 32;
	and.b64  	%rd21840, %rd21782, 4294967295;
	and.b64  	%rd21841, %rd21838, 4294967295;
	and.b64  	%rd21842, %rd21837, 4294967295;
	add.s64 	%rd21843, %rd21842, %rd21840;
	add.s64 	%rd21844, %rd21843, %rd21841;
	shr.u64 	%rd21845, %rd21844, 32;
	add.s64 	%rd21846, %rd21845, %rd21839;
	mul.wide.u32 	%rd21847, %r6373, %r6347;
	shr.u64 	%rd21848, %rd21847, 32;
	and.b64  	%rd21849, %rd21791, 4294967295;
	and.b64  	%rd21850, %rd21847, 4294967295;
	and.b64  	%rd21851, %rd21846, 4294967295;
	add.s64 	%rd21852, %rd21851, %rd21849;
	add.s64 	%rd21853, %rd21852, %rd21850;
	shr.u64 	%rd21854, %rd21853, 32;
	add.s64 	%rd21855, %rd21854, %rd21848;
	mul.wide.u32 	%rd21856, %r6372, %r6347;
	shr.u64 	%rd21857, %rd21856, 32;
	and.b64  	%rd21858, %rd21800, 4294967295;
	and.b64  	%rd21859, %rd21856, 4294967295;
	and.b64  	%rd21860, %rd21855, 4294967295;
	add.s64 	%rd21861, %rd21860, %rd21858;
	add.s64 	%rd21862, %rd21861, %rd21859;
	shr.u64 	%rd21863, %rd21862, 32;
	add.s64 	%rd21864, %rd21863, %rd21857;
	mul.wide.u32 	%rd21865, %r6371, %r6347;
	shr.u64 	%rd21866, %rd21865, 32;
	and.b64  	%rd21867, %rd21809, 4294967295;
	and.b64  	%rd21868, %rd21865, 4294967295;
	and.b64  	%rd21869, %rd21864, 4294967295;
	add.s64 	%rd21870, %rd21869, %rd21867;
	add.s64 	%rd21871, %rd21870, %rd21868;
	shr.u64 	%rd21872, %rd21871, 32;
	add.s64 	%rd21873, %rd21872, %rd21866;
	mul.wide.u32 	%rd21874, %r6370, %r6347;
	shr.u64 	%rd21875, %rd21874, 32;
	and.b64  	%rd21876, %rd21818, 4294967295;
	and.b64  	%rd21877, %rd21874, 4294967295;
	and.b64  	%rd21878, %rd21873, 4294967295;
	add.s64 	%rd21879, %rd21878, %rd21876;
	add.s64 	%rd21880, %rd21879, %rd21877;
	shr.u64 	%rd21881, %rd21880, 32;
	add.s64 	%rd21882, %rd21881, %rd21875;
	mul.wide.u32 	%rd21883, %r6369, %r6347;
	shr.u64 	%rd21884, %rd21883, 32;
	and.b64  	%rd21885, %rd21827, 4294967295;
	and.b64  	%rd21886, %rd21883, 4294967295;
	and.b64  	%rd21887, %rd21882, 4294967295;
	add.s64 	%rd21888, %rd21887, %rd21885;
	add.s64 	%rd21889, %rd21888, %rd21886;
	shr.u64 	%rd21890, %rd21889, 32;
	add.s64 	%rd21891, %rd21890, %rd21884;
	mul.wide.u32 	%rd21892, %r6368, %r6347;
	shr.u64 	%rd21893, %rd21892, 32;
	and.b64  	%rd21894, %rd21830, 4294967295;
	and.b64  	%rd21895, %rd21892, 4294967295;
	and.b64  	%rd21896, %rd21891, 4294967295;
	add.s64 	%rd21897, %rd21896, %rd21894;
	add.s64 	%rd21898, %rd21897, %rd21895;
	shr.u64 	%rd21899, %rd21898, 32;
	add.s64 	%rd21900, %rd21899, %rd21893;
	mul.lo.s32 	%r4415, %r22, %r4414;
	cvt.u64.u32 	%rd21901, %r4415;
	mul.wide.u32 	%rd21902, %r6, %r4415;
	shr.u64 	%rd21903, %rd21902, 32;
	and.b64  	%rd21904, %rd21835, 4294967295;
	and.b64  	%rd21905, %rd21902, 4294967295;
	add.s64 	%rd21906, %rd21905, %rd21904;
	shr.u64 	%rd21907, %rd21906, 32;
	add.s64 	%rd21908, %rd21907, %rd21903;
	mul.lo.s64 	%rd21909, %rd2, %rd21901;
	shr.u64 	%rd21910, %rd21909, 32;
	and.b64  	%rd21911, %rd21844, 4294967295;
	and.b64  	%rd21912, %rd21909, 4294967295;
	and.b64  	%rd21913, %rd21908, 4294967295;
	add.s64 	%rd21914, %rd21913, %rd21911;
	add.s64 	%rd21915, %rd21914, %rd21912;
	shr.u64 	%rd21916, %rd21915, 32;
	add.s64 	%rd21917, %rd21916, %rd21910;
	mul.lo.s64 	%rd21918, %rd3, %rd21901;
	shr.u64 	%rd21919, %rd21918, 32;
	and.b64  	%rd21920, %rd21853, 4294967295;
	and.b64  	%rd21921, %rd21918, 4294967295;
	and.b64  	%rd21922, %rd21917, 4294967295;
	add.s64 	%rd21923, %rd21922, %rd21920;
	add.s64 	%rd21924, %rd21923, %rd21921;
	shr.u64 	%rd21925, %rd21924, 32;
	add.s64 	%rd21926, %rd21925, %rd21919;
	mul.lo.s64 	%rd21927, %rd17, %rd21901;
	shr.u64 	%rd21928, %rd21927, 32;
	and.b64  	%rd21929, %rd21862, 4294967295;
	and.b64  	%rd21930, %rd21927, 4294967295;
	and.b64  	%rd21931, %rd21926, 4294967295;
	add.s64 	%rd21932, %rd21931, %rd21929;
	add.s64 	%rd21933, %rd21932, %rd21930;
	shr.u64 	%rd21934, %rd21933, 32;
	add.s64 	%rd21935, %rd21934, %rd21928;
	mul.lo.s64 	%rd21936, %rd18, %rd21901;
	shr.u64 	%rd21937, %rd21936, 32;
	and.b64  	%rd21938, %rd21871, 4294967295;
	and.b64  	%rd21939, %rd21936, 4294967295;
	and.b64  	%rd21940, %rd21935, 4294967295;
	add.s64 	%rd21941, %rd21940, %rd21938;
	add.s64 	%rd21942, %rd21941, %rd21939;
	shr.u64 	%rd21943, %rd21942, 32;
	add.s64 	%rd21944, %rd21943, %rd21937;
	mul.lo.s64 	%rd21945, %rd19, %rd21901;
	shr.u64 	%rd21946, %rd21945, 32;
	and.b64  	%rd21947, %rd21880, 4294967295;
	and.b64  	%rd21948, %rd21945, 4294967295;
	and.b64  	%rd21949, %rd21944, 4294967295;
	add.s64 	%rd21950, %rd21949, %rd21947;
	add.s64 	%rd21951, %rd21950, %rd21948;
	shr.u64 	%rd21952, %rd21951, 32;
	add.s64 	%rd21953, %rd21952, %rd21946;
	mul.lo.s64 	%rd21954, %rd7, %rd21901;
	shr.u64 	%rd21955, %rd21954, 32;
	and.b64  	%rd21956, %rd21889, 4294967295;
	and.b64  	%rd21957, %rd21954, 4294967295;
	and.b64  	%rd21958, %rd21953, 4294967295;
	add.s64 	%rd21959, %rd21958, %rd21956;
	add.s64 	%rd21960, %rd21959, %rd21957;
	shr.u64 	%rd21961, %rd21960, 32;
	add.s64 	%rd21962, %rd21961, %rd21955;
	mul.wide.u32 	%rd21963, %r13, %r4415;
	shr.u64 	%rd21964, %rd21963, 32;
	and.b64  	%rd21965, %rd21898, 4294967295;
	and.b64  	%rd21966, %rd21963, 4294967295;
	and.b64  	%rd21967, %rd21962, 4294967295;
	add.s64 	%rd21968, %rd21967, %rd21965;
	add.s64 	%rd21969, %rd21968, %rd21966;
	shr.u64 	%rd21970, %rd21969, 32;
	add.s64 	%rd21971, %rd21970, %rd21964;
	add.s64 	%rd21972, %rd21900, %rd21971;
	mul.wide.u32 	%rd21973, %r6375, %r6346;
	shr.u64 	%rd21974, %rd21973, 32;
	and.b64  	%rd21975, %rd21915, 4294967295;
	and.b64  	%rd21976, %rd21973, 4294967295;
	add.s64 	%rd21977, %rd21976, %rd21975;
	cvt.u32.u64 	%r4416, %rd21977;
	shr.u64 	%rd21978, %rd21977, 32;
	add.s64 	%rd21979, %rd21978, %rd21974;
	mul.wide.u32 	%rd21980, %r6374, %r6346;
	shr.u64 	%rd21981, %rd21980, 32;
	and.b64  	%rd21982, %rd21924, 4294967295;
	and.b64  	%rd21983, %rd21980, 4294967295;
	and.b64  	%rd21984, %rd21979, 4294967295;
	add.s64 	%rd21985, %rd21984, %rd21982;
	add.s64 	%rd21986, %rd21985, %rd21983;
	shr.u64 	%rd21987, %rd21986, 32;
	add.s64 	%rd21988, %rd21987, %rd21981;
	mul.wide.u32 	%rd21989, %r6373, %r6346;
	shr.u64 	%rd21990, %rd21989, 32;
	and.b64  	%rd21991, %rd21933, 4294967295;
	and.b64  	%rd21992, %rd21989, 4294967295;
	and.b64  	%rd21993, %rd21988, 4294967295;
	add.s64 	%rd21994, %rd21993, %rd21991;
	add.s64 	%rd21995, %rd21994, %rd21992;
	shr.u64 	%rd21996, %rd21995, 32;
	add.s64 	%rd21997, %rd21996, %rd21990;
	mul.wide.u32 	%rd21998, %r6372, %r6346;
	shr.u64 	%rd21999, %rd21998, 32;
	and.b64  	%rd22000, %rd21942, 4294967295;
	and.b64  	%rd22001, %rd21998, 4294967295;
	and.b64  	%rd22002, %rd21997, 4294967295;
	add.s64 	%rd22003, %rd22002, %rd22000;
	add.s64 	%rd22004, %rd22003, %rd22001;
	shr.u64 	%rd22005, %rd22004, 32;
	add.s64 	%rd22006, %rd22005, %rd21999;
	mul.wide.u32 	%rd22007, %r6371, %r6346;
	shr.u64 	%rd22008, %rd22007, 32;
	and.b64  	%rd22009, %rd21951, 4294967295;
	and.b64  	%rd22010, %rd22007, 4294967295;
	and.b64  	%rd22011, %rd22006, 4294967295;
	add.s64 	%rd22012, %rd22011, %rd22009;
	add.s64 	%rd22013, %rd22012, %rd22010;
	shr.u64 	%rd22014, %rd22013, 32;
	add.s64 	%rd22015, %rd22014, %rd22008;
	mul.wide.u32 	%rd22016, %r6370, %r6346;
	shr.u64 	%rd22017, %rd22016, 32;
	and.b64  	%rd22018, %rd21960, 4294967295;
	and.b64  	%rd22019, %rd22016, 4294967295;
	and.b64  	%rd22020, %rd22015, 4294967295;
	add.s64 	%rd22021, %rd22020, %rd22018;
	add.s64 	%rd22022, %rd22021, %rd22019;
	shr.u64 	%rd22023, %rd22022, 32;
	add.s64 	%rd22024, %rd22023, %rd22017;
	mul.wide.u32 	%rd22025, %r6369, %r6346;
	shr.u64 	%rd22026, %rd22025, 32;
	and.b64  	%rd22027, %rd21969, 4294967295;
	and.b64  	%rd22028, %rd22025, 4294967295;
	and.b64  	%rd22029, %rd22024, 4294967295;
	add.s64 	%rd22030, %rd22029, %rd22027;
	add.s64 	%rd22031, %rd22030, %rd22028;
	shr.u64 	%rd22032, %rd22031, 32;
	add.s64 	%rd22033, %rd22032, %rd22026;
	mul.wide.u32 	%rd22034, %r6368, %r6346;
	shr.u64 	%rd22035, %rd22034, 32;
	and.b64  	%rd22036, %rd21972, 4294967295;
	and.b64  	%rd22037, %rd22034, 4294967295;
	and.b64  	%rd22038, %rd22033, 4294967295;
	add.s64 	%rd22039, %rd22038, %rd22036;
	add.s64 	%rd22040, %rd22039, %rd22037;
	shr.u64 	%rd22041, %rd22040, 32;
	add.s64 	%rd22042, %rd22041, %rd22035;
	mul.lo.s32 	%r4417, %r22, %r4416;
	cvt.u64.u32 	%rd22043, %r4417;
	mul.wide.u32 	%rd22044, %r6, %r4417;
	shr.u64 	%rd22045, %rd22044, 32;
	and.b64  	%rd22046, %rd21977, 4294967295;
	and.b64  	%rd22047, %rd22044, 4294967295;
	add.s64 	%rd22048, %rd22047, %rd22046;
	shr.u64 	%rd22049, %rd22048, 32;
	add.s64 	%rd22050, %rd22049, %rd22045;
	mul.lo.s64 	%rd22051, %rd2, %rd22043;
	shr.u64 	%rd22052, %rd22051, 32;
	and.b64  	%rd22053, %rd21986, 4294967295;
	and.b64  	%rd22054, %rd22051, 4294967295;
	and.b64  	%rd22055, %rd22050, 4294967295;
	add.s64 	%rd22056, %rd22055, %rd22053;
	add.s64 	%rd22057, %rd22056, %rd22054;
	shr.u64 	%rd22058, %rd22057, 32;
	add.s64 	%rd22059, %rd22058, %rd22052;
	mul.lo.s64 	%rd22060, %rd3, %rd22043;
	shr.u64 	%rd22061, %rd22060, 32;
	and.b64  	%rd22062, %rd21995, 4294967295;
	and.b64  	%rd22063, %rd22060, 4294967295;
	and.b64  	%rd22064, %rd22059, 4294967295;
	add.s64 	%rd22065, %rd22064, %rd22062;
	add.s64 	%rd22066, %rd22065, %rd22063;
	shr.u64 	%rd22067, %rd22066, 32;
	add.s64 	%rd22068, %rd22067, %rd22061;
	mul.lo.s64 	%rd22069, %rd17, %rd22043;
	shr.u64 	%rd22070, %rd22069, 32;
	and.b64  	%rd22071, %rd22004, 4294967295;
	and.b64  	%rd22072, %rd22069, 4294967295;
	and.b64  	%rd22073, %rd22068, 4294967295;
	add.s64 	%rd22074, %rd22073, %rd22071;
	add.s64 	%rd22075, %rd22074, %rd22072;
	shr.u64 	%rd22076, %rd22075, 32;
	add.s64 	%rd22077, %rd22076, %rd22070;
	mul.lo.s64 	%rd22078, %rd18, %rd22043;
	shr.u64 	%rd22079, %rd22078, 32;
	and.b64  	%rd22080, %rd22013, 4294967295;
	and.b64  	%rd22081, %rd22078, 4294967295;
	and.b64  	%rd22082, %rd22077, 4294967295;
	add.s64 	%rd22083, %rd22082, %rd22080;
	add.s64 	%rd22084, %rd22083, %rd22081;
	shr.u64 	%rd22085, %rd22084, 32;
	add.s64 	%rd22086, %rd22085, %rd22079;
	mul.lo.s64 	%rd22087, %rd19, %rd22043;
	shr.u64 	%rd22088, %rd22087, 32;
	and.b64  	%rd22089, %rd22022, 4294967295;
	and.b64  	%rd22090, %rd22087, 4294967295;
	and.b64  	%rd22091, %rd22086, 4294967295;
	add.s64 	%rd22092, %rd22091, %rd22089;
	add.s64 	%rd22093, %rd22092, %rd22090;
	shr.u64 	%rd22094, %rd22093, 32;
	add.s64 	%rd22095, %rd22094, %rd22088;
	mul.lo.s64 	%rd22096, %rd7, %rd22043;
	shr.u64 	%rd22097, %rd22096, 32;
	and.b64  	%rd22098, %rd22031, 4294967295;
	and.b64  	%rd22099, %rd22096, 4294967295;
	and.b64  	%rd22100, %rd22095, 4294967295;
	add.s64 	%rd22101, %rd22100, %rd22098;
	add.s64 	%rd22102, %rd22101, %rd22099;
	shr.u64 	%rd22103, %rd22102, 32;
	add.s64 	%rd22104, %rd22103, %rd22097;
	mul.wide.u32 	%rd22105, %r13, %r4417;
	shr.u64 	%rd22106, %rd22105, 32;
	and.b64  	%rd22107, %rd22040, 4294967295;
	and.b64  	%rd22108, %rd22105, 4294967295;
	and.b64  	%rd22109, %rd22104, 4294967295;
	add.s64 	%rd22110, %rd22109, %rd22107;
	add.s64 	%rd22111, %rd22110, %rd22108;
	shr.u64 	%rd22112, %rd22111, 32;
	add.s64 	%rd22113, %rd22112, %rd22106;
	add.s64 	%rd22114, %rd22042, %rd22113;
	mul.wide.u32 	%rd22115, %r6375, %r6345;
	shr.u64 	%rd22116, %rd22115, 32;
	and.b64  	%rd22117, %rd22057, 4294967295;
	and.b64  	%rd22118, %rd22115, 4294967295;
	add.s64 	%rd22119, %rd22118, %rd22117;
	cvt.u32.u64 	%r4418, %rd22119;
	shr.u64 	%rd22120, %rd22119, 32;
	add.s64 	%rd22121, %rd22120, %rd22116;
	mul.wide.u32 	%rd22122, %r6374, %r6345;
	shr.u64 	%rd22123, %rd22122, 32;
	and.b64  	%rd22124, %rd22066, 4294967295;
	and.b64  	%rd22125, %rd22122, 4294967295;
	and.b64  	%rd22126, %rd22121, 4294967295;
	add.s64 	%rd22127, %rd22126, %rd22124;
	add.s64 	%rd22128, %rd22127, %rd22125;
	shr.u64 	%rd22129, %rd22128, 32;
	add.s64 	%rd22130, %rd22129, %rd22123;
	mul.wide.u32 	%rd22131, %r6373, %r6345;
	shr.u64 	%rd22132, %rd22131, 32;
	and.b64  	%rd22133, %rd22075, 4294967295;
	and.b64  	%rd22134, %rd22131, 4294967295;
	and.b64  	%rd22135, %rd22130, 4294967295;
	add.s64 	%rd22136, %rd22135, %rd22133;
	add.s64 	%rd22137, %rd22136, %rd22134;
	shr.u64 	%rd22138, %rd22137, 32;
	add.s64 	%rd22139, %rd22138, %rd22132;
	mul.wide.u32 	%rd22140, %r6372, %r6345;
	shr.u64 	%rd22141, %rd22140, 32;
	and.b64  	%rd22142, %rd22084, 4294967295;
	and.b64  	%rd22143, %rd22140, 4294967295;
	and.b64  	%rd22144, %rd22139, 4294967295;
	add.s64 	%rd22145, %rd22144, %rd22142;
	add.s64 	%rd22146, %rd22145, %rd22143;
	shr.u64 	%rd22147, %rd22146, 32;
	add.s64 	%rd22148, %rd22147, %rd22141;
	mul.wide.u32 	%rd22149, %r6371, %r6345;
	shr.u64 	%rd22150, %rd22149, 32;
	and.b64  	%rd22151, %rd22093, 4294967295;
	and.b64  	%rd22152, %rd22149, 4294967295;
	and.b64  	%rd22153, %rd22148, 4294967295;
	add.s64 	%rd22154, %rd22153, %rd22151;
	add.s64 	%rd22155, %rd22154, %rd22152;
	shr.u64 	%rd22156, %rd22155, 32;
	add.s64 	%rd22157, %rd22156, %rd22150;
	mul.wide.u32 	%rd22158, %r6370, %r6345;
	shr.u64 	%rd22159, %rd22158, 32;
	and.b64  	%rd22160, %rd22102, 4294967295;
	and.b64  	%rd22161, %rd22158, 4294967295;
	and.b64  	%rd22162, %rd22157, 4294967295;
	add.s64 	%rd22163, %rd22162, %rd22160;
	add.s64 	%rd22164, %rd22163, %rd22161;
	shr.u64 	%rd22165, %rd22164, 32;
	add.s64 	%rd22166, %rd22165, %rd22159;
	mul.wide.u32 	%rd22167, %r6369, %r6345;
	shr.u64 	%rd22168, %rd22167, 32;
	and.b64  	%rd22169, %rd22111, 4294967295;
	and.b64  	%rd22170, %rd22167, 4294967295;
	and.b64  	%rd22171, %rd22166, 4294967295;
	add.s64 	%rd22172, %rd22171, %rd22169;
	add.s64 	%rd22173, %rd22172, %rd22170;
	shr.u64 	%rd22174, %rd22173, 32;
	add.s64 	%rd22175, %rd22174, %rd22168;
	mul.wide.u32 	%rd22176, %r6368, %r6345;
	shr.u64 	%rd22177, %rd22176, 32;
	and.b64  	%rd22178, %rd22114, 4294967295;
	and.b64  	%rd22179, %rd22176, 4294967295;
	and.b64  	%rd22180, %rd22175, 4294967295;
	add.s64 	%rd22181, %rd22180, %rd22178;
	add.s64 	%rd22182, %rd22181, %rd22179;
	shr.u64 	%rd22183, %rd22182, 32;
	add.s64 	%rd22184, %rd22183, %rd22177;
	mul.lo.s32 	%r4419, %r22, %r4418;
	cvt.u64.u32 	%rd22185, %r4419;
	mul.wide.u32 	%rd22186, %r6, %r4419;
	shr.u64 	%rd22187, %rd22186, 32;
	and.b64  	%rd22188, %rd22119, 4294967295;
	and.b64  	%rd22189, %rd22186, 4294967295;
	add.s64 	%rd22190, %rd22189, %rd22188;
	shr.u64 	%rd22191, %rd22190, 32;
	add.s64 	%rd22192, %rd22191, %rd22187;
	mul.lo.s64 	%rd22193, %rd2, %rd22185;
	shr.u64 	%rd22194, %rd22193, 32;
	and.b64  	%rd22195, %rd22128, 4294967295;
	and.b64  	%rd22196, %rd22193, 4294967295;
	and.b64  	%rd22197, %rd22192, 4294967295;
	add.s64 	%rd22198, %rd22197, %rd22195;
	add.s64 	%rd22199, %rd22198, %rd22196;
	shr.u64 	%rd22200, %rd22199, 32;
	add.s64 	%rd22201, %rd22200, %rd22194;
	mul.lo.s64 	%rd22202, %rd3, %rd22185;
	shr.u64 	%rd22203, %rd22202, 32;
	and.b64  	%rd22204, %rd22137, 4294967295;
	and.b64  	%rd22205, %rd22202, 4294967295;
	and.b64  	%rd22206, %rd22201, 4294967295;
	add.s64 	%rd22207, %rd22206, %rd22204;
	add.s64 	%rd22208, %rd22207, %rd22205;
	shr.u64 	%rd22209, %rd22208, 32;
	add.s64 	%rd22210, %rd22209, %rd22203;
	mul.lo.s64 	%rd22211, %rd17, %rd22185;
	shr.u64 	%rd22212, %rd22211, 32;
	and.b64  	%rd22213, %rd22146, 4294967295;
	and.b64  	%rd22214, %rd22211, 4294967295;
	and.b64  	%rd22215, %rd22210, 4294967295;
	add.s64 	%rd22216, %rd22215, %rd22213;
	add.s64 	%rd22217, %rd22216, %rd22214;
	shr.u64 	%rd22218, %rd22217, 32;
	add.s64 	%rd22219, %rd22218, %rd22212;
	mul.lo.s64 	%rd22220, %rd18, %rd22185;
	shr.u64 	%rd22221, %rd22220, 32;
	and.b64  	%rd22222, %rd22155, 4294967295;
	and.b64  	%rd22223, %rd22220, 4294967295;
	and.b64  	%rd22224, %rd22219, 4294967295;
	add.s64 	%rd22225, %rd22224, %rd22222;
	add.s64 	%rd22226, %rd22225, %rd22223;
	shr.u64 	%rd22227, %rd22226, 32;
	add.s64 	%rd22228, %rd22227, %rd22221;
	mul.lo.s64 	%rd22229, %rd19, %rd22185;
	shr.u64 	%rd22230, %rd22229, 32;
	and.b64  	%rd22231, %rd22164, 4294967295;
	and.b64  	%rd22232, %rd22229, 4294967295;
	and.b64  	%rd22233, %rd22228, 4294967295;
	add.s64 	%rd22234, %rd22233, %rd22231;
	add.s64 	%rd22235, %rd22234, %rd22232;
	shr.u64 	%rd22236, %rd22235, 32;
	add.s64 	%rd22237, %rd22236, %rd22230;
	mul.lo.s64 	%rd22238, %rd7, %rd22185;
	shr.u64 	%rd22239, %rd22238, 32;
	and.b64  	%rd22240, %rd22173, 4294967295;
	and.b64  	%rd22241, %rd22238, 4294967295;
	and.b64  	%rd22242, %rd22237, 4294967295;
	add.s64 	%rd22243, %rd22242, %rd22240;
	add.s64 	%rd22244, %rd22243, %rd22241;
	shr.u64 	%rd22245, %rd22244, 32;
	add.s64 	%rd22246, %rd22245, %rd22239;
	mul.wide.u32 	%rd22247, %r13, %r4419;
	shr.u64 	%rd22248, %rd22247, 32;
	and.b64  	%rd22249, %rd22182, 4294967295;
	and.b64  	%rd22250, %rd22247, 4294967295;
	and.b64  	%rd22251, %rd22246, 4294967295;
	add.s64 	%rd22252, %rd22251, %rd22249;
	add.s64 	%rd22253, %rd22252, %rd22250;
	shr.u64 	%rd22254, %rd22253, 32;
	add.s64 	%rd22255, %rd22254, %rd22248;
	add.s64 	%rd22256, %rd22184, %rd22255;
	mul.wide.u32 	%rd22257, %r6375, %r6344;
	shr.u64 	%rd22258, %rd22257, 32;
	and.b64  	%rd22259, %rd22199, 4294967295;
	and.b64  	%rd22260, %rd22257, 4294967295;
	add.s64 	%rd22261, %rd22260, %rd22259;
	cvt.u32.u64 	%r4420, %rd22261;
	shr.u64 	%rd22262, %rd22261, 32;
	add.s64 	%rd22263, %rd22262, %rd22258;
	mul.wide.u32 	%rd22264, %r6374, %r6344;
	shr.u64 	%rd22265, %rd22264, 32;
	and.b64  	%rd22266, %rd22208, 4294967295;
	and.b64  	%rd22267, %rd22264, 4294967295;
	and.b64  	%rd22268, %rd22263, 4294967295;
	add.s64 	%rd22269, %rd22268, %rd22266;
	add.s64 	%rd22270, %rd22269, %rd22267;
	shr.u64 	%rd22271, %rd22270, 32;
	add.s64 	%rd22272, %rd22271, %rd22265;
	mul.wide.u32 	%rd22273, %r6373, %r6344;
	shr.u64 	%rd22274, %rd22273, 32;
	and.b64  	%rd22275, %rd22217, 4294967295;
	and.b64  	%rd22276, %rd22273, 4294967295;
	and.b64  	%rd22277, %rd22272, 4294967295;
	add.s64 	%rd22278, %rd22277, %rd22275;
	add.s64 	%rd22279, %rd22278, %rd22276;
	shr.u64 	%rd22280, %rd22279, 32;
	add.s64 	%rd22281, %rd22280, %rd22274;
	mul.wide.u32 	%rd22282, %r6372, %r6344;
	shr.u64 	%rd22283, %rd22282, 32;
	and.b64  	%rd22284, %rd22226, 4294967295;
	and.b64  	%rd22285, %rd22282, 4294967295;
	and.b64  	%rd22286, %rd22281, 4294967295;
	add.s64 	%rd22287, %rd22286, %rd22284;
	add.s64 	%rd22288, %rd22287, %rd22285;
	shr.u64 	%rd22289, %rd22288, 32;
	add.s64 	%rd22290, %rd22289, %rd22283;
	mul.wide.u32 	%rd22291, %r6371, %r6344;
	shr.u64 	%rd22292, %rd22291, 32;
	and.b64  	%rd22293, %rd22235, 4294967295;
	and.b64  	%rd22294, %rd22291, 4294967295;
	and.b64  	%rd22295, %rd22290, 4294967295;
	add.s64 	%rd22296, %rd22295, %rd22293;
	add.s64 	%rd22297, %rd22296, %rd22294;
	shr.u64 	%rd22298, %rd22297, 32;
	add.s64 	%rd22299, %rd22298, %rd22292;
	mul.wide.u32 	%rd22300, %r6370, %r6344;
	shr.u64 	%rd22301, %rd22300, 32;
	and.b64  	%rd22302, %rd22244, 4294967295;
	and.b64  	%rd22303, %rd22300, 4294967295;
	and.b64  	%rd22304, %rd22299, 4294967295;
	add.s64 	%rd22305, %rd22304, %rd22302;
	add.s64 	%rd22306, %rd22305, %rd22303;
	shr.u64 	%rd22307, %rd22306, 32;
	add.s64 	%rd22308, %rd22307, %rd22301;
	mul.wide.u32 	%rd22309, %r6369, %r6344;
	shr.u64 	%rd22310, %rd22309, 32;
	and.b64  	%rd22311, %rd22253, 4294967295;
	and.b64  	%rd22312, %rd22309, 4294967295;
	and.b64  	%rd22313, %rd22308, 4294967295;
	add.s64 	%rd22314, %rd22313, %rd22311;
	add.s64 	%rd22315, %rd22314, %rd22312;
	shr.u64 	%rd22316, %rd22315, 32;
	add.s64 	%rd22317, %rd22316, %rd22310;
	mul.wide.u32 	%rd22318, %r6368, %r6344;
	{ .reg .b32 tmp; mov.b64 {tmp, %r4421}, %rd22318; }
	and.b64  	%rd22319, %rd22256, 4294967295;
	and.b64  	%rd22320, %rd22318, 4294967295;
	and.b64  	%rd22321, %rd22317, 4294967295;
	add.s64 	%rd22322, %rd22321, %rd22319;
	add.s64 	%rd22323, %rd22322, %rd22320;
	{ .reg .b32 tmp; mov.b64 {tmp, %r4422}, %rd22323; }
	add.s32 	%r4423, %r4422, %r4421;
	mul.lo.s32 	%r4424, %r22, %r4420;
	cvt.u64.u32 	%rd22324, %r4424;
	mul.wide.u32 	%rd22325, %r6, %r4424;
	shr.u64 	%rd22326, %rd22325, 32;
	and.b64  	%rd22327, %rd22261, 4294967295;
	and.b64  	%rd22328, %rd22325, 4294967295;
	add.s64 	%rd22329, %rd22328, %rd22327;
	shr.u64 	%rd22330, %rd22329, 32;
	add.s64 	%rd22331, %rd22330, %rd22326;
	mul.lo.s64 	%rd22332, %rd2, %rd22324;
	shr.u64 	%rd22333, %rd22332, 32;
	and.b64  	%rd22334, %rd22270, 4294967295;
	and.b64  	%rd22335, %rd22332, 4294967295;
	and.b64  	%rd22336, %rd22331, 4294967295;
	add.s64 	%rd22337, %rd22336, %rd22334;
	add.s64 	%rd22338, %rd22337, %rd22335;
	cvt.u32.u64 	%r6770, %rd22338;
	shr.u64 	%rd22339, %rd22338, 32;
	add.s64 	%rd22340, %rd22339, %rd22333;
	mul.lo.s64 	%rd22341, %rd3, %rd22324;
	shr.u64 	%rd22342, %rd22341, 32;
	and.b64  	%rd22343, %rd22279, 4294967295;
	and.b64  	%rd22344, %rd22341, 4294967295;
	and.b64  	%rd22345, %rd22340, 4294967295;
	add.s64 	%rd22346, %rd22345, %rd22343;
	add.s64 	%rd22347, %rd22346, %rd22344;
	cvt.u32.u64 	%r6769, %rd22347;
	shr.u64 	%rd22348, %rd22347, 32;
	add.s64 	%rd22349, %rd22348, %rd22342;
	mul.lo.s64 	%rd22350, %rd17, %rd22324;
	shr.u64 	%rd22351, %rd22350, 32;
	and.b64  	%rd22352, %rd22288, 4294967295;
	and.b64  	%rd22353, %rd22350, 4294967295;
	and.b64  	%rd22354, %rd22349, 4294967295;
	add.s64 	%rd22355, %rd22354, %rd22352;
	add.s64 	%rd22356, %rd22355, %rd22353;
	cvt.u32.u64 	%r6768, %rd22356;
	shr.u64 	%rd22357, %rd22356, 32;
	add.s64 	%rd22358, %rd22357, %rd22351;
	mul.lo.s64 	%rd22359, %rd18, %rd22324;
	shr.u64 	%rd22360, %rd22359, 32;
	and.b64  	%rd22361, %rd22297, 4294967295;
	and.b64  	%rd22362, %rd22359, 4294967295;
	and.b64  	%rd22363, %rd22358, 4294967295;
	add.s64 	%rd22364, %rd22363, %rd22361;
	add.s64 	%rd22365, %rd22364, %rd22362;
	cvt.u32.u64 	%r6767, %rd22365;
	shr.u64 	%rd22366, %rd22365, 32;
	add.s64 	%rd22367, %rd22366, %rd22360;
	mul.lo.s64 	%rd22368, %rd19, %rd22324;
	shr.u64 	%rd22369, %rd22368, 32;
	and.b64  	%rd22370, %rd22306, 4294967295;
	and.b64  	%rd22371, %rd22368, 4294967295;
	and.b64  	%rd22372, %rd22367, 4294967295;
	add.s64 	%rd22373, %rd22372, %rd22370;
	add.s64 	%rd22374, %rd22373, %rd22371;
	cvt.u32.u64 	%r6766, %rd22374;
	shr.u64 	%rd22375, %rd22374, 32;
	add.s64 	%rd22376, %rd22375, %rd22369;
	mul.lo.s64 	%rd22377, %rd7, %rd22324;
	shr.u64 	%rd22378, %rd22377, 32;
	and.b64  	%rd22379, %rd22315, 4294967295;
	and.b64  	%rd22380, %rd22377, 4294967295;
	and.b64  	%rd22381, %rd22376, 4294967295;
	add.s64 	%rd22382, %rd22381, %rd22379;
	add.s64 	%rd22383, %rd22382, %rd22380;
	cvt.u32.u64 	%r6765, %rd22383;
	shr.u64 	%rd22384, %rd22383, 32;
	add.s64 	%rd22385, %rd22384, %rd22378;
	mul.wide.u32 	%rd22386, %r13, %r4424;
	{ .reg .b32 tmp; mov.b64 {tmp, %r4425}, %rd22386; }
	and.b64  	%rd22387, %rd22323, 4294967295;
	and.b64  	%rd22388, %rd22386, 4294967295;
	and.b64  	%rd22389, %rd22385, 4294967295;
	add.s64 	%rd22390, %rd22389, %rd22387;
	add.s64 	%rd22391, %rd22390, %rd22388;
	cvt.u32.u64 	%r6764, %rd22391;
	{ .reg .b32 tmp; mov.b64 {tmp, %r4426}, %rd22391; }
	add.s32 	%r4427, %r4426, %r4425;
	add.s32 	%r6763, %r4423, %r4427;
	setp.lt.u32 	%p1985, %r6763, %r13;
	@%p1985 bra 	$L__BB0_591;
	setp.gt.u32 	%p1986, %r6763, %r13;
	@%p1986 bra 	$L__BB0_590;
	setp.gt.u32 	%p1987, %r12, %r6764;
	@%p1987 bra 	$L__BB0_591;
	setp.lt.u32 	%p1988, %r12, %r6764;
	@%p1988 bra 	$L__BB0_590;
	setp.gt.u32 	%p1989, %r11, %r6765;
	@%p1989 bra 	$L__BB0_591;
	setp.lt.u32 	%p1990, %r11, %r6765;
	@%p1990 bra 	$L__BB0_590;
	setp.gt.u32 	%p1991, %r10, %r6766;
	@%p1991 bra 	$L__BB0_591;
	setp.lt.u32 	%p1992, %r10, %r6766;
	@%p1992 bra 	$L__BB0_590;
	setp.gt.u32 	%p1993, %r9, %r6767;
	@%p1993 bra 	$L__BB0_591;
	setp.lt.u32 	%p1994, %r9, %r6767;
	@%p1994 bra 	$L__BB0_590;
	setp.gt.u32 	%p1995, %r8, %r6768;
	@%p1995 bra 	$L__BB0_591;
	setp.lt.u32 	%p1996, %r8, %r6768;
	@%p1996 bra 	$L__BB0_590;
	setp.gt.u32 	%p1997, %r7, %r6769;
	@%p1997 bra 	$L__BB0_591;
	setp.ge.u32 	%p1998, %r7, %r6769;
	setp.gt.u32 	%p1999, %r6, %r6770;
	and.pred  	%p2000, %p1998, %p1999;
	@%p2000 bra 	$L__BB0_591;
$L__BB0_590:
	sub.s32 	%r1185, %r6770, %r6;
	setp.lt.u32 	%p2001, %r6770, %r6;
	selp.u32 	%r4428, 1, 0, %p2001;
	add.s32 	%r4429, %r7, %r4428;
	sub.s32 	%r1186, %r6769, %r4429;
	setp.gt.u32 	%p2002, %r7, %r6769;
	setp.eq.s32 	%p2003, %r7, %r6769;
	and.pred  	%p2004, %p2003, %p2001;
	or.pred  	%p2005, %p2002, %p2004;
	selp.u32 	%r4430, 1, 0, %p2005;
	add.s32 	%r4431, %r8, %r4430;
	sub.s32 	%r1187, %r6768, %r4431;
	setp.gt.u32 	%p2006, %r8, %r6768;
	setp.eq.s32 	%p2007, %r8, %r6768;
	and.pred  	%p2008, %p2007, %p2005;
	or.pred  	%p2009, %p2006, %p2008;
	selp.u32 	%r4432, 1, 0, %p2009;
	add.s32 	%r4433, %r9, %r4432;
	sub.s32 	%r1188, %r6767, %r4433;
	setp.gt.u32 	%p2010, %r9, %r6767;
	setp.eq.s32 	%p2011, %r9, %r6767;
	and.pred  	%p2012, %p2011, %p2009;
	or.pred  	%p2013, %p2010, %p2012;
	selp.u32 	%r4434, 1, 0, %p2013;
	add.s32 	%r4435, %r10, %r4434;
	sub.s32 	%r1189, %r6766, %r4435;
	setp.gt.u32 	%p2014, %r10, %r6766;
	setp.eq.s32 	%p2015, %r10, %r6766;
	and.pred  	%p2016, %p2015, %p2013;
	or.pred  	%p2017, %p2014, %p2016;
	selp.u32 	%r4436, 1, 0, %p2017;
	add.s32 	%r4437, %r11, %r4436;
	sub.s32 	%r1190, %r6765, %r4437;
	setp.gt.u32 	%p2018, %r11, %r6765;
	setp.eq.s32 	%p2019, %r11, %r6765;
	and.pred  	%p2020, %p2019, %p2017;
	or.pred  	%p2021, %p2018, %p2020;
	selp.u32 	%r4438, 1, 0, %p2021;
	add.s32 	%r4439, %r12, %r4438;
	sub.s32 	%r1191, %r6764, %r4439;
	setp.gt.u32 	%p2022, %r12, %r6764;
	setp.eq.s32 	%p2023, %r12, %r6764;
	and.pred  	%p2024, %p2023, %p2021;
	or.pred  	%p2025, %p2022, %p2024;
	selp.u32 	%r4440, 1, 0, %p2025;
	add.s32 	%r4441, %r13, %r4440;
	sub.s32 	%r6763, %r6763, %r4441;
	mov.u32 	%r6764, %r1191;
	mov.u32 	%r6765, %r1190;
	mov.u32 	%r6766, %r1189;
	mov.u32 	%r6767, %r1188;
	mov.u32 	%r6768, %r1187;
	mov.u32 	%r6769, %r1186;
	mov.u32 	%r6770, %r1185;
$L__BB0_591:
	add.s32 	%r6778, %r6770, %r6383;
	setp.lt.u32 	%p2026, %r6778, %r6770;
	selp.u64 	%rd22392, 1, 0, %p2026;
	cvt.u64.u32 	%rd22393, %r6769;
	add.s64 	%rd22394, %rd22392, %rd22393;
	cvt.u64.u32 	%rd20, %r6382;
	add.s64 	%rd22395, %rd22394, %rd20;
	cvt.u32.u64 	%r6777, %rd22395;
	shr.u64 	%rd22396, %rd22395, 32;
	cvt.u64.u32 	%rd22397, %r6768;
	add.s64 	%rd22398, %rd22396, %rd22397;
	cvt.u64.u32 	%rd21, %r6381;
	add.s64 	%rd22399, %rd22398, %rd21;
	cvt.u32.u64 	%r6776, %rd22399;
	shr.u64 	%rd22400, %rd22399, 32;
	cvt.u64.u32 	%rd22401, %r6767;
	add.s64 	%rd22402, %rd22400, %rd22401;
	cvt.u64.u32 	%rd22, %r6380;
	add.s64 	%rd22403, %rd22402, %rd22;
	cvt.u32.u64 	%r6775, %rd22403;
	shr.u64 	%rd22404, %rd22403, 32;
	cvt.u64.u32 	%rd22405, %r6766;
	add.s64 	%rd22406, %rd22404, %rd22405;
	cvt.u64.u32 	%rd23, %r6379;
	add.s64 	%rd22407, %rd22406, %rd23;
	cvt.u32.u64 	%r6774, %rd22407;
	shr.u64 	%rd22408, %rd22407, 32;
	cvt.u64.u32 	%rd22409, %r6765;
	add.s64 	%rd22410, %rd22408, %rd22409;
	cvt.u64.u32 	%rd24, %r6378;
	add.s64 	%rd22411, %rd22410, %rd24;
	cvt.u32.u64 	%r6773, %rd22411;
	shr.u64 	%rd22412, %rd22411, 32;
	cvt.u64.u32 	%rd22413, %r6764;
	add.s64 	%rd22414, %rd22412, %rd22413;
	cvt.u64.u32 	%rd25, %r6377;
	add.s64 	%rd22415, %rd22414, %rd25;
	cvt.u32.u64 	%r6772, %rd22415;
	{ .reg .b32 tmp; mov.b64 {tmp, %r4442}, %rd22415; }
	add.s32 	%r4443, %r6763, %r4442;
	add.s32 	%r6771, %r4443, %r6376;
	setp.lt.u32 	%p2027, %r6771, %r13;
	@%p2027 bra 	$L__BB0_606;
	setp.gt.u32 	%p2028, %r6771, %r13;
	@%p2028 bra 	$L__BB0_605;
	setp.gt.u32 	%p2029, %r12, %r6772;
	@%p2029 bra 	$L__BB0_606;
	setp.lt.u32 	%p2030, %r12, %r6772;
	@%p2030 bra 	$L__BB0_605;
	setp.gt.u32 	%p2031, %r11, %r6773;
	@%p2031 bra 	$L__BB0_606;
	setp.lt.u32 	%p2032, %r11, %r6773;
	@%p2032 bra 	$L__BB0_605;
	setp.gt.u32 	%p2033, %r10, %r6774;
	@%p2033 bra 	$L__BB0_606;
	setp.lt.u32 	%p2034, %r10, %r6774;
	@%p2034 bra 	$L__BB0_605;
	setp.gt.u32 	%p2035, %r9, %r6775;
	@%p2035 bra 	$L__BB0_606;
	setp.lt.u32 	%p2036, %r9, %r6775;
	@%p2036 bra 	$L__BB0_605;
	setp.gt.u32 	%p2037, %r8, %r6776;
	@%p2037 bra 	$L__BB0_606;
	setp.lt.u32 	%p2038, %r8, %r6776;
	@%p2038 bra 	$L__BB0_605;
	setp.gt.u32 	%p2039, %r7, %r6777;
	@%p2039 bra 	$L__BB0_606;
	setp.ge.u32 	%p2040, %r7, %r6777;
	setp.lt.u32 	%p2041, %r6778, %r6;
	and.pred  	%p2042, %p2040, %p2041;
	@%p2042 bra 	$L__BB0_606;
$L__BB0_605:
	sub.s32 	%r1209, %r6778, %r6;
	setp.lt.u32 	%p2043, %r6778, %r6;
	selp.u32 	%r4444, 1, 0, %p2043;
	add.s32 	%r4445, %r7, %r4444;
	sub.s32 	%r1210, %r6777, %r4445;
	setp.gt.u32 	%p2044, %r7, %r6777;
	setp.eq.s32 	%p2045, %r7, %r6777;
	and.pred  	%p2046, %p2045, %p2043;
	or.pred  	%p2047, %p2044, %p2046;
	selp.u32 	%r4446, 1, 0, %p2047;
	add.s32 	%r4447, %r8, %r4446;
	sub.s32 	%r1211, %r6776, %r4447;
	setp.gt.u32 	%p2048, %r8, %r6776;
	setp.eq.s32 	%p2049, %r8, %r6776;
	and.pred  	%p2050, %p2049, %p2047;
	or.pred  	%p2051, %p2048, %p2050;
	selp.u32 	%r4448, 1, 0, %p2051;
	add.s32 	%r4449, %r9, %r4448;
	sub.s32 	%r1212, %r6775, %r4449;
	setp.gt.u32 	%p2052, %r9, %r6775;
	setp.eq.s32 	%p2053, %r9, %r6775;
	and.pred  	%p2054, %p2053, %p2051;
	or.pred  	%p2055, %p2052, %p2054;
	selp.u32 	%r4450, 1, 0, %p2055;
	add.s32 	%r4451, %r10, %r4450;
	sub.s32 	%r1213, %r6774, %r4451;
	setp.gt.u32 	%p2056, %r10, %r6774;
	setp.eq.s32 	%p2057, %r10, %r6774;
	and.pred  	%p2058, %p2057, %p2055;
	or.pred  	%p2059, %p2056, %p2058;
	selp.u32 	%r4452, 1, 0, %p2059;
	add.s32 	%r4453, %r11, %r4452;
	sub.s32 	%r1214, %r6773, %r4453;
	setp.gt.u32 	%p2060, %r11, %r6773;
	setp.eq.s32 	%p2061, %r11, %r6773;
	and.pred  	%p2062, %p2061, %p2059;
	or.pred  	%p2063, %p2060, %p2062;
	selp.u32 	%r4454, 1, 0, %p2063;
	add.s32 	%r4455, %r12, %r4454;
	sub.s32 	%r1215, %r6772, %r4455;
	setp.gt.u32 	%p2064, %r12, %r6772;
	setp.eq.s32 	%p2065, %r12, %r6772;
	and.pred  	%p2066, %p2065, %p2063;
	or.pred  	%p2067, %p2064, %p2066;
	selp.u32 	%r4456, 1, 0, %p2067;
	add.s32 	%r4457, %r13, %r4456;
	sub.s32 	%r6771, %r6771, %r4457;
	mov.u32 	%r6772, %r1215;
	mov.u32 	%r6773, %r1214;
	mov.u32 	%r6774, %r1213;
	mov.u32 	%r6775, %r1212;
	mov.u32 	%r6776, %r1211;
	mov.u32 	%r6777, %r1210;
	mov.u32 	%r6778, %r1209;
$L__BB0_606:
	mul.wide.u32 	%rd22416, %r6529, %r6375;
	shr.u64 	%rd22417, %rd22416, 32;
	cvt.u32.u64 	%r4458, %rd22416;
	mul.wide.u32 	%rd22418, %r6528, %r6375;
	shr.u64 	%rd22419, %rd22418, 32;
	and.b64  	%rd22420, %rd22418, 4294967295;
	add.s64 	%rd22421, %rd22417, %rd22420;
	shr.u64 	%rd22422, %rd22421, 32;
	add.s64 	%rd22423, %rd22422, %rd22419;
	mul.wide.u32 	%rd22424, %r6527, %r6375;
	shr.u64 	%rd22425, %rd22424, 32;
	and.b64  	%rd22426, %rd22424, 4294967295;
	and.b64  	%rd22427, %rd22423, 4294967295;
	add.s64 	%rd22428, %rd22427, %rd22426;
	shr.u64 	%rd22429, %rd22428, 32;
	add.s64 	%rd22430, %rd22429, %rd22425;
	mul.wide.u32 	%rd22431, %r6526, %r6375;
	shr.u64 	%rd22432, %rd22431, 32;
	and.b64  	%rd22433, %rd22431, 4294967295;
	and.b64  	%rd22434, %rd22430, 4294967295;
	add.s64 	%rd22435, %rd22434, %rd22433;
	shr.u64 	%rd22436, %rd22435, 32;
	add.s64 	%rd22437, %rd22436, %rd22432;
	mul.wide.u32 	%rd22438, %r6525, %r6375;
	shr.u64 	%rd22439, %rd22438, 32;
	and.b64  	%rd22440, %rd22438, 4294967295;
	and.b64  	%rd22441, %rd22437, 4294967295;
	add.s64 	%rd22442, %rd22441, %rd22440;
	shr.u64 	%rd22443, %rd22442, 32;
	add.s64 	%rd22444, %rd22443, %rd22439;
	mul.wide.u32 	%rd22445, %r6524, %r6375;
	shr.u64 	%rd22446, %rd22445, 32;
	and.b64  	%rd22447, %rd22445, 4294967295;
	and.b64  	%rd22448, %rd22444, 4294967295;
	add.s64 	%rd22449, %rd22448, %rd22447;
	shr.u64 	%rd22450, %rd22449, 32;
	add.s64 	%rd22451, %rd22450, %rd22446;
	mul.wide.u32 	%rd22452, %r6523, %r6375;
	shr.u64 	%rd22453, %rd22452, 32;
	and.b64  	%rd22454, %rd22452, 4294967295;
	and.b64  	%rd22455, %rd22451, 4294967295;
	add.s64 	%rd22456, %rd22455, %rd22454;
	shr.u64 	%rd22457, %rd22456, 32;
	add.s64 	%rd22458, %rd22457, %rd22453;
	mul.wide.u32 	%rd22459, %r6522, %r6375;
	shr.u64 	%rd22460, %rd22459, 32;
	and.b64  	%rd22461, %rd22459, 4294967295;
	and.b64  	%rd22462, %rd22458, 4294967295;
	add.s64 	%rd22463, %rd22462, %rd22461;
	shr.u64 	%rd22464, %rd22463, 32;
	add.s64 	%rd22465, %rd22464, %rd22460;
	mul.lo.s32 	%r4459, %r22, %r4458;
	cvt.u64.u32 	%rd22466, %r4459;
	mul.wide.u32 	%rd22467, %r6, %r4459;
	shr.u64 	%rd22468, %rd22467, 32;
	and.b64  	%rd22469, %rd22416, 4294967295;
	and.b64  	%rd22470, %rd22467, 4294967295;
	add.s64 	%rd22471, %rd22470, %rd22469;
	shr.u64 	%rd22472, %rd22471, 32;
	add.s64 	%rd22473, %rd22472, %rd22468;
	mul.lo.s64 	%rd22474, %rd2, %rd22466;
	shr.u64 	%rd22475, %rd22474, 32;
	and.b64  	%rd22476, %rd22421, 4294967295;
	and.b64  	%rd22477, %rd22474, 4294967295;
	and.b64  	%rd22478, %rd22473, 4294967295;
	add.s64 	%rd22479, %rd22478, %rd22476;
	add.s64 	%rd22480, %rd22479, %rd22477;
	shr.u64 	%rd22481, %rd22480, 32;
	add.s64 	%rd22482, %rd22481, %rd22475;
	mul.lo.s64 	%rd22483, %rd3, %rd22466;
	shr.u64 	%rd22484, %rd22483, 32;
	and.b64  	%rd22485, %rd22428, 4294967295;
	and.b64  	%rd22486, %rd22483, 4294967295;
	and.b64  	%rd22487, %rd22482, 4294967295;
	add.s64 	%rd22488, %rd22487, %rd22485;
	add.s64 	%rd22489, %rd22488, %rd22486;
	shr.u64 	%rd22490, %rd22489, 32;
	add.s64 	%rd22491, %rd22490, %rd22484;
	mul.lo.s64 	%rd22492, %rd17, %rd22466;
	shr.u64 	%rd22493, %rd22492, 32;
	and.b64  	%rd22494, %rd22435, 4294967295;
	and.b64  	%rd22495, %rd22492, 4294967295;
	and.b64  	%rd22496, %rd22491, 4294967295;
	add.s64 	%rd22497, %rd22496, %rd22494;
	add.s64 	%rd22498, %rd22497, %rd22495;
	shr.u64 	%rd22499, %rd22498, 32;
	add.s64 	%rd22500, %rd22499, %rd22493;
	mul.lo.s64 	%rd22501, %rd18, %rd22466;
	shr.u64 	%rd22502, %rd22501, 32;
	and.b64  	%rd22503, %rd22442, 4294967295;
	and.b64  	%rd22504, %rd22501, 4294967295;
	and.b64  	%rd22505, %rd22500, 4294967295;
	add.s64 	%rd22506, %rd22505, %rd22503;
	add.s64 	%rd22507, %rd22506, %rd22504;
	shr.u64 	%rd22508, %rd22507, 32;
	add.s64 	%rd22509, %rd22508, %rd22502;
	mul.lo.s64 	%rd22510, %rd19, %rd22466;
	shr.u64 	%rd22511, %rd22510, 32;
	and.b64  	%rd22512, %rd22449, 4294967295;
	and.b64  	%rd22513, %rd22510, 4294967295;
	and.b64  	%rd22514, %rd22509, 4294967295;
	add.s64 	%rd22515, %rd22514, %rd22512;
	add.s64 	%rd22516, %rd22515, %rd22513;
	shr.u64 	%rd22517, %rd22516, 32;
	add.s64 	%rd22518, %rd22517, %rd22511;
	mul.lo.s64 	%rd22519, %rd7, %rd22466;
	shr.u64 	%rd22520, %rd22519, 32;
	and.b64  	%rd22521, %rd22456, 4294967295;
	and.b64  	%rd22522, %rd22519, 4294967295;
	and.b64  	%rd22523, %rd22518, 4294967295;
	add.s64 	%rd22524, %rd22523, %rd22521;
	add.s64 	%rd22525, %rd22524, %rd22522;
	shr.u64 	%rd22526, %rd22525, 32;
	add.s64 	%rd22527, %rd22526, %rd22520;
	mul.wide.u32 	%rd22528, %r13, %r4459;
	shr.u64 	%rd22529, %rd22528, 32;
	and.b64  	%rd22530, %rd22463, 4294967295;
	and.b64  	%rd22531, %rd22528, 4294967295;
	and.b64  	%rd22532, %rd22527, 4294967295;
	add.s64 	%rd22533, %rd22532, %rd22530;
	add.s64 	%rd22534, %rd22533, %rd22531;
	shr.u64 	%rd22535, %rd22534, 32;
	add.s64 	%rd22536, %rd22535, %rd22529;
	add.s64 	%rd22537, %rd22465, %rd22536;
	mul.wide.u32 	%rd22538, %r6529, %r6374;
	shr.u64 	%rd22539, %rd22538, 32;
	and.b64  	%rd22540, %rd22480, 4294967295;
	and.b64  	%rd22541, %rd22538, 4294967295;
	add.s64 	%rd22542, %rd22541, %rd22540;
	cvt.u32.u64 	%r4460, %rd22542;
	shr.u64 	%rd22543, %rd22542, 32;
	add.s64 	%rd22544, %rd22543, %rd22539;
	mul.wide.u32 	%rd22545, %r6528, %r6374;
	shr.u64 	%rd22546, %rd22545, 32;
	and.b64  	%rd22547, %rd22489, 4294967295;
	and.b64  	%rd22548, %rd22545, 4294967295;
	and.b64  	%rd22549, %rd22544, 4294967295;
	add.s64 	%rd22550, %rd22549, %rd22547;
	add.s64 	%rd22551, %rd22550, %rd22548;
	shr.u64 	%rd22552, %rd22551, 32;
	add.s64 	%rd22553, %rd22552, %rd22546;
	mul.wide.u32 	%rd22554, %r6527, %r6374;
	shr.u64 	%rd22555, %rd22554, 32;
	and.b64  	%rd22556, %rd22498, 4294967295;
	and.b64  	%rd22557, %rd22554, 4294967295;
	and.b64  	%rd22558, %rd22553, 4294967295;
	add.s64 	%rd22559, %rd22558, %rd22556;
	add.s64 	%rd22560, %rd22559, %rd22557;
	shr.u64 	%rd22561, %rd22560, 32;
	add.s64 	%rd22562, %rd22561, %rd22555;
	mul.wide.u32 	%rd22563, %r6526, %r6374;
	shr.u64 	%rd22564, %rd22563, 32;
	and.b64  	%rd22565, %rd22507, 4294967295;
	and.b64  	%rd22566, %rd22563, 4294967295;
	and.b64  	%rd22567, %rd22562, 4294967295;
	add.s64 	%rd22568, %rd22567, %rd22565;
	add.s64 	%rd22569, %rd22568, %rd22566;
	shr.u64 	%rd22570, %rd22569, 32;
	add.s64 	%rd22571, %rd22570, %rd22564;
	mul.wide.u32 	%rd22572, %r6525, %r6374;
	shr.u64 	%rd22573, %rd22572, 32;
	and.b64  	%rd22574, %rd22516, 4294967295;
	and.b64  	%rd22575, %rd22572, 4294967295;
	and.b64  	%rd22576, %rd22571, 4294967295;
	add.s64 	%rd22577, %rd22576, %rd22574;
	add.s64 	%rd22578, %rd22577, %rd22575;
	shr.u64 	%rd22579, %rd22578, 32;
	add.s64 	%rd22580, %rd22579, %rd22573;
	mul.wide.u32 	%rd22581, %r6524, %r6374;
	shr.u64 	%rd22582, %rd22581, 32;
	and.b64  	%rd22583, %rd22525, 4294967295;
	and.b64  	%rd22584, %rd22581, 4294967295;
	and.b64  	%rd22585, %rd22580, 4294967295;
	add.s64 	%rd22586, %rd22585, %rd22583;
	add.s64 	%rd22587, %rd22586, %rd22584;
	shr.u64 	%rd22588, %rd22587, 32;
	add.s64 	%rd22589, %rd22588, %rd22582;
	mul.wide.u32 	%rd22590, %r6523, %r6374;
	shr.u64 	%rd22591, %rd22590, 32;
	and.b64  	%rd22592, %rd22534, 4294967295;
	and.b64  	%rd22593, %rd22590, 4294967295;
	and.b64  	%rd22594, %rd22589, 4294967295;
	add.s64 	%rd22595, %rd22594, %rd22592;
	add.s64 	%rd22596, %rd22595, %rd22593;
	shr.u64 	%rd22597, %rd22596, 32;
	add.s64 	%rd22598, %rd22597, %rd22591;
	mul.wide.u32 	%rd22599, %r6522, %r6374;
	shr.u64 	%rd22600, %rd22599, 32;
	and.b64  	%rd22601, %rd22537, 4294967295;
	and.b64  	%rd22602, %rd22599, 4294967295;
	and.b64  	%rd22603, %rd22598, 4294967295;
	add.s64 	%rd22604, %rd22603, %rd22601;
	add.s64 	%rd22605, %rd22604, %rd22602;
	shr.u64 	%rd22606, %rd22605, 32;
	add.s64 	%rd22607, %rd22606, %rd22600;
	mul.lo.s32 	%r4461, %r22, %r4460;
	cvt.u64.u32 	%rd22608, %r4461;
	mul.wide.u32 	%rd22609, %r6, %r4461;
	shr.u64 	%rd22610, %rd22609, 32;
	and.b64  	%rd22611, %rd22542, 4294967295;
	and.b64  	%rd22612, %rd22609, 4294967295;
	add.s64 	%rd22613, %rd22612, %rd22611;
	shr.u64 	%rd22614, %rd22613, 32;
	add.s64 	%rd22615, %rd22614, %rd22610;
	mul.lo.s64 	%rd22616, %rd2, %rd22608;
	shr.u64 	%rd22617, %rd22616, 32;
	and.b64  	%rd22618, %rd22551, 4294967295;
	and.b64  	%rd22619, %rd22616, 4294967295;
	and.b64  	%rd22620, %rd22615, 4294967295;
	add.s64 	%rd22621, %rd22620, %rd22618;
	add.s64 	%rd22622, %rd22621, %rd22619;
	shr.u64 	%rd22623, %rd22622, 32;
	add.s64 	%rd22624, %rd22623, %rd22617;
	mul.lo.s64 	%rd22625, %rd3, %rd22608;
	shr.u64 	%rd22626, %rd22625, 32;
	and.b64  	%rd22627, %rd22560, 4294967295;
	and.b64  	%rd22628, %rd22625, 4294967295;
	and.b64  	%rd22629, %rd22624, 4294967295;
	add.s64 	%rd22630, %rd22629, %rd22627;
	add.s64 	%rd22631, %rd22630, %rd22628;
	shr.u64 	%rd22632, %rd22631, 32;
	add.s64 	%rd22633, %rd22632, %rd22626;
	mul.lo.s64 	%rd22634, %rd17, %rd22608;
	shr.u64 	%rd22635, %rd22634, 32;
	and.b64  	%rd22636, %rd22569, 4294967295;
	and.b64  	%rd22637, %rd22634, 4294967295;
	and.b64  	%rd22638, %rd22633, 4294967295;
	add.s64 	%rd22639, %rd22638, %rd22636;
	add.s64 	%rd22640, %rd22639, %rd22637;
	shr.u64 	%rd22641, %rd22640, 32;
	add.s64 	%rd22642, %rd22641, %rd22635;
	mul.lo.s64 	%rd22643, %rd18, %rd22608;
	shr.u64 	%rd22644, %rd22643, 32;
	and.b64  	%rd22645, %rd22578, 4294967295;
	and.b64  	%rd22646, %rd22643, 4294967295;
	and.b64  	%rd22647, %rd22642, 4294967295;
	add.s64 	%rd22648, %rd22647, %rd22645;
	add.s64 	%rd22649, %rd22648, %rd22646;
	shr.u64 	%rd22650, %rd22649, 32;
	add.s64 	%rd22651, %rd22650, %rd22644;
	mul.lo.s64 	%rd22652, %rd19, %rd22608;
	shr.u64 	%rd22653, %rd22652, 32;
	and.b64  	%rd22654, %rd22587, 4294967295;
	and.b64  	%rd22655, %rd22652, 4294967295;
	and.b64  	%rd22656, %rd22651, 4294967295;
	add.s64 	%rd22657, %rd22656, %rd22654;
	add.s64 	%rd22658, %rd22657, %rd22655;
	shr.u64 	%rd22659, %rd22658, 32;
	add.s64 	%rd22660, %rd22659, %rd22653;
	mul.lo.s64 	%rd22661, %rd7, %rd22608;
	shr.u64 	%rd22662, %rd22661, 32;
	and.b64  	%rd22663, %rd22596, 4294967295;
	and.b64  	%rd22664, %rd22661, 4294967295;
	and.b64  	%rd22665, %rd22660, 4294967295;
	add.s64 	%rd22666, %rd22665, %rd22663;
	add.s64 	%rd22667, %rd22666, %rd22664;
	shr.u64 	%rd22668, %rd22667, 32;
	add.s64 	%rd22669, %rd22668, %rd22662;
	mul.wide.u32 	%rd22670, %r13, %r4461;
	shr.u64 	%rd22671, %rd22670, 32;
	and.b64  	%rd22672, %rd22605, 4294967295;
	and.b64  	%rd22673, %rd22670, 4294967295;
	and.b64  	%rd22674, %rd22669, 4294967295;
	add.s64 	%rd22675, %rd22674, %rd22672;
	add.s64 	%rd22676, %rd22675, %rd22673;
	shr.u64 	%rd22677, %rd22676, 32;
	add.s64 	%rd22678, %rd22677, %rd22671;
	add.s64 	%rd22679, %rd22607, %rd22678;
	mul.wide.u32 	%rd22680, %r6529, %r6373;
	shr.u64 	%rd22681, %rd22680, 32;
	and.b64  	%rd22682, %rd22622, 4294967295;
	and.b64  	%rd22683, %rd22680, 4294967295;
	add.s64 	%rd22684, %rd22683, %rd22682;
	cvt.u32.u64 	%r4462, %rd22684;
	shr.u64 	%rd22685, %rd22684, 32;
	add.s64 	%rd22686, %rd22685, %rd22681;
	mul.wide.u32 	%rd22687, %r6528, %r6373;
	shr.u64 	%rd22688, %rd22687, 32;
	and.b64  	%rd22689, %rd22631, 4294967295;
	and.b64  	%rd22690, %rd22687, 4294967295;
	and.b64  	%rd22691, %rd22686, 4294967295;
	add.s64 	%rd22692, %rd22691, %rd22689;
	add.s64 	%rd22693, %rd22692, %rd22690;
	shr.u64 	%rd22694, %rd22693, 32;
	add.s64 	%rd22695, %rd22694, %rd22688;
	mul.wide.u32 	%rd22696, %r6527, %r6373;
	shr.u64 	%rd22697, %rd22696, 32;
	and.b64  	%rd22698, %rd22640, 4294967295;
	and.b64  	%rd22699, %rd22696, 4294967295;
	and.b64  	%rd22700, %rd22695, 4294967295;
	add.s64 	%rd22701, %rd22700, %rd22698;
	add.s64 	%rd22702, %rd22701, %rd22699;
	shr.u64 	%rd22703, %rd22702, 32;
	add.s64 	%rd22704, %rd22703, %rd22697;
	mul.wide.u32 	%rd22705, %r6526, %r6373;
	shr.u64 	%rd22706, %rd22705, 32;
	and.b64  	%rd22707, %rd22649, 4294967295;
	and.b64  	%rd22708, %rd22705, 4294967295;
	and.b64  	%rd22709, %rd22704, 4294967295;
	add.s64 	%rd22710, %rd22709, %rd22707;
	add.s64 	%rd22711, %rd22710, %rd22708;
	shr.u64 	%rd22712, %rd22711, 32;
	add.s64 	%rd22713, %rd22712, %rd22706;
	mul.wide.u32 	%rd22714, %r6525, %r6373;
	shr.u64 	%rd22715, %rd22714, 32;
	and.b64  	%rd22716, %rd22658, 4294967295;
	and.b64  	%rd22717, %rd22714, 4294967295;
	and.b64  	%rd22718, %rd22713, 4294967295;
	add.s64 	%rd22719, %rd22718, %rd22716;
	add.s64 	%rd22720, %rd22719, %rd22717;
	shr.u64 	%rd22721, %rd22720, 32;
	add.s64 	%rd22722, %rd22721, %rd22715;
	mul.wide.u32 	%rd22723, %r6524, %r6373;
	shr.u64 	%rd22724, %rd22723, 32;
	and.b64  	%rd22725, %rd22667, 4294967295;
	and.b64  	%rd22726, %rd22723, 4294967295;
	and.b64  	%rd22727, %rd22722, 4294967295;
	add.s64 	%rd22728, %rd22727, %rd22725;
	add.s64 	%rd22729, %rd22728, %rd22726;
	shr.u64 	%rd22730, %rd22729, 32;
	add.s64 	%rd22731, %rd22730, %rd22724;
	mul.wide.u32 	%rd22732, %r6523, %r6373;
	shr.u64 	%rd22733, %rd22732, 32;
	and.b64  	%rd22734, %rd22676, 4294967295;
	and.b64  	%rd22735, %rd22732, 4294967295;
	and.b64  	%rd22736, %rd22731, 4294967295;
	add.s64 	%rd22737, %rd22736, %rd22734;
	add.s64 	%rd22738, %rd22737, %rd22735;
	shr.u64 	%rd22739, %rd22738, 32;
	add.s64 	%rd22740, %rd22739, %rd22733;
	mul.wide.u32 	%rd22741, %r6522, %r6373;
	shr.u64 	%rd22742, %rd22741, 32;
	and.b64  	%rd22743, %rd22679, 4294967295;
	and.b64  	%rd22744, %rd22741, 4294967295;
	and.b64  	%rd22745, %rd22740, 4294967295;
	add.s64 	%rd22746, %rd22745, %rd22743;
	add.s64 	%rd22747, %rd22746, %rd22744;
	shr.u64 	%rd22748, %rd22747, 32;
	add.s64 	%rd22749, %rd22748, %rd22742;
	mul.lo.s32 	%r4463, %r22, %r4462;
	cvt.u64.u32 	%rd22750, %r4463;
	mul.wide.u32 	%rd22751, %r6, %r4463;
	shr.u64 	%rd22752, %rd22751, 32;
	and.b64  	%rd22753, %rd22684, 4294967295;
	and.b64  	%rd22754, %rd22751, 4294967295;
	add.s64 	%rd22755, %rd22754, %rd22753;
	shr.u64 	%rd22756, %rd22755, 32;
	add.s64 	%rd22757, %rd22756, %rd22752;
	mul.lo.s64 	%rd22758, %rd2, %rd22750;
	shr.u64 	%rd22759, %rd22758, 32;
	and.b64  	%rd22760, %rd22693, 4294967295;
	and.b64  	%rd22761, %rd22758, 4294967295;
	and.b64  	%rd22762, %rd22757, 4294967295;
	add.s64 	%rd22763, %rd22762, %rd22760;
	add.s64 	%rd22764, %rd22763, %rd22761;
	shr.u64 	%rd22765, %rd22764, 32;
	add.s64 	%rd22766, %rd22765, %rd22759;
	mul.lo.s64 	%rd22767, %rd3, %rd22750;
	shr.u64 	%rd22768, %rd22767, 32;
	and.b64  	%rd22769, %rd22702, 4294967295;
	and.b64  	%rd22770, %rd22767, 4294967295;
	and.b64  	%rd22771, %rd22766, 4294967295;
	add.s64 	%rd22772, %rd22771, %rd22769;
	add.s64 	%rd22773, %rd22772, %rd22770;
	shr.u64 	%rd22774, %rd22773, 32;
	add.s64 	%rd22775, %rd22774, %rd22768;
	mul.lo.s64 	%rd22776, %rd17, %rd22750;
	shr.u64 	%rd22777, %rd22776, 32;
	and.b64  	%rd22778, %rd22711, 4294967295;
	and.b64  	%rd22779, %rd22776, 4294967295;
	and.b64  	%rd22780, %rd22775, 4294967295;
	add.s64 	%rd22781, %rd22780, %rd22778;
	add.s64 	%rd22782, %rd22781, %rd22779;
	shr.u64 	%rd22783, %rd22782, 32;
	add.s64 	%rd22784, %rd22783, %rd22777;
	mul.lo.s64 	%rd22785, %rd18, %rd22750;
	shr.u64 	%rd22786, %rd22785, 32;
	and.b64  	%rd22787, %rd22720, 4294967295;
	and.b64  	%rd22788, %rd22785, 4294967295;
	and.b64  	%rd22789, %rd22784, 4294967295;
	add.s64 	%rd22790, %rd22789, %rd22787;
	add.s64 	%rd22791, %rd22790, %rd22788;
	shr.u64 	%rd22792, %rd22791, 32;
	add.s64 	%rd22793, %rd22792, %rd22786;
	mul.lo.s64 	%rd22794, %rd19, %rd22750;
	shr.u64 	%rd22795, %rd22794, 32;
	and.b64  	%rd22796, %rd22729, 4294967295;
	and.b64  	%rd22797, %rd22794, 4294967295;
	and.b64  	%rd22798, %rd22793, 4294967295;
	add.s64 	%rd22799, %rd22798, %rd22796;
	add.s64 	%rd22800, %rd22799, %rd22797;
	shr.u64 	%rd22801, %rd22800, 32;
	add.s64 	%rd22802, %rd22801, %rd22795;
	mul.lo.s64 	%rd22803, %rd7, %rd22750;
	shr.u64 	%rd22804, %rd22803, 32;
	and.b64  	%rd22805, %rd22738, 4294967295;
	and.b64  	%rd22806, %rd22803, 4294967295;
	and.b64  	%rd22807, %rd22802, 4294967295;
	add.s64 	%rd22808, %rd22807, %rd22805;
	add.s64 	%rd22809, %rd22808, %rd22806;
	shr.u64 	%rd22810, %rd22809, 32;
	add.s64 	%rd22811, %rd22810, %rd22804;
	mul.wide.u32 	%rd22812, %r13, %r4463;
	shr.u64 	%rd22813, %rd22812, 32;
	and.b64  	%rd22814, %rd22747, 4294967295;
	and.b64  	%rd22815, %rd22812, 4294967295;
	and.b64  	%rd22816, %rd22811, 4294967295;
	add.s64 	%rd22817, %rd22816, %rd22814;
	add.s64 	%rd22818, %rd22817, %rd22815;
	shr.u64 	%rd22819, %rd22818, 32;
	add.s64 	%rd22820, %rd22819, %rd22813;
	add.s64 	%rd22821, %rd22749, %rd22820;
	mul.wide.u32 	%rd22822, %r6529, %r6372;
	shr.u64 	%rd22823, %rd22822, 32;
	and.b64  	%rd22824, %rd22764, 4294967295;
	and.b64  	%rd22825, %rd22822, 4294967295;
	add.s64 	%rd22826, %rd22825, %rd22824;
	cvt.u32.u64 	%r4464, %rd22826;
	shr.u64 	%rd22827, %rd22826, 32;
	add.s64 	%rd22828, %rd22827, %rd22823;
	mul.wide.u32 	%rd22829, %r6528, %r6372;
	shr.u64 	%rd22830, %rd22829, 32;
	and.b64  	%rd22831, %rd22773, 4294967295;
	and.b64  	%rd22832, %rd22829, 4294967295;
	and.b64  	%rd22833, %rd22828, 4294967295;
	add.s64 	%rd22834, %rd22833, %rd22831;
	add.s64 	%rd22835, %rd22834, %rd22832;
	shr.u64 	%rd22836, %rd22835, 32;
	add.s64 	%rd22837, %rd22836, %rd22830;
	mul.wide.u32 	%rd22838, %r6527, %r6372;
	shr.u64 	%rd22839, %rd22838, 32;
	and.b64  	%rd22840, %rd22782, 4294967295;
	and.b64  	%rd22841, %rd22838, 4294967295;
	and.b64  	%rd22842, %rd22837, 4294967295;
	add.s64 	%rd22843, %rd22842, %rd22840;
	add.s64 	%rd22844, %rd22843, %rd22841;
	shr.u64 	%rd22845, %rd22844, 32;
	add.s64 	%rd22846, %rd22845, %rd22839;
	mul.wide.u32 	%rd22847, %r6526, %r6372;
	shr.u64 	%rd22848, %rd22847, 32;
	and.b64  	%rd22849, %rd22791, 4294967295;
	and.b64  	%rd22850, %rd22847, 4294967295;
	and.b64  	%rd22851, %rd22846, 4294967295;
	add.s64 	%rd22852, %rd22851, %rd22849;
	add.s64 	%rd22853, %rd22852, %rd22850;
	shr.u64 	%rd22854, %rd22853, 32;
	add.s64 	%rd22855, %rd22854, %rd22848;
	mul.wide.u32 	%rd22856, %r6525, %r6372;
	shr.u64 	%rd22857, %rd22856, 32;
	and.b64  	%rd22858, %rd22800, 4294967295;
	and.b64  	%rd22859, %rd22856, 4294967295;
	and.b64  	%rd22860, %rd22855, 4294967295;
	add.s64 	%rd22861, %rd22860, %rd22858;
	add.s64 	%rd22862, %rd22861, %rd22859;
	shr.u64 	%rd22863, %rd22862, 32;
	add.s64 	%rd22864, %rd22863, %rd22857;
	mul.wide.u32 	%rd22865, %r6524, %r6372;
	shr.u64 	%rd22866, %rd22865, 32;
	and.b64  	%rd22867, %rd22809, 4294967295;
	and.b64  	%rd22868, %rd22865, 4294967295;
	and.b64  	%rd22869, %rd22864, 4294967295;
	add.s64 	%rd22870, %rd22869, %rd22867;
	add.s64 	%rd22871, %rd22870, %rd22868;
	shr.u64 	%rd22872, %rd22871, 32;
	add.s64 	%rd22873, %rd22872, %rd22866;
	mul.wide.u32 	%rd22874, %r6523, %r6372;
	shr.u64 	%rd22875, %rd22874, 32;
	and.b64  	%rd22876, %rd22818, 4294967295;
	and.b64  	%rd22877, %rd22874, 4294967295;
	and.b64  	%rd22878, %rd22873, 4294967295;
	add.s64 	%rd22879, %rd22878, %rd22876;
	add.s64 	%rd22880, %rd22879, %rd22877;
	shr.u64 	%rd22881, %rd22880, 32;
	add.s64 	%rd22882, %rd22881, %rd22875;
	mul.wide.u32 	%rd22883, %r6522, %r6372;
	shr.u64 	%rd22884, %rd22883, 32;
	and.b64  	%rd22885, %rd22821, 4294967295;
	and.b64  	%rd22886, %rd22883, 4294967295;
	and.b64  	%rd22887, %rd22882, 4294967295;
	add.s64 	%rd22888, %rd22887, %rd22885;
	add.s64 	%rd22889, %rd22888, %rd22886;
	shr.u64 	%rd22890, %rd22889, 32;
	add.s64 	%rd22891, %rd22890, %rd22884;
	mul.lo.s32 	%r4465, %r22, %r4464;
	cvt.u64.u32 	%rd22892, %r4465;
	mul.wide.u32 	%rd22893, %r6, %r4465;
	shr.u64 	%rd22894, %rd22893, 32;
	and.b64  	%rd22895, %rd22826, 4294967295;
	and.b64  	%rd22896, %rd22893, 4294967295;
	add.s64 	%rd22897, %rd22896, %rd22895;
	shr.u64 	%rd22898, %rd22897, 32;
	add.s64 	%rd22899, %rd22898, %rd22894;
	mul.lo.s64 	%rd22900, %rd2, %rd22892;
	shr.u64 	%rd22901, %rd22900, 32;
	and.b64  	%rd22902, %rd22835, 4294967295;
	and.b64  	%rd22903, %rd22900, 4294967295;
	and.b64  	%rd22904, %rd22899, 4294967295;
	add.s64 	%rd22905, %rd22904, %rd22902;
	add.s64 	%rd22906, %rd22905, %rd22903;
	shr.u64 	%rd22907, %rd22906, 32;
	add.s64 	%rd22908, %rd22907, %rd22901;
	mul.lo.s64 	%rd22909, %rd3, %rd22892;
	shr.u64 	%rd22910, %rd22909, 32;
	and.b64  	%rd22911, %rd22844, 4294967295;
	and.b64  	%rd22912, %rd22909, 4294967295;
	and.b64  	%rd22913, %rd22908, 4294967295;
	add.s64 	%rd22914, %rd22913, %rd22911;
	add.s64 	%rd22915, %rd22914, %rd22912;
	shr.u64 	%rd22916, %rd22915, 32;
	add.s64 	%rd22917, %rd22916, %rd22910;
	mul.lo.s64 	%rd22918, %rd17, %rd22892;
	shr.u64 	%rd22919, %rd22918, 32;
	and.b64  	%rd22920, %rd22853, 4294967295;
	and.b64  	%rd22921, %rd22918, 4294967295;
	and.b64  	%rd22922, %rd22917, 4294967295;
	add.s64 	%rd22923, %rd22922, %rd22920;
	add.s64 	%rd22924, %rd22923, %rd22921;
	shr.u64 	%rd22925, %rd22924, 32;
	add.s64 	%rd22926, %rd22925, %rd22919;
	mul.lo.s64 	%rd22927, %rd18, %rd22892;
	shr.u64 	%rd22928, %rd22927, 32;
	and.b64  	%rd22929, %rd22862, 4294967295;
	and.b64  	%rd22930, %rd22927, 4294967295;
	and.b64  	%rd22931, %rd22926, 4294967295;
	add.s64 	%rd22932, %rd22931, %rd22929;
	add.s64 	%rd22933, %rd22932, %rd22930;
	shr.u64 	%rd22934, %rd22933, 32;
	add.s64 	%rd22935, %rd22934, %rd22928;
	mul.lo.s64 	%rd22936, %rd19, %rd22892;
	shr.u64 	%rd22937, %rd22936, 32;
	and.b64  	%rd22938, %rd22871, 4294967295;
	and.b64  	%rd22939, %rd22936, 4294967295;
	and.b64  	%rd22940, %rd22935, 4294967295;
	add.s64 	%rd22941, %rd22940, %rd22938;
	add.s64 	%rd22942, %rd22941, %rd22939;
	shr.u64 	%rd22943, %rd22942, 32;
	add.s64 	%rd22944, %rd22943, %rd22937;
	mul.lo.s64 	%rd22945, %rd7, %rd22892;
	shr.u64 	%rd22946, %rd22945, 32;
	and.b64  	%rd22947, %rd22880, 4294967295;
	and.b64  	%rd22948, %rd22945, 4294967295;
	and.b64  	%rd22949, %rd22944, 4294967295;
	add.s64 	%rd22950, %rd22949, %rd22947;
	add.s64 	%rd22951, %rd22950, %rd22948;
	shr.u64 	%rd22952, %rd22951, 32;
	add.s64 	%rd22953, %rd22952, %rd22946;
	mul.wide.u32 	%rd22954, %r13, %r4465;
	shr.u64 	%rd22955, %rd22954, 32;
	and.b64  	%rd22956, %rd22889, 4294967295;
	and.b64  	%rd22957, %rd22954, 4294967295;
	and.b64  	%rd22958, %rd22953, 4294967295;
	add.s64 	%rd22959, %rd22958, %rd22956;
	add.s64 	%rd22960, %rd22959, %rd22957;
	shr.u64 	%rd22961, %rd22960, 32;
	add.s64 	%rd22962, %rd22961, %rd22955;
	add.s64 	%rd22963, %rd22891, %rd22962;
	mul.wide.u32 	%rd22964, %r6529, %r6371;
	shr.u64 	%rd22965, %rd22964, 32;
	and.b64  	%rd22966, %rd22906, 4294967295;
	and.b64  	%rd22967, %rd22964, 4294967295;
	add.s64 	%rd22968, %rd22967, %rd22966;
	cvt.u32.u64 	%r4466, %rd22968;
	shr.u64 	%rd22969, %rd22968, 32;
	add.s64 	%rd22970, %rd22969, %rd22965;
	mul.wide.u32 	%rd22971, %r6528, %r6371;
	shr.u64 	%rd22972, %rd22971, 32;
	and.b64  	%rd22973, %rd22915, 4294967295;
	and.b64  	%rd22974, %rd22971, 4294967295;
	and.b64  	%rd22975, %rd22970, 4294967295;
	add.s64 	%rd22976, %rd22975, %rd22973;
	add.s64 	%rd22977, %rd22976, %rd22974;
	shr.u64 	%rd22978, %rd22977, 32;
	add.s64 	%rd22979, %rd22978, %rd22972;
	mul.wide.u32 	%rd22980, %r6527, %r6371;
	shr.u64 	%rd22981, %rd22980, 32;
	and.b64  	%rd22982, %rd22924, 4294967295;
	and.b64  	%rd22983, %rd22980, 4294967295;
	and.b64  	%rd22984, %rd22979, 4294967295;
	add.s64 	%rd22985, %rd22984, %rd22982;
	add.s64 	%rd22986, %rd22985, %rd22983;
	shr.u64 	%rd22987, %rd22986, 32;
	add.s64 	%rd22988, %rd22987, %rd22981;
	mul.wide.u32 	%rd22989, %r6526, %r6371;
	shr.u64 	%rd22990, %rd22989, 32;
	and.b64  	%rd22991, %rd22933, 4294967295;
	and.b64  	%rd22992, %rd22989, 4294967295;
	and.b64  	%rd22993, %rd22988, 4294967295;
	add.s64 	%rd22994, %rd22993, %rd22991;
	add.s64 	%rd22995, %rd22994, %rd22992;
	shr.u64 	%rd22996, %rd22995, 32;
	add.s64 	%rd22997, %rd22996, %rd22990;
	mul.wide.u32 	%rd22998, %r6525, %r6371;
	shr.u64 	%rd22999, %rd22998, 32;
	and.b64  	%rd23000, %rd22942, 4294967295;
	and.b64  	%rd23001, %rd22998, 4294967295;
	and.b64  	%rd23002, %rd22997, 4294967295;
	add.s64 	%rd23003, %rd23002, %rd23000;
	add.s64 	%rd23004, %rd23003, %rd23001;
	shr.u64 	%rd23005, %rd23004, 32;
	add.s64 	%rd23006, %rd23005, %rd22999;
	mul.wide.u32 	%rd23007, %r6524, %r6371;
	shr.u64 	%rd23008, %rd23007, 32;
	and.b64  	%rd23009, %rd22951, 4294967295;
	and.b64  	%rd23010, %rd23007, 4294967295;
	and.b64  	%rd23011, %rd23006, 4294967295;
	add.s64 	%rd23012, %rd23011, %rd23009;
	add.s64 	%rd23013, %rd23012, %rd23010;
	shr.u64 	%rd23014, %rd23013, 32;
	add.s64 	%rd23015, %rd23014, %rd23008;
	mul.wide.u32 	%rd23016, %r6523, %r6371;
	shr.u64 	%rd23017, %rd23016, 32;
	and.b64  	%rd23018, %rd22960, 4294967295;
	and.b64  	%rd23019, %rd23016, 4294967295;
	and.b64  	%rd23020, %rd23015, 4294967295;
	add.s64 	%rd23021, %rd23020, %rd23018;
	add.s64 	%rd23022, %rd23021, %rd23019;
	shr.u64 	%rd23023, %rd23022, 32;
	add.s64 	%rd23024, %rd23023, %rd23017;
	mul.wide.u32 	%rd23025, %r6522, %r6371;
	shr.u64 	%rd23026, %rd23025, 32;
	and.b64  	%rd23027, %rd22963, 4294967295;
	and.b64  	%rd23028, %rd23025, 4294967295;
	and.b64  	%rd23029, %rd23024, 4294967295;
	add.s64 	%rd23030, %rd23029, %rd23027;
	add.s64 	%rd23031, %rd23030, %rd23028;
	shr.u64 	%rd23032, %rd23031, 32;
	add.s64 	%rd23033, %rd23032, %rd23026;
	mul.lo.s32 	%r4467, %r22, %r4466;
	cvt.u64.u32 	%rd23034, %r4467;
	mul.wide.u32 	%rd23035, %r6, %r4467;
	shr.u64 	%rd23036, %rd23035, 32;
	and.b64  	%rd23037, %rd22968, 4294967295;
	and.b64  	%rd23038, %rd23035, 4294967295;
	add.s64 	%rd23039, %rd23038, %rd23037;
	shr.u64 	%rd23040, %rd23039, 32;
	add.s64 	%rd23041, %rd23040, %rd23036;
	mul.lo.s64 	%rd23042, %rd2, %rd23034;
	shr.u64 	%rd23043, %rd23042, 32;
	and.b64  	%rd23044, %rd22977, 4294967295;
	and.b64  	%rd23045, %rd23042, 4294967295;
	and.b64  	%rd23046, %rd23041, 4294967295;
	add.s64 	%rd23047, %rd23046, %rd23044;
	add.s64 	%rd23048, %rd23047, %rd23045;
	shr.u64 	%rd23049, %rd23048, 32;
	add.s64 	%rd23050, %rd23049, %rd23043;
	mul.lo.s64 	%rd23051, %rd3, %rd23034;
	shr.u64 	%rd23052, %rd23051, 32;
	and.b64  	%rd23053, %rd22986, 4294967295;
	and.b64  	%rd23054, %rd23051, 4294967295;
	and.b64  	%rd23055, %rd23050, 4294967295;
	add.s64 	%rd23056, %rd23055, %rd23053;
	add.s64 	%rd23057, %rd23056, %rd23054;
	shr.u64 	%rd23058, %rd23057, 32;
	add.s64 	%rd23059, %rd23058, %rd23052;
	mul.lo.s64 	%rd23060, %rd17, %rd23034;
	shr.u64 	%rd23061, %rd23060, 32;
	and.b64  	%rd23062, %rd22995, 4294967295;
	and.b64  	%rd23063, %rd23060, 4294967295;
	and.b64  	%rd23064, %rd23059, 4294967295;
	add.s64 	%rd23065, %rd23064, %rd23062;
	add.s64 	%rd23066, %rd23065, %rd23063;
	shr.u64 	%rd23067, %rd23066, 32;
	add.s64 	%rd23068, %rd23067, %rd23061;
	mul.lo.s64 	%rd23069, %rd18, %rd23034;
	shr.u64 	%rd23070, %rd23069, 32;
	and.b64  	%rd23071, %rd23004, 4294967295;
	and.b64  	%rd23072, %rd23069, 4294967295;
	and.b64  	%rd23073, %rd23068, 4294967295;
	add.s64 	%rd23074, %rd23073, %rd23071;
	add.s64 	%rd23075, %rd23074, %rd23072;
	shr.u64 	%rd23076, %rd23075, 32;
	add.s64 	%rd23077, %rd23076, %rd23070;
	mul.lo.s64 	%rd23078, %rd19, %rd23034;
	shr.u64 	%rd23079, %rd23078, 32;
	and.b64  	%rd23080, %rd23013, 4294967295;
	and.b64  	%rd23081, %rd23078, 4294967295;
	and.b64  	%rd23082, %rd23077, 4294967295;
	add.s64 	%rd23083, %rd23082, %rd23080;
	add.s64 	%rd23084, %rd23083, %rd23081;
	shr.u64 	%rd23085, %rd23084, 32;
	add.s64 	%rd23086, %rd23085, %rd23079;
	mul.lo.s64 	%rd23087, %rd7, %rd23034;
	shr.u64 	%rd23088, %rd23087, 32;
	and.b64  	%rd23089, %rd23022, 4294967295;
	and.b64  	%rd23090, %rd23087, 4294967295;
	and.b64  	%rd23091, %rd23086, 4294967295;
	add.s64 	%rd23092, %rd23091, %rd23089;
	add.s64 	%rd23093, %rd23092, %rd23090;
	shr.u64 	%rd23094, %rd23093, 32;
	add.s64 	%rd23095, %rd23094, %rd23088;
	mul.wide.u32 	%rd23096, %r13, %r4467;
	shr.u64 	%rd23097, %rd23096, 32;
	and.b64  	%rd23098, %rd23031, 4294967295;
	and.b64  	%rd23099, %rd23096, 4294967295;
	and.b64  	%rd23100, %rd23095, 4294967295;
	add.s64 	%rd23101, %rd23100, %rd23098;
	add.s64 	%rd23102, %rd23101, %rd23099;
	shr.u64 	%rd23103, %rd23102, 32;
	add.s64 	%rd23104, %rd23103, %rd23097;
	add.s64 	%rd23105, %rd23033, %rd23104;
	mul.wide.u32 	%rd23106, %r6529, %r6370;
	shr.u64 	%rd23107, %rd23106, 32;
	and.b64  	%rd23108, %rd23048, 4294967295;
	and.b64  	%rd23109, %rd23106, 4294967295;
	add.s64 	%rd23110, %rd23109, %rd23108;
	cvt.u32.u64 	%r4468, %rd23110;
	shr.u64 	%rd23111, %rd23110, 32;
	add.s64 	%rd23112, %rd23111, %rd23107;
	mul.wide.u32 	%rd23113, %r6528, %r6370;
	shr.u64 	%rd23114, %rd23113, 32;
	and.b64  	%rd23115, %rd23057, 4294967295;
	and.b64  	%rd23116, %rd23113, 4294967295;
	and.b64  	%rd23117, %rd23112, 4294967295;
	add.s64 	%rd23118, %rd23117, %rd23115;
	add.s64 	%rd23119, %rd23118, %rd23116;
	shr.u64 	%rd23120, %rd23119, 32;
	add.s64 	%rd23121, %rd23120, %rd23114;
	mul.wide.u32 	%rd23122, %r6527, %r6370;
	shr.u64 	%rd23123, %rd23122, 32;
	and.b64  	%rd23124, %rd23066, 4294967295;
	and.b64  	%rd23125, %rd23122, 4294967295;
	and.b64  	%rd23126, %rd23121, 4294967295;
	add.s64 	%rd23127, %rd23126, %rd23124;
	add.s64 	%rd23128, %rd23127, %rd23125;
	shr.u64 	%rd23129, %rd23128, 32;
	add.s64 	%rd23130, %rd23129, %rd23123;
	mul.wide.u32 	%rd23131, %r6526, %r6370;
	shr.u64 	%rd23132, %rd23131, 32;
	and.b64  	%rd23133, %rd23075, 4294967295;
	and.b64  	%rd23134, %rd23131, 4294967295;
	and.b64  	%rd23135, %rd23130, 4294967295;
	add.s64 	%rd23136, %rd23135, %rd23133;
	add.s64 	%rd23137, %rd23136, %rd23134;
	shr.u64 	%rd23138, %rd23137, 32;
	add.s64 	%rd23139, %rd23138, %rd23132;
	mul.wide.u32 	%rd23140, %r6525, %r6370;
	shr.u64 	%rd23141, %rd23140, 32;
	and.b64  	%rd23142, %rd23084, 4294967295;
	and.b64  	%rd23143, %rd23140, 4294967295;
	and.b64  	%rd23144, %rd23139, 4294967295;
	add.s64 	%rd23145, %rd23144, %rd23142;
	add.s64 	%rd23146, %rd23145, %rd23143;
	shr.u64 	%rd23147, %rd23146, 32;
	add.s64 	%rd23148, %rd23147, %rd23141;
	mul.wide.u32 	%rd23149, %r6524, %r6370;
	shr.u64 	%rd23150, %rd23149, 32;
	and.b64  	%rd23151, %rd23093, 4294967295;
	and.b64  	%rd23152, %rd23149, 4294967295;
	and.b64  	%rd23153, %rd23148, 4294967295;
	add.s64 	%rd23154, %rd23153, %rd23151;
	add.s64 	%rd23155, %rd23154, %rd23152;
	shr.u64 	%rd23156, %rd23155, 32;
	add.s64 	%rd23157, %rd23156, %rd23150;
	mul.wide.u32 	%rd23158, %r6523, %r6370;
	shr.u64 	%rd23159, %rd23158, 32;
	and.b64  	%rd23160, %rd23102, 4294967295;
	and.b64  	%rd23161, %rd23158, 4294967295;
	and.b64  	%rd23162, %rd23157, 4294967295;
	add.s64 	%rd23163, %rd23162, %rd23160;
	add.s64 	%rd23164, %rd23163, %rd23161;
	shr.u64 	%rd23165, %rd23164, 32;
	add.s64 	%rd23166, %rd23165, %rd23159;
	mul.wide.u32 	%rd23167, %r6522, %r6370;
	shr.u64 	%rd23168, %rd23167, 32;
	and.b64  	%rd23169, %rd23105, 4294967295;
	and.b64  	%rd23170, %rd23167, 4294967295;
	and.b64  	%rd23171, %rd23166, 4294967295;
	add.s64 	%rd23172, %rd23171, %rd23169;
	add.s64 	%rd23173, %rd23172, %rd23170;
	shr.u64 	%rd23174, %rd23173, 32;
	add.s64 	%rd23175, %rd23174, %rd23168;
	mul.lo.s32 	%r4469, %r22, %r4468;
	cvt.u64.u32 	%rd23176, %r4469;
	mul.wide.u32 	%rd23177, %r6, %r4469;
	shr.u64 	%rd23178, %rd23177, 32;
	and.b64  	%rd23179, %rd23110, 4294967295;
	and.b64  	%rd23180, %rd23177, 4294967295;
	add.s64 	%rd23181, %rd23180, %rd23179;
	shr.u64 	%rd23182, %rd23181, 32;
	add.s64 	%rd23183, %rd23182, %rd23178;
	mul.lo.s64 	%rd23184, %rd2, %rd23176;
	shr.u64 	%rd23185, %rd23184, 32;
	and.b64  	%rd23186, %rd23119, 4294967295;
	and.b64  	%rd23187, %rd23184, 4294967295;
	and.b64  	%rd23188, %rd23183, 4294967295;
	add.s64 	%rd23189, %rd23188, %rd23186;
	add.s64 	%rd23190, %rd23189, %rd23187;
	shr.u64 	%rd23191, %rd23190, 32;
	add.s64 	%rd23192, %rd23191, %rd23185;
	mul.lo.s64 	%rd23193, %rd3, %rd23176;
	shr.u64 	%rd23194, %rd23193, 32;
	and.b64  	%rd23195, %rd23128, 4294967295;
	and.b64  	%rd23196, %rd23193, 4294967295;
	and.b64  	%rd23197, %rd23192, 4294967295;
	add.s64 	%rd23198, %rd23197, %rd23195;
	add.s64 	%rd23199, %rd23198, %rd23196;
	shr.u64 	%rd23200, %rd23199, 32;
	add.s64 	%rd23201, %rd23200, %rd23194;
	mul.lo.s64 	%rd23202, %rd17, %rd23176;
	shr.u64 	%rd23203, %rd23202, 32;
	and.b64  	%rd23204, %rd23137, 4294967295;
	and.b64  	%rd23205, %rd23202, 4294967295;
	and.b64  	%rd23206, %rd23201, 4294967295;
	add.s64 	%rd23207, %rd23206, %rd23204;
	add.s64 	%rd23208, %rd23207, %rd23205;
	shr.u64 	%rd23209, %rd23208, 32;
	add.s64 	%rd23210, %rd23209, %rd23203;
	mul.lo.s64 	%rd23211, %rd18, %rd23176;
	shr.u64 	%rd23212, %rd23211, 32;
	and.b64  	%rd23213, %rd23146, 4294967295;
	and.b64  	%rd23214, %rd23211, 4294967295;
	and.b64  	%rd23215, %rd23210, 4294967295;
	add.s64 	%rd23216, %rd23215, %rd23213;
	add.s64 	%rd23217, %rd23216, %rd23214;
	shr.u64 	%rd23218, %rd23217, 32;
	add.s64 	%rd23219, %rd23218, %rd23212;
	mul.lo.s64 	%rd23220, %rd19, %rd23176;
	shr.u64 	%rd23221, %rd23220, 32;
	and.b64  	%rd23222, %rd23155, 4294967295;
	and.b64  	%rd23223, %rd23220, 4294967295;
	and.b64  	%rd23224, %rd23219, 4294967295;
	add.s64 	%rd23225, %rd23224, %rd23222;
	add.s64 	%rd23226, %rd23225, %rd23223;
	shr.u64 	%rd23227, %rd23226, 32;
	add.s64 	%rd23228, %rd23227, %rd23221;
	mul.lo.s64 	%rd23229, %rd7, %rd23176;
	shr.u64 	%rd23230, %rd23229, 32;
	and.b64  	%rd23231, %rd23164, 4294967295;
	and.b64  	%rd23232, %rd23229, 4294967295;
	and.b64  	%rd23233, %rd23228, 4294967295;
	add.s64 	%rd23234, %rd23233, %rd23231;
	add.s64 	%rd23235, %rd23234, %rd23232;
	shr.u64 	%rd23236, %rd23235, 32;
	add.s64 	%rd23237, %rd23236, %rd23230;
	mul.wide.u32 	%rd23238, %r13, %r4469;
	shr.u64 	%rd23239, %rd23238, 32;
	and.b64  	%rd23240, %rd23173, 4294967295;
	and.b64  	%rd23241, %rd23238, 4294967295;
	and.b64  	%rd23242, %rd23237, 4294967295;
	add.s64 	%rd23243, %rd23242, %rd23240;
	add.s64 	%rd23244, %rd23243, %rd23241;
	shr.u64 	%rd23245, %rd23244, 32;
	add.s64 	%rd23246, %rd23245, %rd23239;
	add.s64 	%rd23247, %rd23175, %rd23246;
	mul.wide.u32 	%rd23248, %r6529, %r6369;
	shr.u64 	%rd23249, %rd23248, 32;
	and.b64  	%rd23250, %rd23190, 4294967295;
	and.b64  	%rd23251, %rd23248, 4294967295;
	add.s64 	%rd23252, %rd23251, %rd23250;
	cvt.u32.u64 	%r4470, %rd23252;
	shr.u64 	%rd23253, %rd23252, 32;
	add.s64 	%rd23254, %rd23253, %rd23249;
	mul.wide.u32 	%rd23255, %r6528, %r6369;
	shr.u64 	%rd23256, %rd23255, 32;
	and.b64  	%rd23257, %rd23199, 4294967295;
	and.b64  	%rd23258, %rd23255, 4294967295;
	and.b64  	%rd23259, %rd23254, 4294967295;
	add.s64 	%rd23260, %rd23259, %rd23257;
	add.s64 	%rd23261, %rd23260, %rd23258;
	shr.u64 	%rd23262, %rd23261, 32;
	add.s64 	%rd23263, %rd23262, %rd23256;
	mul.wide.u32 	%rd23264, %r6527, %r6369;
	shr.u64 	%rd23265, %rd23264, 32;
	and.b64  	%rd23266, %rd23208, 4294967295;
	and.b64  	%rd23267, %rd23264, 4294967295;
	and.b64  	%rd23268, %rd23263, 4294967295;
	add.s64 	%rd23269, %rd23268, %rd23266;
	add.s64 	%rd23270, %rd23269, %rd23267;
	shr.u64 	%rd23271, %rd23270, 32;
	add.s64 	%rd23272, %rd23271, %rd23265;
	mul.wide.u32 	%rd23273, %r6526, %r6369;
	shr.u64 	%rd23274, %rd23273, 32;
	and.b64  	%rd23275, %rd23217, 4294967295;
	and.b64  	%rd23276, %rd23273, 4294967295;
	and.b64  	%rd23277, %rd23272, 4294967295;
	add.s64 	%rd23278, %rd23277, %rd23275;
	add.s64 	%rd23279, %rd23278, %rd23276;
	shr.u64 	%rd23280, %rd23279, 32;
	add.s64 	%rd23281, %rd23280, %rd23274;
	mul.wide.u32 	%rd23282, %r6525, %r6369;
	shr.u64 	%rd23283, %rd23282, 32;
	and.b64  	%rd23284, %rd23226, 4294967295;
	and.b64  	%rd23285, %rd23282, 4294967295;
	and.b64  	%rd23286, %rd23281, 4294967295;
	add.s64 	%rd23287, %rd23286, %rd23284;
	add.s64 	%rd23288, %rd23287, %rd23285;
	shr.u64 	%rd23289, %rd23288, 32;
	add.s64 	%rd23290, %rd23289, %rd23283;
	mul.wide.u32 	%rd23291, %r6524, %r6369;
	shr.u64 	%rd23292, %rd23291, 32;
	and.b64  	%rd23293, %rd23235, 4294967295;
	and.b64  	%rd23294, %rd23291, 4294967295;
	and.b64  	%rd23295, %rd23290, 4294967295;
	add.s64 	%rd23296, %rd23295, %rd23293;
	add.s64 	%rd23297, %rd23296, %rd23294;
	shr.u64 	%rd23298, %rd23297, 32;
	add.s64 	%rd23299, %rd23298, %rd23292;
	mul.wide.u32 	%rd23300, %r6523, %r6369;
	shr.u64 	%rd23301, %rd23300, 32;
	and.b64  	%rd23302, %rd23244, 4294967295;
	and.b64  	%rd23303, %rd23300, 4294967295;
	and.b64  	%rd23304, %rd23299, 4294967295;
	add.s64 	%rd23305, %rd23304, %rd23302;
	add.s64 	%rd23306, %rd23305, %rd23303;
	shr.u64 	%rd23307, %rd23306, 32;
	add.s64 	%rd23308, %rd23307, %rd23301;
	mul.wide.u32 	%rd23309, %r6522, %r6369;
	shr.u64 	%rd23310, %rd23309, 32;
	and.b64  	%rd23311, %rd23247, 4294967295;
	and.b64  	%rd23312, %rd23309, 4294967295;
	and.b64  	%rd23313, %rd23308, 4294967295;
	add.s64 	%rd23314, %rd23313, %rd23311;
	add.s64 	%rd23315, %rd23314, %rd23312;
	shr.u64 	%rd23316, %rd23315, 32;
	add.s64 	%rd23317, %rd23316, %rd23310;
	mul.lo.s32 	%r4471, %r22, %r4470;
	cvt.u64.u32 	%rd23318, %r4471;
	mul.wide.u32 	%rd23319, %r6, %r4471;
	shr.u64 	%rd23320, %rd23319, 32;
	and.b64  	%rd23321, %rd23252, 4294967295;
	and.b64  	%rd23322, %rd23319, 4294967295;
	add.s64 	%rd23323, %rd23322, %rd23321;
	shr.u64 	%rd23324, %rd23323, 32;
	add.s64 	%rd23325, %rd23324, %rd23320;
	mul.lo.s64 	%rd23326, %rd2, %rd23318;
	shr.u64 	%rd23327, %rd23326, 32;
	and.b64  	%rd23328, %rd23261, 4294967295;
	and.b64  	%rd23329, %rd23326, 4294967295;
	and.b64  	%rd23330, %rd23325, 4294967295;
	add.s64 	%rd23331, %rd23330, %rd23328;
	add.s64 	%rd23332, %rd23331, %rd23329;
	shr.u64 	%rd23333, %rd23332, 32;
	add.s64 	%rd23334, %rd23333, %rd23327;
	mul.lo.s64 	%rd23335, %rd3, %rd23318;
	shr.u64 	%rd23336, %rd23335, 32;
	and.b64  	%rd23337, %rd23270, 4294967295;
	and.b64  	%rd23338, %rd23335, 4294967295;
	and.b64  	%rd23339, %rd23334, 4294967295;
	add.s64 	%rd23340, %rd23339, %rd23337;
	add.s64 	%rd23341, %rd23340, %rd23338;
	shr.u64 	%rd23342, %rd23341, 32;
	add.s64 	%rd23343, %rd23342, %rd23336;
	mul.lo.s64 	%rd23344, %rd17, %rd23318;
	shr.u64 	%rd23345, %rd23344, 32;
	and.b64  	%rd23346, %rd23279, 4294967295;
	and.b64  	%rd23347, %rd23344, 4294967295;
	and.b64  	%rd23348, %rd23343, 4294967295;
	add.s64 	%rd23349, %rd23348, %rd23346;
	add.s64 	%rd23350, %rd23349, %rd23347;
	shr.u64 	%rd23351, %rd23350, 32;
	add.s64 	%rd23352, %rd23351, %rd23345;
	mul.lo.s64 	%rd23353, %rd18, %rd23318;
	shr.u64 	%rd23354, %rd23353, 32;
	and.b64  	%rd23355, %rd23288, 4294967295;
	and.b64  	%rd23356, %rd23353, 4294967295;
	and.b64  	%rd23357, %rd23352, 4294967295;
	add.s64 	%rd23358, %rd23357, %rd23355;
	add.s64 	%rd23359, %rd23358, %rd23356;
	shr.u64 	%rd23360, %rd23359, 32;
	add.s64 	%rd23361, %rd23360, %rd23354;
	mul.lo.s64 	%rd23362, %rd19, %rd23318;
	shr.u64 	%rd23363, %rd23362, 32;
	and.b64  	%rd23364, %rd23297, 4294967295;
	and.b64  	%rd23365, %rd23362, 4294967295;
	and.b64  	%rd23366, %rd23361, 4294967295;
	add.s64 	%rd23367, %rd23366, %rd23364;
	add.s64 	%rd23368, %rd23367, %rd23365;
	shr.u64 	%rd23369, %rd23368, 32;
	add.s64 	%rd23370, %rd23369, %rd23363;
	mul.lo.s64 	%rd23371, %rd7, %rd23318;
	shr.u64 	%rd23372, %rd23371, 32;
	and.b64  	%rd23373, %rd23306, 4294967295;
	and.b64  	%rd23374, %rd23371, 4294967295;
	and.b64  	%rd23375, %rd23370, 4294967295;
	add.s64 	%rd23376, %rd23375, %rd23373;
	add.s64 	%rd23377, %rd23376, %rd23374;
	shr.u64 	%rd23378, %rd23377, 32;
	add.s64 	%rd23379, %rd23378, %rd23372;
	mul.wide.u32 	%rd23380, %r13, %r4471;
	shr.u64 	%rd23381, %rd23380, 32;
	and.b64  	%rd23382, %rd23315, 4294967295;
	and.b64  	%rd23383, %rd23380, 4294967295;
	and.b64  	%rd23384, %rd23379, 4294967295;
	add.s64 	%rd23385, %rd23384, %rd23382;
	add.s64 	%rd23386, %rd23385, %rd23383;
	shr.u64 	%rd23387, %rd23386, 32;
	add.s64 	%rd23388, %rd23387, %rd23381;
	add.s64 	%rd23389, %rd23317, %rd23388;
	mul.wide.u32 	%rd23390, %r6529, %r6368;
	shr.u64 	%rd23391, %rd23390, 32;
	and.b64  	%rd23392, %rd23332, 4294967295;
	and.b64  	%rd23393, %rd23390, 4294967295;
	add.s64 	%rd23394, %rd23393, %rd23392;
	cvt.u32.u64 	%r4472, %rd23394;
	shr.u64 	%rd23395, %rd23394, 32;
	add.s64 	%rd23396, %rd23395, %rd23391;
	mul.wide.u32 	%rd23397, %r6528, %r6368;
	shr.u64 	%rd23398, %rd23397, 32;
	and.b64  	%rd23399, %rd23341, 4294967295;
	and.b64  	%rd23400, %rd23397, 4294967295;
	and.b64  	%rd23401, %rd23396, 4294967295;
	add.s64 	%rd23402, %rd23401, %rd23399;
	add.s64 	%rd23403, %rd23402, %rd23400;
	shr.u64 	%rd23404, %rd23403, 32;
	add.s64 	%rd23405, %rd23404, %rd23398;
	mul.wide.u32 	%rd23406, %r6527, %r6368;
	shr.u64 	%rd23407, %rd23406, 32;
	and.b64  	%rd23408, %rd23350, 4294967295;
	and.b64  	%rd23409, %rd23406, 4294967295;
	and.b64  	%rd23410, %rd23405, 4294967295;
	add.s64 	%rd23411, %rd23410, %rd23408;
	add.s64 	%rd23412, %rd23411, %rd23409;
	shr.u64 	%rd23413, %rd23412, 32;
	add.s64 	%rd23414, %rd23413, %rd23407;
	mul.wide.u32 	%rd23415, %r6526, %r6368;
	shr.u64 	%rd23416, %rd23415, 32;
	and.b64  	%rd23417, %rd23359, 4294967295;
	and.b64  	%rd23418, %rd23415, 4294967295;
	and.b64  	%rd23419, %rd23414, 4294967295;
	add.s64 	%rd23420, %rd23419, %rd23417;
	add.s64 	%rd23421, %rd23420, %rd23418;
	shr.u64 	%rd23422, %rd23421, 32;
	add.s64 	%rd23423, %rd23422, %rd23416;
	mul.wide.u32 	%rd23424, %r6525, %r6368;
	shr.u64 	%rd23425, %rd23424, 32;
	and.b64  	%rd23426, %rd23368, 4294967295;
	and.b64  	%rd23427, %rd23424, 4294967295;
	and.b64  	%rd23428, %rd23423, 4294967295;
	add.s64 	%rd23429, %rd23428, %rd23426;
	add.s64 	%rd23430, %rd23429, %rd23427;
	shr.u64 	%rd23431, %rd23430, 32;
	add.s64 	%rd23432, %rd23431, %rd23425;
	mul.wide.u32 	%rd23433, %r6524, %r6368;
	shr.u64 	%rd23434, %rd23433, 32;
	and.b64  	%rd23435, %rd23377, 4294967295;
	and.b64  	%rd23436, %rd23433, 4294967295;
	and.b64  	%rd23437, %rd23432, 4294967295;
	add.s64 	%rd23438, %rd23437, %rd23435;
	add.s64 	%rd23439, %rd23438, %rd23436;
	shr.u64 	%rd23440, %rd23439, 32;
	add.s64 	%rd23441, %rd23440, %rd23434;
	mul.wide.u32 	%rd23442, %r6523, %r6368;
	shr.u64 	%rd23443, %rd23442, 32;
	and.b64  	%rd23444, %rd23386, 4294967295;
	and.b64  	%rd23445, %rd23442, 4294967295;
	and.b64  	%rd23446, %rd23441, 4294967295;
	add.s64 	%rd23447, %rd23446, %rd23444;
	add.s64 	%rd23448, %rd23447, %rd23445;
	shr.u64 	%rd23449, %rd23448, 32;
	add.s64 	%rd23450, %rd23449, %rd23443;
	mul.wide.u32 	%rd23451, %r6522, %r6368;
	{ .reg .b32 tmp; mov.b64 {tmp, %r4473}, %rd23451; }
	and.b64  	%rd23452, %rd23389, 4294967295;
	and.b64  	%rd23453, %rd23451, 4294967295;
	and.b64  	%rd23454, %rd23450, 4294967295;
	add.s64 	%rd23455, %rd23454, %rd23452;
	add.s64 	%rd23456, %rd23455, %rd23453;
	{ .reg .b32 tmp; mov.b64 {tmp, %r4474}, %rd23456; }
	add.s32 	%r4475, %r4474, %r4473;
	mul.lo.s32 	%r4476, %r22, %r4472;
	cvt.u64.u32 	%rd23457, %r4476;
	mul.wide.u32 	%rd23458, %r6, %r4476;
	shr.u64 	%rd23459, %rd23458, 32;
	and.b64  	%rd23460, %rd23394, 4294967295;
	and.b64  	%rd23461, %rd23458, 4294967295;
	add.s64 	%rd23462, %rd23461, %rd23460;
	shr.u64 	%rd23463, %rd23462, 32;
	add.s64 	%rd23464, %rd23463, %rd23459;
	mul.lo.s64 	%rd23465, %rd2, %rd23457;
	shr.u64 	%rd23466, %rd23465, 32;
	and.b64  	%rd23467, %rd23403, 4294967295;
	and.b64  	%rd23468, %rd23465, 4294967295;
	and.b64  	%rd23469, %rd23464, 4294967295;
	add.s64 	%rd23470, %rd23469, %rd23467;
	add.s64 	%rd23471, %rd23470, %rd23468;
	cvt.u32.u64 	%r6786, %rd23471;
	shr.u64 	%rd23472, %rd23471, 32;
	add.s64 	%rd23473, %rd23472, %rd23466;
	mul.lo.s64 	%rd23474, %rd3, %rd23457;
	shr.u64 	%rd23475, %rd23474, 32;
	and.b64  	%rd23476, %rd23412, 4294967295;
	and.b64  	%rd23477, %rd23474, 4294967295;
	and.b64  	%rd23478, %rd23473, 4294967295;
	add.s64 	%rd23479, %rd23478, %rd23476;
	add.s64 	%rd23480, %rd23479, %rd23477;
	cvt.u32.u64 	%r6785, %rd23480;
	shr.u64 	%rd23481, %rd23480, 32;
	add.s64 	%rd23482, %rd23481, %rd23475;
	mul.lo.s64 	%rd23483, %rd17, %rd23457;
	shr.u64 	%rd23484, %rd23483, 32;
	and.b64  	%rd23485, %rd23421, 4294967295;
	and.b64  	%rd23486, %rd23483, 4294967295;
	and.b64  	%rd23487, %rd23482, 4294967295;
	add.s64 	%rd23488, %rd23487, %rd23485;
	add.s64 	%rd23489, %rd23488, %rd23486;
	cvt.u32.u64 	%r6784, %rd23489;
	shr.u64 	%rd23490, %rd23489, 32;
	add.s64 	%rd23491, %rd23490, %rd23484;
	mul.lo.s64 	%rd23492, %rd18, %rd23457;
	shr.u64 	%rd23493, %rd23492, 32;
	and.b64  	%rd23494, %rd23430, 4294967295;
	and.b64  	%rd23495, %rd23492, 4294967295;
	and.b64  	%rd23496, %rd23491, 4294967295;
	add.s64 	%rd23497, %rd23496, %rd23494;
	add.s64 	%rd23498, %rd23497, %rd23495;
	cvt.u32.u64 	%r6783, %rd23498;
	shr.u64 	%rd23499, %rd23498, 32;
	add.s64 	%rd23500, %rd23499, %rd23493;
	mul.lo.s64 	%rd23501, %rd19, %rd23457;
	shr.u64 	%rd23502, %rd23501, 32;
	and.b64  	%rd23503, %rd23439, 4294967295;
	and.b64  	%rd23504, %rd23501, 4294967295;
	and.b64  	%rd23505, %rd23500, 4294967295;
	add.s64 	%rd23506, %rd23505, %rd23503;
	add.s64 	%rd23507, %rd23506, %rd23504;
	cvt.u32.u64 	%r6782, %rd23507;
	shr.u64 	%rd23508, %rd23507, 32;
	add.s64 	%rd23509, %rd23508, %rd23502;
	mul.lo.s64 	%rd23510, %rd7, %rd23457;
	shr.u64 	%rd23511, %rd23510, 32;
	and.b64  	%rd23512, %rd23448, 4294967295;
	and.b64  	%rd23513, %rd23510, 4294967295;
	and.b64  	%rd23514, %rd23509, 4294967295;
	add.s64 	%rd23515, %rd23514, %rd23512;
	add.s64 	%rd23516, %rd23515, %rd23513;
	cvt.u32.u64 	%r6781, %rd23516;
	shr.u64 	%rd23517, %rd23516, 32;
	add.s64 	%rd23518, %rd23517, %rd23511;
	mul.wide.u32 	%rd23519, %r13, %r4476;
	{ .reg .b32 tmp; mov.b64 {tmp, %r4477}, %rd23519; }
	and.b64  	%rd23520, %rd23456, 4294967295;
	and.b64  	%rd23521, %rd23519, 4294967295;
	and.b64  	%rd23522, %rd23518, 4294967295;
	add.s64 	%rd23523, %rd23522, %rd23520;
	add.s64 	%rd23524, %rd23523, %rd23521;
	cvt.u32.u64 	%r6780, %rd23524;
	{ .reg .b32 tmp; mov.b64 {tmp, %r4478}, %rd23524; }
	add.s32 	%r4479, %r4478, %r4477;
	add.s32 	%r6779, %r4475, %r4479;
	setp.lt.u32 	%p2068, %r6779, %r13;
	@%p2068 bra 	$L__BB0_621;
	setp.gt.u32 	%p2069, %r6779, %r13;
	@%p2069 bra 	$L__BB0_620;
	setp.gt.u32 	%p2070, %r12, %r6780;
	@%p2070 bra 	$L__BB0_621;
	setp.lt.u32 	%p2071, %r12, %r6780;
	@%p2071 bra 	$L__BB0_620;
	setp.gt.u32 	%p2072, %r11, %r6781;
	@%p2072 bra 	$L__BB0_621;
	setp.lt.u32 	%p2073, %r11, %r6781;
	@%p2073 bra 	$L__BB0_620;
	setp.gt.u32 	%p2074, %r10, %r6782;
	@%p2074 bra 	$L__BB0_621;
	setp.lt.u32 	%p2075, %r10, %r6782;
	@%p2075 bra 	$L__BB0_620;
	setp.gt.u32 	%p2076, %r9, %r6783;
	@%p2076 bra 	$L__BB0_621;
	setp.lt.u32 	%p2077, %r9, %r6783;
	@%p2077 bra 	$L__BB0_620;
	setp.gt.u32 	%p2078, %r8, %r6784;
	@%p2078 bra 	$L__BB0_621;
	setp.lt.u32 	%p2079, %r8, %r6784;
	@%p2079 bra 	$L__BB0_620;
	setp.gt.u32 	%p2080, %r7, %r6785;
	@%p2080 bra 	$L__BB0_621;
	setp.ge.u32 	%p2081, %r7, %r6785;
	setp.gt.u32 	%p2082, %r6, %r6786;
	and.pred  	%p2083, %p2081, %p2082;
	@%p2083 bra 	$L__BB0_621;
$L__BB0_620:
	sub.s32 	%r1233, %r6786, %r6;
	setp.lt.u32 	%p2084, %r6786, %r6;
	selp.u32 	%r4480, 1, 0, %p2084;
	add.s32 	%r4481, %r7, %r4480;
	sub.s32 	%r1234, %r6785, %r4481;
	setp.gt.u32 	%p2085, %r7, %r6785;
	setp.eq.s32 	%p2086, %r7, %r6785;
	and.pred  	%p2087, %p2086, %p2084;
	or.pred  	%p2088, %p2085, %p2087;
	selp.u32 	%r4482, 1, 0, %p2088;
	add.s32 	%r4483, %r8, %r4482;
	sub.s32 	%r1235, %r6784, %r4483;
	setp.gt.u32 	%p2089, %r8, %r6784;
	setp.eq.s32 	%p2090, %r8, %r6784;
	and.pred  	%p2091, %p2090, %p2088;
	or.pred  	%p2092, %p2089, %p2091;
	selp.u32 	%r4484, 1, 0, %p2092;
	add.s32 	%r4485, %r9, %r4484;
	sub.s32 	%r1236, %r6783, %r4485;
	setp.gt.u32 	%p2093, %r9, %r6783;
	setp.eq.s32 	%p2094, %r9, %r6783;
	and.pred  	%p2095, %p2094, %p2092;
	or.pred  	%p2096, %p2093, %p2095;
	selp.u32 	%r4486, 1, 0, %p2096;
	add.s32 	%r4487, %r10, %r4486;
	sub.s32 	%r1237, %r6782, %r4487;
	setp.gt.u32 	%p2097, %r10, %r6782;
	setp.eq.s32 	%p2098, %r10, %r6782;
	and.pred  	%p2099, %p2098, %p2096;
	or.pred  	%p2100, %p2097, %p2099;
	selp.u32 	%r4488, 1, 0, %p2100;
	add.s32 	%r4489, %r11, %r4488;
	sub.s32 	%r1238, %r6781, %r4489;
	setp.gt.u32 	%p2101, %r11, %r6781;
	setp.eq.s32 	%p2102, %r11, %r6781;
	and.pred  	%p2103, %p2102, %p2100;
	or.pred  	%p2104, %p2101, %p2103;
	selp.u32 	%r4490, 1, 0, %p2104;
	add.s32 	%r4491, %r12, %r4490;
	sub.s32 	%r1239, %r6780, %r4491;
	setp.gt.u32 	%p2105, %r12, %r6780;
	setp.eq.s32 	%p2106, %r12, %r6780;
	and.pred  	%p2107, %p2106, %p2104;
	or.pred  	%p2108, %p2105, %p2107;
	selp.u32 	%r4492, 1, 0, %p2108;
	add.s32 	%r4493, %r13, %r4492;
	sub.s32 	%r6779, %r6779, %r4493;
	mov.u32 	%r6780, %r1239;
	mov.u32 	%r6781, %r1238;
	mov.u32 	%r6782, %r1237;
	mov.u32 	%r6783, %r1236;
	mov.u32 	%r6784, %r1235;
	mov.u32 	%r6785, %r1234;
	mov.u32 	%r6786, %r1233;
$L__BB0_621:
	cvt.u64.u32 	%rd23525, %r6786;
	mul.wide.u32 	%rd23526, %r6383, %r6786;
	shr.u64 	%rd23527, %rd23526, 32;
	cvt.u32.u64 	%r4494, %rd23526;
	mul.lo.s64 	%rd23528, %rd20, %rd23525;
	shr.u64 	%rd23529, %rd23528, 32;
	and.b64  	%rd23530, %rd23528, 4294967295;
	add.s64 	%rd23531, %rd23527, %rd23530;
	shr.u64 	%rd23532, %rd23531, 32;
	add.s64 	%rd23533, %rd23532, %rd23529;
	mul.lo.s64 	%rd23534, %rd21, %rd23525;
	shr.u64 	%rd23535, %rd23534, 32;
	and.b64  	%rd23536, %rd23534, 4294967295;
	and.b64  	%rd23537, %rd23533, 4294967295;
	add.s64 	%rd23538, %rd23537, %rd23536;
	shr.u64 	%rd23539, %rd23538, 32;
	add.s64 	%rd23540, %rd23539, %rd23535;
	mul.lo.s64 	%rd23541, %rd22, %rd23525;
	shr.u64 	%rd23542, %rd23541, 32;
	and.b64  	%rd23543, %rd23541, 4294967295;
	and.b64  	%rd23544, %rd23540, 4294967295;
	add.s64 	%rd23545, %rd23544, %rd23543;
	shr.u64 	%rd23546, %rd23545, 32;
	add.s64 	%rd23547, %rd23546, %rd23542;
	mul.lo.s64 	%rd23548, %rd23, %rd23525;
	shr.u64 	%rd23549, %rd23548, 32;
	and.b64  	%rd23550, %rd23548, 4294967295;
	and.b64  	%rd23551, %rd23547, 4294967295;
	add.s64 	%rd23552, %rd23551, %rd23550;
	shr.u64 	%rd23553, %rd23552, 32;
	add.s64 	%rd23554, %rd23553, %rd23549;
	mul.lo.s64 	%rd23555, %rd24, %rd23525;
	shr.u64 	%rd23556, %rd23555, 32;
	and.b64  	%rd23557, %rd23555, 4294967295;
	and.b64  	%rd23558, %rd23554, 4294967295;
	add.s64 	%rd23559, %rd23558, %rd23557;
	shr.u64 	%rd23560, %rd23559, 32;
	add.s64 	%rd23561, %rd23560, %rd23556;
	mul.lo.s64 	%rd23562, %rd25, %rd23525;
	shr.u64 	%rd23563, %rd23562, 32;
	and.b64  	%rd23564, %rd23562, 4294967295;
	and.b64  	%rd23565, %rd23561, 4294967295;
	add.s64 	%rd23566, %rd23565, %rd23564;
	shr.u64 	%rd23567, %rd23566, 32;
	add.s64 	%rd23568, %rd23567, %rd23563;
	mul.wide.u32 	%rd23569, %r6376, %r6786;
	shr.u64 	%rd23570, %rd23569, 32;
	and.b64  	%rd23571, %rd23569, 4294967295;
	and.b64  	%rd23572, %rd23568, 4294967295;
	add.s64 	%rd23573, %rd23572, %rd23571;
	shr.u64 	%rd23574, %rd23573, 32;
	add.s64 	%rd23575, %rd23574, %rd23570;
	mul.lo.s32 	%r4495, %r22, %r4494;
	cvt.u64.u32 	%rd23576, %r4495;
	mul.wide.u32 	%rd23577, %r6, %r4495;
	shr.u64 	%rd23578, %rd23577, 32;
	and.b64  	%rd23579, %rd23526, 4294967295;
	and.b64  	%rd23580, %rd23577, 4294967295;
	add.s64 	%rd23581, %rd23580, %rd23579;
	shr.u64 	%rd23582, %rd23581, 32;
	add.s64 	%rd23583, %rd23582, %rd23578;
	mul.lo.s64 	%rd23584, %rd2, %rd23576;
	shr.u64 	%rd23585, %rd23584, 32;
	and.b64  	%rd23586, %rd23531, 4294967295;
	and.b64  	%rd23587, %rd23584, 4294967295;
	and.b64  	%rd23588, %rd23583, 4294967295;
	add.s64 	%rd23589, %rd23588, %rd23586;
	add.s64 	%rd23590, %rd23589, %rd23587;
	shr.u64 	%rd23591, %rd23590, 32;
	add.s64 	%rd23592, %rd23591, %rd23585;
	mul.lo.s64 	%rd23593, %rd3, %rd23576;
	shr.u64 	%rd23594, %rd23593, 32;
	and.b64  	%rd23595, %rd23538, 4294967295;
	and.b64  	%rd23596, %rd23593, 4294967295;
	and.b64  	%rd23597, %rd23592, 4294967295;
	add.s64 	%rd23598, %rd23597, %rd23595;
	add.s64 	%rd23599, %rd23598, %rd23596;
	shr.u64 	%rd23600, %rd23599, 32;
	add.s64 	%rd23601, %rd23600, %rd23594;
	mul.lo.s64 	%rd23602, %rd17, %rd23576;
	shr.u64 	%rd23603, %rd23602, 32;
	and.b64  	%rd23604, %rd23545, 4294967295;
	and.b64  	%rd23605, %rd23602, 4294967295;
	and.b64  	%rd23606, %rd23601, 4294967295;
	add.s64 	%rd23607, %rd23606, %rd23604;
	add.s64 	%rd23608, %rd23607, %rd23605;
	shr.u64 	%rd23609, %rd23608, 32;
	add.s64 	%rd23610, %rd23609, %rd23603;
	mul.lo.s64 	%rd23611, %rd18, %rd23576;
	shr.u64 	%rd23612, %rd23611, 32;
	and.b64  	%rd23613, %rd23552, 4294967295;
	and.b64  	%rd23614, %rd23611, 4294967295;
	and.b64  	%rd23615, %rd23610, 4294967295;
	add.s64 	%rd23616, %rd23615, %rd23613;
	add.s64 	%rd23617, %rd23616, %rd23614;
	shr.u64 	%rd23618, %rd23617, 32;
	add.s64 	%rd23619, %rd23618, %rd23612;
	mul.lo.s64 	%rd23620, %rd19, %rd23576;
	shr.u64 	%rd23621, %rd23620, 32;
	and.b64  	%rd23622, %rd23559, 4294967295;
	and.b64  	%rd23623, %rd23620, 4294967295;
	and.b64  	%rd23624, %rd23619, 4294967295;
	add.s64 	%rd23625, %rd23624, %rd23622;
	add.s64 	%rd23626, %rd23625, %rd23623;
	shr.u64 	%rd23627, %rd23626, 32;
	add.s64 	%rd23628, %rd23627, %rd23621;
	mul.lo.s64 	%rd23629, %rd7, %rd23576;
	shr.u64 	%rd23630, %rd23629, 32;
	and.b64  	%rd23631, %rd23566, 4294967295;
	and.b64  	%rd23632, %rd23629, 4294967295;
	and.b64  	%rd23633, %rd23628, 4294967295;
	add.s64 	%rd23634, %rd23633, %rd23631;
	add.s64 	%rd23635, %rd23634, %rd23632;
	shr.u64 	%rd23636, %rd23635, 32;
	add.s64 	%rd23637, %rd23636, %rd23630;
	mul.wide.u32 	%rd23638, %r13, %r4495;
	shr.u64 	%rd23639, %rd23638, 32;
	and.b64  	%rd23640, %rd23573, 4294967295;
	and.b64  	%rd23641, %rd23638, 4294967295;
	and.b64  	%rd23642, %rd23637, 4294967295;
	add.s64 	%rd23643, %rd23642, %rd23640;
	add.s64 	%rd23644, %rd23643, %rd23641;
	shr.u64 	%rd23645, %rd23644, 32;
	add.s64 	%rd23646, %rd23645, %rd23639;
	add.s64 	%rd23647, %rd23575, %rd23646;
	cvt.u64.u32 	%rd23648, %r6785;
	mul.wide.u32 	%rd23649, %r6383, %r6785;
	shr.u64 	%rd23650, %rd23649, 32;
	and.b64  	%rd23651, %rd23590, 4294967295;
	and.b64  	%rd23652, %rd23649, 4294967295;
	add.s64 	%rd23653, %rd23652, %rd23651;
	cvt.u32.u64 	%r4496, %rd23653;
	shr.u64 	%rd23654, %rd23653, 32;
	add.s64 	%rd23655, %rd23654, %rd23650;
	mul.lo.s64 	%rd23656, %rd20, %rd23648;
	shr.u64 	%rd23657, %rd23656, 32;
	and.b64  	%rd23658, %rd23599, 4294967295;
	and.b64  	%rd23659, %rd23656, 4294967295;
	and.b64  	%rd23660, %rd23655, 4294967295;
	add.s64 	%rd23661, %rd23660, %rd23658;
	add.s64 	%rd23662, %rd23661, %rd23659;
	shr.u64 	%rd23663, %rd23662, 32;
	add.s64 	%rd23664, %rd23663, %rd23657;
	mul.lo.s64 	%rd23665, %rd21, %rd23648;
	shr.u64 	%rd23666, %rd23665, 32;
	and.b64  	%rd23667, %rd23608, 4294967295;
	and.b64  	%rd23668, %rd23665, 4294967295;
	and.b64  	%rd23669, %rd23664, 4294967295;
	add.s64 	%rd23670, %rd23669, %rd23667;
	add.s64 	%rd23671, %rd23670, %rd23668;
	shr.u64 	%rd23672, %rd23671, 32;
	add.s64 	%rd23673, %rd23672, %rd23666;
	mul.lo.s64 	%rd23674, %rd22, %rd23648;
	shr.u64 	%rd23675, %rd23674, 32;
	and.b64  	%rd23676, %rd23617, 4294967295;
	and.b64  	%rd23677, %rd23674, 4294967295;
	and.b64  	%rd23678, %rd23673, 4294967295;
	add.s64 	%rd23679, %rd23678, %rd23676;
	add.s64 	%rd23680, %rd23679, %rd23677;
	shr.u64 	%rd23681, %rd23680, 32;
	add.s64 	%rd23682, %rd23681, %rd23675;
	mul.lo.s64 	%rd23683, %rd23, %rd23648;
	shr.u64 	%rd23684, %rd23683, 32;
	and.b64  	%rd23685, %rd23626, 4294967295;
	and.b64  	%rd23686, %rd23683, 4294967295;
	and.b64  	%rd23687, %rd23682, 4294967295;
	add.s64 	%rd23688, %rd23687, %rd23685;
	add.s64 	%rd23689, %rd23688, %rd23686;
	shr.u64 	%rd23690, %rd23689, 32;
	add.s64 	%rd23691, %rd23690, %rd23684;
	mul.lo.s64 	%rd23692, %rd24, %rd23648;
	shr.u64 	%rd23693, %rd23692, 32;
	and.b64  	%rd23694, %rd23635, 4294967295;
	and.b64  	%rd23695, %rd23692, 4294967295;
	and.b64  	%rd23696, %rd23691, 4294967295;
	add.s64 	%rd23697, %rd23696, %rd23694;
	add.s64 	%rd23698, %rd23697, %rd23695;
	shr.u64 	%rd23699, %rd23698, 32;
	add.s64 	%rd23700, %rd23699, %rd23693;
	mul.lo.s64 	%rd23701, %rd25, %rd23648;
	shr.u64 	%rd23702, %rd23701, 32;
	and.b64  	%rd23703, %rd23644, 4294967295;
	and.b64  	%rd23704, %rd23701, 4294967295;
	and.b64  	%rd23705, %rd23700, 4294967295;
	add.s64 	%rd23706, %rd23705, %rd23703;
	add.s64 	%rd23707, %rd23706, %rd23704;
	shr.u64 	%rd23708, %rd23707, 32;
	add.s64 	%rd23709, %rd23708, %rd23702;
	mul.wide.u32 	%rd23710, %r6376, %r6785;
	shr.u64 	%rd23711, %rd23710, 32;
	and.b64  	%rd23712, %rd23647, 4294967295;
	and.b64  	%rd23713, %rd23710, 4294967295;
	and.b64  	%rd23714, %rd23709, 4294967295;
	add.s64 	%rd23715, %rd23714, %rd23712;
	add.s64 	%rd23716, %rd23715, %rd23713;
	shr.u64 	%rd23717, %rd23716, 32;
	add.s64 	%rd23718, %rd23717, %rd23711;
	mul.lo.s32 	%r4497, %r22, %r4496;
	cvt.u64.u32 	%rd23719, %r4497;
	mul.wide.u32 	%rd23720, %r6, %r4497;
	shr.u64 	%rd23721, %rd23720, 32;
	and.b64  	%rd23722, %rd23653, 4294967295;
	and.b64  	%rd23723, %rd23720, 4294967295;
	add.s64 	%rd23724, %rd23723, %rd23722;
	shr.u64 	%rd23725, %rd23724, 32;
	add.s64 	%rd23726, %rd23725, %rd23721;
	mul.lo.s64 	%rd23727, %rd2, %rd23719;
	shr.u64 	%rd23728, %rd23727, 32;
	and.b64  	%rd23729, %rd23662, 4294967295;
	and.b64  	%rd23730, %rd23727, 4294967295;
	and.b64  	%rd23731, %rd23726, 4294967295;
	add.s64 	%rd23732, %rd23731, %rd23729;
	add.s64 	%rd23733, %rd23732, %rd23730;
	shr.u64 	%rd23734, %rd23733, 32;
	add.s64 	%rd23735, %rd23734, %rd23728;
	mul.lo.s64 	%rd23736, %rd3, %rd23719;
	shr.u64 	%rd23737, %rd23736, 32;
	and.b64  	%rd23738, %rd23671, 4294967295;
	and.b64  	%rd23739, %rd23736, 4294967295;
	and.b64  	%rd23740, %rd23735, 4294967295;
	add.s64 	%rd23741, %rd23740, %rd23738;
	add.s64 	%rd23742, %rd23741, %rd23739;
	shr.u64 	%rd23743, %rd23742, 32;
	add.s64 	%rd23744, %rd23743, %rd23737;
	mul.lo.s64 	%rd23745, %rd17, %rd23719;
	shr.u64 	%rd23746, %rd23745, 32;
	and.b64  	%rd23747, %rd23680, 4294967295;
	and.b64  	%rd23748, %rd23745, 4294967295;
	and.b64  	%rd23749, %rd23744, 4294967295;
	add.s64 	%rd23750, %rd23749, %rd23747;
	add.s64 	%rd23751, %rd23750, %rd23748;
	shr.u64 	%rd23752, %rd23751, 32;
	add.s64 	%rd23753, %rd23752, %rd23746;
	mul.lo.s64 	%rd23754, %rd18, %rd23719;
	shr.u64 	%rd23755, %rd23754, 32;
	and.b64  	%rd23756, %rd23689, 4294967295;
	and.b64  	%rd23757, %rd23754, 4294967295;
	and.b64  	%rd23758, %rd23753, 4294967295;
	add.s64 	%rd23759, %rd23758, %rd23756;
	add.s64 	%rd23760, %rd23759, %rd23757;
	shr.u64 	%rd23761, %rd23760, 32;
	add.s64 	%rd23762, %rd23761, %rd23755;
	mul.lo.s64 	%rd23763, %rd19, %rd23719;
	shr.u64 	%rd23764, %rd23763, 32;
	and.b64  	%rd23765, %rd23698, 4294967295;
	and.b64  	%rd23766, %rd23763, 4294967295;
	and.b64  	%rd23767, %rd23762, 4294967295;
	add.s64 	%rd23768, %rd23767, %rd23765;
	add.s64 	%rd23769, %rd23768, %rd23766;
	shr.u64 	%rd23770, %rd23769, 32;
	add.s64 	%rd23771, %rd23770, %rd23764;
	mul.lo.s64 	%rd23772, %rd7, %rd23719;
	shr.u64 	%rd23773, %rd23772, 32;
	and.b64  	%rd23774, %rd23707, 4294967295;
	and.b64  	%rd23775, %rd23772, 4294967295;
	and.b64  	%rd23776, %rd23771, 4294967295;
	add.s64 	%rd23777, %rd23776, %rd23774;
	add.s64 	%rd23778, %rd23777, %rd23775;
	shr.u64 	%rd23779, %rd23778, 32;
	add.s64 	%rd23780, %rd23779, %rd23773;
	mul.wide.u32 	%rd23781, %r13, %r4497;
	shr.u64 	%rd23782, %rd23781, 32;
	and.b64  	%rd23783, %rd23716, 4294967295;
	and.b64  	%rd23784, %rd23781, 4294967295;
	and.b64  	%rd23785, %rd23780, 4294967295;
	add.s64 	%rd23786, %rd23785, %rd23783;
	add.s64 	%rd23787, %rd23786, %rd23784;
	shr.u64 	%rd23788, %rd23787, 32;
	add.s64 	%rd23789, %rd23788, %rd23782;
	add.s64 	%rd23790, %rd23718, %rd23789;
	cvt.u64.u32 	%rd23791, %r6784;
	mul.wide.u32 	%rd23792, %r6383, %r6784;
	shr.u64 	%rd23793, %rd23792, 32;
	and.b64  	%rd23794, %rd23733, 4294967295;
	and.b64  	%rd23795, %rd23792, 4294967295;
	add.s64 	%rd23796, %rd23795, %rd23794;
	cvt.u32.u64 	%r4498, %rd23796;
	shr.u64 	%rd23797, %rd23796, 32;
	add.s64 	%rd23798, %rd23797, %rd23793;
	mul.lo.s64 	%rd23799, %rd20, %rd23791;
	shr.u64 	%rd23800, %rd23799, 32;
	and.b64  	%rd23801, %rd23742, 4294967295;
	and.b64  	%rd23802, %rd23799, 4294967295;
	and.b64  	%rd23803, %rd23798, 4294967295;
	add.s64 	%rd23804, %rd23803, %rd23801;
	add.s64 	%rd23805, %rd23804, %rd23802;
	shr.u64 	%rd23806, %rd23805, 32;
	add.s64 	%rd23807, %rd23806, %rd23800;
	mul.lo.s64 	%rd23808, %rd21, %rd23791;
	shr.u64 	%rd23809, %rd23808, 32;
	and.b64  	%rd23810, %rd23751, 4294967295;
	and.b64  	%rd23811, %rd23808, 4294967295;
	and.b64  	%rd23812, %rd23807, 4294967295;
	add.s64 	%rd23813, %rd23812, %rd23810;
	add.s64 	%rd23814, %rd23813, %rd23811;
	shr.u64 	%rd23815, %rd23814, 32;
	add.s64 	%rd23816, %rd23815, %rd23809;
	mul.lo.s64 	%rd23817, %rd22, %rd23791;
	shr.u64 	%rd23818, %rd23817, 32;
	and.b64  	%rd23819, %rd23760, 4294967295;
	and.b64  	%rd23820, %rd23817, 4294967295;
	and.b64  	%rd23821, %rd23816, 4294967295;
	add.s64 	%rd23822, %rd23821, %rd23819;
	add.s64 	%rd23823, %rd23822, %rd23820;
	shr.u64 	%rd23824, %rd23823, 32;
	add.s64 	%rd23825, %rd23824, %rd23818;
	mul.lo.s64 	%rd23826, %rd23, %rd23791;
	shr.u64 	%rd23827, %rd23826, 32;
	and.b64  	%rd23828, %rd23769, 4294967295;
	and.b64  	%rd23829, %rd23826, 4294967295;
	and.b64  	%rd23830, %rd23825, 4294967295;
	add.s64 	%rd23831, %rd23830, %rd23828;
	add.s64 	%rd23832, %rd23831, %rd23829;
	shr.u64 	%rd23833, %rd23832, 32;
	add.s64 	%rd23834, %rd23833, %rd23827;
	mul.lo.s64 	%rd23835, %rd24, %rd23791;
	shr.u64 	%rd23836, %rd23835, 32;
	and.b64  	%rd23837, %rd23778, 4294967295;
	and.b64  	%rd23838, %rd23835, 4294967295;
	and.b64  	%rd23839, %rd23834, 4294967295;
	add.s64 	%rd23840, %rd23839, %rd23837;
	add.s64 	%rd23841, %rd23840, %rd23838;
	shr.u64 	%rd23842, %rd23841, 32;
	add.s64 	%rd23843, %rd23842, %rd23836;
	mul.lo.s64 	%rd23844, %rd25, %rd23791;
	shr.u64 	%rd23845, %rd23844, 32;
	and.b64  	%rd23846, %rd23787, 4294967295;
	and.b64  	%rd23847, %rd23844, 4294967295;
	and.b64  	%rd23848, %rd23843, 4294967295;
	add.s64 	%rd23849, %rd23848, %rd23846;
	add.s64 	%rd23850, %rd23849, %rd23847;
	shr.u64 	%rd23851, %rd23850, 32;
	add.s64 	%rd23852, %rd23851, %rd23845;
	mul.wide.u32 	%rd23853, %r6376, %r6784;
	shr.u64 	%rd23854, %rd23853, 32;
	and.b64  	%rd23855, %rd23790, 4294967295;
	and.b64  	%rd23856, %rd23853, 4294967295;
	and.b64  	%rd23857, %rd23852, 4294967295;
	add.s64 	%rd23858, %rd23857, %rd23855;
	add.s64 	%rd23859, %rd23858, %rd23856;
	shr.u64 	%rd23860, %rd23859, 32;
	add.s64 	%rd23861, %rd23860, %rd23854;
	mul.lo.s32 	%r4499, %r22, %r4498;
	cvt.u64.u32 	%rd23862, %r4499;
	mul.wide.u32 	%rd23863, %r6, %r4499;
	shr.u64 	%rd23864, %rd23863, 32;
	and.b64  	%rd23865, %rd23796, 4294967295;
	and.b64  	%rd23866, %rd23863, 4294967295;
	add.s64 	%rd23867, %rd23866, %rd23865;
	shr.u64 	%rd23868, %rd23867, 32;
	add.s64 	%rd23869, %rd23868, %rd23864;
	mul.lo.s64 	%rd23870, %rd2, %rd23862;
	shr.u64 	%rd23871, %rd23870, 32;
	and.b64  	%rd23872, %rd23805, 4294967295;
	and.b64  	%rd23873, %rd23870, 4294967295;
	and.b64  	%rd23874, %rd23869, 4294967295;
	add.s64 	%rd23875, %rd23874, %rd23872;
	add.s64 	%rd23876, %rd23875, %rd23873;
	shr.u64 	%rd23877, %rd23876, 32;
	add.s64 	%rd23878, %rd23877, %rd23871;
	mul.lo.s64 	%rd23879, %rd3, %rd23862;
	shr.u64 	%rd23880, %rd23879, 32;
	and.b64  	%rd23881, %rd23814, 4294967295;
	and.b64  	%rd23882, %rd23879, 4294967295;
	and.b64  	%rd23883, %rd23878, 4294967295;
	add.s64 	%rd23884, %rd23883, %rd23881;
	add.s64 	%rd23885, %rd23884, %rd23882;
	shr.u64 	%rd23886, %rd23885, 32;
	add.s64 	%rd23887, %rd23886, %rd23880;
	mul.lo.s64 	%rd23888, %rd17, %rd23862;
	shr.u64 	%rd23889, %rd23888, 32;
	and.b64  	%rd23890, %rd23823, 4294967295;
	and.b64  	%rd23891, %rd23888, 4294967295;
	and.b64  	%rd23892, %rd23887, 4294967295;
	add.s64 	%rd23893, %rd23892, %rd23890;
	add.s64 	%rd23894, %rd23893, %rd23891;
	shr.u64 	%rd23895, %rd23894, 32;
	add.s64 	%rd23896, %rd23895, %rd23889;
	mul.lo.s64 	%rd23897, %rd18, %rd23862;
	shr.u64 	%rd23898, %rd23897, 32;
	and.b64  	%rd23899, %rd23832, 4294967295;
	and.b64  	%rd23900, %rd23897, 4294967295;
	and.b64  	%rd23901, %rd23896, 4294967295;
	add.s64 	%rd23902, %rd23901, %rd23899;
	add.s64 	%rd23903, %rd23902, %rd23900;
	shr.u64 	%rd23904, %rd23903, 32;
	add.s64 	%rd23905, %rd23904, %rd23898;
	mul.lo.s64 	%rd23906, %rd19, %rd23862;
	shr.u64 	%rd23907, %rd23906, 32;
	and.b64  	%rd23908, %rd23841, 4294967295;
	and.b64  	%rd23909, %rd23906, 4294967295;
	and.b64  	%rd23910, %rd23905, 4294967295;
	add.s64 	%rd23911, %rd23910, %rd23908;
	add.s64 	%rd23912, %rd23911, %rd23909;
	shr.u64 	%rd23913, %rd23912, 32;
	add.s64 	%rd23914, %rd23913, %rd23907;
	mul.lo.s64 	%rd23915, %rd7, %rd23862;
	shr.u64 	%rd23916, %rd23915, 32;
	and.b64  	%rd23917, %rd23850, 4294967295;
	and.b64  	%rd23918, %rd23915, 4294967295;
	and.b64  	%rd23919, %rd23914, 4294967295;
	add.s64 	%rd23920, %rd23919, %rd23917;
	add.s64 	%rd23921, %rd23920, %rd23918;
	shr.u64 	%rd23922, %rd23921, 32;
	add.s64 	%rd23923, %rd23922, %rd23916;
	mul.wide.u32 	%rd23924, %r13, %r4499;
	shr.u64 	%rd23925, %rd23924, 32;
	and.b64  	%rd23926, %rd23859, 4294967295;
	and.b64  	%rd23927, %rd23924, 4294967295;
	and.b64  	%rd23928, %rd23923, 4294967295;
	add.s64 	%rd23929, %rd23928, %rd23926;
	add.s64 	%rd23930, %rd23929, %rd23927;
	shr.u64 	%rd23931, %rd23930, 32;
	add.s64 	%rd23932, %rd23931, %rd23925;
	add.s64 	%rd23933, %rd23861, %rd23932;
	cvt.u64.u32 	%rd23934, %r6783;
	mul.wide.u32 	%rd23935, %r6383, %r6783;
	shr.u64 	%rd23936, %rd23935, 32;
	and.b64  	%rd23937, %rd23876, 4294967295;
	and.b64  	%rd23938, %rd23935, 4294967295;
	add.s64 	%rd23939, %rd23938, %rd23937;
	cvt.u32.u64 	%r4500, %rd23939;
	shr.u64 	%rd23940, %rd23939, 32;
	add.s64 	%rd23941, %rd23940, %rd23936;
	mul.lo.s64 	%rd23942, %rd20, %rd23934;
	shr.u64 	%rd23943, %rd23942, 32;
	and.b64  	%rd23944, %rd23885, 4294967295;
	and.b64  	%rd23945, %rd23942, 4294967295;
	and.b64  	%rd23946, %rd23941, 4294967295;
	add.s64 	%rd23947, %rd23946, %rd23944;
	add.s64 	%rd23948, %rd23947, %rd23945;
	shr.u64 	%rd23949, %rd23948, 32;
	add.s64 	%rd23950, %rd23949, %rd23943;
	mul.lo.s64 	%rd23951, %rd21, %rd23934;
	shr.u64 	%rd23952, %rd23951, 32;
	and.b64  	%rd23953, %rd23894, 4294967295;
	and.b64  	%rd23954, %rd23951, 4294967295;
	and.b64  	%rd23955, %rd23950, 4294967295;
	add.s64 	%rd23956, %rd23955, %rd23953;
	add.s64 	%rd23957, %rd23956, %rd23954;
	shr.u64 	%rd23958, %rd23957, 32;
	add.s64 	%rd23959, %rd23958, %rd23952;
	mul.lo.s64 	%rd23960, %rd22, %rd23934;
	shr.u64 	%rd23961, %rd23960, 32;
	and.b64  	%rd23962, %rd23903, 4294967295;
	and.b64  	%rd23963, %rd23960, 4294967295;
	and.b64  	%rd23964, %rd23959, 4294967295;
	add.s64 	%rd23965, %rd23964, %rd23962;
	add.s64 	%rd23966, %rd23965, %rd23963;
	shr.u64 	%rd23967, %rd23966, 32;
	add.s64 	%rd23968, %rd23967, %rd23961;
	mul.lo.s64 	%rd23969, %rd23, %rd23934;
	shr.u64 	%rd23970, %rd23969, 32;
	and.b64  	%rd23971, %rd23912, 4294967295;
	and.b64  	%rd23972, %rd23969, 4294967295;
	and.b64  	%rd23973, %rd23968, 4294967295;
	add.s64 	%rd23974, %rd23973, %rd23971;
	add.s64 	%rd23975, %rd23974, %rd23972;
	shr.u64 	%rd23976, %rd23975, 32;
	add.s64 	%rd23977, %rd23976, %rd23970;
	mul.lo.s64 	%rd23978, %rd24, %rd23934;
	shr.u64 	%rd23979, %rd23978, 32;
	and.b64  	%rd23980, %rd23921, 4294967295;
	and.b64  	%rd23981, %rd23978, 4294967295;
	and.b64  	%rd23982, %rd23977, 4294967295;
	add.s64 	%rd23983, %rd23982, %rd23980;
	add.s64 	%rd23984, %rd23983, %rd23981;
	shr.u64 	%rd23985, %rd23984, 32;
	add.s64 	%rd23986, %rd23985, %rd23979;
	mul.lo.s64 	%rd23987, %rd25, %rd23934;
	shr.u64 	%rd23988, %rd23987, 32;
	and.b64  	%rd23989, %rd23930, 4294967295;
	and.b64  	%rd23990, %rd23987, 4294967295;
	and.b64  	%rd23991, %rd23986, 4294967295;
	add.s64 	%rd23992, %rd23991, %rd23989;
	add.s64 	%rd23993, %rd23992, %rd23990;
	shr.u64 	%rd23994, %rd23993, 32;
	add.s64 	%rd23995, %rd23994, %rd23988;
	mul.wide.u32 	%rd23996, %r6376, %r6783;
	shr.u64 	%rd23997, %rd23996, 32;
	and.b64  	%rd23998, %rd23933, 4294967295;
	and.b64  	%rd23999, %rd23996, 4294967295;
	and.b64  	%rd24000, %rd23995, 4294967295;
	add.s64 	%rd24001, %rd24000, %rd23998;
	add.s64 	%rd24002, %rd24001, %rd23999;
	shr.u64 	%rd24003, %rd24002, 32;
	add.s64 	%rd24004, %rd24003, %rd23997;
	mul.lo.s32 	%r4501, %r22, %r4500;
	cvt.u64.u32 	%rd24005, %r4501;
	mul.wide.u32 	%rd24006, %r6, %r4501;
	shr.u64 	%rd24007, %rd24006, 32;
	and.b64  	%rd24008, %rd23939, 4294967295;
	and.b64  	%rd24009, %rd24006, 4294967295;
	add.s64 	%rd24010, %rd24009, %rd24008;
	shr.u64 	%rd24011, %rd24010, 32;
	add.s64 	%rd24012, %rd24011, %rd24007;
	mul.lo.s64 	%rd24013, %rd2, %rd24005;
	shr.u64 	%rd24014, %rd24013, 32;
	and.b64  	%rd24015, %rd23948, 4294967295;
	and.b64  	%rd24016, %rd24013, 4294967295;
	and.b64  	%rd24017, %rd24012, 4294967295;
	add.s64 	%rd24018, %rd24017, %rd24015;
	add.s64 	%rd24019, %rd24018, %rd24016;
	shr.u64 	%rd24020, %rd24019, 32;
	add.s64 	%rd24021, %rd24020, %rd24014;
	mul.lo.s64 	%rd24022, %rd3, %rd24005;
	shr.u64 	%rd24023, %rd24022, 32;
	and.b64  	%rd24024, %rd23957, 4294967295;
	and.b64  	%rd24025, %rd24022, 4294967295;
	and.b64  	%rd24026, %rd24021, 4294967295;
	add.s64 	%rd24027, %rd24026, %rd24024;
	add.s64 	%rd24028, %rd24027, %rd24025;
	shr.u64 	%rd24029, %rd24028, 32;
	add.s64 	%rd24030, %rd24029, %rd24023;
	mul.lo.s64 	%rd24031, %rd17, %rd24005;
	shr.u64 	%rd24032, %rd24031, 32;
	and.b64  	%rd24033, %rd23966, 4294967295;
	and.b64  	%rd24034, %rd24031, 4294967295;
	and.b64  	%rd24035, %rd24030, 4294967295;
	add.s64 	%rd24036, %rd24035, %rd24033;
	add.s64 	%rd24037, %rd24036, %rd24034;
	shr.u64 	%rd24038, %rd24037, 32;
	add.s64 	%rd24039, %rd24038, %rd24032;
	mul.lo.s64 	%rd24040, %rd18, %rd24005;
	shr.u64 	%rd24041, %rd24040, 32;
	and.b64  	%rd24042, %rd23975, 4294967295;
	and.b64  	%rd24043, %rd24040, 4294967295;
	and.b64  	%rd24044, %rd24039, 4294967295;
	add.s64 	%rd24045, %rd24044, %rd24042;
	add.s64 	%rd24046, %rd24045, %rd24043;
	shr.u64 	%rd24047, %rd24046, 32;
	add.s64 	%rd24048, %rd24047, %rd24041;
	mul.lo.s64 	%rd24049, %rd19, %rd24005;
	shr.u64 	%rd24050, %rd24049, 32;
	and.b64  	%rd24051, %rd23984, 4294967295;
	and.b64  	%rd24052, %rd24049, 4294967295;
	and.b64  	%rd24053, %rd24048, 4294967295;
	add.s64 	%rd24054, %rd24053, %rd24051;
	add.s64 	%rd24055, %rd24054, %rd24052;
	shr.u64 	%rd24056, %rd24055, 32;
	add.s64 	%rd24057, %rd24056, %rd24050;
	mul.lo.s64 	%rd24058, %rd7, %rd24005;
	shr.u64 	%rd24059, %rd24058, 32;
	and.b64  	%rd24060, %rd23993, 4294967295;
	and.b64  	%rd24061, %rd24058, 4294967295;
	and.b64  	%rd24062, %rd24057, 4294967295;
	add.s64 	%rd24063, %rd24062, %rd24060;
	add.s64 	%rd24064, %rd24063, %rd24061;
	shr.u64 	%rd24065, %rd24064, 32;
	add.s64 	%rd24066, %rd24065, %rd24059;
	mul.wide.u32 	%rd24067, %r13, %r4501;
	shr.u64 	%rd24068, %rd24067, 32;
	and.b64  	%rd24069, %rd24002, 4294967295;
	and.b64  	%rd24070, %rd24067, 4294967295;
	and.b64  	%rd24071, %rd24066, 4294967295;
	add.s64 	%rd24072, %rd24071, %rd24069;
	add.s64 	%rd24073, %rd24072, %rd24070;
	shr.u64 	%rd24074, %rd24073, 32;
	add.s64 	%rd24075, %rd24074, %rd24068;
	add.s64 	%rd24076, %rd24004, %rd24075;
	cvt.u64.u32 	%rd24077, %r6782;
	mul.wide.u32 	%rd24078, %r6383, %r6782;
	shr.u64 	%rd24079, %rd24078, 32;
	and.b64  	%rd24080, %rd24019, 4294967295;
	and.b64  	%rd24081, %rd24078, 4294967295;
	add.s64 	%rd24082, %rd24081, %rd24080;
	cvt.u32.u64 	%r4502, %rd24082;
	shr.u64 	%rd24083, %rd24082, 32;
	add.s64 	%rd24084, %rd24083, %rd24079;
	mul.lo.s64 	%rd24085, %rd20, %rd24077;
	shr.u64 	%rd24086, %rd24085, 32;
	and.b64  	%rd24087, %rd24028, 4294967295;
	and.b64  	%rd24088, %rd24085, 4294967295;
	and.b64  	%rd24089, %rd24084, 4294967295;
	add.s64 	%rd24090, %rd24089, %rd24087;
	add.s64 	%rd24091, %rd24090, %rd24088;
	shr.u64 	%rd24092, %rd24091, 32;
	add.s64 	%rd24093, %rd24092, %rd24086;
	mul.lo.s64 	%rd24094, %rd21, %rd24077;
	shr.u64 	%rd24095, %rd24094, 32;
	and.b64  	%rd24096, %rd24037, 4294967295;
	and.b64  	%rd24097, %rd24094, 4294967295;
	and.b64  	%rd24098, %rd24093, 4294967295;
	add.s64 	%rd24099, %rd24098, %rd24096;
	add.s64 	%rd24100, %rd24099, %rd24097;
	shr.u64 	%rd24101, %rd24100, 32;
	add.s64 	%rd24102, %rd24101, %rd24095;
	mul.lo.s64 	%rd24103, %rd22, %rd24077;
	shr.u64 	%rd24104, %rd24103, 32;
	and.b64  	%rd24105, %rd24046, 4294967295;
	and.b64  	%rd24106, %rd24103, 4294967295;
	and.b64  	%rd24107, %rd24102, 4294967295;
	add.s64 	%rd24108, %rd24107, %rd24105;
	add.s64 	%rd24109, %rd24108, %rd24106;
	shr.u64 	%rd24110, %rd24109, 32;
	add.s64 	%rd24111, %rd24110, %rd24104;
	mul.lo.s64 	%rd24112, %rd23, %rd24077;
	shr.u64 	%rd24113, %rd24112, 32;
	and.b64  	%rd24114, %rd24055, 4294967295;
	and.b64  	%rd24115, %rd24112, 4294967295;
	and.b64  	%rd24116, %rd24111, 4294967295;
	add.s64 	%rd24117, %rd24116, %rd24114;
	add.s64 	%rd24118, %rd24117, %rd24115;
	shr.u64 	%rd24119, %rd24118, 32;
	add.s64 	%rd24120, %rd24119, %rd24113;
	mul.lo.s64 	%rd24121, %rd24, %rd24077;
	shr.u64 	%rd24122, %rd24121, 32;
	and.b64  	%rd24123, %rd24064, 4294967295;
	and.b64  	%rd24124, %rd24121, 4294967295;
	and.b64  	%rd24125, %rd24120, 4294967295;
	add.s64 	%rd24126, %rd24125, %rd24123;
	add.s64 	%rd24127, %rd24126, %rd24124;
	shr.u64 	%rd24128, %rd24127, 32;
	add.s64 	%rd24129, %rd24128, %rd24122;
	mul.lo.s64 	%rd24130, %rd25, %rd24077;
	shr.u64 	%rd24131, %rd24130, 32;
	and.b64  	%rd24132, %rd24073, 4294967295;
	and.b64  	%rd24133, %rd24130, 4294967295;
	and.b64  	%rd24134, %rd24129, 4294967295;
	add.s64 	%rd24135, %rd24134, %rd24132;
	add.s64 	%rd24136, %rd24135, %rd24133;
	shr.u64 	%rd24137, %rd24136, 32;
	add.s64 	%rd24138, %rd24137, %rd24131;
	mul.wide.u32 	%rd24139, %r6376, %r6782;
	shr.u64 	%rd24140, %rd24139, 32;
	and.b64  	%rd24141, %rd24076, 4294967295;
	and.b64  	%rd24142, %rd24139, 4294967295;
	and.b64  	%rd24143, %rd24138, 4294967295;
	add.s64 	%rd24144, %rd24143, %rd24141;
	add.s64 	%rd24145, %rd24144, %rd24142;
	shr.u64 	%rd24146, %rd24145, 32;
	add.s64 	%rd24147, %rd24146, %rd24140;
	mul.lo.s32 	%r4503, %r22, %r4502;
	cvt.u64.u32 	%rd24148, %r4503;
	mul.wide.u32 	%rd24149, %r6, %r4503;
	shr.u64 	%rd24150, %rd24149, 32;
	and.b64  	%rd24151, %rd24082, 4294967295;
	and.b64  	%rd24152, %rd24149, 4294967295;
	add.s64 	%rd24153, %rd24152, %rd24151;
	shr.u64 	%rd24154, %rd24153, 32;
	add.s64 	%rd24155, %rd24154, %rd24150;
	mul.lo.s64 	%rd24156, %rd2, %rd24148;
	shr.u64 	%rd24157, %rd24156, 32;
	and.b64  	%rd24158, %rd24091, 4294967295;
	and.b64  	%rd24159, %rd24156, 4294967295;
	and.b64  	%rd24160, %rd24155, 4294967295;
	add.s64 	%rd24161, %rd24160, %rd24158;
	add.s64 	%rd24162, %rd24161, %rd24159;
	shr.u64 	%rd24163, %rd24162, 32;
	add.s64 	%rd24164, %rd24163, %rd24157;
	mul.lo.s64 	%rd24165, %rd3, %rd24148;
	shr.u64 	%rd24166, %rd24165, 32;
	and.b64  	%rd24167, %rd24100, 4294967295;
	and.b64  	%rd24168, %rd24165, 4294967295;
	and.b64  	%rd24169, %rd24164, 4294967295;
	add.s64 	%rd24170, %rd24169, %rd24167;
	add.s64 	%rd24171, %rd24170, %rd24168;
	shr.u64 	%rd24172, %rd24171, 32;
	add.s64 	%rd24173, %rd24172, %rd24166;
	mul.lo.s64 	%rd24174, %rd17, %rd24148;
	shr.u64 	%rd24175, %rd24174, 32;
	and.b64  	%rd24176, %rd24109, 4294967295;
	and.b64  	%rd24177, %rd24174, 4294967295;
	and.b64  	%rd24178, %rd24173, 4294967295;
	add.s64 	%rd24179, %rd24178, %rd24176;
	add.s64 	%rd24180, %rd24179, %rd24177;
	shr.u64 	%rd24181, %rd24180, 32;
	add.s64 	%rd24182, %rd24181, %rd24175;
	mul.lo.s64 	%rd24183, %rd18, %rd24148;
	shr.u64 	%rd24184, %rd24183, 32;
	and.b64  	%rd24185, %rd24118, 4294967295;
	and.b64  	%rd24186, %rd24183, 4294967295;
	and.b64  	%rd24187, %rd24182, 4294967295;
	add.s64 	%rd24188, %rd24187, %rd24185;
	add.s64 	%rd24189, %rd24188, %rd24186;
	shr.u64 	%rd24190, %rd24189, 32;
	add.s64 	%rd24191, %rd24190, %rd24184;
	mul.lo.s64 	%rd24192, %rd19, %rd24148;
	shr.u64 	%rd24193, %rd24192, 32;
	and.b64  	%rd24194, %rd24127, 4294967295;
	and.b64  	%rd24195, %rd24192, 4294967295;
	and.b64  	%rd24196, %rd24191, 4294967295;
	add.s64 	%rd24197, %rd24196, %rd24194;
	add.s64 	%rd24198, %rd24197, %rd24195;
	shr.u64 	%rd24199, %rd24198, 32;
	add.s64 	%rd24200, %rd24199, %rd24193;
	mul.lo.s64 	%rd24201, %rd7, %rd24148;
	shr.u64 	%rd24202, %rd24201, 32;
	and.b64  	%rd24203, %rd24136, 4294967295;
	and.b64  	%rd24204, %rd24201, 4294967295;
	and.b64  	%rd24205, %rd24200, 4294967295;
	add.s64 	%rd24206, %rd24205, %rd24203;
	add.s64 	%rd24207, %rd24206, %rd24204;
	shr.u64 	%rd24208, %rd24207, 32;
	add.s64 	%rd24209, %rd24208, %rd24202;
	mul.wide.u32 	%rd24210, %r13, %r4503;
	shr.u64 	%rd24211, %rd24210, 32;
	and.b64  	%rd24212, %rd24145, 4294967295;
	and.b64  	%rd24213, %rd24210, 4294967295;
	and.b64  	%rd24214, %rd24209, 4294967295;
	add.s64 	%rd24215, %rd24214, %rd24212;
	add.s64 	%rd24216, %rd24215, %rd24213;
	shr.u64 	%rd24217, %rd24216, 32;
	add.s64 	%rd24218, %rd24217, %rd24211;
	add.s64 	%rd24219, %rd24147, %rd24218;
	cvt.u64.u32 	%rd24220, %r6781;
	mul.wide.u32 	%rd24221, %r6383, %r6781;
	shr.u64 	%rd24222, %rd24221, 32;
	and.b64  	%rd24223, %rd24162, 4294967295;
	and.b64  	%rd24224, %rd24221, 4294967295;
	add.s64 	%rd24225, %rd24224, %rd24223;
	cvt.u32.u64 	%r4504, %rd24225;
	shr.u64 	%rd24226, %rd24225, 32;
	add.s64 	%rd24227, %rd24226, %rd24222;
	mul.lo.s64 	%rd24228, %rd20, %rd24220;
	shr.u64 	%rd24229, %rd24228, 32;
	and.b64  	%rd24230, %rd24171, 4294967295;
	and.b64  	%rd24231, %rd24228, 4294967295;
	and.b64  	%rd24232, %rd24227, 4294967295;
	add.s64 	%rd24233, %rd24232, %rd24230;
	add.s64 	%rd24234, %rd24233, %rd24231;
	shr.u64 	%rd24235, %rd24234, 32;
	add.s64 	%rd24236, %rd24235, %rd24229;
	mul.lo.s64 	%rd24237, %rd21, %rd24220;
	shr.u64 	%rd24238, %rd24237, 32;
	and.b64  	%rd24239, %rd24180, 4294967295;
	and.b64  	%rd24240, %rd24237, 4294967295;
	and.b64  	%rd24241, %rd24236, 4294967295;
	add.s64 	%rd24242, %rd24241, %rd24239;
	add.s64 	%rd24243, %rd24242, %rd24240;
	shr.u64 	%rd24244, %rd24243, 32;
	add.s64 	%rd24245, %rd24244, %rd24238;
	mul.lo.s64 	%rd24246, %rd22, %rd24220;
	shr.u64 	%rd24247, %rd24246, 32;
	and.b64  	%rd24248, %rd24189, 4294967295;
	and.b64  	%rd24249, %rd24246, 4294967295;
	and.b64  	%rd24250, %rd24245, 4294967295;
	add.s64 	%rd24251, %rd24250, %rd24248;
	add.s64 	%rd24252, %rd24251, %rd24249;
	shr.u64 	%rd24253, %rd24252, 32;
	add.s64 	%rd24254, %rd24253, %rd24247;
	mul.lo.s64 	%rd24255, %rd23, %rd24220;
	shr.u64 	%rd24256, %rd24255, 32;
	and.b64  	%rd24257, %rd24198, 4294967295;
	and.b64  	%rd24258, %rd24255, 4294967295;
	and.b64  	%rd24259, %rd24254, 4294967295;
	add.s64 	%rd24260, %rd24259, %rd24257;
	add.s64 	%rd24261, %rd24260, %rd24258;
	shr.u64 	%rd24262, %rd24261, 32;
	add.s64 	%rd24263, %rd24262, %rd24256;
	mul.lo.s64 	%rd24264, %rd24, %rd24220;
	shr.u64 	%rd24265, %rd24264, 32;
	and.b64  	%rd24266, %rd24207, 4294967295;
	and.b64  	%rd24267, %rd24264, 4294967295;
	and.b64  	%rd24268, %rd24263, 4294967295;
	add.s64 	%rd24269, %rd24268, %rd24266;
	add.s64 	%rd24270, %rd24269, %rd24267;
	shr.u64 	%rd24271, %rd24270, 32;
	add.s64 	%rd24272, %rd24271, %rd24265;
	mul.lo.s64 	%rd24273, %rd25, %rd24220;
	shr.u64 	%rd24274, %rd24273, 32;
	and.b64  	%rd24275, %rd24216, 4294967295;
	and.b64  	%rd24276, %rd24273, 4294967295;
	and.b64  	%rd24277, %rd24272, 4294967295;
	add.s64 	%rd24278, %rd24277, %rd24275;
	add.s64 	%rd24279, %rd24278, %rd24276;
	shr.u64 	%rd24280, %rd24279, 32;
	add.s64 	%rd24281, %rd24280, %rd24274;
	mul.wide.u32 	%rd24282, %r6376, %r6781;
	shr.u64 	%rd24283, %rd24282, 32;
	and.b64  	%rd24284, %rd24219, 4294967295;
	and.b64  	%rd24285, %rd24282, 4294967295;
	and.b64  	%rd24286, %rd24281, 4294967295;
	add.s64 	%rd24287, %rd24286, %rd24284;
	add.s64 	%rd24288, %rd24287, %rd24285;
	shr.u64 	%rd24289, %rd24288, 32;
	add.s64 	%rd24290, %rd24289, %rd24283;
	mul.lo.s32 	%r4505, %r22, %r4504;
	cvt.u64.u32 	%rd24291, %r4505;
	mul.wide.u32 	%rd24292, %r6, %r4505;
	shr.u64 	%rd24293, %rd24292, 32;
	and.b64  	%rd24294, %rd24225, 4294967295;
	and.b64  	%rd24295, %rd24292, 4294967295;
	add.s64 	%rd24296, %rd24295, %rd24294;
	shr.u64 	%rd24297, %rd24296, 32;
	add.s64 	%rd24298, %rd24297, %rd24293;
	mul.lo.s64 	%rd24299, %rd2, %rd24291;
	shr.u64 	%rd24300, %rd24299, 32;
	and.b64  	%rd24301, %rd24234, 4294967295;
	and.b64  	%rd24302, %rd24299, 4294967295;
	and.b64  	%rd24303, %rd24298, 4294967295;
	add.s64 	%rd24304, %rd24303, %rd24301;
	add.s64 	%rd24305, %rd24304, %rd24302;
	shr.u64 	%rd24306, %rd24305, 32;
	add.s64 	%rd24307, %rd24306, %rd24300;
	mul.lo.s64 	%rd24308, %rd3, %rd24291;
	shr.u64 	%rd24309, %rd24308, 32;
	and.b64  	%rd24310, %rd24243, 4294967295;
	and.b64  	%rd24311, %rd24308, 4294967295;
	and.b64  	%rd24312, %rd24307, 4294967295;
	add.s64 	%rd24313, %rd24312, %rd24310;
	add.s64 	%rd24314, %rd24313, %rd24311;
	shr.u64 	%rd24315, %rd24314, 32;
	add.s64 	%rd24316, %rd24315, %rd24309;
	mul.lo.s64 	%rd24317, %rd17, %rd24291;
	shr.u64 	%rd24318, %rd24317, 32;
	and.b64  	%rd24319, %rd24252, 4294967295;
	and.b64  	%rd24320, %rd24317, 4294967295;
	and.b64  	%rd24321, %rd24316, 4294967295;
	add.s64 	%rd24322, %rd24321, %rd24319;
	add.s64 	%rd24323, %rd24322, %rd24320;
	shr.u64 	%rd24324, %rd24323, 32;
	add.s64 	%rd24325, %rd24324, %rd24318;
	mul.lo.s64 	%rd24326, %rd18, %rd24291;
	shr.u64 	%rd24327, %rd24326, 32;
	and.b64  	%rd24328, %rd24261, 4294967295;
	and.b64  	%rd24329, %rd24326, 4294967295;
	and.b64  	%rd24330, %rd24325, 4294967295;
	add.s64 	%rd24331, %rd24330, %rd24328;
	add.s64 	%rd24332, %rd24331, %rd24329;
	shr.u64 	%rd24333, %rd24332, 32;
	add.s64 	%rd24334, %rd24333, %rd24327;
	mul.lo.s64 	%rd24335, %rd19, %rd24291;
	shr.u64 	%rd24336, %rd24335, 32;
	and.b64  	%rd24337, %rd24270, 4294967295;
	and.b64  	%rd24338, %rd24335, 4294967295;
	and.b64  	%rd24339, %rd24334, 4294967295;
	add.s64 	%rd24340, %rd24339, %rd24337;
	add.s64 	%rd24341, %rd24340, %rd24338;
	shr.u64 	%rd24342, %rd24341, 32;
	add.s64 	%rd24343, %rd24342, %rd24336;
	mul.lo.s64 	%rd24344, %rd7, %rd24291;
	shr.u64 	%rd24345, %rd24344, 32;
	and.b64  	%rd24346, %rd24279, 4294967295;
	and.b64  	%rd24347, %rd24344, 4294967295;
	and.b64  	%rd24348, %rd24343, 4294967295;
	add.s64 	%rd24349, %rd24348, %rd24346;
	add.s64 	%rd24350, %rd24349, %rd24347;
	shr.u64 	%rd24351, %rd24350, 32;
	add.s64 	%rd24352, %rd24351, %rd24345;
	mul.wide.u32 	%rd24353, %r13, %r4505;
	shr.u64 	%rd24354, %rd24353, 32;
	and.b64  	%rd24355, %rd24288, 4294967295;
	and.b64  	%rd24356, %rd24353, 4294967295;
	and.b64  	%rd24357, %rd24352, 4294967295;
	add.s64 	%rd24358, %rd24357, %rd24355;
	add.s64 	%rd24359, %rd24358, %rd24356;
	shr.u64 	%rd24360, %rd24359, 32;
	add.s64 	%rd24361, %rd24360, %rd24354;
	add.s64 	%rd24362, %rd24290, %rd24361;
	cvt.u64.u32 	%rd24363, %r6780;
	mul.wide.u32 	%rd24364, %r6383, %r6780;
	shr.u64 	%rd24365, %rd24364, 32;
	and.b64  	%rd24366, %rd24305, 4294967295;
	and.b64  	%rd24367, %rd24364, 4294967295;
	add.s64 	%rd24368, %rd24367, %rd24366;
	cvt.u32.u64 	%r4506, %rd24368;
	shr.u64 	%rd24369, %rd24368, 32;
	add.s64 	%rd24370, %rd24369, %rd24365;
	mul.lo.s64 	%rd24371, %rd20, %rd24363;
	shr.u64 	%rd24372, %rd24371, 32;
	and.b64  	%rd24373, %rd24314, 4294967295;
	and.b64  	%rd24374, %rd24371, 4294967295;
	and.b64  	%rd24375, %rd24370, 4294967295;
	add.s64 	%rd24376, %rd24375, %rd24373;
	add.s64 	%rd24377, %rd24376, %rd24374;
	shr.u64 	%rd24378, %rd24377, 32;
	add.s64 	%rd24379, %rd24378, %rd24372;
	mul.lo.s64 	%rd24380, %rd21, %rd24363;
	shr.u64 	%rd24381, %rd24380, 32;
	and.b64  	%rd24382, %rd24323, 4294967295;
	and.b64  	%rd24383, %rd24380, 4294967295;
	and.b64  	%rd24384, %rd24379, 4294967295;
	add.s64 	%rd24385, %rd24384, %rd24382;
	add.s64 	%rd24386, %rd24385, %rd24383;
	shr.u64 	%rd24387, %rd24386, 32;
	add.s64 	%rd24388, %rd24387, %rd24381;
	mul.lo.s64 	%rd24389, %rd22, %rd24363;
	shr.u64 	%rd24390, %rd24389, 32;
	and.b64  	%rd24391, %rd24332, 4294967295;
	and.b64  	%rd24392, %rd24389, 4294967295;
	and.b64  	%rd24393, %rd24388, 4294967295;
	add.s64 	%rd24394, %rd24393, %rd24391;
	add.s64 	%rd24395, %rd24394, %rd24392;
	shr.u64 	%rd24396, %rd24395, 32;
	add.s64 	%rd24397, %rd24396, %rd24390;
	mul.lo.s64 	%rd24398, %rd23, %rd24363;
	shr.u64 	%rd24399, %rd24398, 32;
	and.b64  	%rd24400, %rd24341, 4294967295;
	and.b64  	%rd24401, %rd24398, 4294967295;
	and.b64  	%rd24402, %rd24397, 4294967295;
	add.s64 	%rd24403, %rd24402, %rd24400;
	add.s64 	%rd24404, %rd24403, %rd24401;
	shr.u64 	%rd24405, %rd24404, 32;
	add.s64 	%rd24406, %rd24405, %rd24399;
	mul.lo.s64 	%rd24407, %rd24, %rd24363;
	shr.u64 	%rd24408, %rd24407, 32;
	and.b64  	%rd24409, %rd24350, 4294967295;
	and.b64  	%rd24410, %rd24407, 4294967295;
	and.b64  	%rd24411, %rd24406, 4294967295;
	add.s64 	%rd24412, %rd24411, %rd24409;
	add.s64 	%rd24413, %rd24412, %rd24410;
	shr.u64 	%rd24414, %rd24413, 32;
	add.s64 	%rd24415, %rd24414, %rd24408;
	mul.lo.s64 	%rd24416, %rd25, %rd24363;
	shr.u64 	%rd24417, %rd24416, 32;
	and.b64  	%rd24418, %rd24359, 4294967295;
	and.b64  	%rd24419, %rd24416, 4294967295;
	and.b64  	%rd24420, %rd24415, 4294967295;
	add.s64 	%rd24421, %rd24420, %rd24418;
	add.s64 	%rd24422, %rd24421, %rd24419;
	shr.u64 	%rd24423, %rd24422, 32;
	add.s64 	%rd24424, %rd24423, %rd24417;
	mul.wide.u32 	%rd24425, %r6376, %r6780;
	shr.u64 	%rd24426, %rd24425, 32;
	and.b64  	%rd24427, %rd24362, 4294967295;
	and.b64  	%rd24428, %rd24425, 4294967295;
	and.b64  	%rd24429, %rd24424, 4294967295;
	add.s64 	%rd24430, %rd24429, %rd24427;
	add.s64 	%rd24431, %rd24430, %rd24428;
	shr.u64 	%rd24432, %rd24431, 32;
	add.s64 	%rd24433, %rd24432, %rd24426;
	mul.lo.s32 	%r4507, %r22, %r4506;
	cvt.u64.u32 	%rd24434, %r4507;
	mul.wide.u32 	%rd24435, %r6, %r4507;
	shr.u64 	%rd24436, %rd24435, 32;
	and.b64  	%rd24437, %rd24368, 4294967295;
	and.b64  	%rd24438, %rd24435, 4294967295;
	add.s64 	%rd24439, %rd24438, %rd24437;
	shr.u64 	%rd24440, %rd24439, 32;
	add.s64 	%rd24441, %rd24440, %rd24436;
	mul.lo.s64 	%rd24442, %rd2, %rd24434;
	shr.u64 	%rd24443, %rd24442, 32;
	and.b64  	%rd24444, %rd24377, 4294967295;
	and.b64  	%rd24445, %rd24442, 4294967295;
	and.b64  	%rd24446, %rd24441, 4294967295;
	add.s64 	%rd24447, %rd24446, %rd24444;
	add.s64 	%rd24448, %rd24447, %rd24445;
	shr.u64 	%rd24449, %rd24448, 32;
	add.s64 	%rd24450, %rd24449, %rd24443;
	mul.lo.s64 	%rd24451, %rd3, %rd24434;
	shr.u64 	%rd24452, %rd24451, 32;
	and.b64  	%rd24453, %rd24386, 4294967295;
	and.b64  	%rd24454, %rd24451, 4294967295;
	and.b64  	%rd24455, %rd24450, 4294967295;
	add.s64 	%rd24456, %rd24455, %rd24453;
	add.s64 	%rd24457, %rd24456, %rd24454;
	shr.u64 	%rd24458, %rd24457, 32;
	add.s64 	%rd24459, %rd24458, %rd24452;
	mul.lo.s64 	%rd24460, %rd17, %rd24434;
	shr.u64 	%rd24461, %rd24460, 32;
	and.b64  	%rd24462, %rd24395, 4294967295;
	and.b64  	%rd24463, %rd24460, 4294967295;
	and.b64  	%rd24464, %rd24459, 4294967295;
	add.s64 	%rd24465, %rd24464, %rd24462;
	add.s64 	%rd24466, %rd24465, %rd24463;
	shr.u64 	%rd24467, %rd24466, 32;
	add.s64 	%rd24468, %rd24467, %rd24461;
	mul.lo.s64 	%rd24469, %rd18, %rd24434;
	shr.u64 	%rd24470, %rd24469, 32;
	and.b64  	%rd24471, %rd24404, 4294967295;
	and.b64  	%rd24472, %rd24469, 4294967295;
	and.b64  	%rd24473, %rd24468, 4294967295;
	add.s64 	%rd24474, %rd24473, %rd24471;
	add.s64 	%rd24475, %rd24474, %rd24472;
	shr.u64 	%rd24476, %rd24475, 32;
	add.s64 	%rd24477, %rd24476, %rd24470;
	mul.lo.s64 	%rd24478, %rd19, %rd24434;
	shr.u64 	%rd24479, %rd24478, 32;
	and.b64  	%rd24480, %rd24413, 4294967295;
	and.b64  	%rd24481, %rd24478, 4294967295;
	and.b64  	%rd24482, %rd24477, 4294967295;
	add.s64 	%rd24483, %rd24482, %rd24480;
	add.s64 	%rd24484, %rd24483, %rd24481;
	shr.u64 	%rd24485, %rd24484, 32;
	add.s64 	%rd24486, %rd24485, %rd24479;
	mul.lo.s64 	%rd24487, %rd7, %rd24434;
	shr.u64 	%rd24488, %rd24487, 32;
	and.b64  	%rd24489, %rd24422, 4294967295;
	and.b64  	%rd24490, %rd24487, 4294967295;
	and.b64  	%rd24491, %rd24486, 4294967295;
	add.s64 	%rd24492, %rd24491, %rd24489;
	add.s64 	%rd24493, %rd24492, %rd24490;
	shr.u64 	%rd24494, %rd24493, 32;
	add.s64 	%rd24495, %rd24494, %rd24488;
	mul.wide.u32 	%rd24496, %r13, %r4507;
	shr.u64 	%rd24497, %rd24496, 32;
	and.b64  	%rd24498, %rd24431, 4294967295;
	and.b64  	%rd24499, %rd24496, 4294967295;
	and.b64  	%rd24500, %rd24495, 4294967295;
	add.s64 	%rd24501, %rd24500, %rd24498;
	add.s64 	%rd24502, %rd24501, %rd24499;
	shr.u64 	%rd24503, %rd24502, 32;
	add.s64 	%rd24504, %rd24503, %rd24497;
	add.s64 	%rd24505, %rd24433, %rd24504;
	cvt.u64.u32 	%rd24506, %r6779;
	mul.wide.u32 	%rd24507, %r6383, %r6779;
	shr.u64 	%rd24508, %rd24507, 32;
	and.b64  	%rd24509, %rd24448, 4294967295;
	and.b64  	%rd24510, %rd24507, 4294967295;
	add.s64 	%rd24511, %rd24510, %rd24509;
	cvt.u32.u64 	%r4508, %rd24511;
	shr.u64 	%rd24512, %rd24511, 32;
	add.s64 	%rd24513, %rd24512, %rd24508;
	mul.lo.s64 	%rd24514, %rd20, %rd24506;
	shr.u64 	%rd24515, %rd24514, 32;
	and.b64  	%rd24516, %rd24457, 4294967295;
	and.b64  	%rd24517, %rd24514, 4294967295;
	and.b64  	%rd24518, %rd24513, 4294967295;
	add.s64 	%rd24519, %rd24518, %rd24516;
	add.s64 	%rd24520, %rd24519, %rd24517;
	shr.u64 	%rd24521, %rd24520, 32;
	add.s64 	%rd24522, %rd24521, %rd24515;
	mul.lo.s64 	%rd24523, %rd21, %rd24506;
	shr.u64 	%rd24524, %rd24523, 32;
	and.b64  	%rd24525, %rd24466, 4294967295;
	and.b64  	%rd24526, %rd24523, 4294967295;
	and.b64  	%rd24527, %rd24522, 4294967295;
	add.s64 	%rd24528, %rd24527, %rd24525;
	add.s64 	%rd24529, %rd24528, %rd24526;
	shr.u64 	%rd24530, %rd24529, 32;
	add.s64 	%rd24531, %rd24530, %rd24524;
	mul.lo.s64 	%rd24532, %rd22, %rd24506;
	shr.u64 	%rd24533, %rd24532, 32;
	and.b64  	%rd24534, %rd24475, 4294967295;
	and.b64  	%rd24535, %rd24532, 4294967295;
	and.b64  	%rd24536, %rd24531, 4294967295;
	add.s64 	%rd24537, %rd24536, %rd24534;
	add.s64 	%rd24538, %rd24537, %rd24535;
	shr.u64 	%rd24539, %rd24538, 32;
	add.s64 	%rd24540, %rd24539, %rd24533;
	mul.lo.s64 	%rd24541, %rd23, %rd24506;
	shr.u64 	%rd24542, %rd24541, 32;
	and.b64  	%rd24543, %rd24484, 4294967295;
	and.b64  	%rd24544, %rd24541, 4294967295;
	and.b64  	%rd24545, %rd24540, 4294967295;
	add.s64 	%rd24546, %rd24545, %rd24543;
	add.s64 	%rd24547, %rd24546, %rd24544;
	shr.u64 	%rd24548, %rd24547, 32;
	add.s64 	%rd24549, %rd24548, %rd24542;
	mul.lo.s64 	%rd24550, %rd24, %rd24506;
	shr.u64 	%rd24551, %rd24550, 32;
	and.b64  	%rd24552, %rd24493, 4294967295;
	and.b64  	%rd24553, %rd24550, 4294967295;
	and.b64  	%rd24554, %rd24549, 4294967295;
	add.s64 	%rd24555, %rd24554, %rd24552;
	add.s64 	%rd24556, %rd24555, %rd24553;
	shr.u64 	%rd24557, %rd24556, 32;
	add.s64 	%rd24558, %rd24557, %rd24551;
	mul.lo.s64 	%rd24559, %rd25, %rd24506;
	shr.u64 	%rd24560, %rd24559, 32;
	and.b64  	%rd24561, %rd24502, 4294967295;
	and.b64  	%rd24562, %rd24559, 4294967295;
	and.b64  	%rd24563, %rd24558, 4294967295;
	add.s64 	%rd24564, %rd24563, %rd24561;
	add.s64 	%rd24565, %rd24564, %rd24562;
	shr.u64 	%rd24566, %rd24565, 32;
	add.s64 	%rd24567, %rd24566, %rd24560;
	mul.wide.u32 	%rd24568, %r6376, %r6779;
	{ .reg .b32 tmp; mov.b64 {tmp, %r4509}, %rd24568; }
	and.b64  	%rd24569, %rd24505, 4294967295;
	and.b64  	%rd24570, %rd24568, 4294967295;
	and.b64  	%rd24571, %rd24567, 4294967295;
	add.s64 	%rd24572, %rd24571, %rd24569;
	add.s64 	%rd24573, %rd24572, %rd24570;
	{ .reg .b32 tmp; mov.b64 {tmp, %r4510}, %rd24573; }
	add.s32 	%r4511, %r4510, %r4509;
	mul.lo.s32 	%r4512, %r22, %r4508;
	cvt.u64.u32 	%rd24574, %r4512;
	mul.wide.u32 	%rd24575, %r6, %r4512;
	shr.u64 	%rd24576, %rd24575, 32;
	and.b64  	%rd24577, %rd24511, 4294967295;
	and.b64  	%rd24578, %rd24575, 4294967295;
	add.s64 	%rd24579, %rd24578, %rd24577;
	shr.u64 	%rd24580, %rd24579, 32;
	add.s64 	%rd24581, %rd24580, %rd24576;
	mul.lo.s64 	%rd24582, %rd2, %rd24574;
	shr.u64 	%rd24583, %rd24582, 32;
	and.b64  	%rd24584, %rd24520, 4294967295;
	and.b64  	%rd24585, %rd24582, 4294967295;
	and.b64  	%rd24586, %rd24581, 4294967295;
	add.s64 	%rd24587, %rd24586, %rd24584;
	add.s64 	%rd24588, %rd24587, %rd24585;
	cvt.u32.u64 	%r6794, %rd24588;
	shr.u64 	%rd24589, %rd24588, 32;
	add.s64 	%rd24590, %rd24589, %rd24583;
	mul.lo.s64 	%rd24591, %rd3, %rd24574;
	shr.u64 	%rd24592, %rd24591, 32;
	and.b64  	%rd24593, %rd24529, 4294967295;
	and.b64  	%rd24594, %rd24591, 4294967295;
	and.b64  	%rd24595, %rd24590, 4294967295;
	add.s64 	%rd24596, %rd24595, %rd24593;
	add.s64 	%rd24597, %rd24596, %rd24594;
	cvt.u32.u64 	%r6793, %rd24597;
	shr.u64 	%rd24598, %rd24597, 32;
	add.s64 	%rd24599, %rd24598, %rd24592;
	mul.lo.s64 	%rd24600, %rd17, %rd24574;
	shr.u64 	%rd24601, %rd24600, 32;
	and.b64  	%rd24602, %rd24538, 4294967295;
	and.b64  	%rd24603, %rd24600, 4294967295;
	and.b64  	%rd24604, %rd24599, 4294967295;
	add.s64 	%rd24605, %rd24604, %rd24602;
	add.s64 	%rd24606, %rd24605, %rd24603;
	cvt.u32.u64 	%r6792, %rd24606;
	shr.u64 	%rd24607, %rd24606, 32;
	add.s64 	%rd24608, %rd24607, %rd24601;
	mul.lo.s64 	%rd24609, %rd18, %rd24574;
	shr.u64 	%rd24610, %rd24609, 32;
	and.b64  	%rd24611, %rd24547, 4294967295;
	and.b64  	%rd24612, %rd24609, 4294967295;
	and.b64  	%rd24613, %rd24608, 4294967295;
	add.s64 	%rd24614, %rd24613, %rd24611;
	add.s64 	%rd24615, %rd24614, %rd24612;
	cvt.u32.u64 	%r6791, %rd24615;
	shr.u64 	%rd24616, %rd24615, 32;
	add.s64 	%rd24617, %rd24616, %rd24610;
	mul.lo.s64 	%rd24618, %rd19, %rd24574;
	shr.u64 	%rd24619, %rd24618, 32;
	and.b64  	%rd24620, %rd24556, 4294967295;
	and.b64  	%rd24621, %rd24618, 4294967295;
	and.b64  	%rd24622, %rd24617, 4294967295;
	add.s64 	%rd24623, %rd24622, %rd24620;
	add.s64 	%rd24624, %rd24623, %rd24621;
	cvt.u32.u64 	%r6790, %rd24624;
	shr.u64 	%rd24625, %rd24624, 32;
	add.s64 	%rd24626, %rd24625, %rd24619;
	mul.lo.s64 	%rd24627, %rd7, %rd24574;
	shr.u64 	%rd24628, %rd24627, 32;
	and.b64  	%rd24629, %rd24565, 4294967295;
	and.b64  	%rd24630, %rd24627, 4294967295;
	and.b64  	%rd24631, %rd24626, 4294967295;
	add.s64 	%rd24632, %rd24631, %rd24629;
	add.s64 	%rd24633, %rd24632, %rd24630;
	cvt.u32.u64 	%r6789, %rd24633;
	shr.u64 	%rd24634, %rd24633, 32;
	add.s64 	%rd24635, %rd24634, %rd24628;
	mul.wide.u32 	%rd24636, %r13, %r4512;
	{ .reg .b32 tmp; mov.b64 {tmp, %r4513}, %rd24636; }
	and.b64  	%rd24637, %rd24573, 4294967295;
	and.b64  	%rd24638, %rd24636, 4294967295;
	and.b64  	%rd24639, %rd24635, 4294967295;
	add.s64 	%rd24640, %rd24639, %rd24637;
	add.s64 	%rd24641, %rd24640, %rd24638;
	cvt.u32.u64 	%r6788, %rd24641;
	{ .reg .b32 tmp; mov.b64 {tmp, %r4514}, %rd24641; }
	add.s32 	%r4515, %r4514, %r4513;
	add.s32 	%r6787, %r4511, %r4515;
	setp.lt.u32 	%p2109, %r6787, %r13;
	@%p2109 bra 	$L__BB0_636;
	setp.gt.u32 	%p2110, %r6787, %r13;
	@%p2110 bra 	$L__BB0_635;
	setp.gt.u32 	%p2111, %r12, %r6788;
	@%p2111 bra 	$L__BB0_636;
	setp.lt.u32 	%p2112, %r12, %r6788;
	@%p2112 bra 	$L__BB0_635;
	setp.gt.u32 	%p2113, %r11, %r6789;
	@%p2113 bra 	$L__BB0_636;
	setp.lt.u32 	%p2114, %r11, %r6789;
	@%p2114 bra 	$L__BB0_635;
	setp.gt.u32 	%p2115, %r10, %r6790;
	@%p2115 bra 	$L__BB0_636;
	setp.lt.u32 	%p2116, %r10, %r6790;
	@%p2116 bra 	$L__BB0_635;
	setp.gt.u32 	%p2117, %r9, %r6791;
	@%p2117 bra 	$L__BB0_636;
	setp.lt.u32 	%p2118, %r9, %r6791;
	@%p2118 bra 	$L__BB0_635;
	setp.gt.u32 	%p2119, %r8, %r6792;
	@%p2119 bra 	$L__BB0_636;
	setp.lt.u32 	%p2120, %r8, %r6792;
	@%p2120 bra 	$L__BB0_635;
	setp.gt.u32 	%p2121, %r7, %r6793;
	@%p2121 bra 	$L__BB0_636;
	setp.ge.u32 	%p2122, %r7, %r6793;
	setp.gt.u32 	%p2123, %r6, %r6794;
	and.pred  	%p2124, %p2122, %p2123;
	@%p2124 bra 	$L__BB0_636;
$L__BB0_635:
	sub.s32 	%r1257, %r6794, %r6;
	setp.lt.u32 	%p2125, %r6794, %r6;
	selp.u32 	%r4516, 1, 0, %p2125;
	add.s32 	%r4517, %r7, %r4516;
	sub.s32 	%r1258, %r6793, %r4517;
	setp.gt.u32 	%p2126, %r7, %r6793;
	setp.eq.s32 	%p2127, %r7, %r6793;
	and.pred  	%p2128, %p2127, %p2125;
	or.pred  	%p2129, %p2126, %p2128;
	selp.u32 	%r4518, 1, 0, %p2129;
	add.s32 	%r4519, %r8, %r4518;
	sub.s32 	%r1259, %r6792, %r4519;
	setp.gt.u32 	%p2130, %r8, %r6792;
	setp.eq.s32 	%p2131, %r8, %r6792;
	and.pred  	%p2132, %p2131, %p2129;
	or.pred  	%p2133, %p2130, %p2132;
	selp.u32 	%r4520, 1, 0, %p2133;
	add.s32 	%r4521, %r9, %r4520;
	sub.s32 	%r1260, %r6791, %r4521;
	setp.gt.u32 	%p2134, %r9, %r6791;
	setp.eq.s32 	%p2135, %r9, %r6791;
	and.pred  	%p2136, %p2135, %p2133;
	or.pred  	%p2137, %p2134, %p2136;
	selp.u32 	%r4522, 1, 0, %p2137;
	add.s32 	%r4523, %r10, %r4522;
	sub.s32 	%r1261, %r6790, %r4523;
	setp.gt.u32 	%p2138, %r10, %r6790;
	setp.eq.s32 	%p2139, %r10, %r6790;
	and.pred  	%p2140, %p2139, %p2137;
	or.pred  	%p2141, %p2138, %p2140;
	selp.u32 	%r4524, 1, 0, %p2141;
	add.s32 	%r4525, %r11, %r4524;
	sub.s32 	%r1262, %r6789, %r4525;
	setp.gt.u32 	%p2142, %r11, %r6789;
	setp.eq.s32 	%p2143, %r11, %r6789;
	and.pred  	%p2144, %p2143, %p2141;
	or.pred  	%p2145, %p2142, %p2144;
	selp.u32 	%r4526, 1, 0, %p2145;
	add.s32 	%r4527, %r12, %r4526;
	sub.s32 	%r1263, %r6788, %r4527;
	setp.gt.u32 	%p2146, %r12, %r6788;
	setp.eq.s32 	%p2147, %r12, %r6788;
	and.pred  	%p2148, %p2147, %p2145;
	or.pred  	%p2149, %p2146, %p2148;
	selp.u32 	%r4528, 1, 0, %p2149;
	add.s32 	%r4529, %r13, %r4528;
	sub.s32 	%r6787, %r6787, %r4529;
	mov.u32 	%r6788, %r1263;
	mov.u32 	%r6789, %r1262;
	mov.u32 	%r6790, %r1261;
	mov.u32 	%r6791, %r1260;
	mov.u32 	%r6792, %r1259;
	mov.u32 	%r6793, %r1258;
	mov.u32 	%r6794, %r1257;
$L__BB0_636:
	mul.wide.u32 	%rd24642, %r6794, %r6343;
	shr.u64 	%rd24643, %rd24642, 32;
	cvt.u32.u64 	%r4530, %rd24642;
	mul.wide.u32 	%rd24644, %r6793, %r6343;
	shr.u64 	%rd24645, %rd24644, 32;
	and.b64  	%rd24646, %rd24644, 4294967295;
	add.s64 	%rd24647, %rd24643, %rd24646;
	shr.u64 	%rd24648, %rd24647, 32;
	add.s64 	%rd24649, %rd24648, %rd24645;
	mul.wide.u32 	%rd24650, %r6792, %r6343;
	shr.u64 	%rd24651, %rd24650, 32;
	and.b64  	%rd24652, %rd24650, 4294967295;
	and.b64  	%rd24653, %rd24649, 4294967295;
	add.s64 	%rd24654, %rd24653, %rd24652;
	shr.u64 	%rd24655, %rd24654, 32;
	add.s64 	%rd24656, %rd24655, %rd24651;
	mul.wide.u32 	%rd24657, %r6791, %r6343;
	shr.u64 	%rd24658, %rd24657, 32;
	and.b64  	%rd24659, %rd24657, 4294967295;
	and.b64  	%rd24660, %rd24656, 4294967295;
	add.s64 	%rd24661, %rd24660, %rd24659;
	shr.u64 	%rd24662, %rd24661, 32;
	add.s64 	%rd24663, %rd24662, %rd24658;
	mul.wide.u32 	%rd24664, %r6790, %r6343;
	shr.u64 	%rd24665, %rd24664, 32;
	and.b64  	%rd24666, %rd24664, 4294967295;
	and.b64  	%rd24667, %rd24663, 4294967295;
	add.s64 	%rd24668, %rd24667, %rd24666;
	shr.u64 	%rd24669, %rd24668, 32;
	add.s64 	%rd24670, %rd24669, %rd24665;
	mul.wide.u32 	%rd24671, %r6789, %r6343;
	shr.u64 	%rd24672, %rd24671, 32;
	and.b64  	%rd24673, %rd24671, 4294967295;
	and.b64  	%rd24674, %rd24670, 4294967295;
	add.s64 	%rd24675, %rd24674, %rd24673;
	shr.u64 	%rd24676, %rd24675, 32;
	add.s64 	%rd24677, %rd24676, %rd24672;
	mul.wide.u32 	%rd24678, %r6788, %r6343;
	shr.u64 	%rd24679, %rd24678, 32;
	and.b64  	%rd24680, %rd24678, 4294967295;
	and.b64  	%rd24681, %rd24677, 4294967295;
	add.s64 	%rd24682, %rd24681, %rd24680;
	shr.u64 	%rd24683, %rd24682, 32;
	add.s64 	%rd24684, %rd24683, %rd24679;
	mul.wide.u32 	%rd24685, %r6787, %r6343;
	shr.u64 	%rd24686, %rd24685, 32;
	and.b64  	%rd24687, %rd24685, 4294967295;
	and.b64  	%rd24688, %rd24684, 4294967295;
	add.s64 	%rd24689, %rd24688, %rd24687;
	shr.u64 	%rd24690, %rd24689, 32;
	add.s64 	%rd24691, %rd24690, %rd24686;
	mul.lo.s32 	%r4531, %r22, %r4530;
	cvt.u64.u32 	%rd24692, %r4531;
	mul.wide.u32 	%rd24693, %r6, %r4531;
	shr.u64 	%rd24694, %rd24693, 32;
	and.b64  	%rd24695, %rd24642, 4294967295;
	and.b64  	%rd24696, %rd24693, 4294967295;
	add.s64 	%rd24697, %rd24696, %rd24695;
	shr.u64 	%rd24698, %rd24697, 32;
	add.s64 	%rd24699, %rd24698, %rd24694;
	mul.lo.s64 	%rd24700, %rd2, %rd24692;
	shr.u64 	%rd24701, %rd24700, 32;
	and.b64  	%rd24702, %rd24647, 4294967295;
	and.b64  	%rd24703, %rd24700, 4294967295;
	and.b64  	%rd24704, %rd24699, 4294967295;
	add.s64 	%rd24705, %rd24704, %rd24702;
	add.s64 	%rd24706, %rd24705, %rd24703;
	shr.u64 	%rd24707, %rd24706, 32;
	add.s64 	%rd24708, %rd24707, %rd24701;
	mul.lo.s64 	%rd24709, %rd3, %rd24692;
	shr.u64 	%rd24710, %rd24709, 32;
	and.b64  	%rd24711, %rd24654, 4294967295;
	and.b64  	%rd24712, %rd24709, 4294967295;
	and.b64  	%rd24713, %rd24708, 4294967295;
	add.s64 	%rd24714, %rd24713, %rd24711;
	add.s64 	%rd24715, %rd24714, %rd24712;
	shr.u64 	%rd24716, %rd24715, 32;
	add.s64 	%rd24717, %rd24716, %rd24710;
	mul.lo.s64 	%rd24718, %rd17, %rd24692;
	shr.u64 	%rd24719, %rd24718, 32;
	and.b64  	%rd24720, %rd24661, 4294967295;
	and.b64  	%rd24721, %rd24718, 4294967295;
	and.b64  	%rd24722, %rd24717, 4294967295;
	add.s64 	%rd24723, %rd24722, %rd24720;
	add.s64 	%rd24724, %rd24723, %rd24721;
	shr.u64 	%rd24725, %rd24724, 32;
	add.s64 	%rd24726, %rd24725, %rd24719;
	mul.lo.s64 	%rd24727, %rd18, %rd24692;
	shr.u64 	%rd24728, %rd24727, 32;
	and.b64  	%rd24729, %rd24668, 4294967295;
	and.b64  	%rd24730, %rd24727, 4294967295;
	and.b64  	%rd24731, %rd24726, 4294967295;
	add.s64 	%rd24732, %rd24731, %rd24729;
	add.s64 	%rd24733, %rd24732, %rd24730;
	shr.u64 	%rd24734, %rd24733, 32;
	add.s64 	%rd24735, %rd24734, %rd24728;
	mul.lo.s64 	%rd24736, %rd19, %rd24692;
	shr.u64 	%rd24737, %rd24736, 32;
	and.b64  	%rd24738, %rd24675, 4294967295;
	and.b64  	%rd24739, %rd24736, 4294967295;
	and.b64  	%rd24740, %rd24735, 4294967295;
	add.s64 	%rd24741, %rd24740, %rd24738;
	add.s64 	%rd24742, %rd24741, %rd24739;
	shr.u64 	%rd24743, %rd24742, 32;
	add.s64 	%rd24744, %rd24743, %rd24737;
	mul.lo.s64 	%rd24745, %rd7, %rd24692;
	shr.u64 	%rd24746, %rd24745, 32;
	and.b64  	%rd24747, %rd24682, 4294967295;
	and.b64  	%rd24748, %rd24745, 4294967295;
	and.b64  	%rd24749, %rd24744, 4294967295;
	add.s64 	%rd24750, %rd24749, %rd24747;
	add.s64 	%rd24751, %rd24750, %rd24748;
	shr.u64 	%rd24752, %rd24751, 32;
	add.s64 	%rd24753, %rd24752, %rd24746;
	mul.wide.u32 	%rd24754, %r13, %r4531;
	shr.u64 	%rd24755, %rd24754, 32;
	and.b64  	%rd24756, %rd24689, 4294967295;
	and.b64  	%rd24757, %rd24754, 4294967295;
	and.b64  	%rd24758, %rd24753, 4294967295;
	add.s64 	%rd24759, %rd24758, %rd24756;
	add.s64 	%rd24760, %rd24759, %rd24757;
	shr.u64 	%rd24761, %rd24760, 32;
	add.s64 	%rd24762, %rd24761, %rd24755;
	add.s64 	%rd24763, %rd24691, %rd24762;
	mul.wide.u32 	%rd24764, %r6794, %r6342;
	shr.u64 	%rd24765, %rd24764, 32;
	and.b64  	%rd24766, %rd24706, 4294967295;
	and.b64  	%rd24767, %rd24764, 4294967295;
	add.s64 	%rd24768, %rd24767, %rd24766;
	cvt.u32.u64 	%r4532, %rd24768;
	shr.u64 	%rd24769, %rd24768, 32;
	add.s64 	%rd24770, %rd24769, %rd24765;
	mul.wide.u32 	%rd24771, %r6793, %r6342;
	shr.u64 	%rd24772, %rd24771, 32;
	and.b64  	%rd24773, %rd24715, 4294967295;
	and.b64  	%rd24774, %rd24771, 4294967295;
	and.b64  	%rd24775, %rd24770, 4294967295;
	add.s64 	%rd24776, %rd24775, %rd24773;
	add.s64 	%rd24777, %rd24776, %rd24774;
	shr.u64 	%rd24778, %rd24777, 32;
	add.s64 	%rd24779, %rd24778, %rd24772;
	mul.wide.u32 	%rd24780, %r6792, %r6342;
	shr.u64 	%rd24781, %rd24780, 32;
	and.b64  	%rd24782, %rd24724, 4294967295;
	and.b64  	%rd24783, %rd24780, 4294967295;
	and.b64  	%rd24784, %rd24779, 4294967295;
	add.s64 	%rd24785, %rd24784, %rd24782;
	add.s64 	%rd24786, %rd24785, %rd24783;
	shr.u64 	%rd24787, %rd24786, 32;
	add.s64 	%rd24788, %rd24787, %rd24781;
	mul.wide.u32 	%rd24789, %r6791, %r6342;
	shr.u64 	%rd24790, %rd24789, 32;
	and.b64  	%rd24791, %rd24733, 4294967295;
	and.b64  	%rd24792, %rd24789, 4294967295;
	and.b64  	%rd24793, %rd24788, 4294967295;
	add.s64 	%rd24794, %rd24793, %rd24791;
	add.s64 	%rd24795, %rd24794, %rd24792;
	shr.u64 	%rd24796, %rd24795, 32;
	add.s64 	%rd24797, %rd24796, %rd24790;
	mul.wide.u32 	%rd24798, %r6790, %r6342;
	shr.u64 	%rd24799, %rd24798, 32;
	and.b64  	%rd24800, %rd24742, 4294967295;
	and.b64  	%rd24801, %rd24798, 4294967295;
	and.b64  	%rd24802, %rd24797, 4294967295;
	add.s64 	%rd24803, %rd24802, %rd24800;
	add.s64 	%rd24804, %rd24803, %rd24801;
	shr.u64 	%rd24805, %rd24804, 32;
	add.s64 	%rd24806, %rd24805, %rd24799;
	mul.wide.u32 	%rd24807, %r6789, %r6342;
	shr.u64 	%rd24808, %rd24807, 32;
	and.b64  	%rd24809, %rd24751, 4294967295;
	and.b64  	%rd24810, %rd24807, 4294967295;
	and.b64  	%rd24811, %rd24806, 4294967295;
	add.s64 	%rd24812, %rd24811, %rd24809;
	add.s64 	%rd24813, %rd24812, %rd24810;
	shr.u64 	%rd24814, %rd24813, 32;
	add.s64 	%rd24815, %rd24814, %rd24808;
	mul.wide.u32 	%rd24816, %r6788, %r6342;
	shr.u64 	%rd24817, %rd24816, 32;
	and.b64  	%rd24818, %rd24760, 4294967295;
	and.b64  	%rd24819, %rd24816, 4294967295;
	and.b64  	%rd24820, %rd24815, 4294967295;
	add.s64 	%rd24821, %rd24820, %rd24818;
	add.s64 	%rd24822, %rd24821, %rd24819;
	shr.u64 	%rd24823, %rd24822, 32;
	add.s64 	%rd24824, %rd24823, %rd24817;
	mul.wide.u32 	%rd24825, %r6787, %r6342;
	shr.u64 	%rd24826, %rd24825, 32;
	and.b64  	%rd24827, %rd24763, 4294967295;
	and.b64  	%rd24828, %rd24825, 4294967295;
	and.b64  	%rd24829, %rd24824, 4294967295;
	add.s64 	%rd24830, %rd24829, %rd24827;
	add.s64 	%rd24831, %rd24830, %rd24828;
	shr.u64 	%rd24832, %rd24831, 32;
	add.s64 	%rd24833, %rd24832, %rd24826;
	mul.lo.s32 	%r4533, %r22, %r4532;
	cvt.u64.u32 	%rd24834, %r4533;
	mul.wide.u32 	%rd24835, %r6, %r4533;
	shr.u64 	%rd24836, %rd24835, 32;
	and.b64  	%rd24837, %rd24768, 4294967295;
	and.b64  	%rd24838, %rd24835, 4294967295;
	add.s64 	%rd24839, %rd24838, %rd24837;
	shr.u64 	%rd24840, %rd24839, 32;
	add.s64 	%rd24841, %rd24840, %rd24836;
	mul.lo.s64 	%rd24842, %rd2, %rd24834;
	shr.u64 	%rd24843, %rd24842, 32;
	and.b64  	%rd24844, %rd24777, 4294967295;
	and.b64  	%rd24845, %rd24842, 4294967295;
	and.b64  	%rd24846, %rd24841, 4294967295;
	add.s64 	%rd24847, %rd24846, %rd24844;
	add.s64 	%rd24848, %rd24847, %rd24845;
	shr.u64 	%rd24849, %rd24848, 32;
	add.s64 	%rd24850, %rd24849, %rd24843;
	mul.lo.s64 	%rd24851, %rd3, %rd24834;
	shr.u64 	%rd24852, %rd24851, 32;
	and.b64  	%rd24853, %rd24786, 4294967295;
	and.b64  	%rd24854, %rd24851, 4294967295;
	and.b64  	%rd24855, %rd24850, 4294967295;
	add.s64 	%rd24856, %rd24855, %rd24853;
	add.s64 	%rd24857, %rd24856, %rd24854;
	shr.u64 	%rd24858, %rd24857, 32;
	add.s64 	%rd24859, %rd24858, %rd24852;
	mul.lo.s64 	%rd24860, %rd17, %rd24834;
	shr.u64 	%rd24861, %rd24860, 32;
	and.b64  	%rd24862, %rd24795, 4294967295;
	and.b64  	%rd24863, %rd24860, 4294967295;
	and.b64  	%rd24864, %rd24859, 4294967295;
	add.s64 	%rd24865, %rd24864, %rd24862;
	add.s64 	%rd24866, %rd24865, %rd24863;
	shr.u64 	%rd24867, %rd24866, 32;
	add.s64 	%rd24868, %rd24867, %rd24861;
	mul.lo.s64 	%rd24869, %rd18, %rd24834;
	shr.u64 	%rd24870, %rd24869, 32;
	and.b64  	%rd24871, %rd24804, 4294967295;
	and.b64  	%rd24872, %rd24869, 4294967295;
	and.b64  	%rd24873, %rd24868, 4294967295;
	add.s64 	%rd24874, %rd24873, %rd24871;
	add.s64 	%rd24875, %rd24874, %rd24872;
	shr.u64 	%rd24876, %rd24875, 32;
	add.s64 	%rd24877, %rd24876, %rd24870;
	mul.lo.s64 	%rd24878, %rd19, %rd24834;
	shr.u64 	%rd24879, %rd24878, 32;
	and.b64  	%rd24880, %rd24813, 4294967295;
	and.b64  	%rd24881, %rd24878, 4294967295;
	and.b64  	%rd24882, %rd24877, 4294967295;
	add.s64 	%rd24883, %rd24882, %rd24880;
	add.s64 	%rd24884, %rd24883, %rd24881;
	shr.u64 	%rd24885, %rd24884, 32;
	add.s64 	%rd24886, %rd24885, %rd24879;
	mul.lo.s64 	%rd24887, %rd7, %rd24834;
	shr.u64 	%rd24888, %rd24887, 32;
	and.b64  	%rd24889, %rd24822, 4294967295;
	and.b64  	%rd24890, %rd24887, 4294967295;
	and.b64  	%rd24891, %rd24886, 4294967295;
	add.s64 	%rd24892, %rd24891, %rd24889;
	add.s64 	%rd24893, %rd24892, %rd24890;
	shr.u64 	%rd24894, %rd24893, 32;
	add.s64 	%rd24895, %rd24894, %rd24888;
	mul.wide.u32 	%rd24896, %r13, %r4533;
	shr.u64 	%rd24897, %rd24896, 32;
	and.b64  	%rd24898, %rd24831, 4294967295;
	and.b64  	%rd24899, %rd24896, 4294967295;
	and.b64  	%rd24900, %rd24895, 4294967295;
	add.s64 	%rd24901, %rd24900, %rd24898;
	add.s64 	%rd24902, %rd24901, %rd24899;
	shr.u64 	%rd24903, %rd24902, 32;
	add.s64 	%rd24904, %rd24903, %rd24897;
	add.s64 	%rd24905, %rd24833, %rd24904;
	mul.wide.u32 	%rd24906, %r6794, %r6341;
	shr.u64 	%rd24907, %rd24906, 32;
	and.b64  	%rd24908, %rd24848, 4294967295;
	and.b64  	%rd24909, %rd24906, 4294967295;
	add.s64 	%rd24910, %rd24909, %rd24908;
	cvt.u32.u64 	%r4534, %rd24910;
	shr.u64 	%rd24911, %rd24910, 32;
	add.s64 	%rd24912, %rd24911, %rd24907;
	mul.wide.u32 	%rd24913, %r6793, %r6341;
	shr.u64 	%rd24914, %rd24913, 32;
	and.b64  	%rd24915, %rd24857, 4294967295;
	and.b64  	%rd24916, %rd24913, 4294967295;
	and.b64  	%rd24917, %rd24912, 4294967295;
	add.s64 	%rd24918, %rd24917, %rd24915;
	add.s64 	%rd24919, %rd24918, %rd24916;
	shr.u64 	%rd24920, %rd24919, 32;
	add.s64 	%rd24921, %rd24920, %rd24914;
	mul.wide.u32 	%rd24922, %r6792, %r6341;
	shr.u64 	%rd24923, %rd24922, 32;
	and.b64  	%rd24924, %rd24866, 4294967295;
	and.b64  	%rd24925, %rd24922, 4294967295;
	and.b64  	%rd24926, %rd24921, 4294967295;
	add.s64 	%rd24927, %rd24926, %rd24924;
	add.s64 	%rd24928, %rd24927, %rd24925;
	shr.u64 	%rd24929, %rd24928, 32;
	add.s64 	%rd24930, %rd24929, %rd24923;
	mul.wide.u32 	%rd24931, %r6791, %r6341;
	shr.u64 	%rd24932, %rd24931, 32;
	and.b64  	%rd24933, %rd24875, 4294967295;
	and.b64  	%rd24934, %rd24931, 4294967295;
	and.b64  	%rd24935, %rd24930, 4294967295;
	add.s64 	%rd24936, %rd24935, %rd24933;
	add.s64 	%rd24937, %rd24936, %rd24934;
	shr.u64 	%rd24938, %rd24937, 32;
	add.s64 	%rd24939, %rd24938, %rd24932;
	mul.wide.u32 	%rd24940, %r6790, %r6341;
	shr.u64 	%rd24941, %rd24940, 32;
	and.b64  	%rd24942, %rd24884, 4294967295;
	and.b64  	%rd24943, %rd24940, 4294967295;
	and.b64  	%rd24944, %rd24939, 4294967295;
	add.s64 	%rd24945, %rd24944, %rd24942;
	add.s64 	%rd24946, %rd24945, %rd24943;
	shr.u64 	%rd24947, %rd24946, 32;
	add.s64 	%rd24948, %rd24947, %rd24941;
	mul.wide.u32 	%rd24949, %r6789, %r6341;
	shr.u64 	%rd24950, %rd24949, 32;
	and.b64  	%rd24951, %rd24893, 4294967295;
	and.b64  	%rd24952, %rd24949, 4294967295;
	and.b64  	%rd24953, %rd24948, 4294967295;
	add.s64 	%rd24954, %rd24953, %rd24951;
	add.s64 	%rd24955, %rd24954, %rd24952;
	shr.u64 	%rd24956, %rd24955, 32;
	add.s64 	%rd24957, %rd24956, %rd24950;
	mul.wide.u32 	%rd24958, %r6788, %r6341;
	shr.u64 	%rd24959, %rd24958, 32;
	and.b64  	%rd24960, %rd24902, 4294967295;
	and.b64  	%rd24961, %rd24958, 4294967295;
	and.b64  	%rd24962, %rd24957, 4294967295;
	add.s64 	%rd24963, %rd24962, %rd24960;
	add.s64 	%rd24964, %rd24963, %rd24961;
	shr.u64 	%rd24965, %rd24964, 32;
	add.s64 	%rd24966, %rd24965, %rd24959;
	mul.wide.u32 	%rd24967, %r6787, %r6341;
	shr.u64 	%rd24968, %rd24967, 32;
	and.b64  	%rd24969, %rd24905, 4294967295;
	and.b64  	%rd24970, %rd24967, 4294967295;
	and.b64  	%rd24971, %rd24966, 4294967295;
	add.s64 	%rd24972, %rd24971, %rd24969;
	add.s64 	%rd24973, %rd24972, %rd24970;
	shr.u64 	%rd24974, %rd24973, 32;
	add.s64 	%rd24975, %rd24974, %rd24968;
	mul.lo.s32 	%r4535, %r22, %r4534;
	cvt.u64.u32 	%rd24976, %r4535;
	mul.wide.u32 	%rd24977, %r6, %r4535;
	shr.u64 	%rd24978, %rd24977, 32;
	and.b64  	%rd24979, %rd24910, 4294967295;
	and.b64  	%rd24980, %rd24977, 4294967295;
	add.s64 	%rd24981, %rd24980, %rd24979;
	shr.u64 	%rd24982, %rd24981, 32;
	add.s64 	%rd24983, %rd24982, %rd24978;
	mul.lo.s64 	%rd24984, %rd2, %rd24976;
	shr.u64 	%rd24985, %rd24984, 32;
	and.b64  	%rd24986, %rd24919, 4294967295;
	and.b64  	%rd24987, %rd24984, 4294967295;
	and.b64  	%rd24988, %rd24983, 4294967295;
	add.s64 	%rd24989, %rd24988, %rd24986;
	add.s64 	%rd24990, %rd24989, %rd24987;
	shr.u64 	%rd24991, %rd24990, 32;
	add.s64 	%rd24992, %rd24991, %rd24985;
	mul.lo.s64 	%rd24993, %rd3, %rd24976;
	shr.u64 	%rd24994, %rd24993, 32;
	and.b64  	%rd24995, %rd24928, 4294967295;
	and.b64  	%rd24996, %rd24993, 4294967295;
	and.b64  	%rd24997, %rd24992, 4294967295;
	add.s64 	%rd24998, %rd24997, %rd24995;
	add.s64 	%rd24999, %rd24998, %rd24996;
	shr.u64 	%rd25000, %rd24999, 32;
	add.s64 	%rd25001, %rd25000, %rd24994;
	mul.lo.s64 	%rd25002, %rd17, %rd24976;
	shr.u64 	%rd25003, %rd25002, 32;
	and.b64  	%rd25004, %rd24937, 4294967295;
	and.b64  	%rd25005, %rd25002, 4294967295;
	and.b64  	%rd25006, %rd25001, 4294967295;
	add.s64 	%rd25007, %rd25006, %rd25004;
	add.s64 	%rd25008, %rd25007, %rd25005;
	shr.u64 	%rd25009, %rd25008, 32;
	add.s64 	%rd25010, %rd25009, %rd25003;
	mul.lo.s64 	%rd25011, %rd18, %rd24976;
	shr.u64 	%rd25012, %rd25011, 32;
	and.b64  	%rd25013, %rd24946, 4294967295;
	and.b64  	%rd25014, %rd25011, 4294967295;
	and.b64  	%rd25015, %rd25010, 4294967295;
	add.s64 	%rd25016, %rd25015, %rd25013;
	add.s64 	%rd25017, %rd25016, %rd25014;
	shr.u64 	%rd25018, %rd25017, 32;
	add.s64 	%rd25019, %rd25018, %rd25012;
	mul.lo.s64 	%rd25020, %rd19, %rd24976;
	shr.u64 	%rd25021, %rd25020, 32;
	and.b64  	%rd25022, %rd24955, 4294967295;
	and.b64  	%rd25023, %rd25020, 4294967295;
	and.b64  	%rd25024, %rd25019, 4294967295;
	add.s64 	%rd25025, %rd25024, %rd25022;
	add.s64 	%rd25026, %rd25025, %rd25023;
	shr.u64 	%rd25027, %rd25026, 32;
	add.s64 	%rd25028, %rd25027, %rd25021;
	mul.lo.s64 	%rd25029, %rd7, %rd24976;
	shr.u64 	%rd25030, %rd25029, 32;
	and.b64  	%rd25031, %rd24964, 4294967295;
	and.b64  	%rd25032, %rd25029, 4294967295;
	and.b64  	%rd25033, %rd25028, 4294967295;
	add.s64 	%rd25034, %rd25033, %rd25031;
	add.s64 	%rd25035, %rd25034, %rd25032;
	shr.u64 	%rd25036, %rd25035, 32;
	add.s64 	%rd25037, %rd25036, %rd25030;
	mul.wide.u32 	%rd25038, %r13, %r4535;
	shr.u64 	%rd25039, %rd25038, 32;
	and.b64  	%rd25040, %rd24973, 4294967295;
	and.b64  	%rd25041, %rd25038, 4294967295;
	and.b64  	%rd25042, %rd25037, 4294967295;
	add.s64 	%rd25043, %rd25042, %rd25040;
	add.s64 	%rd25044, %rd25043, %rd25041;
	shr.u64 	%rd25045, %rd25044, 32;
	add.s64 	%rd25046, %rd25045, %rd25039;
	add.s64 	%rd25047, %rd24975, %rd25046;
	mul.wide.u32 	%rd25048, %r6794, %r6340;
	shr.u64 	%rd25049, %rd25048, 32;
	and.b64  	%rd25050, %rd24990, 4294967295;
	and.b64  	%rd25051, %rd25048, 4294967295;
	add.s64 	%rd25052, %rd25051, %rd25050;
	cvt.u32.u64 	%r4536, %rd25052;
	shr.u64 	%rd25053, %rd25052, 32;
	add.s64 	%rd25054, %rd25053, %rd25049;
	mul.wide.u32 	%rd25055, %r6793, %r6340;
	shr.u64 	%rd25056, %rd25055, 32;
	and.b64  	%rd25057, %rd24999, 4294967295;
	and.b64  	%rd25058, %rd25055, 4294967295;
	and.b64  	%rd25059, %rd25054, 4294967295;
	add.s64 	%rd25060, %rd25059, %rd25057;
	add.s64 	%rd25061, %rd25060, %rd25058;
	shr.u64 	%rd25062, %rd25061, 32;
	add.s64 	%rd25063, %rd25062, %rd25056;
	mul.wide.u32 	%rd25064, %r6792, %r6340;
	shr.u64 	%rd25065, %rd25064, 32;
	and.b64  	%rd25066, %rd25008, 4294967295;
	and.b64  	%rd25067, %rd25064, 4294967295;
	and.b64  	%rd25068, %rd25063, 4294967295;
	add.s64 	%rd25069, %rd25068, %rd25066;
	add.s64 	%rd25070, %rd25069, %rd25067;
	shr.u64 	%rd25071, %rd25070, 32;
	add.s64 	%rd25072, %rd25071, %rd25065;
	mul.wide.u32 	%rd25073, %r6791, %r6340;
	shr.u64 	%rd25074, %rd25073, 32;
	and.b64  	%rd25075, %rd25017, 4294967295;
	and.b64  	%rd25076, %rd25073, 4294967295;
	and.b64  	%rd25077, %rd25072, 4294967295;
	add.s64 	%rd25078, %rd25077, %rd25075;
	add.s64 	%rd25079, %rd25078, %rd25076;
	shr.u64 	%rd25080, %rd25079, 32;
	add.s64 	%rd25081, %rd25080, %rd25074;
	mul.wide.u32 	%rd25082, %r6790, %r6340;
	shr.u64 	%rd25083, %rd25082, 32;
	and.b64  	%rd25084, %rd25026, 4294967295;
	and.b64  	%rd25085, %rd25082, 4294967295;
	and.b64  	%rd25086, %rd25081, 4294967295;
	add.s64 	%rd25087, %rd25086, %rd25084;
	add.s64 	%rd25088, %rd25087, %rd25085;
	shr.u64 	%rd25089, %rd25088, 32;
	add.s64 	%rd25090, %rd25089, %rd25083;
	mul.wide.u32 	%rd25091, %r6789, %r6340;
	shr.u64 	%rd25092, %rd25091, 32;
	and.b64  	%rd25093, %rd25035, 4294967295;
	and.b64  	%rd25094, %rd25091, 4294967295;
	and.b64  	%rd25095, %rd25090, 4294967295;
	add.s64 	%rd25096, %rd25095, %rd25093;
	add.s64 	%rd25097, %rd25096, %rd25094;
	shr.u64 	%rd25098, %rd25097, 32;
	add.s64 	%rd25099, %rd25098, %rd25092;
	mul.wide.u32 	%rd25100, %r6788, %r6340;
	shr.u64 	%rd25101, %rd25100, 32;
	and.b64  	%rd25102, %rd25044, 4294967295;
	and.b64  	%rd25103, %rd25100, 4294967295;
	and.b64  	%rd25104, %rd25099, 4294967295;
	add.s64 	%rd25105, %rd25104, %rd25102;
	add.s64 	%rd25106, %rd25105, %rd25103;
	shr.u64 	%rd25107, %rd25106, 32;
	add.s64 	%rd25108, %rd25107, %rd25101;
	mul.wide.u32 	%rd25109, %r6787, %r6340;
	shr.u64 	%rd25110, %rd25109, 32;
	and.b64  	%rd25111, %rd25047, 4294967295;
	and.b64  	%rd25112, %rd25109, 4294967295;
	and.b64  	%rd25113, %rd25108, 4294967295;
	add.s64 	%rd25114, %rd25113, %rd25111;
	add.s64 	%rd25115, %rd25114, %rd25112;
	shr.u64 	%rd25116, %rd25115, 32;
	add.s64 	%rd25117, %rd25116, %rd25110;
	mul.lo.s32 	%r4537, %r22, %r4536;
	cvt.u64.u32 	%rd25118, %r4537;
	mul.wide.u32 	%rd25119, %r6, %r4537;
	shr.u64 	%rd25120, %rd25119, 32;
	and.b64  	%rd25121, %rd25052, 4294967295;
	and.b64  	%rd25122, %rd25119, 4294967295;
	add.s64 	%rd25123, %rd25122, %rd25121;
	shr.u64 	%rd25124, %rd25123, 32;
	add.s64 	%rd25125, %rd25124, %rd25120;
	mul.lo.s64 	%rd25126, %rd2, %rd25118;
	shr.u64 	%rd25127, %rd25126, 32;
	and.b64  	%rd25128, %rd25061, 4294967295;
	and.b64  	%rd25129, %rd25126, 4294967295;
	and.b64  	%rd25130, %rd25125, 4294967295;
	add.s64 	%rd25131, %rd25130, %rd25128;
	add.s64 	%rd25132, %rd25131, %rd25129;
	shr.u64 	%rd25133, %rd25132, 32;
	add.s64 	%rd25134, %rd25133, %rd25127;
	mul.lo.s64 	%rd25135, %rd3, %rd25118;
	shr.u64 	%rd25136, %rd25135, 32;
	and.b64  	%rd25137, %rd25070, 4294967295;
	and.b64  	%rd25138, %rd25135, 4294967295;
	and.b64  	%rd25139, %rd25134, 4294967295;
	add.s64 	%rd25140, %rd25139, %rd25137;
	add.s64 	%rd25141, %rd25140, %rd25138;
	shr.u64 	%rd25142, %rd25141, 32;
	add.s64 	%rd25143, %rd25142, %rd25136;
	mul.lo.s64 	%rd25144, %rd17, %rd25118;
	shr.u64 	%rd25145, %rd25144, 32;
	and.b64  	%rd25146, %rd25079, 4294967295;
	and.b64  	%rd25147, %rd25144, 4294967295;
	and.b64  	%rd25148, %rd25143, 4294967295;
	add.s64 	%rd25149, %rd25148, %rd25146;
	add.s64 	%rd25150, %rd25149, %rd25147;
	shr.u64 	%rd25151, %rd25150, 32;
	add.s64 	%rd25152, %rd25151, %rd25145;
	mul.lo.s64 	%rd25153, %rd18, %rd25118;
	shr.u64 	%rd25154, %rd25153, 32;
	and.b64  	%rd25155, %rd25088, 4294967295;
	and.b64  	%rd25156, %rd25153, 4294967295;
	and.b64  	%rd25157, %rd25152, 4294967295;
	add.s64 	%rd25158, %rd25157, %rd25155;
	add.s64 	%rd25159, %rd25158, %rd25156;
	shr.u64 	%rd25160, %rd25159, 32;
	add.s64 	%rd25161, %rd25160, %rd25154;
	mul.lo.s64 	%rd25162, %rd19, %rd25118;
	shr.u64 	%rd25163, %rd25162, 32;
	and.b64  	%rd25164, %rd25097, 4294967295;
	and.b64  	%rd25165, %rd25162, 4294967295;
	and.b64  	%rd25166, %rd25161, 4294967295;
	add.s64 	%rd25167, %rd25166, %rd25164;
	add.s64 	%rd25168, %rd25167, %rd25165;
	shr.u64 	%rd25169, %rd25168, 32;
	add.s64 	%rd25170, %rd25169, %rd25163;
	mul.lo.s64 	%rd25171, %rd7, %rd25118;
	shr.u64 	%rd25172, %rd25171, 32;
	and.b64  	%rd25173, %rd25106, 4294967295;
	and.b64  	%rd25174, %rd25171, 4294967295;
	and.b64  	%rd25175, %rd25170, 4294967295;
	add.s64 	%rd25176, %rd25175, %rd25173;
	add.s64 	%rd25177, %rd25176, %rd25174;
	shr.u64 	%rd25178, %rd25177, 32;
	add.s64 	%rd25179, %rd25178, %rd25172;
	mul.wide.u32 	%rd25180, %r13, %r4537;
	shr.u64 	%rd25181, %rd25180, 32;
	and.b64  	%rd25182, %rd25115, 4294967295;
	and.b64  	%rd25183, %rd25180, 4294967295;
	and.b64  	%rd25184, %rd25179, 4294967295;
	add.s64 	%rd25185, %rd25184, %rd25182;
	add.s64 	%rd25186, %rd25185, %rd25183;
	shr.u64 	%rd25187, %rd25186, 32;
	add.s64 	%rd25188, %rd25187, %rd25181;
	add.s64 	%rd25189, %rd25117, %rd25188;
	mul.wide.u32 	%rd25190, %r6794, %r6339;
	shr.u64 	%rd25191, %rd25190, 32;
	and.b64  	%rd25192, %rd25132, 4294967295;
	and.b64  	%rd25193, %rd25190, 4294967295;
	add.s64 	%rd25194, %rd25193, %rd25192;
	cvt.u32.u64 	%r4538, %rd25194;
	shr.u64 	%rd25195, %rd25194, 32;
	add.s64 	%rd25196, %rd25195, %rd25191;
	mul.wide.u32 	%rd25197, %r6793, %r6339;
	shr.u64 	%rd25198, %rd25197, 32;
	and.b64  	%rd25199, %rd25141, 4294967295;
	and.b64  	%rd25200, %rd25197, 4294967295;
	and.b64  	%rd25201, %rd25196, 4294967295;
	add.s64 	%rd25202, %rd25201, %rd25199;
	add.s64 	%rd25203, %rd25202, %rd25200;
	shr.u64 	%rd25204, %rd25203, 32;
	add.s64 	%rd25205, %rd25204, %rd25198;
	mul.wide.u32 	%rd25206, %r6792, %r6339;
	shr.u64 	%rd25207, %rd25206, 32;
	and.b64  	%rd25208, %rd25150, 4294967295;
	and.b64  	%rd25209, %rd25206, 4294967295;
	and.b64  	%rd25210, %rd25205, 4294967295;
	add.s64 	%rd25211, %rd25210, %rd25208;
	add.s64 	%rd25212, %rd25211, %rd25209;
	shr.u64 	%rd25213, %rd25212, 32;
	add.s64 	%rd25214, %rd25213, %rd25207;
	mul.wide.u32 	%rd25215, %r6791, %r6339;
	shr.u64 	%rd25216, %rd25215, 32;
	and.b64  	%rd25217, %rd25159, 4294967295;
	and.b64  	%rd25218, %rd25215, 4294967295;
	and.b64  	%rd25219, %rd25214, 4294967295;
	add.s64 	%rd25220, %rd25219, %rd25217;
	add.s64 	%rd25221, %rd25220, %rd25218;
	shr.u64 	%rd25222, %rd25221, 32;
	add.s64 	%rd25223, %rd25222, %rd25216;
	mul.wide.u32 	%rd25224, %r6790, %r6339;
	shr.u64 	%rd25225, %rd25224, 32;
	and.b64  	%rd25226, %rd25168, 4294967295;
	and.b64  	%rd25227, %rd25224, 4294967295;
	and.b64  	%rd25228, %rd25223, 4294967295;
	add.s64 	%rd25229, %rd25228, %rd25226;
	add.s64 	%rd25230, %rd25229, %rd25227;
	shr.u64 	%rd25231, %rd25230, 32;
	add.s64 	%rd25232, %rd25231, %rd25225;
	mul.wide.u32 	%rd25233, %r6789, %r6339;
	shr.u64 	%rd25234, %rd25233, 32;
	and.b64  	%rd25235, %rd25177, 4294967295;
	and.b64  	%rd25236, %rd25233, 4294967295;
	and.b64  	%rd25237, %rd25232, 4294967295;
	add.s64 	%rd25238, %rd25237, %rd25235;
	add.s64 	%rd25239, %rd25238, %rd25236;
	shr.u64 	%rd25240, %rd25239, 32;
	add.s64 	%rd25241, %rd25240, %rd25234;
	mul.wide.u32 	%rd25242, %r6788, %r6339;
	shr.u64 	%rd25243, %rd25242, 32;
	and.b64  	%rd25244, %rd25186, 4294967295;
	and.b64  	%rd25245, %rd25242, 4294967295;
	and.b64  	%rd25246, %rd25241, 4294967295;
	add.s64 	%rd25247, %rd25246, %rd25244;
	add.s64 	%rd25248, %rd25247, %rd25245;
	shr.u64 	%rd25249, %rd25248, 32;
	add.s64 	%rd25250, %rd25249, %rd25243;
	mul.wide.u32 	%rd25251, %r6787, %r6339;
	shr.u64 	%rd25252, %rd25251, 32;
	and.b64  	%rd25253, %rd25189, 4294967295;
	and.b64  	%rd25254, %rd25251, 4294967295;
	and.b64  	%rd25255, %rd25250, 4294967295;
	add.s64 	%rd25256, %rd25255, %rd25253;
	add.s64 	%rd25257, %rd25256, %rd25254;
	shr.u64 	%rd25258, %rd25257, 32;
	add.s64 	%rd25259, %rd25258, %rd25252;
	mul.lo.s32 	%r4539, %r22, %r4538;
	cvt.u64.u32 	%rd25260, %r4539;
	mul.wide.u32 	%rd25261, %r6, %r4539;
	shr.u64 	%rd25262, %rd25261, 32;
	and.b64  	%rd25263, %rd25194, 4294967295;
	and.b64  	%rd25264, %rd25261, 4294967295;
	add.s64 	%rd25265, %rd25264, %rd25263;
	shr.u64 	%rd25266, %rd25265, 32;
	add.s64 	%rd25267, %rd25266, %rd25262;
	mul.lo.s64 	%rd25268, %rd2, %rd25260;
	shr.u64 	%rd25269, %rd25268, 32;
	and.b64  	%rd25270, %rd25203, 4294967295;
	and.b64  	%rd25271, %rd25268, 4294967295;
	and.b64  	%rd25272, %rd25267, 4294967295;
	add.s64 	%rd25273, %rd25272, %rd25270;
	add.s64 	%rd25274, %rd25273, %rd25271;
	shr.u64 	%rd25275, %rd25274, 32;
	add.s64 	%rd25276, %rd25275, %rd25269;
	mul.lo.s64 	%rd25277, %rd3, %rd25260;
	shr.u64 	%rd25278, %rd25277, 32;
	and.b64  	%rd25279, %rd25212, 4294967295;
	and.b64  	%rd25280, %rd25277, 4294967295;
	and.b64  	%rd25281, %rd25276, 4294967295;
	add.s64 	%rd25282, %rd25281, %rd25279;
	add.s64 	%rd25283, %rd25282, %rd25280;
	shr.u64 	%rd25284, %rd25283, 32;
	add.s64 	%rd25285, %rd25284, %rd25278;
	mul.lo.s64 	%rd25286, %rd17, %rd25260;
	shr.u64 	%rd25287, %rd25286, 32;
	and.b64  	%rd25288, %rd25221, 4294967295;
	and.b64  	%rd25289, %rd25286, 4294967295;
	and.b64  	%rd25290, %rd25285, 4294967295;
	add.s64 	%rd25291, %rd25290, %rd25288;
	add.s64 	%rd25292, %rd25291, %rd25289;
	shr.u64 	%rd25293, %rd25292, 32;
	add.s64 	%rd25294, %rd25293, %rd25287;
	mul.lo.s64 	%rd25295, %rd18, %rd25260;
	shr.u64 	%rd25296, %rd25295, 32;
	and.b64  	%rd25297, %rd25230, 4294967295;
	and.b64  	%rd25298, %rd25295, 4294967295;
	and.b64  	%rd25299, %rd25294, 4294967295;
	add.s64 	%rd25300, %rd25299, %rd25297;
	add.s64 	%rd25301, %rd25300, %rd25298;
	shr.u64 	%rd25302, %rd25301, 32;
	add.s64 	%rd25303, %rd25302, %rd25296;
	mul.lo.s64 	%rd25304, %rd19, %rd25260;
	shr.u64 	%rd25305, %rd25304, 32;
	and.b64  	%rd25306, %rd25239, 4294967295;
	and.b64  	%rd25307, %rd25304, 4294967295;
	and.b64  	%rd25308, %rd25303, 4294967295;
	add.s64 	%rd25309, %rd25308, %rd25306;
	add.s64 	%rd25310, %rd25309, %rd25307;
	shr.u64 	%rd25311, %rd25310, 32;
	add.s64 	%rd25312, %rd25311, %rd25305;
	mul.lo.s64 	%rd25313, %rd7, %rd25260;
	shr.u64 	%rd25314, %rd25313, 32;
	and.b64  	%rd25315, %rd25248, 4294967295;
	and.b64  	%rd25316, %rd25313, 4294967295;
	and.b64  	%rd25317, %rd25312, 4294967295;
	add.s64 	%rd25318, %rd25317, %rd25315;
	add.s64 	%rd25319, %rd25318, %rd25316;
	shr.u64 	%rd25320, %rd25319, 32;
	add.s64 	%rd25321, %rd25320, %rd25314;
	mul.wide.u32 	%rd25322, %r13, %r4539;
	shr.u64 	%rd25323, %rd25322, 32;
	and.b64  	%rd25324, %rd25257, 4294967295;
	and.b64  	%rd25325, %rd25322, 4294967295;
	and.b64  	%rd25326, %rd25321, 4294967295;
	add.s64 	%rd25327, %rd25326, %rd25324;
	add.s64 	%rd25328, %rd25327, %rd25325;
	shr.u64 	%rd25329, %rd25328, 32;
	add.s64 	%rd25330, %rd25329, %rd25323;
	add.s64 	%rd25331, %rd25259, %rd25330;
	mul.wide.u32 	%rd25332, %r6794, %r6338;
	shr.u64 	%rd25333, %rd25332, 32;
	and.b64  	%rd25334, %rd25274, 4294967295;
	and.b64  	%rd25335, %rd25332, 4294967295;
	add.s64 	%rd25336, %rd25335, %rd25334;
	cvt.u32.u64 	%r4540, %rd25336;
	shr.u64 	%rd25337, %rd25336, 32;
	add.s64 	%rd25338, %rd25337, %rd25333;
	mul.wide.u32 	%rd25339, %r6793, %r6338;
	shr.u64 	%rd25340, %rd25339, 32;
	and.b64  	%rd25341, %rd25283, 4294967295;
	and.b64  	%rd25342, %rd25339, 4294967295;
	and.b64  	%rd25343, %rd25338, 4294967295;
	add.s64 	%rd25344, %rd25343, %rd25341;
	add.s64 	%rd25345, %rd25344, %rd25342;
	shr.u64 	%rd25346, %rd25345, 32;
	add.s64 	%rd25347, %rd25346, %rd25340;
	mul.wide.u32 	%rd25348, %r6792, %r6338;
	shr.u64 	%rd25349, %rd25348, 32;
	and.b64  	%rd25350, %rd25292, 4294967295;
	and.b64  	%rd25351, %rd25348, 4294967295;
	and.b64  	%rd25352, %rd25347, 4294967295;
	add.s64 	%rd25353, %rd25352, %rd25350;
	add.s64 	%rd25354, %rd25353, %rd25351;
	shr.u64 	%rd25355, %rd25354, 32;
	add.s64 	%rd25356, %rd25355, %rd25349;
	mul.wide.u32 	%rd25357, %r6791, %r6338;
	shr.u64 	%rd25358, %rd25357, 32;
	and.b64  	%rd25359, %rd25301, 4294967295;
	and.b64  	%rd25360, %rd25357, 4294967295;
	and.b64  	%rd25361, %rd25356, 4294967295;
	add.s64 	%rd25362, %rd25361, %rd25359;
	add.s64 	%rd25363, %rd25362, %rd25360;
	shr.u64 	%rd25364, %rd25363, 32;
	add.s64 	%rd25365, %rd25364, %rd25358;
	mul.wide.u32 	%rd25366, %r6790, %r6338;
	shr.u64 	%rd25367, %rd25366, 32;
	and.b64  	%rd25368, %rd25310, 4294967295;
	and.b64  	%rd25369, %rd25366, 4294967295;
	and.b64  	%rd25370, %rd25365, 4294967295;
	add.s64 	%rd25371, %rd25370, %rd25368;
	add.s64 	%rd25372, %rd25371, %rd25369;
	shr.u64 	%rd25373, %rd25372, 32;
	add.s64 	%rd25374, %rd25373, %rd25367;
	mul.wide.u32 	%rd25375, %r6789, %r6338;
	shr.u64 	%rd25376, %rd25375, 32;
	and.b64  	%rd25377, %rd25319, 4294967295;
	and.b64  	%rd25378, %rd25375, 4294967295;
	and.b64  	%rd25379, %rd25374, 4294967295;
	add.s64 	%rd25380, %rd25379, %rd25377;
	add.s64 	%rd25381, %rd25380, %rd25378;
	shr.u64 	%rd25382, %rd25381, 32;
	add.s64 	%rd25383, %rd25382, %rd25376;
	mul.wide.u32 	%rd25384, %r6788, %r6338;
	shr.u64 	%rd25385, %rd25384, 32;
	and.b64  	%rd25386, %rd25328, 4294967295;
	and.b64  	%rd25387, %rd25384, 4294967295;
	and.b64  	%rd25388, %rd25383, 4294967295;
	add.s64 	%rd25389, %rd25388, %rd25386;
	add.s64 	%rd25390, %rd25389, %rd25387;
	shr.u64 	%rd25391, %rd25390, 32;
	add.s64 	%rd25392, %rd25391, %rd25385;
	mul.wide.u32 	%rd25393, %r6787, %r6338;
	shr.u64 	%rd25394, %rd25393, 32;
	and.b64  	%rd25395, %rd25331, 4294967295;
	and.b64  	%rd25396, %rd25393, 4294967295;
	and.b64  	%rd25397, %rd25392, 4294967295;
	add.s64 	%rd25398, %rd25397, %rd25395;
	add.s64 	%rd25399, %rd25398, %rd25396;
	shr.u64 	%rd25400, %rd25399, 32;
	add.s64 	%rd25401, %rd25400, %rd25394;
	mul.lo.s32 	%r4541, %r22, %r4540;
	cvt.u64.u32 	%rd25402, %r4541;
	mul.wide.u32 	%rd25403, %r6, %r4541;
	shr.u64 	%rd25404, %rd25403, 32;
	and.b64  	%rd25405, %rd25336, 4294967295;
	and.b64  	%rd25406, %rd25403, 4294967295;
	add.s64 	%rd25407, %rd25406, %rd25405;
	shr.u64 	%rd25408, %rd25407, 32;
	add.s64 	%rd25409, %rd25408, %rd25404;
	mul.lo.s64 	%rd25410, %rd2, %rd25402;
	shr.u64 	%rd25411, %rd25410, 32;
	and.b64  	%rd25412, %rd25345, 4294967295;
	and.b64  	%rd25413, %rd25410, 4294967295;
	and.b64  	%rd25414, %rd25409, 4294967295;
	add.s64 	%rd25415, %rd25414, %rd25412;
	add.s64 	%rd25416, %rd25415, %rd25413;
	shr.u64 	%rd25417, %rd25416, 32;
	add.s64 	%rd25418, %rd25417, %rd25411;
	mul.lo.s64 	%rd25419, %rd3, %rd25402;
	shr.u64 	%rd25420, %rd25419, 32;
	and.b64  	%rd25421, %rd25354, 4294967295;
	and.b64  	%rd25422, %rd25419, 4294967295;
	and.b64  	%rd25423, %rd25418, 4294967295;
	add.s64 	%rd25424, %rd25423, %rd25421;
	add.s64 	%rd25425, %rd25424, %rd25422;
	shr.u64 	%rd25426, %rd25425, 32;
	add.s64 	%rd25427, %rd25426, %rd25420;
	mul.lo.s64 	%rd25428, %rd17, %rd25402;
	shr.u64 	%rd25429, %rd25428, 32;
	and.b64  	%rd25430, %rd25363, 4294967295;
	and.b64  	%rd25431, %rd25428, 4294967295;
	and.b64  	%rd25432, %rd25427, 4294967295;
	add.s64 	%rd25433, %rd25432, %rd25430;
	add.s64 	%rd25434, %rd25433, %rd25431;
	shr.u64 	%rd25435, %rd25434, 32;
	add.s64 	%rd25436, %rd25435, %rd25429;
	mul.lo.s64 	%rd25437, %rd18, %rd25402;
	shr.u64 	%rd25438, %rd25437, 32;
	and.b64  	%rd25439, %rd25372, 4294967295;
	and.b64  	%rd25440, %rd25437, 4294967295;
	and.b64  	%rd25441, %rd25436, 4294967295;
	add.s64 	%rd25442, %rd25441, %rd25439;
	add.s64 	%rd25443, %rd25442, %rd25440;
	shr.u64 	%rd25444, %rd25443, 32;
	add.s64 	%rd25445, %rd25444, %rd25438;
	mul.lo.s64 	%rd25446, %rd19, %rd25402;
	shr.u64 	%rd25447, %rd25446, 32;
	and.b64  	%rd25448, %rd25381, 4294967295;
	and.b64  	%rd25449, %rd25446, 4294967295;
	and.b64  	%rd25450, %rd25445, 4294967295;
	add.s64 	%rd25451, %rd25450, %rd25448;
	add.s64 	%rd25452, %rd25451, %rd25449;
	shr.u64 	%rd25453, %rd25452, 32;
	add.s64 	%rd25454, %rd25453, %rd25447;
	mul.lo.s64 	%rd25455, %rd7, %rd25402;
	shr.u64 	%rd25456, %rd25455, 32;
	and.b64  	%rd25457, %rd25390, 4294967295;
	and.b64  	%rd25458, %rd25455, 4294967295;
	and.b64  	%rd25459, %rd25454, 4294967295;
	add.s64 	%rd25460, %rd25459, %rd25457;
	add.s64 	%rd25461, %rd25460, %rd25458;
	shr.u64 	%rd25462, %rd25461, 32;
	add.s64 	%rd25463, %rd25462, %rd25456;
	mul.wide.u32 	%rd25464, %r13, %r4541;
	shr.u64 	%rd25465, %rd25464, 32;
	and.b64  	%rd25466, %rd25399, 4294967295;
	and.b64  	%rd25467, %rd25464, 4294967295;
	and.b64  	%rd25468, %rd25463, 4294967295;
	add.s64 	%rd25469, %rd25468, %rd25466;
	add.s64 	%rd25470, %rd25469, %rd25467;
	shr.u64 	%rd25471, %rd25470, 32;
	add.s64 	%rd25472, %rd25471, %rd25465;
	add.s64 	%rd25473, %rd25401, %rd25472;
	mul.wide.u32 	%rd25474, %r6794, %r6337;
	shr.u64 	%rd25475, %rd25474, 32;
	and.b64  	%rd25476, %rd25416, 4294967295;
	and.b64  	%rd25477, %rd25474, 4294967295;
	add.s64 	%rd25478, %rd25477, %rd25476;
	cvt.u32.u64 	%r4542, %rd25478;
	shr.u64 	%rd25479, %rd25478, 32;
	add.s64 	%rd25480, %rd25479, %rd25475;
	mul.wide.u32 	%rd25481, %r6793, %r6337;
	shr.u64 	%rd25482, %rd25481, 32;
	and.b64  	%rd25483, %rd25425, 4294967295;
	and.b64  	%rd25484, %rd25481, 4294967295;
	and.b64  	%rd25485, %rd25480, 4294967295;
	add.s64 	%rd25486, %rd25485, %rd25483;
	add.s64 	%rd25487, %rd25486, %rd25484;
	shr.u64 	%rd25488, %rd25487, 32;
	add.s64 	%rd25489, %rd25488, %rd25482;
	mul.wide.u32 	%rd25490, %r6792, %r6337;
	shr.u64 	%rd25491, %rd25490, 32;
	and.b64  	%rd25492, %rd25434, 4294967295;
	and.b64  	%rd25493, %rd25490, 4294967295;
	and.b64  	%rd25494, %rd25489, 4294967295;
	add.s64 	%rd25495, %rd25494, %rd25492;
	add.s64 	%rd25496, %rd25495, %rd25493;
	shr.u64 	%rd25497, %rd25496, 32;
	add.s64 	%rd25498, %rd25497, %rd25491;
	mul.wide.u32 	%rd25499, %r6791, %r6337;
	shr.u64 	%rd25500, %rd25499, 32;
	and.b64  	%rd25501, %rd25443, 4294967295;
	and.b64  	%rd25502, %rd25499, 4294967295;
	and.b64  	%rd25503, %rd25498, 4294967295;
	add.s64 	%rd25504, %rd25503, %rd25501;
	add.s64 	%rd25505, %rd25504, %rd25502;
	shr.u64 	%rd25506, %rd25505, 32;
	add.s64 	%rd25507, %rd25506, %rd25500;
	mul.wide.u32 	%rd25508, %r6790, %r6337;
	shr.u64 	%rd25509, %rd25508, 32;
	and.b64  	%rd25510, %rd25452, 4294967295;
	and.b64  	%rd25511, %rd25508, 4294967295;
	and.b64  	%rd25512, %rd25507, 4294967295;
	add.s64 	%rd25513, %rd25512, %rd25510;
	add.s64 	%rd25514, %rd25513, %rd25511;
	shr.u64 	%rd25515, %rd25514, 32;
	add.s64 	%rd25516, %rd25515, %rd25509;
	mul.wide.u32 	%rd25517, %r6789, %r6337;
	shr.u64 	%rd25518, %rd25517, 32;
	and.b64  	%rd25519, %rd25461, 4294967295;
	and.b64  	%rd25520, %rd25517, 4294967295;
	and.b64  	%rd25521, %rd25516, 4294967295;
	add.s64 	%rd25522, %rd25521, %rd25519;
	add.s64 	%rd25523, %rd25522, %rd25520;
	shr.u64 	%rd25524, %rd25523, 32;
	add.s64 	%rd25525, %rd25524, %rd25518;
	mul.wide.u32 	%rd25526, %r6788, %r6337;
	shr.u64 	%rd25527, %rd25526, 32;
	and.b64  	%rd25528, %rd25470, 4294967295;
	and.b64  	%rd25529, %rd25526, 4294967295;
	and.b64  	%rd25530, %rd25525, 4294967295;
	add.s64 	%rd25531, %rd25530, %rd25528;
	add.s64 	%rd25532, %rd25531, %rd25529;
	shr.u64 	%rd25533, %rd25532, 32;
	add.s64 	%rd25534, %rd25533, %rd25527;
	mul.wide.u32 	%rd25535, %r6787, %r6337;
	shr.u64 	%rd25536, %rd25535, 32;
	and.b64  	%rd25537, %rd25473, 4294967295;
	and.b64  	%rd25538, %rd25535, 4294967295;
	and.b64  	%rd25539, %rd25534, 4294967295;
	add.s64 	%rd25540, %rd25539, %rd25537;
	add.s64 	%rd25541, %rd25540, %rd25538;
	shr.u64 	%rd25542, %rd25541, 32;
	add.s64 	%rd25543, %rd25542, %rd25536;
	mul.lo.s32 	%r4543, %r22, %r4542;
	cvt.u64.u32 	%rd25544, %r4543;
	mul.wide.u32 	%rd25545, %r6, %r4543;
	shr.u64 	%rd25546, %rd25545, 32;
	and.b64  	%rd25547, %rd25478, 4294967295;
	and.b64  	%rd25548, %rd25545, 4294967295;
	add.s64 	%rd25549, %rd25548, %rd25547;
	shr.u64 	%rd25550, %rd25549, 32;
	add.s64 	%rd25551, %rd25550, %rd25546;
	mul.lo.s64 	%rd25552, %rd2, %rd25544;
	shr.u64 	%rd25553, %rd25552, 32;
	and.b64  	%rd25554, %rd25487, 4294967295;
	and.b64  	%rd25555, %rd25552, 4294967295;
	and.b64  	%rd25556, %rd25551, 4294967295;
	add.s64 	%rd25557, %rd25556, %rd25554;
	add.s64 	%rd25558, %rd25557, %rd25555;
	shr.u64 	%rd25559, %rd25558, 32;
	add.s64 	%rd25560, %rd25559, %rd25553;
	mul.lo.s64 	%rd25561, %rd3, %rd25544;
	shr.u64 	%rd25562, %rd25561, 32;
	and.b64  	%rd25563, %rd25496, 4294967295;
	and.b64  	%rd25564, %rd25561, 4294967295;
	and.b64  	%rd25565, %rd25560, 4294967295;
	add.s64 	%rd25566, %rd25565, %rd25563;
	add.s64 	%rd25567, %rd25566, %rd25564;
	shr.u64 	%rd25568, %rd25567, 32;
	add.s64 	%rd25569, %rd25568, %rd25562;
	mul.lo.s64 	%rd25570, %rd17, %rd25544;
	shr.u64 	%rd25571, %rd25570, 32;
	and.b64  	%rd25572, %rd25505, 4294967295;
	and.b64  	%rd25573, %rd25570, 4294967295;
	and.b64  	%rd25574, %rd25569, 4294967295;
	add.s64 	%rd25575, %rd25574, %rd25572;
	add.s64 	%rd25576, %rd25575, %rd25573;
	shr.u64 	%rd25577, %rd25576, 32;
	add.s64 	%rd25578, %rd25577, %rd25571;
	mul.lo.s64 	%rd25579, %rd18, %rd25544;
	shr.u64 	%rd25580, %rd25579, 32;
	and.b64  	%rd25581, %rd25514, 4294967295;
	and.b64  	%rd25582, %rd25579, 4294967295;
	and.b64  	%rd25583, %rd25578, 4294967295;
	add.s64 	%rd25584, %rd25583, %rd25581;
	add.s64 	%rd25585, %rd25584, %rd25582;
	shr.u64 	%rd25586, %rd25585, 32;
	add.s64 	%rd25587, %rd25586, %rd25580;
	mul.lo.s64 	%rd25588, %rd19, %rd25544;
	shr.u64 	%rd25589, %rd25588, 32;
	and.b64  	%rd25590, %rd25523, 4294967295;
	and.b64  	%rd25591, %rd25588, 4294967295;
	and.b64  	%rd25592, %rd25587, 4294967295;
	add.s64 	%rd25593, %rd25592, %rd25590;
	add.s64 	%rd25594, %rd25593, %rd25591;
	shr.u64 	%rd25595, %rd25594, 32;
	add.s64 	%rd25596, %rd25595, %rd25589;
	mul.lo.s64 	%rd25597, %rd7, %rd25544;
	shr.u64 	%rd25598, %rd25597, 32;
	and.b64  	%rd25599, %rd25532, 4294967295;
	and.b64  	%rd25600, %rd25597, 4294967295;
	and.b64  	%rd25601, %rd25596, 4294967295;
	add.s64 	%rd25602, %rd25601, %rd25599;
	add.s64 	%rd25603, %rd25602, %rd25600;
	shr.u64 	%rd25604, %rd25603, 32;
	add.s64 	%rd25605, %rd25604, %rd25598;
	mul.wide.u32 	%rd25606, %r13, %r4543;
	shr.u64 	%rd25607, %rd25606, 32;
	and.b64  	%rd25608, %rd25541, 4294967295;
	and.b64  	%rd25609, %rd25606, 4294967295;
	and.b64  	%rd25610, %rd25605, 4294967295;
	add.s64 	%rd25611, %rd25610, %rd25608;
	add.s64 	%rd25612, %rd25611, %rd25609;
	shr.u64 	%rd25613, %rd25612, 32;
	add.s64 	%rd25614, %rd25613, %rd25607;
	add.s64 	%rd25615, %rd25543, %rd25614;
	mul.wide.u32 	%rd25616, %r6794, %r6336;
	shr.u64 	%rd25617, %rd25616, 32;
	and.b64  	%rd25618, %rd25558, 4294967295;
	and.b64  	%rd25619, %rd25616, 4294967295;
	add.s64 	%rd25620, %rd25619, %rd25618;
	cvt.u32.u64 	%r4544, %rd25620;
	shr.u64 	%rd25621, %rd25620, 32;
	add.s64 	%rd25622, %rd25621, %rd25617;
	mul.wide.u32 	%rd25623, %r6793, %r6336;
	shr.u64 	%rd25624, %rd25623, 32;
	and.b64  	%rd25625, %rd25567, 4294967295;
	and.b64  	%rd25626, %rd25623, 4294967295;
	and.b64  	%rd25627, %rd25622, 4294967295;
	add.s64 	%rd25628, %rd25627, %rd25625;
	add.s64 	%rd25629, %rd25628, %rd25626;
	shr.u64 	%rd25630, %rd25629, 32;
	add.s64 	%rd25631, %rd25630, %rd25624;
	mul.wide.u32 	%rd25632, %r6792, %r6336;
	shr.u64 	%rd25633, %rd25632, 32;
	and.b64  	%rd25634, %rd25576, 4294967295;
	and.b64  	%rd25635, %rd25632, 4294967295;
	and.b64  	%rd25636, %rd25631, 4294967295;
	add.s64 	%rd25637, %rd25636, %rd25634;
	add.s64 	%rd25638, %rd25637, %rd25635;
	shr.u64 	%rd25639, %rd25638, 32;
	add.s64 	%rd25640, %rd25639, %rd25633;
	mul.wide.u32 	%rd25641, %r6791, %r6336;
	shr.u64 	%rd25642, %rd25641, 32;
	and.b64  	%rd25643, %rd25585, 4294967295;
	and.b64  	%rd25644, %rd25641, 4294967295;
	and.b64  	%rd25645, %rd25640, 4294967295;
	add.s64 	%rd25646, %rd25645, %rd25643;
	add.s64 	%rd25647, %rd25646, %rd25644;
	shr.u64 	%rd25648, %rd25647, 32;
	add.s64 	%rd25649, %rd25648, %rd25642;
	mul.wide.u32 	%rd25650, %r6790, %r6336;
	shr.u64 	%rd25651, %rd25650, 32;
	and.b64  	%rd25652, %rd25594, 4294967295;
	and.b64  	%rd25653, %rd25650, 4294967295;
	and.b64  	%rd25654, %rd25649, 4294967295;
	add.s64 	%rd25655, %rd25654, %rd25652;
	add.s64 	%rd25656, %rd25655, %rd25653;
	shr.u64 	%rd25657, %rd25656, 32;
	add.s64 	%rd25658, %rd25657, %rd25651;
	mul.wide.u32 	%rd25659, %r6789, %r6336;
	shr.u64 	%rd25660, %rd25659, 32;
	and.b64  	%rd25661, %rd25603, 4294967295;
	and.b64  	%rd25662, %rd25659, 4294967295;
	and.b64  	%rd25663, %rd25658, 4294967295;
	add.s64 	%rd25664, %rd25663, %rd25661;
	add.s64 	%rd25665, %rd25664, %rd25662;
	shr.u64 	%rd25666, %rd25665, 32;
	add.s64 	%rd25667, %rd25666, %rd25660;
	mul.wide.u32 	%rd25668, %r6788, %r6336;
	shr.u64 	%rd25669, %rd25668, 32;
	and.b64  	%rd25670, %rd25612, 4294967295;
	and.b64  	%rd25671, %rd25668, 4294967295;
	and.b64  	%rd25672, %rd25667, 4294967295;
	add.s64 	%rd25673, %rd25672, %rd25670;
	add.s64 	%rd25674, %rd25673, %rd25671;
	shr.u64 	%rd25675, %rd25674, 32;
	add.s64 	%rd25676, %rd25675, %rd25669;
	mul.wide.u32 	%rd25677, %r6787, %r6336;
	{ .reg .b32 tmp; mov.b64 {tmp, %r4545}, %rd25677; }
	and.b64  	%rd25678, %rd25615, 4294967295;
	and.b64  	%rd25679, %rd25677, 4294967295;
	and.b64  	%rd25680, %rd25676, 4294967295;
	add.s64 	%rd25681, %rd25680, %rd25678;
	add.s64 	%rd25682, %rd25681, %rd25679;
	{ .reg .b32 tmp; mov.b64 {tmp, %r4546}, %rd25682; }
	add.s32 	%r4547, %r4546, %r4545;
	mul.lo.s32 	%r4548, %r22, %r4544;
	cvt.u64.u32 	%rd25683, %r4548;
	mul.wide.u32 	%rd25684, %r6, %r4548;
	shr.u64 	%rd25685, %rd25684, 32;
	and.b64  	%rd25686, %rd25620, 4294967295;
	and.b64  	%rd25687, %rd25684, 4294967295;
	add.s64 	%rd25688, %rd25687, %rd25686;
	shr.u64 	%rd25689, %rd25688, 32;
	add.s64 	%rd25690, %rd25689, %rd25685;
	mul.lo.s64 	%rd25691, %rd2, %rd25683;
	shr.u64 	%rd25692, %rd25691, 32;
	and.b64  	%rd25693, %rd25629, 4294967295;
	and.b64  	%rd25694, %rd25691, 4294967295;
	and.b64  	%rd25695, %rd25690, 4294967295;
	add.s64 	%rd25696, %rd25695, %rd25693;
	add.s64 	%rd25697, %rd25696, %rd25694;
	cvt.u32.u64 	%r6802, %rd25697;
	shr.u64 	%rd25698, %rd25697, 32;
	add.s64 	%rd25699, %rd25698, %rd25692;
	mul.lo.s64 	%rd25700, %rd3, %rd25683;
	shr.u64 	%rd25701, %rd25700, 32;
	and.b64  	%rd25702, %rd25638, 4294967295;
	and.b64  	%rd25703, %rd25700, 4294967295;
	and.b64  	%rd25704, %rd25699, 4294967295;
	add.s64 	%rd25705, %rd25704, %rd25702;
	add.s64 	%rd25706, %rd25705, %rd25703;
	cvt.u32.u64 	%r6801, %rd25706;
	shr.u64 	%rd25707, %rd25706, 32;
	add.s64 	%rd25708, %rd25707, %rd25701;
	mul.lo.s64 	%rd25709, %rd17, %rd25683;
	shr.u64 	%rd25710, %rd25709, 32;
	and.b64  	%rd25711, %rd25647, 4294967295;
	and.b64  	%rd25712, %rd25709, 4294967295;
	and.b64  	%rd25713, %rd25708, 4294967295;
	add.s64 	%rd25714, %rd25713, %rd25711;
	add.s64 	%rd25715, %rd25714, %rd25712;
	cvt.u32.u64 	%r6800, %rd25715;
	shr.u64 	%rd25716, %rd25715, 32;
	add.s64 	%rd25717, %rd25716, %rd25710;
	mul.lo.s64 	%rd25718, %rd18, %rd25683;
	shr.u64 	%rd25719, %rd25718, 32;
	and.b64  	%rd25720, %rd25656, 4294967295;
	and.b64  	%rd25721, %rd25718, 4294967295;
	and.b64  	%rd25722, %rd25717, 4294967295;
	add.s64 	%rd25723, %rd25722, %rd25720;
	add.s64 	%rd25724, %rd25723, %rd25721;
	cvt.u32.u64 	%r6799, %rd25724;
	shr.u64 	%rd25725, %rd25724, 32;
	add.s64 	%rd25726, %rd25725, %rd25719;
	mul.lo.s64 	%rd25727, %rd19, %rd25683;
	shr.u64 	%rd25728, %rd25727, 32;
	and.b64  	%rd25729, %rd25665, 4294967295;
	and.b64  	%rd25730, %rd25727, 4294967295;
	and.b64  	%rd25731, %rd25726, 4294967295;
	add.s64 	%rd25732, %rd25731, %rd25729;
	add.s64 	%rd25733, %rd25732, %rd25730;
	cvt.u32.u64 	%r6798, %rd25733;
	shr.u64 	%rd25734, %rd25733, 32;
	add.s64 	%rd25735, %rd25734, %rd25728;
	mul.lo.s64 	%rd25736, %rd7, %rd25683;
	shr.u64 	%rd25737, %rd25736, 32;
	and.b64  	%rd25738, %rd25674, 4294967295;
	and.b64  	%rd25739, %rd25736, 4294967295;
	and.b64  	%rd25740, %rd25735, 4294967295;
	add.s64 	%rd25741, %rd25740, %rd25738;
	add.s64 	%rd25742, %rd25741, %rd25739;
	cvt.u32.u64 	%r6797, %rd25742;
	shr.u64 	%rd25743, %rd25742, 32;
	add.s64 	%rd25744, %rd25743, %rd25737;
	mul.wide.u32 	%rd25745, %r13, %r4548;
	{ .reg .b32 tmp; mov.b64 {tmp, %r4549}, %rd25745; }
	and.b64  	%rd25746, %rd25682, 4294967295;
	and.b64  	%rd25747, %rd25745, 4294967295;
	and.b64  	%rd25748, %rd25744, 4294967295;
	add.s64 	%rd25749, %rd25748, %rd25746;
	add.s64 	%rd25750, %rd25749, %rd25747;
	cvt.u32.u64 	%r6796, %rd25750;
	{ .reg .b32 tmp; mov.b64 {tmp, %r4550}, %rd25750; }
	add.s32 	%r4551, %r4550, %r4549;
	add.s32 	%r6795, %r4547, %r4551;
	setp.lt.u32 	%p2150, %r6795, %r13;
	@%p2150 bra 	$L__BB0_651;
	setp.gt.u32 	%p2151, %r6795, %r13;
	@%p2151 bra 	$L__BB0_650;
	setp.gt.u32 	%p2152, %r12, %r6796;
	@%p2152 bra 	$L__BB0_651;
	setp.lt.u32 	%p2153, %r12, %r6796;
	@%p2153 bra 	$L__BB0_650;
	setp.gt.u32 	%p2154, %r11, %r6797;
	@%p2154 bra 	$L__BB0_651;
	setp.lt.u32 	%p2155, %r11, %r6797;
	@%p2155 bra 	$L__BB0_650;
	setp.gt.u32 	%p2156, %r10, %r6798;
	@%p2156 bra 	$L__BB0_651;
	setp.lt.u32 	%p2157, %r10, %r6798;
	@%p2157 bra 	$L__BB0_650;
	setp.gt.u32 	%p2158, %r9, %r6799;
	@%p2158 bra 	$L__BB0_651;
	setp.lt.u32 	%p2159, %r9, %r6799;
	@%p2159 bra 	$L__BB0_650;
	setp.gt.u32 	%p2160, %r8, %r6800;
	@%p2160 bra 	$L__BB0_651;
	setp.lt.u32 	%p2161, %r8, %r6800;
	@%p2161 bra 	$L__BB0_650;
	setp.gt.u32 	%p2162, %r7, %r6801;
	@%p2162 bra 	$L__BB0_651;
	setp.ge.u32 	%p2163, %r7, %r6801;
	setp.gt.u32 	%p2164, %r6, %r6802;
	and.pred  	%p2165, %p2163, %p2164;
	@%p2165 bra 	$L__BB0_651;
$L__BB0_650:
	sub.s32 	%r1281, %r6802, %r6;
	setp.lt.u32 	%p2166, %r6802, %r6;
	selp.u32 	%r4552, 1, 0, %p2166;
	add.s32 	%r4553, %r7, %r4552;
	sub.s32 	%r1282, %r6801, %r4553;
	setp.gt.u32 	%p2167, %r7, %r6801;
	setp.eq.s32 	%p2168, %r7, %r6801;
	and.pred  	%p2169, %p2168, %p2166;
	or.pred  	%p2170, %p2167, %p2169;
	selp.u32 	%r4554, 1, 0, %p2170;
	add.s32 	%r4555, %r8, %r4554;
	sub.s32 	%r1283, %r6800, %r4555;
	setp.gt.u32 	%p2171, %r8, %r6800;
	setp.eq.s32 	%p2172, %r8, %r6800;
	and.pred  	%p2173, %p2172, %p2170;
	or.pred  	%p2174, %p2171, %p2173;
	selp.u32 	%r4556, 1, 0, %p2174;
	add.s32 	%r4557, %r9, %r4556;
	sub.s32 	%r1284, %r6799, %r4557;
	setp.gt.u32 	%p2175, %r9, %r6799;
	setp.eq.s32 	%p2176, %r9, %r6799;
	and.pred  	%p2177, %p2176, %p2174;
	or.pred  	%p2178, %p2175, %p2177;
	selp.u32 	%r4558, 1, 0, %p2178;
	add.s32 	%r4559, %r10, %r4558;
	sub.s32 	%r1285, %r6798, %r4559;
	setp.gt.u32 	%p2179, %r10, %r6798;
	setp.eq.s32 	%p2180, %r10, %r6798;
	and.pred  	%p2181, %p2180, %p2178;
	or.pred  	%p2182, %p2179, %p2181;
	selp.u32 	%r4560, 1, 0, %p2182;
	add.s32 	%r4561, %r11, %r4560;
	sub.s32 	%r1286, %r6797, %r4561;
	setp.gt.u32 	%p2183, %r11, %r6797;
	setp.eq.s32 	%p2184, %r11, %r6797;
	and.pred  	%p2185, %p2184, %p2182;
	or.pred  	%p2186, %p2183, %p2185;
	selp.u32 	%r4562, 1, 0, %p2186;
	add.s32 	%r4563, %r12, %r4562;
	sub.s32 	%r1287, %r6796, %r4563;
	setp.gt.u32 	%p2187, %r12, %r6796;
	setp.eq.s32 	%p2188, %r12, %r6796;
	and.pred  	%p2189, %p2188, %p2186;
	or.pred  	%p2190, %p2187, %p2189;
	selp.u32 	%r4564, 1, 0, %p2190;
	add.s32 	%r4565, %r13, %r4564;
	sub.s32 	%r6795, %r6795, %r4565;
	mov.u32 	%r6796, %r1287;
	mov.u32 	%r6797, %r1286;
	mov.u32 	%r6798, %r1285;
	mov.u32 	%r6799, %r1284;
	mov.u32 	%r6800, %r1283;
	mov.u32 	%r6801, %r1282;
	mov.u32 	%r6802, %r1281;
$L__BB0_651:
	mul.wide.u32 	%rd25751, %r7124, %r6802;
	shr.u64 	%rd25752, %rd25751, 32;
	cvt.u32.u64 	%r4566, %rd25751;
	mul.wide.u32 	%rd25753, %r7123, %r6802;
	shr.u64 	%rd25754, %rd25753, 32;
	and.b64  	%rd25755, %rd25753, 4294967295;
	add.s64 	%rd25756, %rd25752, %rd25755;
	shr.u64 	%rd25757, %rd25756, 32;
	add.s64 	%rd25758, %rd25757, %rd25754;
	mul.wide.u32 	%rd25759, %r7122, %r6802;
	shr.u64 	%rd25760, %rd25759, 32;
	and.b64  	%rd25761, %rd25759, 4294967295;
	and.b64  	%rd25762, %rd25758, 4294967295;
	add.s64 	%rd25763, %rd25762, %rd25761;
	shr.u64 	%rd25764, %rd25763, 32;
	add.s64 	%rd25765, %rd25764, %rd25760;
	mul.wide.u32 	%rd25766, %r7121, %r6802;
	shr.u64 	%rd25767, %rd25766, 32;
	and.b64  	%rd25768, %rd25766, 4294967295;
	and.b64  	%rd25769, %rd25765, 4294967295;
	add.s64 	%rd25770, %rd25769, %rd25768;
	shr.u64 	%rd25771, %rd25770, 32;
	add.s64 	%rd25772, %rd25771, %rd25767;
	mul.wide.u32 	%rd25773, %r7120, %r6802;
	shr.u64 	%rd25774, %rd25773, 32;
	and.b64  	%rd25775, %rd25773, 4294967295;
	and.b64  	%rd25776, %rd25772, 4294967295;
	add.s64 	%rd25777, %rd25776, %rd25775;
	shr.u64 	%rd25778, %rd25777, 32;
	add.s64 	%rd25779, %rd25778, %rd25774;
	mul.wide.u32 	%rd25780, %r7119, %r6802;
	shr.u64 	%rd25781, %rd25780, 32;
	and.b64  	%rd25782, %rd25780, 4294967295;
	and.b64  	%rd25783, %rd25779, 4294967295;
	add.s64 	%rd25784, %rd25783, %rd25782;
	shr.u64 	%rd25785, %rd25784, 32;
	add.s64 	%rd25786, %rd25785, %rd25781;
	mul.wide.u32 	%rd25787, %r7118, %r6802;
	shr.u64 	%rd25788, %rd25787, 32;
	and.b64  	%rd25789, %rd25787, 4294967295;
	and.b64  	%rd25790, %rd25786, 4294967295;
	add.s64 	%rd25791, %rd25790, %rd25789;
	shr.u64 	%rd25792, %rd25791, 32;
	add.s64 	%rd25793, %rd25792, %rd25788;
	mul.wide.u32 	%rd25794, %r7117, %r6802;
	shr.u64 	%rd25795, %rd25794, 32;
	and.b64  	%rd25796, %rd25794, 4294967295;
	and.b64  	%rd25797, %rd25793, 4294967295;
	add.s64 	%rd25798, %rd25797, %rd25796;
	shr.u64 	%rd25799, %rd25798, 32;
	add.s64 	%rd25800, %rd25799, %rd25795;
	mul.lo.s32 	%r4567, %r22, %r4566;
	cvt.u64.u32 	%rd25801, %r4567;
	mul.wide.u32 	%rd25802, %r6, %r4567;
	shr.u64 	%rd25803, %rd25802, 32;
	and.b64  	%rd25804, %rd25751, 4294967295;
	and.b64  	%rd25805, %rd25802, 4294967295;
	add.s64 	%rd25806, %rd25805, %rd25804;
	shr.u64 	%rd25807, %rd25806, 32;
	add.s64 	%rd25808, %rd25807, %rd25803;
	mul.lo.s64 	%rd25809, %rd2, %rd25801;
	shr.u64 	%rd25810, %rd25809, 32;
	and.b64  	%rd25811, %rd25756, 4294967295;
	and.b64  	%rd25812, %rd25809, 4294967295;
	and.b64  	%rd25813, %rd25808, 4294967295;
	add.s64 	%rd25814, %rd25813, %rd25811;
	add.s64 	%rd25815, %rd25814, %rd25812;
	shr.u64 	%rd25816, %rd25815, 32;
	add.s64 	%rd25817, %rd25816, %rd25810;
	mul.lo.s64 	%rd25818, %rd3, %rd25801;
	shr.u64 	%rd25819, %rd25818, 32;
	and.b64  	%rd25820, %rd25763, 4294967295;
	and.b64  	%rd25821, %rd25818, 4294967295;
	and.b64  	%rd25822, %rd25817, 4294967295;
	add.s64 	%rd25823, %rd25822, %rd25820;
	add.s64 	%rd25824, %rd25823, %rd25821;
	shr.u64 	%rd25825, %rd25824, 32;
	add.s64 	%rd25826, %rd25825, %rd25819;
	mul.lo.s64 	%rd25827, %rd17, %rd25801;
	shr.u64 	%rd25828, %rd25827, 32;
	and.b64  	%rd25829, %rd25770, 4294967295;
	and.b64  	%rd25830, %rd25827, 4294967295;
	and.b64  	%rd25831, %rd25826, 4294967295;
	add.s64 	%rd25832, %rd25831, %rd25829;
	add.s64 	%rd25833, %rd25832, %rd25830;
	shr.u64 	%rd25834, %rd25833, 32;
	add.s64 	%rd25835, %rd25834, %rd25828;
	mul.lo.s64 	%rd25836, %rd18, %rd25801;
	shr.u64 	%rd25837, %rd25836, 32;
	and.b64  	%rd25838, %rd25777, 4294967295;
	and.b64  	%rd25839, %rd25836, 4294967295;
	and.b64  	%rd25840, %rd25835, 4294967295;
	add.s64 	%rd25841, %rd25840, %rd25838;
	add.s64 	%rd25842, %rd25841, %rd25839;
	shr.u64 	%rd25843, %rd25842, 32;
	add.s64 	%rd25844, %rd25843, %rd25837;
	mul.lo.s64 	%rd25845, %rd19, %rd25801;
	shr.u64 	%rd25846, %rd25845, 32;
	and.b64  	%rd25847, %rd25784, 4294967295;
	and.b64  	%rd25848, %rd25845, 4294967295;
	and.b64  	%rd25849, %rd25844, 4294967295;
	add.s64 	%rd25850, %rd25849, %rd25847;
	add.s64 	%rd25851, %rd25850, %rd25848;
	shr.u64 	%rd25852, %rd25851, 32;
	add.s64 	%rd25853, %rd25852, %rd25846;
	mul.lo.s64 	%rd25854, %rd7, %rd25801;
	shr.u64 	%rd25855, %rd25854, 32;
	and.b64  	%rd25856, %rd25791, 4294967295;
	and.b64  	%rd25857, %rd25854, 4294967295;
	and.b64  	%rd25858, %rd25853, 4294967295;
	add.s64 	%rd25859, %rd25858, %rd25856;
	add.s64 	%rd25860, %rd25859, %rd25857;
	shr.u64 	%rd25861, %rd25860, 32;
	add.s64 	%rd25862, %rd25861, %rd25855;
	mul.wide.u32 	%rd25863, %r13, %r4567;
	shr.u64 	%rd25864, %rd25863, 32;
	and.b64  	%rd25865, %rd25798, 4294967295;
	and.b64  	%rd25866, %rd25863, 4294967295;
	and.b64  	%rd25867, %rd25862, 4294967295;
	add.s64 	%rd25868, %rd25867, %rd25865;
	add.s64 	%rd25869, %rd25868, %rd25866;
	shr.u64 	%rd25870, %rd25869, 32;
	add.s64 	%rd25871, %rd25870, %rd25864;
	add.s64 	%rd25872, %rd25800, %rd25871;
	mul.wide.u32 	%rd25873, %r7124, %r6801;
	shr.u64 	%rd25874, %rd25873, 32;
	and.b64  	%rd25875, %rd25815, 4294967295;
	and.b64  	%rd25876, %rd25873, 4294967295;
	add.s64 	%rd25877, %rd25876, %rd25875;
	cvt.u32.u64 	%r4568, %rd25877;
	shr.u64 	%rd25878, %rd25877, 32;
	add.s64 	%rd25879, %rd25878, %rd25874;
	mul.wide.u32 	%rd25880, %r7123, %r6801;
	shr.u64 	%rd25881, %rd25880, 32;
	and.b64  	%rd25882, %rd25824, 4294967295;
	and.b64  	%rd25883, %rd25880, 4294967295;
	and.b64  	%rd25884, %rd25879, 4294967295;
	add.s64 	%rd25885, %rd25884, %rd25882;
	add.s64 	%rd25886, %rd25885, %rd25883;
	shr.u64 	%rd25887, %rd25886, 32;
	add.s64 	%rd25888, %rd25887, %rd25881;
	mul.wide.u32 	%rd25889, %r7122, %r6801;
	shr.u64 	%rd25890, %rd25889, 32;
	and.b64  	%rd25891, %rd25833, 4294967295;
	and.b64  	%rd25892, %rd25889, 4294967295;
	and.b64  	%rd25893, %rd25888, 4294967295;
	add.s64 	%rd25894, %rd25893, %rd25891;
	add.s64 	%rd25895, %rd25894, %rd25892;
	shr.u64 	%rd25896, %rd25895, 32;
	add.s64 	%rd25897, %rd25896, %rd25890;
	mul.wide.u32 	%rd25898, %r7121, %r6801;
	shr.u64 	%rd25899, %rd25898, 32;
	and.b64  	%rd25900, %rd25842, 4294967295;
	and.b64  	%rd25901, %rd25898, 4294967295;
	and.b64  	%rd25902, %rd25897, 4294967295;
	add.s64 	%rd25903, %rd25902, %rd25900;
	add.s64 	%rd25904, %rd25903, %rd25901;
	shr.u64 	%rd25905, %rd25904, 32;
	add.s64 	%rd25906, %rd25905, %rd25899;
	mul.wide.u32 	%rd25907, %r7120, %r6801;
	shr.u64 	%rd25908, %rd25907, 32;
	and.b64  	%rd25909, %rd25851, 4294967295;
	and.b64  	%rd25910, %rd25907, 4294967295;
	and.b64  	%rd25911, %rd25906, 4294967295;
	add.s64 	%rd25912, %rd25911, %rd25909;
	add.s64 	%rd25913, %rd25912, %rd25910;
	shr.u64 	%rd25914, %rd25913, 32;
	add.s64 	%rd25915, %rd25914, %rd25908;
	mul.wide.u32 	%rd25916, %r7119, %r6801;
	shr.u64 	%rd25917, %rd25916, 32;
	and.b64  	%rd25918, %rd25860, 4294967295;
	and.b64  	%rd25919, %rd25916, 4294967295;
	and.b64  	%rd25920, %rd25915, 4294967295;
	add.s64 	%rd25921, %rd25920, %rd25918;
	add.s64 	%rd25922, %rd25921, %rd25919;
	shr.u64 	%rd25923, %rd25922, 32;
	add.s64 	%rd25924, %rd25923, %rd25917;
	mul.wide.u32 	%rd25925, %r7118, %r6801;
	shr.u64 	%rd25926, %rd25925, 32;
	and.b64  	%rd25927, %rd25869, 4294967295;
	and.b64  	%rd25928, %rd25925, 4294967295;
	and.b64  	%rd25929, %rd25924, 4294967295;
	add.s64 	%rd25930, %rd25929, %rd25927;
	add.s64 	%rd25931, %rd25930, %rd25928;
	shr.u64 	%rd25932, %rd25931, 32;
	add.s64 	%rd25933, %rd25932, %rd25926;
	mul.wide.u32 	%rd25934, %r7117, %r6801;
	shr.u64 	%rd25935, %rd25934, 32;
	and.b64  	%rd25936, %rd25872, 4294967295;
	and.b64  	%rd25937, %rd25934, 4294967295;
	and.b64  	%rd25938, %rd25933, 4294967295;
	add.s64 	%rd25939, %rd25938, %rd25936;
	add.s64 	%rd25940, %rd25939, %rd25937;
	shr.u64 	%rd25941, %rd25940, 32;
	add.s64 	%rd25942, %rd25941, %rd25935;
	mul.lo.s32 	%r4569, %r22, %r4568;
	cvt.u64.u32 	%rd25943, %r4569;
	mul.wide.u32 	%rd25944, %r6, %r4569;
	shr.u64 	%rd25945, %rd25944, 32;
	and.b64  	%rd25946, %rd25877, 4294967295;
	and.b64  	%rd25947, %rd25944, 4294967295;
	add.s64 	%rd25948, %rd25947, %rd25946;
	shr.u64 	%rd25949, %rd25948, 32;
	add.s64 	%rd25950, %rd25949, %rd25945;
	mul.lo.s64 	%rd25951, %rd2, %rd25943;
	shr.u64 	%rd25952, %rd25951, 32;
	and.b64  	%rd25953, %rd25886, 4294967295;
	and.b64  	%rd25954, %rd25951, 4294967295;
	and.b64  	%rd25955, %rd25950, 4294967295;
	add.s64 	%rd25956, %rd25955, %rd25953;
	add.s64 	%rd25957, %rd25956, %rd25954;
	shr.u64 	%rd25958, %rd25957, 32;
	add.s64 	%rd25959, %rd25958, %rd25952;
	mul.lo.s64 	%rd25960, %rd3, %rd25943;
	shr.u64 	%rd25961, %rd25960, 32;
	and.b64  	%rd25962, %rd25895, 4294967295;
	and.b64  	%rd25963, %rd25960, 4294967295;
	and.b64  	%rd25964, %rd25959, 4294967295;
	add.s64 	%rd25965, %rd25964, %rd25962;
	add.s64 	%rd25966, %rd25965, %rd25963;
	shr.u64 	%rd25967, %rd25966, 32;
	add.s64 	%rd25968, %rd25967, %rd25961;
	mul.lo.s64 	%rd25969, %rd17, %rd25943;
	shr.u64 	%rd25970, %rd25969, 32;
	and.b64  	%rd25971, %rd25904, 4294967295;
	and.b64  	%rd25972, %rd25969, 4294967295;
	and.b64  	%rd25973, %rd25968, 4294967295;
	add.s64 	%rd25974, %rd25973, %rd25971;
	add.s64 	%rd25975, %rd25974, %rd25972;
	shr.u64 	%rd25976, %rd25975, 32;
	add.s64 	%rd25977, %rd25976, %rd25970;
	mul.lo.s64 	%rd25978, %rd18, %rd25943;
	shr.u64 	%rd25979, %rd25978, 32;
	and.b64  	%rd25980, %rd25913, 4294967295;
	and.b64  	%rd25981, %rd25978, 4294967295;
	and.b64  	%rd25982, %rd25977, 4294967295;
	add.s64 	%rd25983, %rd25982, %rd25980;
	add.s64 	%rd25984, %rd25983, %rd25981;
	shr.u64 	%rd25985, %rd25984, 32;
	add.s64 	%rd25986, %rd25985, %rd25979;
	mul.lo.s64 	%rd25987, %rd19, %rd25943;
	shr.u64 	%rd25988, %rd25987, 32;
	and.b64  	%rd25989, %rd25922, 4294967295;
	and.b64  	%rd25990, %rd25987, 4294967295;
	and.b64  	%rd25991, %rd25986, 4294967295;
	add.s64 	%rd25992, %rd25991, %rd25989;
	add.s64 	%rd25993, %rd25992, %rd25990;
	shr.u64 	%rd25994, %rd25993, 32;
	add.s64 	%rd25995, %rd25994, %rd25988;
	mul.lo.s64 	%rd25996, %rd7, %rd25943;
	shr.u64 	%rd25997, %rd25996, 32;
	and.b64  	%rd25998, %rd25931, 4294967295;
	and.b64  	%rd25999, %rd25996, 4294967295;
	and.b64  	%rd26000, %rd25995, 4294967295;
	add.s64 	%rd26001, %rd26000, %rd25998;
	add.s64 	%rd26002, %rd26001, %rd25999;
	shr.u64 	%rd26003, %rd26002, 32;
	add.s64 	%rd26004, %rd26003, %rd25997;
	mul.wide.u32 	%rd26005, %r13, %r4569;
	shr.u64 	%rd26006, %rd26005, 32;
	and.b64  	%rd26007, %rd25940, 4294967295;
	and.b64  	%rd26008, %rd26005, 4294967295;
	and.b64  	%rd26009, %rd26004, 4294967295;
	add.s64 	%rd26010, %rd26009, %rd26007;
	add.s64 	%rd26011, %rd26010, %rd26008;
	shr.u64 	%rd26012, %rd26011, 32;
	add.s64 	%rd26013, %rd26012, %rd26006;
	add.s64 	%rd26014, %rd25942, %rd26013;
	mul.wide.u32 	%rd26015, %r7124, %r6800;
	shr.u64 	%rd26016, %rd26015, 32;
	and.b64  	%rd26017, %rd25957, 4294967295;
	and.b64  	%rd26018, %rd26015, 4294967295;
	add.s64 	%rd26019, %rd26018, %rd26017;
	cvt.u32.u64 	%r4570, %rd26019;
	shr.u64 	%rd26020, %rd26019, 32;
	add.s64 	%rd26021, %rd26020, %rd26016;
	mul.wide.u32 	%rd26022, %r7123, %r6800;
	shr.u64 	%rd26023, %rd26022, 32;
	and.b64  	%rd26024, %rd25966, 4294967295;
	and.b64  	%rd26025, %rd26022, 4294967295;
	and.b64  	%rd26026, %rd26021, 4294967295;
	add.s64 	%rd26027, %rd26026, %rd26024;
	add.s64 	%rd26028, %rd26027, %rd26025;
	shr.u64 	%rd26029, %rd26028, 32;
	add.s64 	%rd26030, %rd26029, %rd26023;
	mul.wide.u32 	%rd26031, %r7122, %r6800;
	shr.u64 	%rd26032, %rd26031, 32;
	and.b64  	%rd26033, %rd25975, 4294967295;
	and.b64  	%rd26034, %rd26031, 4294967295;
	and.b64  	%rd26035, %rd26030, 4294967295;
	add.s64 	%rd26036, %rd26035, %rd26033;
	add.s64 	%rd26037, %rd26036, %rd26034;
	shr.u64 	%rd26038, %rd26037, 32;
	add.s64 	%rd26039, %rd26038, %rd26032;
	mul.wide.u32 	%rd26040, %r7121, %r6800;
	shr.u64 	%rd26041, %rd26040, 32;
	and.b64  	%rd26042, %rd25984, 4294967295;
	and.b64  	%rd26043, %rd26040, 4294967295;
	and.b64  	%rd26044, %rd26039, 4294967295;
	add.s64 	%rd26045, %rd26044, %rd26042;
	add.s64 	%rd26046, %rd26045, %rd26043;
	shr.u64 	%rd26047, %rd26046, 32;
	add.s64 	%rd26048, %rd26047, %rd26041;
	mul.wide.u32 	%rd26049, %r7120, %r6800;
	shr.u64 	%rd26050, %rd26049, 32;
	and.b64  	%rd26051, %rd25993, 4294967295;
	and.b64  	%rd26052, %rd26049, 4294967295;
	and.b64  	%rd26053, %rd26048, 4294967295;
	add.s64 	%rd26054, %rd26053, %rd26051;
	add.s64 	%rd26055, %rd26054, %rd26052;
	shr.u64 	%rd26056, %rd26055, 32;
	add.s64 	%rd26057, %rd26056, %rd26050;
	mul.wide.u32 	%rd26058, %r7119, %r6800;
	shr.u64 	%rd26059, %rd26058, 32;
	and.b64  	%rd26060, %rd26002, 4294967295;
	and.b64  	%rd26061, %rd26058, 4294967295;
	and.b64  	%rd26062, %rd26057, 4294967295;
	add.s64 	%rd26063, %rd26062, %rd26060;
	add.s64 	%rd26064, %rd26063, %rd26061;
	shr.u64 	%rd26065, %rd26064, 32;
	add.s64 	%rd26066, %rd26065, %rd26059;
	mul.wide.u32 	%rd26067, %r7118, %r6800;
	shr.u64 	%rd26068, %rd26067, 32;
	and.b64  	%rd26069, %rd26011, 4294967295;
	and.b64  	%rd26070, %rd26067, 4294967295;
	and.b64  	%rd26071, %rd26066, 4294967295;
	add.s64 	%rd26072, %rd26071, %rd26069;
	add.s64 	%rd26073, %rd26072, %rd26070;
	shr.u64 	%rd26074, %rd26073, 32;
	add.s64 	%rd26075, %rd26074, %rd26068;
	mul.wide.u32 	%rd26076, %r7117, %r6800;
	shr.u64 	%rd26077, %rd26076, 32;
	and.b64  	%rd26078, %rd26014, 4294967295;
	and.b64  	%rd26079, %rd26076, 4294967295;
	and.b64  	%rd26080, %rd26075, 4294967295;
	add.s64 	%rd26081, %rd26080, %rd26078;
	add.s64 	%rd26082, %rd26081, %rd26079;
	shr.u64 	%rd26083, %rd26082, 32;
	add.s64 	%rd26084, %rd26083, %rd26077;
	mul.lo.s32 	%r4571, %r22, %r4570;
	cvt.u64.u32 	%rd26085, %r4571;
	mul.wide.u32 	%rd26086, %r6, %r4571;
	shr.u64 	%rd26087, %rd26086, 32;
	and.b64  	%rd26088, %rd26019, 4294967295;
	and.b64  	%rd26089, %rd26086, 4294967295;
	add.s64 	%rd26090, %rd26089, %rd26088;
	shr.u64 	%rd26091, %rd26090, 32;
	add.s64 	%rd26092, %rd26091, %rd26087;
	mul.lo.s64 	%rd26093, %rd2, %rd26085;
	shr.u64 	%rd26094, %rd26093, 32;
	and.b64  	%rd26095, %rd26028, 4294967295;
	and.b64  	%rd26096, %rd26093, 4294967295;
	and.b64  	%rd26097, %rd26092, 4294967295;
	add.s64 	%rd26098, %rd26097, %rd26095;
	add.s64 	%rd26099, %rd26098, %rd26096;
	shr.u64 	%rd26100, %rd26099, 32;
	add.s64 	%rd26101, %rd26100, %rd26094;
	mul.lo.s64 	%rd26102, %rd3, %rd26085;
	shr.u64 	%rd26103, %rd26102, 32;
	and.b64  	%rd26104, %rd26037, 4294967295;
	and.b64  	%rd26105, %rd26102, 4294967295;
	and.b64  	%rd26106, %rd26101, 4294967295;
	add.s64 	%rd26107, %rd26106, %rd26104;
	add.s64 	%rd26108, %rd26107, %rd26105;
	shr.u64 	%rd26109, %rd26108, 32;
	add.s64 	%rd26110, %rd26109, %rd26103;
	mul.lo.s64 	%rd26111, %rd17, %rd26085;
	shr.u64 	%rd26112, %rd26111, 32;
	and.b64  	%rd26113, %rd26046, 4294967295;
	and.b64  	%rd26114, %rd26111, 4294967295;
	and.b64  	%rd26115, %rd26110, 4294967295;
	add.s64 	%rd26116, %rd26115, %rd26113;
	add.s64 	%rd26117, %rd26116, %rd26114;
	shr.u64 	%rd26118, %rd26117, 32;
	add.s64 	%rd26119, %rd26118, %rd26112;
	mul.lo.s64 	%rd26120, %rd18, %rd26085;
	shr.u64 	%rd26121, %rd26120, 32;
	and.b64  	%rd26122, %rd26055, 4294967295;
	and.b64  	%rd26123, %rd26120, 4294967295;
	and.b64  	%rd26124, %rd26119, 4294967295;
	add.s64 	%rd26125, %rd26124, %rd26122;
	add.s64 	%rd26126, %rd26125, %rd26123;
	shr.u64 	%rd26127, %rd26126, 32;
	add.s64 	%rd26128, %rd26127, %rd26121;
	mul.lo.s64 	%rd26129, %rd19, %rd26085;
	shr.u64 	%rd26130, %rd26129, 32;
	and.b64  	%rd26131, %rd26064, 4294967295;
	and.b64  	%rd26132, %rd26129, 4294967295;
	and.b64  	%rd26133, %rd26128, 4294967295;
	add.s64 	%rd26134, %rd26133, %rd26131;
	add.s64 	%rd26135, %rd26134, %rd26132;
	shr.u64 	%rd26136, %rd26135, 32;
	add.s64 	%rd26137, %rd26136, %rd26130;
	mul.lo.s64 	%rd26138, %rd7, %rd26085;
	shr.u64 	%rd26139, %rd26138, 32;
	and.b64  	%rd26140, %rd26073, 4294967295;
	and.b64  	%rd26141, %rd26138, 4294967295;
	and.b64  	%rd26142, %rd26137, 4294967295;
	add.s64 	%rd26143, %rd26142, %rd26140;
	add.s64 	%rd26144, %rd26143, %rd26141;
	shr.u64 	%rd26145, %rd26144, 32;
	add.s64 	%rd26146, %rd26145, %rd26139;
	mul.wide.u32 	%rd26147, %r13, %r4571;
	shr.u64 	%rd26148, %rd26147, 32;
	and.b64  	%rd26149, %rd26082, 4294967295;
	and.b64  	%rd26150, %rd26147, 4294967295;
	and.b64  	%rd26151, %rd26146, 4294967295;
	add.s64 	%rd26152, %rd26151, %rd26149;
	add.s64 	%rd26153, %rd26152, %rd26150;
	shr.u64 	%rd26154, %rd26153, 32;
	add.s64 	%rd26155, %rd26154, %rd26148;
	add.s64 	%rd26156, %rd26084, %rd26155;
	mul.wide.u32 	%rd26157, %r7124, %r6799;
	shr.u64 	%rd26158, %rd26157, 32;
	and.b64  	%rd26159, %rd26099, 4294967295;
	and.b64  	%rd26160, %rd26157, 4294967295;
	add.s64 	%rd26161, %rd26160, %rd26159;
	cvt.u32.u64 	%r4572, %rd26161;
	shr.u64 	%rd26162, %rd26161, 32;
	add.s64 	%rd26163, %rd26162, %rd26158;
	mul.wide.u32 	%rd26164, %r7123, %r6799;
	shr.u64 	%rd26165, %rd26164, 32;
	and.b64  	%rd26166, %rd26108, 4294967295;
	and.b64  	%rd26167, %rd26164, 4294967295;
	and.b64  	%rd26168, %rd26163, 4294967295;
	add.s64 	%rd26169, %rd26168, %rd26166;
	add.s64 	%rd26170, %rd26169, %rd26167;
	shr.u64 	%rd26171, %rd26170, 32;
	add.s64 	%rd26172, %rd26171, %rd26165;
	mul.wide.u32 	%rd26173, %r7122, %r6799;
	shr.u64 	%rd26174, %rd26173, 32;
	and.b64  	%rd26175, %rd26117, 4294967295;
	and.b64  	%rd26176, %rd26173, 4294967295;
	and.b64  	%rd26177, %rd26172, 4294967295;
	add.s64 	%rd26178, %rd26177, %rd26175;
	add.s64 	%rd26179, %rd26178, %rd26176;
	shr.u64 	%rd26180, %rd26179, 32;
	add.s64 	%rd26181, %rd26180, %rd26174;
	mul.wide.u32 	%rd26182, %r7121, %r6799;
	shr.u64 	%rd26183, %rd26182, 32;
	and.b64  	%rd26184, %rd26126, 4294967295;
	and.b64  	%rd26185, %rd26182, 4294967295;
	and.b64  	%rd26186, %rd26181, 4294967295;
	add.s64 	%rd26187, %rd26186, %rd26184;
	add.s64 	%rd26188, %rd26187, %rd26185;
	shr.u64 	%rd26189, %rd26188, 32;
	add.s64 	%rd26190, %rd26189, %rd26183;
	mul.wide.u32 	%rd26191, %r7120, %r6799;
	shr.u64 	%rd26192, %rd26191, 32;
	and.b64  	%rd26193, %rd26135, 4294967295;
	and.b64  	%rd26194, %rd26191, 4294967295;
	and.b64  	%rd26195, %rd26190, 4294967295;
	add.s64 	%rd26196, %rd26195, %rd26193;
	add.s64 	%rd26197, %rd26196, %rd26194;
	shr.u64 	%rd26198, %rd26197, 32;
	add.s64 	%rd26199, %rd26198, %rd26192;
	mul.wide.u32 	%rd26200, %r7119, %r6799;
	shr.u64 	%rd26201, %rd26200, 32;
	and.b64  	%rd26202, %rd26144, 4294967295;
	and.b64  	%rd26203, %rd26200, 4294967295;
	and.b64  	%rd26204, %rd26199, 4294967295;
	add.s64 	%rd26205, %rd26204, %rd26202;
	add.s64 	%rd26206, %rd26205, %rd26203;
	shr.u64 	%rd26207, %rd26206, 32;
	add.s64 	%rd26208, %rd26207, %rd26201;
	mul.wide.u32 	%rd26209, %r7118, %r6799;
	shr.u64 	%rd26210, %rd26209, 32;
	and.b64  	%rd26211, %rd26153, 4294967295;
	and.b64  	%rd26212, %rd26209, 4294967295;
	and.b64  	%rd26213, %rd26208, 4294967295;
	add.s64 	%rd26214, %rd26213, %rd26211;
	add.s64 	%rd26215, %rd26214, %rd26212;
	shr.u64 	%rd26216, %rd26215, 32;
	add.s64 	%rd26217, %rd26216, %rd26210;
	mul.wide.u32 	%rd26218, %r7117, %r6799;
	shr.u64 	%rd26219, %rd26218, 32;
	and.b64  	%rd26220, %rd26156, 4294967295;
	and.b64  	%rd26221, %rd26218, 4294967295;
	and.b64  	%rd26222, %rd26217, 4294967295;
	add.s64 	%rd26223, %rd26222, %rd26220;
	add.s64 	%rd26224, %rd26223, %rd26221;
	shr.u64 	%rd26225, %rd26224, 32;
	add.s64 	%rd26226, %rd26225, %rd26219;
	mul.lo.s32 	%r4573, %r22, %r4572;
	cvt.u64.u32 	%rd26227, %r4573;
	mul.wide.u32 	%rd26228, %r6, %r4573;
	shr.u64 	%rd26229, %rd26228, 32;
	and.b64  	%rd26230, %rd26161, 4294967295;
	and.b64  	%rd26231, %rd26228, 4294967295;
	add.s64 	%rd26232, %rd26231, %rd26230;
	shr.u64 	%rd26233, %rd26232, 32;
	add.s64 	%rd26234, %rd26233, %rd26229;
	mul.lo.s64 	%rd26235, %rd2, %rd26227;
	shr.u64 	%rd26236, %rd26235, 32;
	and.b64  	%rd26237, %rd26170, 4294967295;
	and.b64  	%rd26238, %rd26235, 4294967295;
	and.b64  	%rd26239, %rd26234, 4294967295;
	add.s64 	%rd26240, %rd26239, %rd26237;
	add.s64 	%rd26241, %rd26240, %rd26238;
	shr.u64 	%rd26242, %rd26241, 32;
	add.s64 	%rd26243, %rd26242, %rd26236;
	mul.lo.s64 	%rd26244, %rd3, %rd26227;
	shr.u64 	%rd26245, %rd26244, 32;
	and.b64  	%rd26246, %rd26179, 4294967295;
	and.b64  	%rd26247, %rd26244, 4294967295;
	and.b64  	%rd26248, %rd26243, 4294967295;
	add.s64 	%rd26249, %rd26248, %rd26246;
	add.s64 	%rd26250, %rd26249, %rd26247;
	shr.u64 	%rd26251, %rd26250, 32;
	add.s64 	%rd26252, %rd26251, %rd26245;
	mul.lo.s64 	%rd26253, %rd17, %rd26227;
	shr.u64 	%rd26254, %rd26253, 32;
	and.b64  	%rd26255, %rd26188, 4294967295;
	and.b64  	%rd26256, %rd26253, 4294967295;
	and.b64  	%rd26257, %rd26252, 4294967295;
	add.s64 	%rd26258, %rd26257, %rd26255;
	add.s64 	%rd26259, %rd26258, %rd26256;
	shr.u64 	%rd26260, %rd26259, 32;
	add.s64 	%rd26261, %rd26260, %rd26254;
	mul.lo.s64 	%rd26262, %rd18, %rd26227;
	shr.u64 	%rd26263, %rd26262, 32;
	and.b64  	%rd26264, %rd26197, 4294967295;
	and.b64  	%rd26265, %rd26262, 4294967295;
	and.b64  	%rd26266, %rd26261, 4294967295;
	add.s64 	%rd26267, %rd26266, %rd26264;
	add.s64 	%rd26268, %rd26267, %rd26265;
	shr.u64 	%rd26269, %rd26268, 32;
	add.s64 	%rd26270, %rd26269, %rd26263;
	mul.lo.s64 	%rd26271, %rd19, %rd26227;
	shr.u64 	%rd26272, %rd26271, 32;
	and.b64  	%rd26273, %rd26206, 4294967295;
	and.b64  	%rd26274, %rd26271, 4294967295;
	and.b64  	%rd26275, %rd26270, 4294967295;
	add.s64 	%rd26276, %rd26275, %rd26273;
	add.s64 	%rd26277, %rd26276, %rd26274;
	shr.u64 	%rd26278, %rd26277, 32;
	add.s64 	%rd26279, %rd26278, %rd26272;
	mul.lo.s64 	%rd26280, %rd7, %rd26227;
	shr.u64 	%rd26281, %rd26280, 32;
	and.b64  	%rd26282, %rd26215, 4294967295;
	and.b64  	%rd26283, %rd26280, 4294967295;
	and.b64  	%rd26284, %rd26279, 4294967295;
	add.s64 	%rd26285, %rd26284, %rd26282;
	add.s64 	%rd26286, %rd26285, %rd26283;
	shr.u64 	%rd26287, %rd26286, 32;
	add.s64 	%rd26288, %rd26287, %rd26281;
	mul.wide.u32 	%rd26289, %r13, %r4573;
	shr.u64 	%rd26290, %rd26289, 32;
	and.b64  	%rd26291, %rd26224, 4294967295;
	and.b64  	%rd26292, %rd26289, 4294967295;
	and.b64  	%rd26293, %rd26288, 4294967295;
	add.s64 	%rd26294, %rd26293, %rd26291;
	add.s64 	%rd26295, %rd26294, %rd26292;
	shr.u64 	%rd26296, %rd26295, 32;
	add.s64 	%rd26297, %rd26296, %rd26290;
	add.s64 	%rd26298, %rd26226, %rd26297;
	mul.wide.u32 	%rd26299, %r7124, %r6798;
	shr.u64 	%rd26300, %rd26299, 32;
	and.b64  	%rd26301, %rd26241, 4294967295;
	and.b64  	%rd26302, %rd26299, 4294967295;
	add.s64 	%rd26303, %rd26302, %rd26301;
	cvt.u32.u64 	%r4574, %rd26303;
	shr.u64 	%rd26304, %rd26303, 32;
	add.s64 	%rd26305, %rd26304, %rd26300;
	mul.wide.u32 	%rd26306, %r7123, %r6798;
	shr.u64 	%rd26307, %rd26306, 32;
	and.b64  	%rd26308, %rd26250, 4294967295;
	and.b64  	%rd26309, %rd26306, 4294967295;
	and.b64  	%rd26310, %rd26305, 4294967295;
	add.s64 	%rd26311, %rd26310, %rd26308;
	add.s64 	%rd26312, %rd26311, %rd26309;
	shr.u64 	%rd26313, %rd26312, 32;
	add.s64 	%rd26314, %rd26313, %rd26307;
	mul.wide.u32 	%rd26315, %r7122, %r6798;
	shr.u64 	%rd26316, %rd26315, 32;
	and.b64  	%rd26317, %rd26259, 4294967295;
	and.b64  	%rd26318, %rd26315, 4294967295;
	and.b64  	%rd26319, %rd26314, 4294967295;
	add.s64 	%rd26320, %rd26319, %rd26317;
	add.s64 	%rd26321, %rd26320, %rd26318;
	shr.u64 	%rd26322, %rd26321, 32;
	add.s64 	%rd26323, %rd26322, %rd26316;
	mul.wide.u32 	%rd26324, %r7121, %r6798;
	shr.u64 	%rd26325, %rd26324, 32;
	and.b64  	%rd26326, %rd26268, 4294967295;
	and.b64  	%rd26327, %rd26324, 4294967295;
	and.b64  	%rd26328, %rd26323, 4294967295;
	add.s64 	%rd26329, %rd26328, %rd26326;
	add.s64 	%rd26330, %rd26329, %rd26327;
	shr.u64 	%rd26331, %rd26330, 32;
	add.s64 	%rd26332, %rd26331, %rd26325;
	mul.wide.u32 	%rd26333, %r7120, %r6798;
	shr.u64 	%rd26334, %rd26333, 32;
	and.b64  	%rd26335, %rd26277, 4294967295;
	and.b64  	%rd26336, %rd26333, 4294967295;
	and.b64  	%rd26337, %rd26332, 4294967295;
	add.s64 	%rd26338, %rd26337, %rd26335;
	add.s64 	%rd26339, %rd26338, %rd26336;
	shr.u64 	%rd26340, %rd26339, 32;
	add.s64 	%rd26341, %rd26340, %rd26334;
	mul.wide.u32 	%rd26342, %r7119, %r6798;
	shr.u64 	%rd26343, %rd26342, 32;
	and.b64  	%rd26344, %rd26286, 4294967295;
	and.b64  	%rd26345, %rd26342, 4294967295;
	and.b64  	%rd26346, %rd26341, 4294967295;
	add.s64 	%rd26347, %rd26346, %rd26344;
	add.s64 	%rd26348, %rd26347, %rd26345;
	shr.u64 	%rd26349, %rd26348, 32;
	add.s64 	%rd26350, %rd26349, %rd26343;
	mul.wide.u32 	%rd26351, %r7118, %r6798;
	shr.u64 	%rd26352, %rd26351, 32;
	and.b64  	%rd26353, %rd26295, 4294967295;
	and.b64  	%rd26354, %rd26351, 4294967295;
	and.b64  	%rd26355, %rd26350, 4294967295;
	add.s64 	%rd26356, %rd26355, %rd26353;
	add.s64 	%rd26357, %rd26356, %rd26354;
	shr.u64 	%rd26358, %rd26357, 32;
	add.s64 	%rd26359, %rd26358, %rd26352;
	mul.wide.u32 	%rd26360, %r7117, %r6798;
	shr.u64 	%rd26361, %rd26360, 32;
	and.b64  	%rd26362, %rd26298, 4294967295;
	and.b64  	%rd26363, %rd26360, 4294967295;
	and.b64  	%rd26364, %rd26359, 4294967295;
	add.s64 	%rd26365, %rd26364, %rd26362;
	add.s64 	%rd26366, %rd26365, %rd26363;
	shr.u64 	%rd26367, %rd26366, 32;
	add.s64 	%rd26368, %rd26367, %rd26361;
	mul.lo.s32 	%r4575, %r22, %r4574;
	cvt.u64.u32 	%rd26369, %r4575;
	mul.wide.u32 	%rd26370, %r6, %r4575;
	shr.u64 	%rd26371, %rd26370, 32;
	and.b64  	%rd26372, %rd26303, 4294967295;
	and.b64  	%rd26373, %rd26370, 4294967295;
	add.s64 	%rd26374, %rd26373, %rd26372;
	shr.u64 	%rd26375, %rd26374, 32;
	add.s64 	%rd26376, %rd26375, %rd26371;
	mul.lo.s64 	%rd26377, %rd2, %rd26369;
	shr.u64 	%rd26378, %rd26377, 32;
	and.b64  	%rd26379, %rd26312, 4294967295;
	and.b64  	%rd26380, %rd26377, 4294967295;
	and.b64  	%rd26381, %rd26376, 4294967295;
	add.s64 	%rd26382, %rd26381, %rd26379;
	add.s64 	%rd26383, %rd26382, %rd26380;
	shr.u64 	%rd26384, %rd26383, 32;
	add.s64 	%rd26385, %rd26384, %rd26378;
	mul.lo.s64 	%rd26386, %rd3, %rd26369;
	shr.u64 	%rd26387, %rd26386, 32;
	and.b64  	%rd26388, %rd26321, 4294967295;
	and.b64  	%rd26389, %rd26386, 4294967295;
	and.b64  	%rd26390, %rd26385, 4294967295;
	add.s64 	%rd26391, %rd26390, %rd26388;
	add.s64 	%rd26392, %rd26391, %rd26389;
	shr.u64 	%rd26393, %rd26392, 32;
	add.s64 	%rd26394, %rd26393, %rd26387;
	mul.lo.s64 	%rd26395, %rd17, %rd26369;
	shr.u64 	%rd26396, %rd26395, 32;
	and.b64  	%rd26397, %rd26330, 4294967295;
	and.b64  	%rd26398, %rd26395, 4294967295;
	and.b64  	%rd26399, %rd26394, 4294967295;
	add.s64 	%rd26400, %rd26399, %rd26397;
	add.s64 	%rd26401, %rd26400, %rd26398;
	shr.u64 	%rd26402, %rd26401, 32;
	add.s64 	%rd26403, %rd26402, %rd26396;
	mul.lo.s64 	%rd26404, %rd18, %rd26369;
	shr.u64 	%rd26405, %rd26404, 32;
	and.b64  	%rd26406, %rd26339, 4294967295;
	and.b64  	%rd26407, %rd26404, 4294967295;
	and.b64  	%rd26408, %rd26403, 4294967295;
	add.s64 	%rd26409, %rd26408, %rd26406;
	add.s64 	%rd26410, %rd26409, %rd26407;
	shr.u64 	%rd26411, %rd26410, 32;
	add.s64 	%rd26412, %rd26411, %rd26405;
	mul.lo.s64 	%rd26413, %rd19, %rd26369;
	shr.u64 	%rd26414, %rd26413, 32;
	and.b64  	%rd26415, %rd26348, 4294967295;
	and.b64  	%rd26416, %rd26413, 4294967295;
	and.b64  	%rd26417, %rd26412, 4294967295;
	add.s64 	%rd26418, %rd26417, %rd26415;
	add.s64 	%rd26419, %rd26418, %rd26416;
	shr.u64 	%rd26420, %rd26419, 32;
	add.s64 	%rd26421, %rd26420, %rd26414;
	mul.lo.s64 	%rd26422, %rd7, %rd26369;
	shr.u64 	%rd26423, %rd26422, 32;
	and.b64  	%rd26424, %rd26357, 4294967295;
	and.b64  	%rd26425, %rd26422, 4294967295;
	and.b64  	%rd26426, %rd26421, 4294967295;
	add.s64 	%rd26427, %rd26426, %rd26424;
	add.s64 	%rd26428, %rd26427, %rd26425;
	shr.u64 	%rd26429, %rd26428, 32;
	add.s64 	%rd26430, %rd26429, %rd26423;
	mul.wide.u32 	%rd26431, %r13, %r4575;
	shr.u64 	%rd26432, %rd26431, 32;
	and.b64  	%rd26433, %rd26366, 4294967295;
	and.b64  	%rd26434, %rd26431, 4294967295;
	and.b64  	%rd26435, %rd26430, 4294967295;
	add.s64 	%rd26436, %rd26435, %rd26433;
	add.s64 	%rd26437, %rd26436, %rd26434;
	shr.u64 	%rd26438, %rd26437, 32;
	add.s64 	%rd26439, %rd26438, %rd26432;
	add.s64 	%rd26440, %rd26368, %rd26439;
	mul.wide.u32 	%rd26441, %r7124, %r6797;
	shr.u64 	%rd26442, %rd26441, 32;
	and.b64  	%rd26443, %rd26383, 4294967295;
	and.b64  	%rd26444, %rd26441, 4294967295;
	add.s64 	%rd26445, %rd26444, %rd26443;
	cvt.u32.u64 	%r4576, %rd26445;
	shr.u64 	%rd26446, %rd26445, 32;
	add.s64 	%rd26447, %rd26446, %rd26442;
	mul.wide.u32 	%rd26448, %r7123, %r6797;
	shr.u64 	%rd26449, %rd26448, 32;
	and.b64  	%rd26450, %rd26392, 4294967295;
	and.b64  	%rd26451, %rd26448, 4294967295;
	and.b64  	%rd26452, %rd26447, 4294967295;
	add.s64 	%rd26453, %rd26452, %rd26450;
	add.s64 	%rd26454, %rd26453, %rd26451;
	shr.u64 	%rd26455, %rd26454, 32;
	add.s64 	%rd26456, %rd26455, %rd26449;
	mul.wide.u32 	%rd26457, %r7122, %r6797;
	shr.u64 	%rd26458, %rd26457, 32;
	and.b64  	%rd26459, %rd26401, 4294967295;
	and.b64  	%rd26460, %rd26457, 4294967295;
	and.b64  	%rd26461, %rd26456, 4294967295;
	add.s64 	%rd26462, %rd26461, %rd26459;
	add.s64 	%rd26463, %rd26462, %rd26460;
	shr.u64 	%rd26464, %rd26463, 32;
	add.s64 	%rd26465, %rd26464, %rd26458;
	mul.wide.u32 	%rd26466, %r7121, %r6797;
	shr.u64 	%rd26467, %rd26466, 32;
	and.b64  	%rd26468, %rd26410, 4294967295;
	and.b64  	%rd26469, %rd26466, 4294967295;
	and.b64  	%rd26470, %rd26465, 4294967295;
	add.s64 	%rd26471, %rd26470, %rd26468;
	add.s64 	%rd26472, %rd26471, %rd26469;
	shr.u64 	%rd26473, %rd26472, 32;
	add.s64 	%rd26474, %rd26473, %rd26467;
	mul.wide.u32 	%rd26475, %r7120, %r6797;
	shr.u64 	%rd26476, %rd26475, 32;
	and.b64  	%rd26477, %rd26419, 4294967295;
	and.b64  	%rd26478, %rd26475, 4294967295;
	and.b64  	%rd26479, %rd26474, 4294967295;
	add.s64 	%rd26480, %rd26479, %rd26477;
	add.s64 	%rd26481, %rd26480, %rd26478;
	shr.u64 	%rd26482, %rd26481, 32;
	add.s64 	%rd26483, %rd26482, %rd26476;
	mul.wide.u32 	%rd26484, %r7119, %r6797;
	shr.u64 	%rd26485, %rd26484, 32;
	and.b64  	%rd26486, %rd26428, 4294967295;
	and.b64  	%rd26487, %rd26484, 4294967295;
	and.b64  	%rd26488, %rd26483, 4294967295;
	add.s64 	%rd26489, %rd26488, %rd26486;
	add.s64 	%rd26490, %rd26489, %rd26487;
	shr.u64 	%rd26491, %rd26490, 32;
	add.s64 	%rd26492, %rd26491, %rd26485;
	mul.wide.u32 	%rd26493, %r7118, %r6797;
	shr.u64 	%rd26494, %rd26493, 32;
	and.b64  	%rd26495, %rd26437, 4294967295;
	and.b64  	%rd26496, %rd26493, 4294967295;
	and.b64  	%rd26497, %rd26492, 4294967295;
	add.s64 	%rd26498, %rd26497, %rd26495;
	add.s64 	%rd26499, %rd26498, %rd26496;
	shr.u64 	%rd26500, %rd26499, 32;
	add.s64 	%rd26501, %rd26500, %rd26494;
	mul.wide.u32 	%rd26502, %r7117, %r6797;
	shr.u64 	%rd26503, %rd26502, 32;
	and.b64  	%rd26504, %rd26440, 4294967295;
	and.b64  	%rd26505, %rd26502, 4294967295;
	and.b64  	%rd26506, %rd26501, 4294967295;
	add.s64 	%rd26507, %rd26506, %rd26504;
	add.s64 	%rd26508, %rd26507, %rd26505;
	shr.u64 	%rd26509, %rd26508, 32;
	add.s64 	%rd26510, %rd26509, %rd26503;
	mul.lo.s32 	%r4577, %r22, %r4576;
	cvt.u64.u32 	%rd26511, %r4577;
	mul.wide.u32 	%rd26512, %r6, %r4577;
	shr.u64 	%rd26513, %rd26512, 32;
	and.b64  	%rd26514, %rd26445, 4294967295;
	and.b64  	%rd26515, %rd26512, 4294967295;
	add.s64 	%rd26516, %rd26515, %rd26514;
	shr.u64 	%rd26517, %rd26516, 32;
	add.s64 	%rd26518, %rd26517, %rd26513;
	mul.lo.s64 	%rd26519, %rd2, %rd26511;
	shr.u64 	%rd26520, %rd26519, 32;
	and.b64  	%rd26521, %rd26454, 4294967295;
	and.b64  	%rd26522, %rd26519, 4294967295;
	and.b64  	%rd26523, %rd26518, 4294967295;
	add.s64 	%rd26524, %rd26523, %rd26521;
	add.s64 	%rd26525, %rd26524, %rd26522;
	shr.u64 	%rd26526, %rd26525, 32;
	add.s64 	%rd26527, %rd26526, %rd26520;
	mul.lo.s64 	%rd26528, %rd3, %rd26511;
	shr.u64 	%rd26529, %rd26528, 32;
	and.b64  	%rd26530, %rd26463, 4294967295;
	and.b64  	%rd26531, %rd26528, 4294967295;
	and.b64  	%rd26532, %rd26527, 4294967295;
	add.s64 	%rd26533, %rd26532, %rd26530;
	add.s64 	%rd26534, %rd26533, %rd26531;
	shr.u64 	%rd26535, %rd26534, 32;
	add.s64 	%rd26536, %rd26535, %rd26529;
	mul.lo.s64 	%rd26537, %rd17, %rd26511;
	shr.u64 	%rd26538, %rd26537, 32;
	and.b64  	%rd26539, %rd26472, 4294967295;
	and.b64  	%rd26540, %rd26537, 4294967295;
	and.b64  	%rd26541, %rd26536, 4294967295;
	add.s64 	%rd26542, %rd26541, %rd26539;
	add.s64 	%rd26543, %rd26542, %rd26540;
	shr.u64 	%rd26544, %rd26543, 32;
	add.s64 	%rd26545, %rd26544, %rd26538;
	mul.lo.s64 	%rd26546, %rd18, %rd26511;
	shr.u64 	%rd26547, %rd26546, 32;
	and.b64  	%rd26548, %rd26481, 4294967295;
	and.b64  	%rd26549, %rd26546, 4294967295;
	and.b64  	%rd26550, %rd26545, 4294967295;
	add.s64 	%rd26551, %rd26550, %rd26548;
	add.s64 	%rd26552, %rd26551, %rd26549;
	shr.u64 	%rd26553, %rd26552, 32;
	add.s64 	%rd26554, %rd26553, %rd26547;
	mul.lo.s64 	%rd26555, %rd19, %rd26511;
	shr.u64 	%rd26556, %rd26555, 32;
	and.b64  	%rd26557, %rd26490, 4294967295;
	and.b64  	%rd26558, %rd26555, 4294967295;
	and.b64  	%rd26559, %rd26554, 4294967295;
	add.s64 	%rd26560, %rd26559, %rd26557;
	add.s64 	%rd26561, %rd26560, %rd26558;
	shr.u64 	%rd26562, %rd26561, 32;
	add.s64 	%rd26563, %rd26562, %rd26556;
	mul.lo.s64 	%rd26564, %rd7, %rd26511;
	shr.u64 	%rd26565, %rd26564, 32;
	and.b64  	%rd26566, %rd26499, 4294967295;
	and.b64  	%rd26567, %rd26564, 4294967295;
	and.b64  	%rd26568, %rd26563, 4294967295;
	add.s64 	%rd26569, %rd26568, %rd26566;
	add.s64 	%rd26570, %rd26569, %rd26567;
	shr.u64 	%rd26571, %rd26570, 32;
	add.s64 	%rd26572, %rd26571, %rd26565;
	mul.wide.u32 	%rd26573, %r13, %r4577;
	shr.u64 	%rd26574, %rd26573, 32;
	and.b64  	%rd26575, %rd26508, 4294967295;
	and.b64  	%rd26576, %rd26573, 4294967295;
	and.b64  	%rd26577, %rd26572, 4294967295;
	add.s64 	%rd26578, %rd26577, %rd26575;
	add.s64 	%rd26579, %rd26578, %rd26576;
	shr.u64 	%rd26580, %rd26579, 32;
	add.s64 	%rd26581, %rd26580, %rd26574;
	add.s64 	%rd26582, %rd26510, %rd26581;
	mul.wide.u32 	%rd26583, %r7124, %r6796;
	shr.u64 	%rd26584, %rd26583, 32;
	and.b64  	%rd26585, %rd26525, 4294967295;
	and.b64  	%rd26586, %rd26583, 4294967295;
	add.s64 	%rd26587, %rd26586, %rd26585;
	cvt.u32.u64 	%r4578, %rd26587;
	shr.u64 	%rd26588, %rd26587, 32;
	add.s64 	%rd26589, %rd26588, %rd26584;
	mul.wide.u32 	%rd26590, %r7123, %r6796;
	shr.u64 	%rd26591, %rd26590, 32;
	and.b64  	%rd26592, %rd26534, 4294967295;
	and.b64  	%rd26593, %rd26590, 4294967295;
	and.b64  	%rd26594, %rd26589, 4294967295;
	add.s64 	%rd26595, %rd26594, %rd26592;
	add.s64 	%rd26596, %rd26595, %rd26593;
	shr.u64 	%rd26597, %rd26596, 32;
	add.s64 	%rd26598, %rd26597, %rd26591;
	mul.wide.u32 	%rd26599, %r7122, %r6796;
	shr.u64 	%rd26600, %rd26599, 32;
	and.b64  	%rd26601, %rd26543, 4294967295;
	and.b64  	%rd26602, %rd26599, 4294967295;
	and.b64  	%rd26603, %rd26598, 4294967295;
	add.s64 	%rd26604, %rd26603, %rd26601;
	add.s64 	%rd26605, %rd26604, %rd26602;
	shr.u64 	%rd26606, %rd26605, 32;
	add.s64 	%rd26607, %rd26606, %rd26600;
	mul.wide.u32 	%rd26608, %r7121, %r6796;
	shr.u64 	%rd26609, %rd26608, 32;
	and.b64  	%rd26610, %rd26552, 4294967295;
	and.b64  	%rd26611, %rd26608, 4294967295;
	and.b64  	%rd26612, %rd26607, 4294967295;
	add.s64 	%rd26613, %rd26612, %rd26610;
	add.s64 	%rd26614, %rd26613, %rd26611;
	shr.u64 	%rd26615, %rd26614, 32;
	add.s64 	%rd26616, %rd26615, %rd26609;
	mul.wide.u32 	%rd26617, %r7120, %r6796;
	shr.u64 	%rd26618, %rd26617, 32;
	and.b64  	%rd26619, %rd26561, 4294967295;
	and.b64  	%rd26620, %rd26617, 4294967295;
	and.b64  	%rd26621, %rd26616, 4294967295;
	add.s64 	%rd26622, %rd26621, %rd26619;
	add.s64 	%rd26623, %rd26622, %rd26620;
	shr.u64 	%rd26624, %rd26623, 32;
	add.s64 	%rd26625, %rd26624, %rd26618;
	mul.wide.u32 	%rd26626, %r7119, %r6796;
	shr.u64 	%rd26627, %rd26626, 32;
	and.b64  	%rd26628, %rd26570, 4294967295;
	and.b64  	%rd26629, %rd26626, 4294967295;
	and.b64  	%rd26630, %rd26625, 4294967295;
	add.s64 	%rd26631, %rd26630, %rd26628;
	add.s64 	%rd26632, %rd26631, %rd26629;
	shr.u64 	%rd26633, %rd26632, 32;
	add.s64 	%rd26634, %rd26633, %rd26627;
	mul.wide.u32 	%rd26635, %r7118, %r6796;
	shr.u64 	%rd26636, %rd26635, 32;
	and.b64  	%rd26637, %rd26579, 4294967295;
	and.b64  	%rd26638, %rd26635, 4294967295;
	and.b64  	%rd26639, %rd26634, 4294967295;
	add.s64 	%rd26640, %rd26639, %rd26637;
	add.s64 	%rd26641, %rd26640, %rd26638;
	shr.u64 	%rd26642, %rd26641, 32;
	add.s64 	%rd26643, %rd26642, %rd26636;
	mul.wide.u32 	%rd26644, %r7117, %r6796;
	shr.u64 	%rd26645, %rd26644, 32;
	and.b64  	%rd26646, %rd26582, 4294967295;
	and.b64  	%rd26647, %rd26644, 4294967295;
	and.b64  	%rd26648, %rd26643, 4294967295;
	add.s64 	%rd26649, %rd26648, %rd26646;
	add.s64 	%rd26650, %rd26649, %rd26647;
	shr.u64 	%rd26651, %rd26650, 32;
	add.s64 	%rd26652, %rd26651, %rd26645;
	mul.lo.s32 	%r4579, %r22, %r4578;
	cvt.u64.u32 	%rd26653, %r4579;
	mul.wide.u32 	%rd26654, %r6, %r4579;
	shr.u64 	%rd26655, %rd26654, 32;
	and.b64  	%rd26656, %rd26587, 4294967295;
	and.b64  	%rd26657, %rd26654, 4294967295;
	add.s64 	%rd26658, %rd26657, %rd26656;
	shr.u64 	%rd26659, %rd26658, 32;
	add.s64 	%rd26660, %rd26659, %rd26655;
	mul.lo.s64 	%rd26661, %rd2, %rd26653;
	shr.u64 	%rd26662, %rd26661, 32;
	and.b64  	%rd26663, %rd26596, 4294967295;
	and.b64  	%rd26664, %rd26661, 4294967295;
	and.b64  	%rd26665, %rd26660, 4294967295;
	add.s64 	%rd26666, %rd26665, %rd26663;
	add.s64 	%rd26667, %rd26666, %rd26664;
	shr.u64 	%rd26668, %rd26667, 32;
	add.s64 	%rd26669, %rd26668, %rd26662;
	mul.lo.s64 	%rd26670, %rd3, %rd26653;
	shr.u64 	%rd26671, %rd26670, 32;
	and.b64  	%rd26672, %rd26605, 4294967295;
	and.b64  	%rd26673, %rd26670, 4294967295;
	and.b64  	%rd26674, %rd26669, 4294967295;
	add.s64 	%rd26675, %rd26674, %rd26672;
	add.s64 	%rd26676, %rd26675, %rd26673;
	shr.u64 	%rd26677, %rd26676, 32;
	add.s64 	%rd26678, %rd26677, %rd26671;
	mul.lo.s64 	%rd26679, %rd17, %rd26653;
	shr.u64 	%rd26680, %rd26679, 32;
	and.b64  	%rd26681, %rd26614, 4294967295;
	and.b64  	%rd26682, %rd26679, 4294967295;
	and.b64  	%rd26683, %rd26678, 4294967295;
	add.s64 	%rd26684, %rd26683, %rd26681;
	add.s64 	%rd26685, %rd26684, %rd26682;
	shr.u64 	%rd26686, %rd26685, 32;
	add.s64 	%rd26687, %rd26686, %rd26680;
	mul.lo.s64 	%rd26688, %rd18, %rd26653;
	shr.u64 	%rd26689, %rd26688, 32;
	and.b64  	%rd26690, %rd26623, 4294967295;
	and.b64  	%rd26691, %rd26688, 4294967295;
	and.b64  	%rd26692, %rd26687, 4294967295;
	add.s64 	%rd26693, %rd26692, %rd26690;
	add.s64 	%rd26694, %rd26693, %rd26691;
	shr.u64 	%rd26695, %rd26694, 32;
	add.s64 	%rd26696, %rd26695, %rd26689;
	mul.lo.s64 	%rd26697, %rd19, %rd26653;
	shr.u64 	%rd26698, %rd26697, 32;
	and.b64  	%rd26699, %rd26632, 4294967295;
	and.b64  	%rd26700, %rd26697, 4294967295;
	and.b64  	%rd26701, %rd26696, 4294967295;
	add.s64 	%rd26702, %rd26701, %rd26699;
	add.s64 	%rd26703, %rd26702, %rd26700;
	shr.u64 	%rd26704, %rd26703, 32;
	add.s64 	%rd26705, %rd26704, %rd26698;
	mul.lo.s64 	%rd26706, %rd7, %rd26653;
	shr.u64 	%rd26707, %rd26706, 32;
	and.b64  	%rd26708, %rd26641, 4294967295;
	and.b64  	%rd26709, %rd26706, 4294967295;
	and.b64  	%rd26710, %rd26705, 4294967295;
	add.s64 	%rd26711, %rd26710, %rd26708;
	add.s64 	%rd26712, %rd26711, %rd26709;
	shr.u64 	%rd26713, %rd26712, 32;
	add.s64 	%rd26714, %rd26713, %rd26707;
	mul.wide.u32 	%rd26715, %r13, %r4579;
	shr.u64 	%rd26716, %rd26715, 32;
	and.b64  	%rd26717, %rd26650, 4294967295;
	and.b64  	%rd26718, %rd26715, 4294967295;
	and.b64  	%rd26719, %rd26714, 4294967295;
	add.s64 	%rd26720, %rd26719, %rd26717;
	add.s64 	%rd26721, %rd26720, %rd26718;
	shr.u64 	%rd26722, %rd26721, 32;
	add.s64 	%rd26723, %rd26722, %rd26716;
	add.s64 	%rd26724, %rd26652, %rd26723;
	mul.wide.u32 	%rd26725, %r7124, %r6795;
	shr.u64 	%rd26726, %rd26725, 32;
	and.b64  	%rd26727, %rd26667, 4294967295;
	and.b64  	%rd26728, %rd26725, 4294967295;
	add.s64 	%rd26729, %rd26728, %rd26727;
	cvt.u32.u64 	%r4580, %rd26729;
	shr.u64 	%rd26730, %rd26729, 32;
	add.s64 	%rd26731, %rd26730, %rd26726;
	mul.wide.u32 	%rd26732, %r7123, %r6795;
	shr.u64 	%rd26733, %rd26732, 32;
	and.b64  	%rd26734, %rd26676, 4294967295;
	and.b64  	%rd26735, %rd26732, 4294967295;
	and.b64  	%rd26736, %rd26731, 4294967295;
	add.s64 	%rd26737, %rd26736, %rd26734;
	add.s64 	%rd26738, %rd26737, %rd26735;
	shr.u64 	%rd26739, %rd26738, 32;
	add.s64 	%rd26740, %rd26739, %rd26733;
	mul.wide.u32 	%rd26741, %r7122, %r6795;
	shr.u64 	%rd26742, %rd26741, 32;
	and.b64  	%rd26743, %rd26685, 4294967295;
	and.b64  	%rd26744, %rd26741, 4294967295;
	and.b64  	%rd26745, %rd26740, 4294967295;
	add.s64 	%rd26746, %rd26745, %rd26743;
	add.s64 	%rd26747, %rd26746, %rd26744;
	shr.u64 	%rd26748, %rd26747, 32;
	add.s64 	%rd26749, %rd26748, %rd26742;
	mul.wide.u32 	%rd26750, %r7121, %r6795;
	shr.u64 	%rd26751, %rd26750, 32;
	and.b64  	%rd26752, %rd26694, 4294967295;
	and.b64  	%rd26753, %rd26750, 4294967295;
	and.b64  	%rd26754, %rd26749, 4294967295;
	add.s64 	%rd26755, %rd26754, %rd26752;
	add.s64 	%rd26756, %rd26755, %rd26753;
	shr.u64 	%rd26757, %rd26756, 32;
	add.s64 	%rd26758, %rd26757, %rd26751;
	mul.wide.u32 	%rd26759, %r7120, %r6795;
	shr.u64 	%rd26760, %rd26759, 32;
	and.b64  	%rd26761, %rd26703, 4294967295;
	and.b64  	%rd26762, %rd26759, 4294967295;
	and.b64  	%rd26763, %rd26758, 4294967295;
	add.s64 	%rd26764, %rd26763, %rd26761;
	add.s64 	%rd26765, %rd26764, %rd26762;
	shr.u64 	%rd26766, %rd26765, 32;
	add.s64 	%rd26767, %rd26766, %rd26760;
	mul.wide.u32 	%rd26768, %r7119, %r6795;
	shr.u64 	%rd26769, %rd26768, 32;
	and.b64  	%rd26770, %rd26712, 4294967295;
	and.b64  	%rd26771, %rd26768, 4294967295;
	and.b64  	%rd26772, %rd26767, 4294967295;
	add.s64 	%rd26773, %rd26772, %rd26770;
	add.s64 	%rd26774, %rd26773, %rd26771;
	shr.u64 	%rd26775, %rd26774, 32;
	add.s64 	%rd26776, %rd26775, %rd26769;
	mul.wide.u32 	%rd26777, %r7118, %r6795;
	shr.u64 	%rd26778, %rd26777, 32;
	and.b64  	%rd26779, %rd26721, 4294967295;
	and.b64  	%rd26780, %rd26777, 4294967295;
	and.b64  	%rd26781, %rd26776, 4294967295;
	add.s64 	%rd26782, %rd26781, %rd26779;
	add.s64 	%rd26783, %rd26782, %rd26780;
	shr.u64 	%rd26784, %rd26783, 32;
	add.s64 	%rd26785, %rd26784, %rd26778;
	mul.wide.u32 	%rd26786, %r7117, %r6795;
	{ .reg .b32 tmp; mov.b64 {tmp, %r4581}, %rd26786; }
	and.b64  	%rd26787, %rd26724, 4294967295;
	and.b64  	%rd26788, %rd26786, 4294967295;
	and.b64  	%rd26789, %rd26785, 4294967295;
	add.s64 	%rd26790, %rd26789, %rd26787;
	add.s64 	%rd26791, %rd26790, %rd26788;
	{ .reg .b32 tmp; mov.b64 {tmp, %r4582}, %rd26791; }
	add.s32 	%r4583, %r4582, %r4581;
	mul.lo.s32 	%r4584, %r22, %r4580;
	cvt.u64.u32 	%rd26792, %r4584;
	mul.wide.u32 	%rd26793, %r6, %r4584;
	shr.u64 	%rd26794, %rd26793, 32;
	and.b64  	%rd26795, %rd26729, 4294967295;
	and.b64  	%rd26796, %rd26793, 4294967295;
	add.s64 	%rd26797, %rd26796, %rd26795;
	shr.u64 	%rd26798, %rd26797, 32;
	add.s64 	%rd26799, %rd26798, %rd26794;
	mul.lo.s64 	%rd26800, %rd2, %rd26792;
	shr.u64 	%rd26801, %rd26800, 32;
	and.b64  	%rd26802, %rd26738, 4294967295;
	and.b64  	%rd26803, %rd26800, 4294967295;
	and.b64  	%rd26804, %rd26799, 4294967295;
	add.s64 	%rd26805, %rd26804, %rd26802;
	add.s64 	%rd26806, %rd26805, %rd26803;
	cvt.u32.u64 	%r6810, %rd26806;
	shr.u64 	%rd26807, %rd26806, 32;
	add.s64 	%rd26808, %rd26807, %rd26801;
	mul.lo.s64 	%rd26809, %rd3, %rd26792;
	shr.u64 	%rd26810, %rd26809, 32;
	and.b64  	%rd26811, %rd26747, 4294967295;
	and.b64  	%rd26812, %rd26809, 4294967295;
	and.b64  	%rd26813, %rd26808, 4294967295;
	add.s64 	%rd26814, %rd26813, %rd26811;
	add.s64 	%rd26815, %rd26814, %rd26812;
	cvt.u32.u64 	%r6809, %rd26815;
	shr.u64 	%rd26816, %rd26815, 32;
	add.s64 	%rd26817, %rd26816, %rd26810;
	mul.lo.s64 	%rd26818, %rd17, %rd26792;
	shr.u64 	%rd26819, %rd26818, 32;
	and.b64  	%rd26820, %rd26756, 4294967295;
	and.b64  	%rd26821, %rd26818, 4294967295;
	and.b64  	%rd26822, %rd26817, 4294967295;
	add.s64 	%rd26823, %rd26822, %rd26820;
	add.s64 	%rd26824, %rd26823, %rd26821;
	cvt.u32.u64 	%r6808, %rd26824;
	shr.u64 	%rd26825, %rd26824, 32;
	add.s64 	%rd26826, %rd26825, %rd26819;
	mul.lo.s64 	%rd26827, %rd18, %rd26792;
	shr.u64 	%rd26828, %rd26827, 32;
	and.b64  	%rd26829, %rd26765, 4294967295;
	and.b64  	%rd26830, %rd26827, 4294967295;
	and.b64  	%rd26831, %rd26826, 4294967295;
	add.s64 	%rd26832, %rd26831, %rd26829;
	add.s64 	%rd26833, %rd26832, %rd26830;
	cvt.u32.u64 	%r6807, %rd26833;
	shr.u64 	%rd26834, %rd26833, 32;
	add.s64 	%rd26835, %rd26834, %rd26828;
	mul.lo.s64 	%rd26836, %rd19, %rd26792;
	shr.u64 	%rd26837, %rd26836, 32;
	and.b64  	%rd26838, %rd26774, 4294967295;
	and.b64  	%rd26839, %rd26836, 4294967295;
	and.b64  	%rd26840, %rd26835, 4294967295;
	add.s64 	%rd26841, %rd26840, %rd26838;
	add.s64 	%rd26842, %rd26841, %rd26839;
	cvt.u32.u64 	%r6806, %rd26842;
	shr.u64 	%rd26843, %rd26842, 32;
	add.s64 	%rd26844, %rd26843, %rd26837;
	mul.lo.s64 	%rd26845, %rd7, %rd26792;
	shr.u64 	%rd26846, %rd26845, 32;
	and.b64  	%rd26847, %rd26783, 4294967295;
	and.b64  	%rd26848, %rd26845, 4294967295;
	and.b64  	%rd26849, %rd26844, 4294967295;
	add.s64 	%rd26850, %rd26849, %rd26847;
	add.s64 	%rd26851, %rd26850, %rd26848;
	cvt.u32.u64 	%r6805, %rd26851;
	shr.u64 	%rd26852, %rd26851, 32;
	add.s64 	%rd26853, %rd26852, %rd26846;
	mul.wide.u32 	%rd26854, %r13, %r4584;
	{ .reg .b32 tmp; mov.b64 {tmp, %r4585}, %rd26854; }
	and.b64  	%rd26855, %rd26791, 4294967295;
	and.b64  	%rd26856, %rd26854, 4294967295;
	and.b64  	%rd26857, %rd26853, 4294967295;
	add.s64 	%rd26858, %rd26857, %rd26855;
	add.s64 	%rd26859, %rd26858, %rd26856;
	cvt.u32.u64 	%r6804, %rd26859;
	{ .reg .b32 tmp; mov.b64 {tmp, %r4586}, %rd26859; }
	add.s32 	%r4587, %r4586, %r4585;
	add.s32 	%r6931, %r4583, %r4587;
	setp.lt.u32 	%p2191, %r6931, %r13;
	@%p2191 bra 	$L__BB0_666;
	setp.gt.u32 	%p2192, %r6931, %r13;
	@%p2192 bra 	$L__BB0_665;
	setp.gt.u32 	%p2193, %r12, %r6804;
	@%p2193 bra 	$L__BB0_666;
	setp.lt.u32 	%p2194, %r12, %r6804;
	@%p2194 bra 	$L__BB0_665;
	setp.gt.u32 	%p2195, %r11, %r6805;
	@%p2195 bra 	$L__BB0_666;
	setp.lt.u32 	%p2196, %r11, %r6805;
	@%p2196 bra 	$L__BB0_665;
	setp.gt.u32 	%p2197, %r10, %r6806;
	@%p2197 bra 	$L__BB0_666;
	setp.lt.u32 	%p2198, %r10, %r6806;
	@%p2198 bra 	$L__BB0_665;
	setp.gt.u32 	%p2199, %r9, %r6807;
	@%p2199 bra 	$L__BB0_666;
	setp.lt.u32 	%p2200, %r9, %r6807;
	@%p2200 bra 	$L__BB0_665;
	setp.gt.u32 	%p2201, %r8, %r6808;
	@%p2201 bra 	$L__BB0_666;
	setp.lt.u32 	%p2202, %r8, %r6808;
	@%p2202 bra 	$L__BB0_665;
	setp.gt.u32 	%p2203, %r7, %r6809;
	@%p2203 bra 	$L__BB0_666;
	setp.ge.u32 	%p2204, %r7, %r6809;
	setp.gt.u32 	%p2205, %r6, %r6810;
	and.pred  	%p2206, %p2204, %p2205;
	@%p2206 bra 	$L__BB0_666;
$L__BB0_665:
	sub.s32 	%r1305, %r6810, %r6;
	setp.lt.u32 	%p2207, %r6810, %r6;
	selp.u32 	%r4588, 1, 0, %p2207;
	add.s32 	%r4589, %r7, %r4588;
	sub.s32 	%r1306, %r6809, %r4589;
	setp.gt.u32 	%p2208, %r7, %r6809;
	setp.eq.s32 	%p2209, %r7, %r6809;
	and.pred  	%p2210, %p2209, %p2207;
	or.pred  	%p2211, %p2208, %p2210;
	selp.u32 	%r4590, 1, 0, %p2211;
	add.s32 	%r4591, %r8, %r4590;
	sub.s32 	%r1307, %r6808, %r4591;
	setp.gt.u32 	%p2212, %r8, %r6808;
	setp.eq.s32 	%p2213, %r8, %r6808;
	and.pred  	%p2214, %p2213, %p2211;
	or.pred  	%p2215, %p2212, %p2214;
	selp.u32 	%r4592, 1, 0, %p2215;
	add.s32 	%r4593, %r9, %r4592;
	sub.s32 	%r1308, %r6807, %r4593;
	setp.gt.u32 	%p2216, %r9, %r6807;
	setp.eq.s32 	%p2217, %r9, %r6807;
	and.pred  	%p2218, %p2217, %p2215;
	or.pred  	%p2219, %p2216, %p2218;
	selp.u32 	%r4594, 1, 0, %p2219;
	add.s32 	%r4595, %r10, %r4594;
	sub.s32 	%r1309, %r6806, %r4595;
	setp.gt.u32 	%p2220, %r10, %r6806;
	setp.eq.s32 	%p2221, %r10, %r6806;
	and.pred  	%p2222, %p2221, %p2219;
	or.pred  	%p2223, %p2220, %p2222;
	selp.u32 	%r4596, 1, 0, %p2223;
	add.s32 	%r4597, %r11, %r4596;
	sub.s32 	%r1310, %r6805, %r4597;
	setp.gt.u32 	%p2224, %r11, %r6805;
	setp.eq.s32 	%p2225, %r11, %r6805;
	and.pred  	%p2226, %p2225, %p2223;
	or.pred  	%p2227, %p2224, %p2226;
	selp.u32 	%r4598, 1, 0, %p2227;
	add.s32 	%r4599, %r12, %r4598;
	sub.s32 	%r1311, %r6804, %r4599;
	setp.gt.u32 	%p2228, %r12, %r6804;
	setp.eq.s32 	%p2229, %r12, %r6804;
	and.pred  	%p2230, %p2229, %p2227;
	or.pred  	%p2231, %p2228, %p2230;
	selp.u32 	%r4600, 1, 0, %p2231;
	add.s32 	%r4601, %r13, %r4600;
	sub.s32 	%r6931, %r6931, %r4601;
	mov.u32 	%r6804, %r1311;
	mov.u32 	%r6805, %r1310;
	mov.u32 	%r6806, %r1309;
	mov.u32 	%r6807, %r1308;
	mov.u32 	%r6808, %r1307;
	mov.u32 	%r6809, %r1306;
	mov.u32 	%r6810, %r1305;
$L__BB0_666:
	or.b32  	%r4603, %r6809, %r6810;
	or.b32  	%r4604, %r6808, %r4603;
	or.b32  	%r4605, %r6807, %r4604;
	or.b32  	%r4606, %r6806, %r4605;
	or.b32  	%r4607, %r6805, %r4606;
	or.b32  	%r4608, %r6804, %r4607;
	or.b32  	%r4609, %r6931, %r4608;
	setp.eq.s32 	%p2233, %r4609, 0;
	mov.b32 	%r6932, 0;
	mov.pred 	%p2232, -1;
	mov.pred 	%p4525, %p2232;
	mov.u32 	%r6933, %r6932;
	mov.u32 	%r6934, %r6932;
	mov.u32 	%r6935, %r6932;
	mov.u32 	%r6936, %r6932;
	mov.u32 	%r6937, %r6932;
	mov.u32 	%r6938, %r6932;
	mov.u32 	%r6939, %r6932;
	@%p2233 bra 	$L__BB0_759;
	setp.lt.u32 	%p2234, %r6931, %r13;
	mov.u32 	%r6811, %r6810;
	mov.u32 	%r6812, %r6809;
	mov.u32 	%r6813, %r6808;
	mov.u32 	%r6814, %r6807;
	mov.u32 	%r6815, %r6806;
	mov.u32 	%r6816, %r6805;
	mov.u32 	%r6817, %r6804;
	@%p2234 bra 	$L__BB0_696;
	setp.gt.u32 	%p2235, %r6931, %r13;
	@%p2235 bra 	$L__BB0_681;
	setp.lt.u32 	%p2236, %r6804, %r12;
	mov.u32 	%r6811, %r6810;
	mov.u32 	%r6812, %r6809;
	mov.u32 	%r6813, %r6808;
	mov.u32 	%r6814, %r6807;
	mov.u32 	%r6815, %r6806;
	mov.u32 	%r6816, %r6805;
	mov.u32 	%r6817, %r6804;
	@%p2236 bra 	$L__BB0_696;
	setp.gt.u32 	%p2237, %r6804, %r12;
	@%p2237 bra 	$L__BB0_681;
	setp.lt.u32 	%p2238, %r6805, %r11;
	mov.u32 	%r6811, %r6810;
	mov.u32 	%r6812, %r6809;
	mov.u32 	%r6813, %r6808;
	mov.u32 	%r6814, %r6807;
	mov.u32 	%r6815, %r6806;
	mov.u32 	%r6816, %r6805;
	mov.u32 	%r6817, %r6804;
	@%p2238 bra 	$L__BB0_696;
	setp.gt.u32 	%p2239, %r6805, %r11;
	@%p2239 bra 	$L__BB0_681;
	setp.lt.u32 	%p2240, %r6806, %r10;
	mov.u32 	%r6811, %r6810;
	mov.u32 	%r6812, %r6809;
	mov.u32 	%r6813, %r6808;
	mov.u32 	%r6814, %r6807;
	mov.u32 	%r6815, %r6806;
	mov.u32 	%r6816, %r6805;
	mov.u32 	%r6817, %r6804;
	@%p2240 bra 	$L__BB0_696;
	setp.gt.u32 	%p2241, %r6806, %r10;
	@%p2241 bra 	$L__BB0_681;
	setp.lt.u32 	%p2242, %r6807, %r9;
	mov.u32 	%r6811, %r6810;
	mov.u32 	%r6812, %r6809;
	mov.u32 	%r6813, %r6808;
	mov.u32 	%r6814, %r6807;
	mov.u32 	%r6815, %r6806;
	mov.u32 	%r6816, %r6805;
	mov.u32 	%r6817, %r6804;
	@%p2242 bra 	$L__BB0_696;
	setp.gt.u32 	%p2243, %r6807, %r9;
	@%p2243 bra 	$L__BB0_681;
	setp.lt.u32 	%p2244, %r6808, %r8;
	mov.u32 	%r6811, %r6810;
	mov.u32 	%r6812, %r6809;
	mov.u32 	%r6813, %r6808;
	mov.u32 	%r6814, %r6807;
	mov.u32 	%r6815, %r6806;
	mov.u32 	%r6816, %r6805;
	mov.u32 	%r6817, %r6804;
	@%p2244 bra 	$L__BB0_696;
	setp.gt.u32 	%p2245, %r6808, %r8;
	@%p2245 bra 	$L__BB0_681;
	setp.lt.u32 	%p2246, %r6809, %r7;
	mov.u32 	%r6811, %r6810;
	mov.u32 	%r6812, %r6809;
	mov.u32 	%r6813, %r6808;
	mov.u32 	%r6814, %r6807;
	mov.u32 	%r6815, %r6806;
	mov.u32 	%r6816, %r6805;
	mov.u32 	%r6817, %r6804;
	@%p2246 bra 	$L__BB0_696;
	setp.le.u32 	%p2247, %r6809, %r7;
	setp.lt.u32 	%p2248, %r6810, %r6;
	and.pred  	%p2249, %p2247, %p2248;
	mov.u32 	%r6811, %r6810;
	mov.u32 	%r6812, %r6809;
	mov.u32 	%r6813, %r6808;
	mov.u32 	%r6814, %r6807;
	mov.u32 	%r6815, %r6806;
	mov.u32 	%r6816, %r6805;
	mov.u32 	%r6817, %r6804;
	@%p2249 bra 	$L__BB0_696;
$L__BB0_681:
	sub.s32 	%r6811, %r6810, %r6;
	setp.lt.u32 	%p2250, %r6810, %r6;
	selp.u32 	%r4610, 1, 0, %p2250;
	add.s32 	%r4611, %r7, %r4610;
	sub.s32 	%r6812, %r6809, %r4611;
	setp.lt.u32 	%p2251, %r6809, %r7;
	setp.eq.s32 	%p2252, %r6809, %r7;
	and.pred  	%p2253, %p2252, %p2250;
	or.pred  	%p2254, %p2251, %p2253;
	selp.u32 	%r4612, 1, 0, %p2254;
	add.s32 	%r4613, %r8, %r4612;
	sub.s32 	%r6813, %r6808, %r4613;
	setp.lt.u32 	%p2255, %r6808, %r8;
	setp.eq.s32 	%p2256, %r6808, %r8;
	and.pred  	%p2257, %p2256, %p2254;
	or.pred  	%p2258, %p2255, %p2257;
	selp.u32 	%r4614, 1, 0, %p2258;
	add.s32 	%r4615, %r9, %r4614;
	sub.s32 	%r6814, %r6807, %r4615;
	setp.lt.u32 	%p2259, %r6807, %r9;
	setp.eq.s32 	%p2260, %r6807, %r9;
	and.pred  	%p2261, %p2260, %p2258;
	or.pred  	%p2262, %p2259, %p2261;
	selp.u32 	%r4616, 1, 0, %p2262;
	add.s32 	%r4617, %r10, %r4616;
	sub.s32 	%r6815, %r6806, %r4617;
	setp.lt.u32 	%p2263, %r6806, %r10;
	setp.eq.s32 	%p2264, %r6806, %r10;
	and.pred  	%p2265, %p2264, %p2262;
	or.pred  	%p2266, %p2263, %p2265;
	selp.u32 	%r4618, 1, 0, %p2266;
	add.s32 	%r4619, %r11, %r4618;
	sub.s32 	%r6816, %r6805, %r4619;
	setp.lt.u32 	%p2267, %r6805, %r11;
	setp.eq.s32 	%p2268, %r6805, %r11;
	and.pred  	%p2269, %p2268, %p2266;
	or.pred  	%p2270, %p2267, %p2269;
	selp.u32 	%r4620, 1, 0, %p2270;
	add.s32 	%r4621, %r12, %r4620;
	sub.s32 	%r6817, %r6804, %r4621;
	setp.lt.u32 	%p2271, %r6804, %r12;
	setp.eq.s32 	%p2272, %r6804, %r12;
	and.pred  	%p2273, %p2272, %p2270;
	or.pred  	%p2274, %p2271, %p2273;
	selp.u32 	%r4622, 1, 0, %p2274;
	add.s32 	%r4623, %r13, %r4622;
	sub.s32 	%r6931, %r6931, %r4623;
	setp.lt.u32 	%p2275, %r6931, %r13;
	@%p2275 bra 	$L__BB0_696;
	setp.gt.u32 	%p2276, %r6931, %r13;
	@%p2276 bra 	$L__BB0_695;
	setp.lt.u32 	%p2277, %r6817, %r12;
	@%p2277 bra 	$L__BB0_696;
	setp.gt.u32 	%p2278, %r6817, %r12;
	@%p2278 bra 	$L__BB0_695;
	setp.lt.u32 	%p2279, %r6816, %r11;
	@%p2279 bra 	$L__BB0_696;
	setp.gt.u32 	%p2280, %r6816, %r11;
	@%p2280 bra 	$L__BB0_695;
	setp.lt.u32 	%p2281, %r6815, %r10;
	@%p2281 bra 	$L__BB0_696;
	setp.gt.u32 	%p2282, %r6815, %r10;
	@%p2282 bra 	$L__BB0_695;
	setp.lt.u32 	%p2283, %r6814, %r9;
	@%p2283 bra 	$L__BB0_696;
	setp.gt.u32 	%p2284, %r6814, %r9;
	@%p2284 bra 	$L__BB0_695;
	setp.lt.u32 	%p2285, %r6813, %r8;
	@%p2285 bra 	$L__BB0_696;
	setp.gt.u32 	%p2286, %r6813, %r8;
	@%p2286 bra 	$L__BB0_695;
	setp.lt.u32 	%p2287, %r6812, %r7;
	@%p2287 bra 	$L__BB0_696;
	setp.le.u32 	%p2288, %r6812, %r7;
	setp.lt.u32 	%p2289, %r6811, %r6;
	and.pred  	%p2290, %p2288, %p2289;
	@%p2290 bra 	$L__BB0_696;
$L__BB0_695:
	sub.s32 	%r1329, %r6811, %r6;
	setp.lt.u32 	%p2291, %r6811, %r6;
	selp.u32 	%r4624, 1, 0, %p2291;
	add.s32 	%r4625, %r7, %r4624;
	sub.s32 	%r1330, %r6812, %r4625;
	setp.lt.u32 	%p2292, %r6812, %r7;
	setp.eq.s32 	%p2293, %r6812, %r7;
	and.pred  	%p2294, %p2293, %p2291;
	or.pred  	%p2295, %p2292, %p2294;
	selp.u32 	%r4626, 1, 0, %p2295;
	add.s32 	%r4627, %r8, %r4626;
	sub.s32 	%r1331, %r6813, %r4627;
	setp.lt.u32 	%p2296, %r6813, %r8;
	setp.eq.s32 	%p2297, %r6813, %r8;
	and.pred  	%p2298, %p2297, %p2295;
	or.pred  	%p2299, %p2296, %p2298;
	selp.u32 	%r4628, 1, 0, %p2299;
	add.s32 	%r4629, %r9, %r4628;
	sub.s32 	%r1332, %r6814, %r4629;
	setp.lt.u32 	%p2300, %r6814, %r9;
	setp.eq.s32 	%p2301, %r6814, %r9;
	and.pred  	%p2302, %p2301, %p2299;
	or.pred  	%p2303, %p2300, %p2302;
	selp.u32 	%r4630, 1, 0, %p2303;
	add.s32 	%r4631, %r10, %r4630;
	sub.s32 	%r1333, %r6815, %r4631;
	setp.lt.u32 	%p2304, %r6815, %r10;
	setp.eq.s32 	%p2305, %r6815, %r10;
	and.pred  	%p2306, %p2305, %p2303;
	or.pred  	%p2307, %p2304, %p2306;
	selp.u32 	%r4632, 1, 0, %p2307;
	add.s32 	%r4633, %r11, %r4632;
	sub.s32 	%r1334, %r6816, %r4633;
	setp.lt.u32 	%p2308, %r6816, %r11;
	setp.eq.s32 	%p2309, %r6816, %r11;
	and.pred  	%p2310, %p2309, %p2307;
	or.pred  	%p2311, %p2308, %p2310;
	selp.u32 	%r4634, 1, 0, %p2311;
	add.s32 	%r4635, %r12, %r4634;
	sub.s32 	%r1335, %r6817, %r4635;
	setp.lt.u32 	%p2312, %r6817, %r12;
	setp.eq.s32 	%p2313, %r6817, %r12;
	and.pred  	%p2314, %p2313, %p2311;
	or.pred  	%p2315, %p2312, %p2314;
	selp.u32 	%r4636, 1, 0, %p2315;
	add.s32 	%r4637, %r13, %r4636;
	sub.s32 	%r6931, %r6931, %r4637;
	mov.u32 	%r6811, %r1329;
	mov.u32 	%r6812, %r1330;
	mov.u32 	%r6813, %r1331;
	mov.u32 	%r6814, %r1332;
	mov.u32 	%r6815, %r1333;
	mov.u32 	%r6816, %r1334;
	mov.u32 	%r6817, %r1335;
$L__BB0_696:
	or.b32  	%r4639, %r6812, %r6811;
	or.b32  	%r4640, %r6813, %r4639;
	or.b32  	%r4641, %r6814, %r4640;
	or.b32  	%r4642, %r6815, %r4641;
	or.b32  	%r4643, %r6816, %r4642;
	or.b32  	%r4644, %r6817, %r4643;
	or.b32  	%r4645, %r6931, %r4644;
	setp.eq.s32 	%p2317, %r4645, 0;
	mov.pred 	%p4525, %p2232;
	mov.u32 	%r6933, %r6932;
	mov.u32 	%r6934, %r6932;
	mov.u32 	%r6935, %r6932;
	mov.u32 	%r6936, %r6932;
	mov.u32 	%r6937, %r6932;
	mov.u32 	%r6938, %r6932;
	mov.u32 	%r6939, %r6932;
	@%p2317 bra 	$L__BB0_759;
	mov.b32 	%r6908, 1;
	mov.b32 	%r6900, 0;
	mov.u32 	%r6901, %r6900;
	mov.u32 	%r6902, %r6900;
	mov.u32 	%r6903, %r6900;
	mov.u32 	%r6904, %r6900;
	mov.u32 	%r6905, %r6900;
	mov.u32 	%r6906, %r6900;
	mov.u32 	%r6907, %r6900;
	mov.u32 	%r6909, %r6900;
	mov.u32 	%r6910, %r6900;
	mov.u32 	%r6911, %r6900;
	mov.u32 	%r6912, %r6900;
	mov.u32 	%r6913, %r6900;
	mov.u32 	%r6914, %r6900;
	mov.u32 	%r6915, %r6900;
	mov.u32 	%r6916, %r6;
	mov.u32 	%r6917, %r7;
	mov.u32 	%r6918, %r8;
	mov.u32 	%r6919, %r9;
	mov.u32 	%r6920, %r10;
	mov.u32 	%r6921, %r11;
	mov.u32 	%r6922, %r12;
	mov.u32 	%r6842, %r13;
	mov.u32 	%r6851, %r6900;
$L__BB0_698:
	or.b32  	%r4648, %r6931, %r6817;
	or.b32  	%r4649, %r4648, %r6816;
	or.b32  	%r4650, %r4649, %r6815;
	or.b32  	%r4651, %r4650, %r6814;
	or.b32  	%r4652, %r4651, %r6813;
	or.b32  	%r4653, %r4652, %r6812;
	setp.eq.s32 	%p2319, %r4653, 0;
	setp.eq.s32 	%p2320, %r6811, 1;
	and.pred  	%p2321, %p2319, %p2320;
	mov.pred 	%p4525, 0;
	mov.u32 	%r6932, %r6908;
	mov.u32 	%r6933, %r6909;
	mov.u32 	%r6934, %r6910;
	mov.u32 	%r6935, %r6911;
	mov.u32 	%r6936, %r6912;
	mov.u32 	%r6937, %r6913;
	mov.u32 	%r6938, %r6914;
	mov.u32 	%r6939, %r6915;
	@%p2321 bra 	$L__BB0_759;
	or.b32  	%r4654, %r6842, %r6922;
	or.b32  	%r4655, %r4654, %r6921;
	or.b32  	%r4656, %r4655, %r6920;
	or.b32  	%r4657, %r4656, %r6919;
	or.b32  	%r4658, %r4657, %r6918;
	or.b32  	%r4659, %r4658, %r6917;
	setp.eq.s32 	%p2323, %r4659, 0;
	setp.eq.s32 	%p2324, %r6916, 1;
	and.pred  	%p2325, %p2323, %p2324;
	mov.u32 	%r6932, %r6900;
	mov.u32 	%r6933, %r6901;
	mov.u32 	%r6934, %r6902;
	mov.u32 	%r6935, %r6903;
	mov.u32 	%r6936, %r6904;
	mov.u32 	%r6937, %r6905;
	mov.u32 	%r6938, %r6906;
	mov.u32 	%r6939, %r6907;
	@%p2325 bra 	$L__BB0_759;
	or.b32  	%r4661, %r6812, %r6811;
	or.b32  	%r4662, %r6813, %r4661;
	or.b32  	%r4663, %r6814, %r4662;
	or.b32  	%r4664, %r6815, %r4663;
	or.b32  	%r4665, %r6816, %r4664;
	or.b32  	%r4666, %r6817, %r4665;
	or.b32  	%r4667, %r6931, %r4666;
	setp.eq.s32 	%p2327, %r4667, 0;
	mov.b32 	%r6932, 0;
	mov.pred 	%p4525, %p2232;
	mov.u32 	%r6933, %r6932;
	mov.u32 	%r6934, %r6932;
	mov.u32 	%r6935, %r6932;
	mov.u32 	%r6936, %r6932;
	mov.u32 	%r6937, %r6932;
	mov.u32 	%r6938, %r6932;
	mov.u32 	%r6939, %r6932;
	@%p2327 bra 	$L__BB0_759;
	or.b32  	%r4669, %r6917, %r6916;
	or.b32  	%r4670, %r6918, %r4669;
	or.b32  	%r4671, %r6919, %r4670;
	or.b32  	%r4672, %r6920, %r4671;
	or.b32  	%r4673, %r6921, %r4672;
	or.b32  	%r4674, %r6922, %r4673;
	or.b32  	%r4675, %r6842, %r4674;
	setp.eq.s32 	%p2329, %r4675, 0;
	mov.pred 	%p4525, %p2232;
	@%p2329 bra 	$L__BB0_759;
	and.b32  	%r4676, %r6811, 1;
	setp.eq.b32 	%p2330, %r4676, 1;
	mov.u32 	%r1386, %r6811;
	mov.u32 	%r1387, %r6812;
	mov.u32 	%r1388, %r6813;
	mov.u32 	%r1389, %r6814;
	mov.u32 	%r1390, %r6815;
	mov.u32 	%r1391, %r6816;
	mov.u32 	%r1392, %r6817;
	@%p2330 bra 	$L__BB0_703;
	bra.uni 	$L__BB0_706;
$L__BB0_703:
	and.b32  	%r4688, %r6916, 1;
	setp.eq.b32 	%p2335, %r4688, 1;
	@%p2335 bra 	$L__BB0_712;
$L__BB0_704:
	shr.u32 	%r1458, %r6842, 1;
	shf.l.wrap.b32 	%r1459, %r6922, %r6842, 31;
	shf.l.wrap.b32 	%r1460, %r6921, %r6922, 31;
	shf.l.wrap.b32 	%r1461, %r6920, %r6921, 31;
	shf.l.wrap.b32 	%r1462, %r6919, %r6920, 31;
	shf.l.wrap.b32 	%r1463, %r6918, %r6919, 31;
	shf.l.wrap.b32 	%r1464, %r6917, %r6918, 31;
	shf.l.wrap.b32 	%r6916, %r6916, %r6917, 31;
	and.b32  	%r4689, %r6900, 1;
	setp.eq.b32 	%p2336, %r4689, 1;
	@%p2336 bra 	$L__BB0_710;
	shf.l.wrap.b32 	%r1466, %r6906, %r6907, 31;
	shf.l.wrap.b32 	%r1467, %r6905, %r6906, 31;
	shf.l.wrap.b32 	%r1468, %r6904, %r6905, 31;
	shf.l.wrap.b32 	%r1469, %r6903, %r6904, 31;
	shf.l.wrap.b32 	%r1470, %r6902, %r6903, 31;
	shf.l.wrap.b32 	%r1471, %r6901, %r6902, 31;
	shf.l.wrap.b32 	%r6900, %r6900, %r6901, 31;
	mov.u32 	%r6901, %r1471;
	mov.u32 	%r6902, %r1470;
	mov.u32 	%r6903, %r1469;
	mov.u32 	%r6904, %r1468;
	mov.u32 	%r6905, %r1467;
	mov.u32 	%r6906, %r1466;
	bra.uni 	$L__BB0_711;
$L__BB0_706:
	shr.u32 	%r1410, %r6931, 1;
	shf.l.wrap.b32 	%r1411, %r1392, %r6931, 31;
	shf.l.wrap.b32 	%r1412, %r1391, %r1392, 31;
	shf.l.wrap.b32 	%r1413, %r1390, %r1391, 31;
	shf.l.wrap.b32 	%r1414, %r1389, %r1390, 31;
	shf.l.wrap.b32 	%r1415, %r1388, %r1389, 31;
	shf.l.wrap.b32 	%r1416, %r1387, %r1388, 31;
	shf.l.wrap.b32 	%r1386, %r1386, %r1387, 31;
	and.b32  	%r4677, %r6908, 1;
	setp.eq.b32 	%p2331, %r4677, 1;
	@%p2331 bra 	$L__BB0_708;
	shf.l.wrap.b32 	%r1418, %r6914, %r6915, 31;
	shf.l.wrap.b32 	%r1419, %r6913, %r6914, 31;
	shf.l.wrap.b32 	%r1420, %r6912, %r6913, 31;
	shf.l.wrap.b32 	%r1421, %r6911, %r6912, 31;
	shf.l.wrap.b32 	%r1422, %r6910, %r6911, 31;
	shf.l.wrap.b32 	%r1423, %r6909, %r6910, 31;
	shf.l.wrap.b32 	%r6908, %r6908, %r6909, 31;
	mov.u32 	%r6909, %r1423;
	mov.u32 	%r6910, %r1422;
	mov.u32 	%r6911, %r1421;
	mov.u32 	%r6912, %r1420;
	mov.u32 	%r6913, %r1419;
	mov.u32 	%r6914, %r1418;
	bra.uni 	$L__BB0_709;
$L__BB0_708:
	add.s32 	%r4678, %r6908, %r6;
	setp.lt.u32 	%p2332, %r4678, %r6908;
	selp.u64 	%rd26860, 1, 0, %p2332;
	cvt.u64.u32 	%rd26861, %r6909;
	add.s64 	%rd26862, %rd26860, %rd26861;
	add.s64 	%rd26863, %rd26862, %rd2;
	cvt.u32.u64 	%r4679, %rd26863;
	shr.u64 	%rd26864, %rd26863, 32;
	cvt.u64.u32 	%rd26865, %r6910;
	add.s64 	%rd26866, %rd26864, %rd26865;
	add.s64 	%rd26867, %rd26866, %rd3;
	cvt.u32.u64 	%r4680, %rd26867;
	shr.u64 	%rd26868, %rd26867, 32;
	cvt.u64.u32 	%rd26869, %r6911;
	add.s64 	%rd26870, %rd26868, %rd26869;
	add.s64 	%rd26871, %rd26870, %rd17;
	cvt.u32.u64 	%r4681, %rd26871;
	shr.u64 	%rd26872, %rd26871, 32;
	cvt.u64.u32 	%rd26873, %r6912;
	add.s64 	%rd26874, %rd26872, %rd26873;
	add.s64 	%rd26875, %rd26874, %rd18;
	cvt.u32.u64 	%r4682, %rd26875;
	shr.u64 	%rd26876, %rd26875, 32;
	cvt.u64.u32 	%rd26877, %r6913;
	add.s64 	%rd26878, %rd26876, %rd26877;
	add.s64 	%rd26879, %rd26878, %rd19;
	cvt.u32.u64 	%r4683, %rd26879;
	shr.u64 	%rd26880, %rd26879, 32;
	cvt.u64.u32 	%rd26881, %r6914;
	add.s64 	%rd26882, %rd26880, %rd26881;
	add.s64 	%rd26883, %rd26882, %rd7;
	cvt.u32.u64 	%r4684, %rd26883;
	{ .reg .b32 tmp; mov.b64 {tmp, %r4685}, %rd26883; }
	add.s32 	%r4686, %r6915, %r4685;
	add.s32 	%r6915, %r4686, %r13;
	shf.l.wrap.b32 	%r6914, %r4684, %r6915, 31;
	shf.l.wrap.b32 	%r6913, %r4683, %r4684, 31;
	shf.l.wrap.b32 	%r6912, %r4682, %r4683, 31;
	shf.l.wrap.b32 	%r6911, %r4681, %r4682, 31;
	shf.l.wrap.b32 	%r6910, %r4680, %r4681, 31;
	shf.l.wrap.b32 	%r6909, %r4679, %r4680, 31;
	shf.l.wrap.b32 	%r6908, %r4678, %r4679, 31;
$L__BB0_709:
	shr.u32 	%r6915, %r6915, 1;
	and.b32  	%r4687, %r1386, 1;
	setp.eq.b32 	%p2333, %r4687, 1;
	not.pred 	%p2334, %p2333;
	mov.u32 	%r1387, %r1416;
	mov.u32 	%r1388, %r1415;
	mov.u32 	%r1389, %r1414;
	mov.u32 	%r1390, %r1413;
	mov.u32 	%r1391, %r1412;
	mov.u32 	%r1392, %r1411;
	mov.u32 	%r6931, %r1410;
	@%p2334 bra 	$L__BB0_706;
	bra.uni 	$L__BB0_703;
$L__BB0_710:
	add.s32 	%r4690, %r6900, %r6;
	setp.lt.u32 	%p2337, %r4690, %r6900;
	selp.u64 	%rd26884, 1, 0, %p2337;
	cvt.u64.u32 	%rd26885, %r6901;
	add.s64 	%rd26886, %rd26884, %rd26885;
	add.s64 	%rd26887, %rd26886, %rd2;
	cvt.u32.u64 	%r4691, %rd26887;
	shr.u64 	%rd26888, %rd26887, 32;
	cvt.u64.u32 	%rd26889, %r6902;
	add.s64 	%rd26890, %rd26888, %rd26889;
	add.s64 	%rd26891, %rd26890, %rd3;
	cvt.u32.u64 	%r4692, %rd26891;
	shr.u64 	%rd26892, %rd26891, 32;
	cvt.u64.u32 	%rd26893, %r6903;
	add.s64 	%rd26894, %rd26892, %rd26893;
	add.s64 	%rd26895, %rd26894, %rd17;
	cvt.u32.u64 	%r4693, %rd26895;
	shr.u64 	%rd26896, %rd26895, 32;
	cvt.u64.u32 	%rd26897, %r6904;
	add.s64 	%rd26898, %rd26896, %rd26897;
	add.s64 	%rd26899, %rd26898, %rd18;
	cvt.u32.u64 	%r4694, %rd26899;
	shr.u64 	%rd26900, %rd26899, 32;
	cvt.u64.u32 	%rd26901, %r6905;
	add.s64 	%rd26902, %rd26900, %rd26901;
	add.s64 	%rd26903, %rd26902, %rd19;
	cvt.u32.u64 	%r4695, %rd26903;
	shr.u64 	%rd26904, %rd26903, 32;
	cvt.u64.u32 	%rd26905, %r6906;
	add.s64 	%rd26906, %rd26904, %rd26905;
	add.s64 	%rd26907, %rd26906, %rd7;
	cvt.u32.u64 	%r4696, %rd26907;
	{ .reg .b32 tmp; mov.b64 {tmp, %r4697}, %rd26907; }
	add.s32 	%r4698, %r6907, %r4697;
	add.s32 	%r6907, %r4698, %r13;
	shf.l.wrap.b32 	%r6906, %r4696, %r6907, 31;
	shf.l.wrap.b32 	%r6905, %r4695, %r4696, 31;
	shf.l.wrap.b32 	%r6904, %r4694, %r4695, 31;
	shf.l.wrap.b32 	%r6903, %r4693, %r4694, 31;
	shf.l.wrap.b32 	%r6902, %r4692, %r4693, 31;
	shf.l.wrap.b32 	%r6901, %r4691, %r4692, 31;
	shf.l.wrap.b32 	%r6900, %r4690, %r4691, 31;
$L__BB0_711:
	shr.u32 	%r6907, %r6907, 1;
	and.b32  	%r4699, %r6916, 1;
	setp.eq.b32 	%p2338, %r4699, 1;
	not.pred 	%p2339, %p2338;
	mov.u32 	%r6917, %r1464;
	mov.u32 	%r6918, %r1463;
	mov.u32 	%r6919, %r1462;
	mov.u32 	%r6920, %r1461;
	mov.u32 	%r6921, %r1460;
	mov.u32 	%r6922, %r1459;
	mov.u32 	%r6842, %r1458;
	@%p2339 bra 	$L__BB0_704;
$L__BB0_712:
	setp.lt.u32 	%p2340, %r6931, %r6842;
	@%p2340 bra 	$L__BB0_742;
	setp.gt.u32 	%p2341, %r6931, %r6842;
	@%p2341 bra 	$L__BB0_726;
	setp.lt.u32 	%p2342, %r1392, %r6922;
	@%p2342 bra 	$L__BB0_742;
	setp.gt.u32 	%p2343, %r1392, %r6922;
	@%p2343 bra 	$L__BB0_726;
	setp.lt.u32 	%p2344, %r1391, %r6921;
	@%p2344 bra 	$L__BB0_742;
	setp.gt.u32 	%p2345, %r1391, %r6921;
	@%p2345 bra 	$L__BB0_726;
	setp.lt.u32 	%p2346, %r1390, %r6920;
	@%p2346 bra 	$L__BB0_742;
	setp.gt.u32 	%p2347, %r1390, %r6920;
	@%p2347 bra 	$L__BB0_726;
	setp.lt.u32 	%p2348, %r1389, %r6919;
	@%p2348 bra 	$L__BB0_742;
	setp.gt.u32 	%p2349, %r1389, %r6919;
	@%p2349 bra 	$L__BB0_726;
	setp.lt.u32 	%p2350, %r1388, %r6918;
	@%p2350 bra 	$L__BB0_742;
	setp.gt.u32 	%p2351, %r1388, %r6918;
	@%p2351 bra 	$L__BB0_726;
	setp.lt.u32 	%p2352, %r1387, %r6917;
	@%p2352 bra 	$L__BB0_742;
	setp.le.u32 	%p2353, %r1387, %r6917;
	setp.lt.u32 	%p2354, %r1386, %r6916;
	and.pred  	%p2355, %p2353, %p2354;
	@%p2355 bra 	$L__BB0_742;
$L__BB0_726:
	sub.s32 	%r6811, %r1386, %r6916;
	setp.lt.u32 	%p2356, %r1386, %r6916;
	selp.u32 	%r4700, 1, 0, %p2356;
	add.s32 	%r4701, %r6917, %r4700;
	sub.s32 	%r6812, %r1387, %r4701;
	setp.lt.u32 	%p2357, %r1387, %r6917;
	setp.eq.s32 	%p2358, %r1387, %r6917;
	and.pred  	%p2359, %p2358, %p2356;
	or.pred  	%p2360, %p2357, %p2359;
	selp.u32 	%r4702, 1, 0, %p2360;
	add.s32 	%r4703, %r6918, %r4702;
	sub.s32 	%r6813, %r1388, %r4703;
	setp.lt.u32 	%p2361, %r1388, %r6918;
	setp.eq.s32 	%p2362, %r1388, %r6918;
	and.pred  	%p2363, %p2362, %p2360;
	or.pred  	%p2364, %p2361, %p2363;
	selp.u32 	%r4704, 1, 0, %p2364;
	add.s32 	%r4705, %r6919, %r4704;
	sub.s32 	%r6814, %r1389, %r4705;
	setp.lt.u32 	%p2365, %r1389, %r6919;
	setp.eq.s32 	%p2366, %r1389, %r6919;
	and.pred  	%p2367, %p2366, %p2364;
	or.pred  	%p2368, %p2365, %p2367;
	selp.u32 	%r4706, 1, 0, %p2368;
	add.s32 	%r4707, %r6920, %r4706;
	sub.s32 	%r6815, %r1390, %r4707;
	setp.lt.u32 	%p2369, %r1390, %r6920;
	setp.eq.s32 	%p2370, %r1390, %r6920;
	and.pred  	%p2371, %p2370, %p2368;
	or.pred  	%p2372, %p2369, %p2371;
	selp.u32 	%r4708, 1, 0, %p2372;
	add.s32 	%r4709, %r6921, %r4708;
	sub.s32 	%r6816, %r1391, %r4709;
	setp.lt.u32 	%p2373, %r1391, %r6921;
	setp.eq.s32 	%p2374, %r1391, %r6921;
	and.pred  	%p2375, %p2374, %p2372;
	or.pred  	%p2376, %p2373, %p2375;
	selp.u32 	%r4710, 1, 0, %p2376;
	add.s32 	%r4711, %r6922, %r4710;
	sub.s32 	%r6817, %r1392, %r4711;
	setp.lt.u32 	%p2377, %r1392, %r6922;
	setp.eq.s32 	%p2378, %r1392, %r6922;
	and.pred  	%p2379, %p2378, %p2376;
	or.pred  	%p2380, %p2377, %p2379;
	selp.u32 	%r4712, 1, 0, %p2380;
	add.s32 	%r4713, %r6842, %r4712;
	sub.s32 	%r6931, %r6931, %r4713;
	setp.lt.u32 	%p2381, %r6915, %r6907;
	@%p2381 bra 	$L__BB0_741;
	setp.gt.u32 	%p2382, %r6915, %r6907;
	@%p2382 bra 	$L__BB0_740;
	setp.lt.u32 	%p2383, %r6914, %r6906;
	@%p2383 bra 	$L__BB0_741;
	setp.gt.u32 	%p2384, %r6914, %r6906;
	@%p2384 bra 	$L__BB0_740;
	setp.lt.u32 	%p2385, %r6913, %r6905;
	@%p2385 bra 	$L__BB0_741;
	setp.gt.u32 	%p2386, %r6913, %r6905;
	@%p2386 bra 	$L__BB0_740;
	setp.lt.u32 	%p2387, %r6912, %r6904;
	@%p2387 bra 	$L__BB0_741;
	setp.gt.u32 	%p2388, %r6912, %r6904;
	@%p2388 bra 	$L__BB0_740;
	setp.lt.u32 	%p2389, %r6911, %r6903;
	@%p2389 bra 	$L__BB0_741;
	setp.gt.u32 	%p2390, %r6911, %r6903;
	@%p2390 bra 	$L__BB0_740;
	setp.lt.u32 	%p2391, %r6910, %r6902;
	@%p2391 bra 	$L__BB0_741;
	setp.gt.u32 	%p2392, %r6910, %r6902;
	@%p2392 bra 	$L__BB0_740;
	setp.lt.u32 	%p2393, %r6909, %r6901;
	@%p2393 bra 	$L__BB0_741;
	setp.le.u32 	%p2394, %r6909, %r6901;
	setp.lt.u32 	%p2395, %r6908, %r6900;
	and.pred  	%p2396, %p2394, %p2395;
	@%p2396 bra 	$L__BB0_741;
$L__BB0_740:
	sub.s32 	%r1514, %r6908, %r6900;
	setp.lt.u32 	%p2397, %r6908, %r6900;
	selp.u32 	%r4714, 1, 0, %p2397;
	add.s32 	%r4715, %r6901, %r4714;
	sub.s32 	%r1515, %r6909, %r4715;
	setp.lt.u32 	%p2398, %r6909, %r6901;
	setp.eq.s32 	%p2399, %r6909, %r6901;
	and.pred  	%p2400, %p2399, %p2397;
	or.pred  	%p2401, %p2398, %p2400;
	selp.u32 	%r4716, 1, 0, %p2401;
	add.s32 	%r4717, %r6902, %r4716;
	sub.s32 	%r1516, %r6910, %r4717;
	setp.lt.u32 	%p2402, %r6910, %r6902;
	setp.eq.s32 	%p2403, %r6910, %r6902;
	and.pred  	%p2404, %p2403, %p2401;
	or.pred  	%p2405, %p2402, %p2404;
	selp.u32 	%r4718, 1, 0, %p2405;
	add.s32 	%r4719, %r6903, %r4718;
	sub.s32 	%r1517, %r6911, %r4719;
	setp.lt.u32 	%p2406, %r6911, %r6903;
	setp.eq.s32 	%p2407, %r6911, %r6903;
	and.pred  	%p2408, %p2407, %p2405;
	or.pred  	%p2409, %p2406, %p2408;
	selp.u32 	%r4720, 1, 0, %p2409;
	add.s32 	%r4721, %r6904, %r4720;
	sub.s32 	%r1518, %r6912, %r4721;
	setp.lt.u32 	%p2410, %r6912, %r6904;
	setp.eq.s32 	%p2411, %r6912, %r6904;
	and.pred  	%p2412, %p2411, %p2409;
	or.pred  	%p2413, %p2410, %p2412;
	selp.u32 	%r4722, 1, 0, %p2413;
	add.s32 	%r4723, %r6905, %r4722;
	sub.s32 	%r1519, %r6913, %r4723;
	setp.lt.u32 	%p2414, %r6913, %r6905;
	setp.eq.s32 	%p2415, %r6913, %r6905;
	and.pred  	%p2416, %p2415, %p2413;
	or.pred  	%p2417, %p2414, %p2416;
	selp.u32 	%r4724, 1, 0, %p2417;
	add.s32 	%r4725, %r6906, %r4724;
	sub.s32 	%r1520, %r6914, %r4725;
	setp.lt.u32 	%p2418, %r6914, %r6906;
	setp.eq.s32 	%p2419, %r6914, %r6906;
	and.pred  	%p2420, %p2419, %p2417;
	or.pred  	%p2421, %p2418, %p2420;
	selp.u32 	%r4726, 1, 0, %p2421;
	add.s32 	%r4727, %r6907, %r4726;
	sub.s32 	%r6915, %r6915, %r4727;
	mov.u32 	%r6908, %r1514;
	mov.u32 	%r6909, %r1515;
	mov.u32 	%r6910, %r1516;
	mov.u32 	%r6911, %r1517;
	mov.u32 	%r6912, %r1518;
	mov.u32 	%r6913, %r1519;
	mov.u32 	%r6914, %r1520;
	bra.uni 	$L__BB0_758;
$L__BB0_741:
	sub.s32 	%r4728, %r6900, %r6908;
	setp.lt.u32 	%p2422, %r6900, %r6908;
	selp.u32 	%r4729, 1, 0, %p2422;
	add.s32 	%r4730, %r6909, %r4729;
	sub.s32 	%r4731, %r6901, %r4730;
	setp.lt.u32 	%p2423, %r6901, %r6909;
	setp.eq.s32 	%p2424, %r6901, %r6909;
	and.pred  	%p2425, %p2424, %p2422;
	or.pred  	%p2426, %p2423, %p2425;
	selp.u32 	%r4732, 1, 0, %p2426;
	add.s32 	%r4733, %r6910, %r4732;
	sub.s32 	%r4734, %r6902, %r4733;
	setp.lt.u32 	%p2427, %r6902, %r6910;
	setp.eq.s32 	%p2428, %r6902, %r6910;
	and.pred  	%p2429, %p2428, %p2426;
	or.pred  	%p2430, %p2427, %p2429;
	selp.u32 	%r4735, 1, 0, %p2430;
	add.s32 	%r4736, %r6911, %r4735;
	sub.s32 	%r4737, %r6903, %r4736;
	setp.lt.u32 	%p2431, %r6903, %r6911;
	setp.eq.s32 	%p2432, %r6903, %r6911;
	and.pred  	%p2433, %p2432, %p2430;
	or.pred  	%p2434, %p2431, %p2433;
	selp.u32 	%r4738, 1, 0, %p2434;
	add.s32 	%r4739, %r6912, %r4738;
	sub.s32 	%r4740, %r6904, %r4739;
	setp.lt.u32 	%p2435, %r6904, %r6912;
	setp.eq.s32 	%p2436, %r6904, %r6912;
	and.pred  	%p2437, %p2436, %p2434;
	or.pred  	%p2438, %p2435, %p2437;
	selp.u32 	%r4741, 1, 0, %p2438;
	add.s32 	%r4742, %r6913, %r4741;
	sub.s32 	%r4743, %r6905, %r4742;
	setp.lt.u32 	%p2439, %r6905, %r6913;
	setp.eq.s32 	%p2440, %r6905, %r6913;
	and.pred  	%p2441, %p2440, %p2438;
	or.pred  	%p2442, %p2439, %p2441;
	selp.u32 	%r4744, 1, 0, %p2442;
	add.s32 	%r4745, %r6914, %r4744;
	sub.s32 	%r4746, %r6906, %r4745;
	setp.lt.u32 	%p2443, %r6906, %r6914;
	setp.eq.s32 	%p2444, %r6906, %r6914;
	and.pred  	%p2445, %p2444, %p2442;
	or.pred  	%p2446, %p2443, %p2445;
	selp.u32 	%r4747, 1, 0, %p2446;
	add.s32 	%r4748, %r6915, %r4747;
	sub.s32 	%r4749, %r4748, %r6907;
	sub.s32 	%r6908, %r6, %r4728;
	setp.lt.u32 	%p2447, %r6, %r4728;
	selp.u32 	%r4750, 1, 0, %p2447;
	add.s32 	%r4751, %r4731, %r4750;
	sub.s32 	%r6909, %r7, %r4751;
	setp.lt.u32 	%p2448, %r7, %r4731;
	setp.eq.s32 	%p2449, %r7, %r4731;
	and.pred  	%p2450, %p2449, %p2447;
	or.pred  	%p2451, %p2448, %p2450;
	selp.u32 	%r4752, 1, 0, %p2451;
	add.s32 	%r4753, %r4734, %r4752;
	sub.s32 	%r6910, %r8, %r4753;
	setp.lt.u32 	%p2453, %r8, %r4734;
	setp.eq.s32 	%p2454, %r8, %r4734;
	and.pred  	%p2455, %p2454, %p2451;
	or.pred  	%p2456, %p2453, %p2455;
	selp.u32 	%r4754, 1, 0, %p2456;
	add.s32 	%r4755, %r4737, %r4754;
	sub.s32 	%r6911, %r9, %r4755;
	setp.lt.u32 	%p2458, %r9, %r4737;
	setp.eq.s32 	%p2459, %r9, %r4737;
	and.pred  	%p2460, %p2459, %p2456;
	or.pred  	%p2461, %p2458, %p2460;
	selp.u32 	%r4756, 1, 0, %p2461;
	add.s32 	%r4757, %r4740, %r4756;
	sub.s32 	%r6912, %r10, %r4757;
	setp.lt.u32 	%p2463, %r10, %r4740;
	setp.eq.s32 	%p2464, %r10, %r4740;
	and.pred  	%p2465, %p2464, %p2461;
	or.pred  	%p2466, %p2463, %p2465;
	selp.u32 	%r4758, 1, 0, %p2466;
	add.s32 	%r4759, %r4743, %r4758;
	sub.s32 	%r6913, %r11, %r4759;
	setp.lt.u32 	%p2468, %r11, %r4743;
	setp.eq.s32 	%p2469, %r11, %r4743;
	and.pred  	%p2470, %p2469, %p2466;
	or.pred  	%p2471, %p2468, %p2470;
	selp.u32 	%r4760, 1, 0, %p2471;
	add.s32 	%r4761, %r4746, %r4760;
	sub.s32 	%r6914, %r12, %r4761;
	setp.lt.u32 	%p2473, %r12, %r4746;
	setp.eq.s32 	%p2474, %r12, %r4746;
	and.pred  	%p2475, %p2474, %p2471;
	or.pred  	%p2476, %p2473, %p2475;
	selp.s32 	%r4762, -1, 0, %p2476;
	add.s32 	%r4763, %r4749, %r4762;
	add.s32 	%r6915, %r4763, %r13;
	bra.uni 	$L__BB0_758;
$L__BB0_742:
	sub.s32 	%r1530, %r6916, %r1386;
	setp.lt.u32 	%p2477, %r6916, %r1386;
	selp.u32 	%r4764, 1, 0, %p2477;
	add.s32 	%r4765, %r1387, %r4764;
	sub.s32 	%r1531, %r6917, %r4765;
	setp.lt.u32 	%p2478, %r6917, %r1387;
	setp.eq.s32 	%p2479, %r6917, %r1387;
	and.pred  	%p2480, %p2479, %p2477;
	or.pred  	%p2481, %p2478, %p2480;
	selp.u32 	%r4766, 1, 0, %p2481;
	add.s32 	%r4767, %r1388, %r4766;
	sub.s32 	%r1532, %r6918, %r4767;
	setp.lt.u32 	%p2482, %r6918, %r1388;
	setp.eq.s32 	%p2483, %r6918, %r1388;
	and.pred  	%p2484, %p2483, %p2481;
	or.pred  	%p2485, %p2482, %p2484;
	selp.u32 	%r4768, 1, 0, %p2485;
	add.s32 	%r4769, %r1389, %r4768;
	sub.s32 	%r1533, %r6919, %r4769;
	setp.lt.u32 	%p2486, %r6919, %r1389;
	setp.eq.s32 	%p2487, %r6919, %r1389;
	and.pred  	%p2488, %p2487, %p2485;
	or.pred  	%p2489, %p2486, %p2488;
	selp.u32 	%r4770, 1, 0, %p2489;
	add.s32 	%r4771, %r1390, %r4770;
	sub.s32 	%r1534, %r6920, %r4771;
	setp.lt.u32 	%p2490, %r6920, %r1390;
	setp.eq.s32 	%p2491, %r6920, %r1390;
	and.pred  	%p2492, %p2491, %p2489;
	or.pred  	%p2493, %p2490, %p2492;
	selp.u32 	%r4772, 1, 0, %p2493;
	add.s32 	%r4773, %r1391, %r4772;
	sub.s32 	%r1535, %r6921, %r4773;
	setp.lt.u32 	%p2494, %r6921, %r1391;
	setp.eq.s32 	%p2495, %r6921, %r1391;
	and.pred  	%p2496, %p2495, %p2493;
	or.pred  	%p2497, %p2494, %p2496;
	selp.u32 	%r4774, 1, 0, %p2497;
	add.s32 	%r4775, %r1392, %r4774;
	sub.s32 	%r1536, %r6922, %r4775;
	setp.lt.u32 	%p2498, %r6922, %r1392;
	setp.eq.s32 	%p2499, %r6922, %r1392;
	and.pred  	%p2500, %p2499, %p2497;
	or.pred  	%p2501, %p2498, %p2500;
	selp.u32 	%r4776, 1, 0, %p2501;
	add.s32 	%r4777, %r6931, %r4776;
	sub.s32 	%r6842, %r6842, %r4777;
	setp.lt.u32 	%p2502, %r6907, %r6915;
	@%p2502 bra 	$L__BB0_757;
	setp.gt.u32 	%p2503, %r6907, %r6915;
	@%p2503 bra 	$L__BB0_756;
	setp.lt.u32 	%p2504, %r6906, %r6914;
	@%p2504 bra 	$L__BB0_757;
	setp.gt.u32 	%p2505, %r6906, %r6914;
	@%p2505 bra 	$L__BB0_756;
	setp.lt.u32 	%p2506, %r6905, %r6913;
	@%p2506 bra 	$L__BB0_757;
	setp.gt.u32 	%p2507, %r6905, %r6913;
	@%p2507 bra 	$L__BB0_756;
	setp.lt.u32 	%p2508, %r6904, %r6912;
	@%p2508 bra 	$L__BB0_757;
	setp.gt.u32 	%p2509, %r6904, %r6912;
	@%p2509 bra 	$L__BB0_756;
	setp.lt.u32 	%p2510, %r6903, %r6911;
	@%p2510 bra 	$L__BB0_757;
	setp.gt.u32 	%p2511, %r6903, %r6911;
	@%p2511 bra 	$L__BB0_756;
	setp.lt.u32 	%p2512, %r6902, %r6910;
	@%p2512 bra 	$L__BB0_757;
	setp.gt.u32 	%p2513, %r6902, %r6910;
	@%p2513 bra 	$L__BB0_756;
	setp.lt.u32 	%p2514, %r6901, %r6909;
	@%p2514 bra 	$L__BB0_757;
	setp.le.u32 	%p2515, %r6901, %r6909;
	setp.lt.u32 	%p2516, %r6900, %r6908;
	and.pred  	%p2517, %p2515, %p2516;
	@%p2517 bra 	$L__BB0_757;
$L__BB0_756:
	sub.s32 	%r1538, %r6900, %r6908;
	setp.lt.u32 	%p2518, %r6900, %r6908;
	selp.u32 	%r4778, 1, 0, %p2518;
	add.s32 	%r4779, %r6909, %r4778;
	sub.s32 	%r1539, %r6901, %r4779;
	setp.lt.u32 	%p2519, %r6901, %r6909;
	setp.eq.s32 	%p2520, %r6901, %r6909;
	and.pred  	%p2521, %p2520, %p2518;
	or.pred  	%p2522, %p2519, %p2521;
	selp.u32 	%r4780, 1, 0, %p2522;
	add.s32 	%r4781, %r6910, %r4780;
	sub.s32 	%r1540, %r6902, %r4781;
	setp.lt.u32 	%p2523, %r6902, %r6910;
	setp.eq.s32 	%p2524, %r6902, %r6910;
	and.pred  	%p2525, %p2524, %p2522;
	or.pred  	%p2526, %p2523, %p2525;
	selp.u32 	%r4782, 1, 0, %p2526;
	add.s32 	%r4783, %r6911, %r4782;
	sub.s32 	%r1541, %r6903, %r4783;
	setp.lt.u32 	%p2527, %r6903, %r6911;
	setp.eq.s32 	%p2528, %r6903, %r6911;
	and.pred  	%p2529, %p2528, %p2526;
	or.pred  	%p2530, %p2527, %p2529;
	selp.u32 	%r4784, 1, 0, %p2530;
	add.s32 	%r4785, %r6912, %r4784;
	sub.s32 	%r1542, %r6904, %r4785;
	setp.lt.u32 	%p2531, %r6904, %r6912;
	setp.eq.s32 	%p2532, %r6904, %r6912;
	and.pred  	%p2533, %p2532, %p2530;
	or.pred  	%p2534, %p2531, %p2533;
	selp.u32 	%r4786, 1, 0, %p2534;
	add.s32 	%r4787, %r6913, %r4786;
	sub.s32 	%r1543, %r6905, %r4787;
	setp.lt.u32 	%p2535, %r6905, %r6913;
	setp.eq.s32 	%p2536, %r6905, %r6913;
	and.pred  	%p2537, %p2536, %p2534;
	or.pred  	%p2538, %p2535, %p2537;
	selp.u32 	%r4788, 1, 0, %p2538;
	add.s32 	%r4789, %r6914, %r4788;
	sub.s32 	%r1544, %r6906, %r4789;
	setp.lt.u32 	%p2539, %r6906, %r6914;
	setp.eq.s32 	%p2540, %r6906, %r6914;
	and.pred  	%p2541, %p2540, %p2538;
	or.pred  	%p2542, %p2539, %p2541;
	selp.u32 	%r4790, 1, 0, %p2542;
	add.s32 	%r4791, %r6915, %r4790;
	sub.s32 	%r6907, %r6907, %r4791;
	mov.u32 	%r6900, %r1538;
	mov.u32 	%r6901, %r1539;
	mov.u32 	%r6902, %r1540;
	mov.u32 	%r6903, %r1541;
	mov.u32 	%r6904, %r1542;
	mov.u32 	%r6905, %r1543;
	mov.u32 	%r6906, %r1544;
	mov.u32 	%r6916, %r1530;
	mov.u32 	%r6917, %r1531;
	mov.u32 	%r6918, %r1532;
	mov.u32 	%r6919, %r1533;
	mov.u32 	%r6920, %r1534;
	mov.u32 	%r6921, %r1535;
	mov.u32 	%r6922, %r1536;
	mov.u32 	%r6811, %r1386;
	mov.u32 	%r6812, %r1387;
	mov.u32 	%r6813, %r1388;
	mov.u32 	%r6814, %r1389;
	mov.u32 	%r6815, %r1390;
	mov.u32 	%r6816, %r1391;
	mov.u32 	%r6817, %r1392;
	bra.uni 	$L__BB0_758;
$L__BB0_757:
	sub.s32 	%r4792, %r6908, %r6900;
	setp.lt.u32 	%p2543, %r6908, %r6900;
	selp.u32 	%r4793, 1, 0, %p2543;
	add.s32 	%r4794, %r6901, %r4793;
	sub.s32 	%r4795, %r6909, %r4794;
	setp.lt.u32 	%p2544, %r6909, %r6901;
	setp.eq.s32 	%p2545, %r6909, %r6901;
	and.pred  	%p2546, %p2545, %p2543;
	or.pred  	%p2547, %p2544, %p2546;
	selp.u32 	%r4796, 1, 0, %p2547;
	add.s32 	%r4797, %r6902, %r4796;
	sub.s32 	%r4798, %r6910, %r4797;
	setp.lt.u32 	%p2548, %r6910, %r6902;
	setp.eq.s32 	%p2549, %r6910, %r6902;
	and.pred  	%p2550, %p2549, %p2547;
	or.pred  	%p2551, %p2548, %p2550;
	selp.u32 	%r4799, 1, 0, %p2551;
	add.s32 	%r4800, %r6903, %r4799;
	sub.s32 	%r4801, %r6911, %r4800;
	setp.lt.u32 	%p2552, %r6911, %r6903;
	setp.eq.s32 	%p2553, %r6911, %r6903;
	and.pred  	%p2554, %p2553, %p2551;
	or.pred  	%p2555, %p2552, %p2554;
	selp.u32 	%r4802, 1, 0, %p2555;
	add.s32 	%r4803, %r6904, %r4802;
	sub.s32 	%r4804, %r6912, %r4803;
	setp.lt.u32 	%p2556, %r6912, %r6904;
	setp.eq.s32 	%p2557, %r6912, %r6904;
	and.pred  	%p2558, %p2557, %p2555;
	or.pred  	%p2559, %p2556, %p2558;
	selp.u32 	%r4805, 1, 0, %p2559;
	add.s32 	%r4806, %r6905, %r4805;
	sub.s32 	%r4807, %r6913, %r4806;
	setp.lt.u32 	%p2560, %r6913, %r6905;
	setp.eq.s32 	%p2561, %r6913, %r6905;
	and.pred  	%p2562, %p2561, %p2559;
	or.pred  	%p2563, %p2560, %p2562;
	selp.u32 	%r4808, 1, 0, %p2563;
	add.s32 	%r4809, %r6906, %r4808;
	sub.s32 	%r4810, %r6914, %r4809;
	setp.lt.u32 	%p2564, %r6914, %r6906;
	setp.eq.s32 	%p2565, %r6914, %r6906;
	and.pred  	%p2566, %p2565, %p2563;
	or.pred  	%p2567, %p2564, %p2566;
	selp.u32 	%r4811, 1, 0, %p2567;
	add.s32 	%r4812, %r6907, %r4811;
	sub.s32 	%r4813, %r4812, %r6915;
	sub.s32 	%r6900, %r6, %r4792;
	setp.lt.u32 	%p2568, %r6, %r4792;
	selp.u32 	%r4814, 1, 0, %p2568;
	add.s32 	%r4815, %r4795, %r4814;
	sub.s32 	%r6901, %r7, %r4815;
	setp.lt.u32 	%p2569, %r7, %r4795;
	setp.eq.s32 	%p2570, %r7, %r4795;
	and.pred  	%p2571, %p2570, %p2568;
	or.pred  	%p2572, %p2569, %p2571;
	selp.u32 	%r4816, 1, 0, %p2572;
	add.s32 	%r4817, %r4798, %r4816;
	sub.s32 	%r6902, %r8, %r4817;
	setp.lt.u32 	%p2574, %r8, %r4798;
	setp.eq.s32 	%p2575, %r8, %r4798;
	and.pred  	%p2576, %p2575, %p2572;
	or.pred  	%p2577, %p2574, %p2576;
	selp.u32 	%r4818, 1, 0, %p2577;
	add.s32 	%r4819, %r4801, %r4818;
	sub.s32 	%r6903, %r9, %r4819;
	setp.lt.u32 	%p2579, %r9, %r4801;
	setp.eq.s32 	%p2580, %r9, %r4801;
	and.pred  	%p2581, %p2580, %p2577;
	or.pred  	%p2582, %p2579, %p2581;
	selp.u32 	%r4820, 1, 0, %p2582;
	add.s32 	%r4821, %r4804, %r4820;
	sub.s32 	%r6904, %r10, %r4821;
	setp.lt.u32 	%p2584, %r10, %r4804;
	setp.eq.s32 	%p2585, %r10, %r4804;
	and.pred  	%p2586, %p2585, %p2582;
	or.pred  	%p2587, %p2584, %p2586;
	selp.u32 	%r4822, 1, 0, %p2587;
	add.s32 	%r4823, %r4807, %r4822;
	sub.s32 	%r6905, %r11, %r4823;
	setp.lt.u32 	%p2589, %r11, %r4807;
	setp.eq.s32 	%p2590, %r11, %r4807;
	and.pred  	%p2591, %p2590, %p2587;
	or.pred  	%p2592, %p2589, %p2591;
	selp.u32 	%r4824, 1, 0, %p2592;
	add.s32 	%r4825, %r4810, %r4824;
	sub.s32 	%r6906, %r12, %r4825;
	setp.lt.u32 	%p2594, %r12, %r4810;
	setp.eq.s32 	%p2595, %r12, %r4810;
	and.pred  	%p2596, %p2595, %p2592;
	or.pred  	%p2597, %p2594, %p2596;
	selp.s32 	%r4826, -1, 0, %p2597;
	add.s32 	%r4827, %r4813, %r4826;
	add.s32 	%r6907, %r4827, %r13;
	mov.u32 	%r6916, %r1530;
	mov.u32 	%r6917, %r1531;
	mov.u32 	%r6918, %r1532;
	mov.u32 	%r6919, %r1533;
	mov.u32 	%r6920, %r1534;
	mov.u32 	%r6921, %r1535;
	mov.u32 	%r6922, %r1536;
	mov.u32 	%r6811, %r1386;
	mov.u32 	%r6812, %r1387;
	mov.u32 	%r6813, %r1388;
	mov.u32 	%r6814, %r1389;
	mov.u32 	%r6815, %r1390;
	mov.u32 	%r6816, %r1391;
	mov.u32 	%r6817, %r1392;
$L__BB0_758:
	add.s32 	%r6851, %r6851, 1;
	setp.ne.s32 	%p2599, %r6851, 20000;
	mov.pred 	%p4525, %p2232;
	mov.u32 	%r6933, %r6932;
	mov.u32 	%r6934, %r6932;
	mov.u32 	%r6935, %r6932;
	mov.u32 	%r6936, %r6932;
	mov.u32 	%r6937, %r6932;
	mov.u32 	%r6938, %r6932;
	mov.u32 	%r6939, %r6932;
	@%p2599 bra 	$L__BB0_698;
$L__BB0_759:
	mov.pred 	%p4526, -1;
	@%p4525 bra 	$L__BB0_908;
	mul.wide.u32 	%rd26908, %r33, %r6932;
	shr.u64 	%rd26909, %rd26908, 32;
	cvt.u32.u64 	%r4829, %rd26908;
	mul.wide.u32 	%rd26910, %r32, %r6932;
	shr.u64 	%rd26911, %rd26910, 32;
	and.b64  	%rd26912, %rd26910, 4294967295;
	add.s64 	%rd26913, %rd26909, %rd26912;
	shr.u64 	%rd26914, %rd26913, 32;
	add.s64 	%rd26915, %rd26914, %rd26911;
	mul.wide.u32 	%rd26916, %r31, %r6932;
	shr.u64 	%rd26917, %rd26916, 32;
	and.b64  	%rd26918, %rd26916, 4294967295;
	and.b64  	%rd26919, %rd26915, 4294967295;
	add.s64 	%rd26920, %rd26919, %rd26918;
	shr.u64 	%rd26921, %rd26920, 32;
	add.s64 	%rd26922, %rd26921, %rd26917;
	mul.wide.u32 	%rd26923, %r30, %r6932;
	shr.u64 	%rd26924, %rd26923, 32;
	and.b64  	%rd26925, %rd26923, 4294967295;
	and.b64  	%rd26926, %rd26922, 4294967295;
	add.s64 	%rd26927, %rd26926, %rd26925;
	shr.u64 	%rd26928, %rd26927, 32;
	add.s64 	%rd26929, %rd26928, %rd26924;
	mul.wide.u32 	%rd26930, %r29, %r6932;
	shr.u64 	%rd26931, %rd26930, 32;
	and.b64  	%rd26932, %rd26930, 4294967295;
	and.b64  	%rd26933, %rd26929, 4294967295;
	add.s64 	%rd26934, %rd26933, %rd26932;
	shr.u64 	%rd26935, %rd26934, 32;
	add.s64 	%rd26936, %rd26935, %rd26931;
	mul.wide.u32 	%rd26937, %r28, %r6932;
	shr.u64 	%rd26938, %rd26937, 32;
	and.b64  	%rd26939, %rd26937, 4294967295;
	and.b64  	%rd26940, %rd26936, 4294967295;
	add.s64 	%rd26941, %rd26940, %rd26939;
	shr.u64 	%rd26942, %rd26941, 32;
	add.s64 	%rd26943, %rd26942, %rd26938;
	mul.wide.u32 	%rd26944, %r27, %r6932;
	shr.u64 	%rd26945, %rd26944, 32;
	and.b64  	%rd26946, %rd26944, 4294967295;
	and.b64  	%rd26947, %rd26943, 4294967295;
	add.s64 	%rd26948, %rd26947, %rd26946;
	shr.u64 	%rd26949, %rd26948, 32;
	add.s64 	%rd26950, %rd26949, %rd26945;
	mul.wide.u32 	%rd26951, %r26, %r6932;
	shr.u64 	%rd26952, %rd26951, 32;
	and.b64  	%rd26953, %rd26951, 4294967295;
	and.b64  	%rd26954, %rd26950, 4294967295;
	add.s64 	%rd26955, %rd26954, %rd26953;
	shr.u64 	%rd26956, %rd26955, 32;
	add.s64 	%rd26957, %rd26956, %rd26952;
	mul.lo.s32 	%r4830, %r22, %r4829;
	cvt.u64.u32 	%rd26958, %r4830;
	mul.wide.u32 	%rd26959, %r6, %r4830;
	shr.u64 	%rd26960, %rd26959, 32;
	and.b64  	%rd26961, %rd26908, 4294967295;
	and.b64  	%rd26962, %rd26959, 4294967295;
	add.s64 	%rd26963, %rd26962, %rd26961;
	shr.u64 	%rd26964, %rd26963, 32;
	add.s64 	%rd26965, %rd26964, %rd26960;
	mul.lo.s64 	%rd26966, %rd2, %rd26958;
	shr.u64 	%rd26967, %rd26966, 32;
	and.b64  	%rd26968, %rd26913, 4294967295;
	and.b64  	%rd26969, %rd26966, 4294967295;
	and.b64  	%rd26970, %rd26965, 4294967295;
	add.s64 	%rd26971, %rd26970, %rd26968;
	add.s64 	%rd26972, %rd26971, %rd26969;
	shr.u64 	%rd26973, %rd26972, 32;
	add.s64 	%rd26974, %rd26973, %rd26967;
	mul.lo.s64 	%rd26975, %rd3, %rd26958;
	shr.u64 	%rd26976, %rd26975, 32;
	and.b64  	%rd26977, %rd26920, 4294967295;
	and.b64  	%rd26978, %rd26975, 4294967295;
	and.b64  	%rd26979, %rd26974, 4294967295;
	add.s64 	%rd26980, %rd26979, %rd26977;
	add.s64 	%rd26981, %rd26980, %rd26978;
	shr.u64 	%rd26982, %rd26981, 32;
	add.s64 	%rd26983, %rd26982, %rd26976;
	mul.lo.s64 	%rd26984, %rd17, %rd26958;
	shr.u64 	%rd26985, %rd26984, 32;
	and.b64  	%rd26986, %rd26927, 4294967295;
	and.b64  	%rd26987, %rd26984, 4294967295;
	and.b64  	%rd26988, %rd26983, 4294967295;
	add.s64 	%rd26989, %rd26988, %rd26986;
	add.s64 	%rd26990, %rd26989, %rd26987;
	shr.u64 	%rd26991, %rd26990, 32;
	add.s64 	%rd26992, %rd26991, %rd26985;
	mul.lo.s64 	%rd26993, %rd18, %rd26958;
	shr.u64 	%rd26994, %rd26993, 32;
	and.b64  	%rd26995, %rd26934, 4294967295;
	and.b64  	%rd26996, %rd26993, 4294967295;
	and.b64  	%rd26997, %rd26992, 4294967295;
	add.s64 	%rd26998, %rd26997, %rd26995;
	add.s64 	%rd26999, %rd26998, %rd26996;
	shr.u64 	%rd27000, %rd26999, 32;
	add.s64 	%rd27001, %rd27000, %rd26994;
	mul.lo.s64 	%rd27002, %rd19, %rd26958;
	shr.u64 	%rd27003, %rd27002, 32;
	and.b64  	%rd27004, %rd26941, 4294967295;
	and.b64  	%rd27005, %rd27002, 4294967295;
	and.b64  	%rd27006, %rd27001, 4294967295;
	add.s64 	%rd27007, %rd27006, %rd27004;
	add.s64 	%rd27008, %rd27007, %rd27005;
	shr.u64 	%rd27009, %rd27008, 32;
	add.s64 	%rd27010, %rd27009, %rd27003;
	mul.lo.s64 	%rd27011, %rd7, %rd26958;
	shr.u64 	%rd27012, %rd27011, 32;
	and.b64  	%rd27013, %rd26948, 4294967295;
	and.b64  	%rd27014, %rd27011, 4294967295;
	and.b64  	%rd27015, %rd27010, 4294967295;
	add.s64 	%rd27016, %rd27015, %rd27013;
	add.s64 	%rd27017, %rd27016, %rd27014;
	shr.u64 	%rd27018, %rd27017, 32;
	add.s64 	%rd27019, %rd27018, %rd27012;
	mul.wide.u32 	%rd27020, %r13, %r4830;
	shr.u64 	%rd27021, %rd27020, 32;
	and.b64  	%rd27022, %rd26955, 4294967295;
	and.b64  	%rd27023, %rd27020, 4294967295;
	and.b64  	%rd27024, %rd27019, 4294967295;
	add.s64 	%rd27025, %rd27024, %rd27022;
	add.s64 	%rd27026, %rd27025, %rd27023;
	shr.u64 	%rd27027, %rd27026, 32;
	add.s64 	%rd27028, %rd27027, %rd27021;
	add.s64 	%rd27029, %rd26957, %rd27028;
	mul.wide.u32 	%rd27030, %r33, %r6933;
	shr.u64 	%rd27031, %rd27030, 32;
	and.b64  	%rd27032, %rd26972, 4294967295;
	and.b64  	%rd27033, %rd27030, 4294967295;
	add.s64 	%rd27034, %rd27033, %rd27032;
	cvt.u32.u64 	%r4831, %rd27034;
	shr.u64 	%rd27035, %rd27034, 32;
	add.s64 	%rd27036, %rd27035, %rd27031;
	mul.wide.u32 	%rd27037, %r32, %r6933;
	shr.u64 	%rd27038, %rd27037, 32;
	and.b64  	%rd27039, %rd26981, 4294967295;
	and.b64  	%rd27040, %rd27037, 4294967295;
	and.b64  	%rd27041, %rd27036, 4294967295;
	add.s64 	%rd27042, %rd27041, %rd27039;
	add.s64 	%rd27043, %rd27042, %rd27040;
	shr.u64 	%rd27044, %rd27043, 32;
	add.s64 	%rd27045, %rd27044, %rd27038;
	mul.wide.u32 	%rd27046, %r31, %r6933;
	shr.u64 	%rd27047, %rd27046, 32;
	and.b64  	%rd27048, %rd26990, 4294967295;
	and.b64  	%rd27049, %rd27046, 4294967295;
	and.b64  	%rd27050, %rd27045, 4294967295;
	add.s64 	%rd27051, %rd27050, %rd27048;
	add.s64 	%rd27052, %rd27051, %rd27049;
	shr.u64 	%rd27053, %rd27052, 32;
	add.s64 	%rd27054, %rd27053, %rd27047;
	mul.wide.u32 	%rd27055, %r30, %r6933;
	shr.u64 	%rd27056, %rd27055, 32;
	and.b64  	%rd27057, %rd26999, 4294967295;
	and.b64  	%rd27058, %rd27055, 4294967295;
	and.b64  	%rd27059, %rd27054, 4294967295;
	add.s64 	%rd27060, %rd27059, %rd27057;
	add.s64 	%rd27061, %rd27060, %rd27058;
	shr.u64 	%rd27062, %rd27061, 32;
	add.s64 	%rd27063, %rd27062, %rd27056;
	mul.wide.u32 	%rd27064, %r29, %r6933;
	shr.u64 	%rd27065, %rd27064, 32;
	and.b64  	%rd27066, %rd27008, 4294967295;
	and.b64  	%rd27067, %rd27064, 4294967295;
	and.b64  	%rd27068, %rd27063, 4294967295;
	add.s64 	%rd27069, %rd27068, %rd27066;
	add.s64 	%rd27070, %rd27069, %rd27067;
	shr.u64 	%rd27071, %rd27070, 32;
	add.s64 	%rd27072, %rd27071, %rd27065;
	mul.wide.u32 	%rd27073, %r28, %r6933;
	shr.u64 	%rd27074, %rd27073, 32;
	and.b64  	%rd27075, %rd27017, 4294967295;
	and.b64  	%rd27076, %rd27073, 4294967295;
	and.b64  	%rd27077, %rd27072, 4294967295;
	add.s64 	%rd27078, %rd27077, %rd27075;
	add.s64 	%rd27079, %rd27078, %rd27076;
	shr.u64 	%rd27080, %rd27079, 32;
	add.s64 	%rd27081, %rd27080, %rd27074;
	mul.wide.u32 	%rd27082, %r27, %r6933;
	shr.u64 	%rd27083, %rd27082, 32;
	and.b64  	%rd27084, %rd27026, 4294967295;
	and.b64  	%rd27085, %rd27082, 4294967295;
	and.b64  	%rd27086, %rd27081, 4294967295;
	add.s64 	%rd27087, %rd27086, %rd27084;
	add.s64 	%rd27088, %rd27087, %rd27085;
	shr.u64 	%rd27089, %rd27088, 32;
	add.s64 	%rd27090, %rd27089, %rd27083;
	mul.wide.u32 	%rd27091, %r26, %r6933;
	shr.u64 	%rd27092, %rd27091, 32;
	and.b64  	%rd27093, %rd27029, 4294967295;
	and.b64  	%rd27094, %rd27091, 4294967295;
	and.b64  	%rd27095, %rd27090, 4294967295;
	add.s64 	%rd27096, %rd27095, %rd27093;
	add.s64 	%rd27097, %rd27096, %rd27094;
	shr.u64 	%rd27098, %rd27097, 32;
	add.s64 	%rd27099, %rd27098, %rd27092;
	mul.lo.s32 	%r4832, %r22, %r4831;
	cvt.u64.u32 	%rd27100, %r4832;
	mul.wide.u32 	%rd27101, %r6, %r4832;
	shr.u64 	%rd27102, %rd27101, 32;
	and.b64  	%rd27103, %rd27034, 4294967295;
	and.b64  	%rd27104, %rd27101, 4294967295;
	add.s64 	%rd27105, %rd27104, %rd27103;
	shr.u64 	%rd27106, %rd27105, 32;
	add.s64 	%rd27107, %rd27106, %rd27102;
	mul.lo.s64 	%rd27108, %rd2, %rd27100;
	shr.u64 	%rd27109, %rd27108, 32;
	and.b64  	%rd27110, %rd27043, 4294967295;
	and.b64  	%rd27111, %rd27108, 4294967295;
	and.b64  	%rd27112, %rd27107, 4294967295;
	add.s64 	%rd27113, %rd27112, %rd27110;
	add.s64 	%rd27114, %rd27113, %rd27111;
	shr.u64 	%rd27115, %rd27114, 32;
	add.s64 	%rd27116, %rd27115, %rd27109;
	mul.lo.s64 	%rd27117, %rd3, %rd27100;
	shr.u64 	%rd27118, %rd27117, 32;
	and.b64  	%rd27119, %rd27052, 4294967295;
	and.b64  	%rd27120, %rd27117, 4294967295;
	and.b64  	%rd27121, %rd27116, 4294967295;
	add.s64 	%rd27122, %rd27121, %rd27119;
	add.s64 	%rd27123, %rd27122, %rd27120;
	shr.u64 	%rd27124, %rd27123, 32;
	add.s64 	%rd27125, %rd27124, %rd27118;
	mul.lo.s64 	%rd27126, %rd17, %rd27100;
	shr.u64 	%rd27127, %rd27126, 32;
	and.b64  	%rd27128, %rd27061, 4294967295;
	and.b64  	%rd27129, %rd27126, 4294967295;
	and.b64  	%rd27130, %rd27125, 4294967295;
	add.s64 	%rd27131, %rd27130, %rd27128;
	add.s64 	%rd27132, %rd27131, %rd27129;
	shr.u64 	%rd27133, %rd27132, 32;
	add.s64 	%rd27134, %rd27133, %rd27127;
	mul.lo.s64 	%rd27135, %rd18, %rd27100;
	shr.u64 	%rd27136, %rd27135, 32;
	and.b64  	%rd27137, %rd27070, 4294967295;
	and.b64  	%rd27138, %rd27135, 4294967295;
	and.b64  	%rd27139, %rd27134, 4294967295;
	add.s64 	%rd27140, %rd27139, %rd27137;
	add.s64 	%rd27141, %rd27140, %rd27138;
	shr.u64 	%rd27142, %rd27141, 32;
	add.s64 	%rd27143, %rd27142, %rd27136;
	mul.lo.s64 	%rd27144, %rd19, %rd27100;
	shr.u64 	%rd27145, %rd27144, 32;
	and.b64  	%rd27146, %rd27079, 4294967295;
	and.b64  	%rd27147, %rd27144, 4294967295;
	and.b64  	%rd27148, %rd27143, 4294967295;
	add.s64 	%rd27149, %rd27148, %rd27146;
	add.s64 	%rd27150, %rd27149, %rd27147;
	shr.u64 	%rd27151, %rd27150, 32;
	add.s64 	%rd27152, %rd27151, %rd27145;
	mul.lo.s64 	%rd27153, %rd7, %rd27100;
	shr.u64 	%rd27154, %rd27153, 32;
	and.b64  	%rd27155, %rd27088, 4294967295;
	and.b64  	%rd27156, %rd27153, 4294967295;
	and.b64  	%rd27157, %rd27152, 4294967295;
	add.s64 	%rd27158, %rd27157, %rd27155;
	add.s64 	%rd27159, %rd27158, %rd27156;
	shr.u64 	%rd27160, %rd27159, 32;
	add.s64 	%rd27161, %rd27160, %rd27154;
	mul.wide.u32 	%rd27162, %r13, %r4832;
	shr.u64 	%rd27163, %rd27162, 32;
	and.b64  	%rd27164, %rd27097, 4294967295;
	and.b64  	%rd27165, %rd27162, 4294967295;
	and.b64  	%rd27166, %rd27161, 4294967295;
	add.s64 	%rd27167, %rd27166, %rd27164;
	add.s64 	%rd27168, %rd27167, %rd27165;
	shr.u64 	%rd27169, %rd27168, 32;
	add.s64 	%rd27170, %rd27169, %rd27163;
	add.s64 	%rd27171, %rd27099, %rd27170;
	mul.wide.u32 	%rd27172, %r33, %r6934;
	shr.u64 	%rd27173, %rd27172, 32;
	and.b64  	%rd27174, %rd27114, 4294967295;
	and.b64  	%rd27175, %rd27172, 4294967295;
	add.s64 	%rd27176, %rd27175, %rd27174;
	cvt.u32.u64 	%r4833, %rd27176;
	shr.u64 	%rd27177, %rd27176, 32;
	add.s64 	%rd27178, %rd27177, %rd27173;
	mul.wide.u32 	%rd27179, %r32, %r6934;
	shr.u64 	%rd27180, %rd27179, 32;
	and.b64  	%rd27181, %rd27123, 4294967295;
	and.b64  	%rd27182, %rd27179, 4294967295;
	and.b64  	%rd27183, %rd27178, 4294967295;
	add.s64 	%rd27184, %rd27183, %rd27181;
	add.s64 	%rd27185, %rd27184, %rd27182;
	shr.u64 	%rd27186, %rd27185, 32;
	add.s64 	%rd27187, %rd27186, %rd27180;
	mul.wide.u32 	%rd27188, %r31, %r6934;
	shr.u64 	%rd27189, %rd27188, 32;
	and.b64  	%rd27190, %rd27132, 4294967295;
	and.b64  	%rd27191, %rd27188, 4294967295;
	and.b64  	%rd27192, %rd27187, 4294967295;
	add.s64 	%rd27193, %rd27192, %rd27190;
	add.s64 	%rd27194, %rd27193, %rd27191;
	shr.u64 	%rd27195, %rd27194, 32;
	add.s64 	%rd27196, %rd27195, %rd27189;
	mul.wide.u32 	%rd27197, %r30, %r6934;
	shr.u64 	%rd27198, %rd27197, 32;
	and.b64  	%rd27199, %rd27141, 4294967295;
	and.b64  	%rd27200, %rd27197, 4294967295;
	and.b64  	%rd27201, %rd27196, 4294967295;
	add.s64 	%rd27202, %rd27201, %rd27199;
	add.s64 	%rd27203, %rd27202, %rd27200;
	shr.u64 	%rd27204, %rd27203, 32;
	add.s64 	%rd27205, %rd27204, %rd27198;
	mul.wide.u32 	%rd27206, %r29, %r6934;
	shr.u64 	%rd27207, %rd27206, 32;
	and.b64  	%rd27208, %rd27150, 4294967295;
	and.b64  	%rd27209, %rd27206, 4294967295;
	and.b64  	%rd27210, %rd27205, 4294967295;
	add.s64 	%rd27211, %rd27210, %rd27208;
	add.s64 	%rd27212, %rd27211, %rd27209;
	shr.u64 	%rd27213, %rd27212, 32;
	add.s64 	%rd27214, %rd27213, %rd27207;
	mul.wide.u32 	%rd27215, %r28, %r6934;
	shr.u64 	%rd27216, %rd27215, 32;
	and.b64  	%rd27217, %rd27159, 4294967295;
	and.b64  	%rd27218, %rd27215, 4294967295;
	and.b64  	%rd27219, %rd27214, 4294967295;
	add.s64 	%rd27220, %rd27219, %rd27217;
	add.s64 	%rd27221, %rd27220, %rd27218;
	shr.u64 	%rd27222, %rd27221, 32;
	add.s64 	%rd27223, %rd27222, %rd27216;
	mul.wide.u32 	%rd27224, %r27, %r6934;
	shr.u64 	%rd27225, %rd27224, 32;
	and.b64  	%rd27226, %rd27168, 4294967295;
	and.b64  	%rd27227, %rd27224, 4294967295;
	and.b64  	%rd27228, %rd27223, 4294967295;
	add.s64 	%rd27229, %rd27228, %rd27226;
	add.s64 	%rd27230, %rd27229, %rd27227;
	shr.u64 	%rd27231, %rd27230, 32;
	add.s64 	%rd27232, %rd27231, %rd27225;
	mul.wide.u32 	%rd27233, %r26, %r6934;
	shr.u64 	%rd27234, %rd27233, 32;
	and.b64  	%rd27235, %rd27171, 4294967295;
	and.b64  	%rd27236, %rd27233, 4294967295;
	and.b64  	%rd27237, %rd27232, 4294967295;
	add.s64 	%rd27238, %rd27237, %rd27235;
	add.s64 	%rd27239, %rd27238, %rd27236;
	shr.u64 	%rd27240, %rd27239, 32;
	add.s64 	%rd27241, %rd27240, %rd27234;
	mul.lo.s32 	%r4834, %r22, %r4833;
	cvt.u64.u32 	%rd27242, %r4834;
	mul.wide.u32 	%rd27243, %r6, %r4834;
	shr.u64 	%rd27244, %rd27243, 32;
	and.b64  	%rd27245, %rd27176, 4294967295;
	and.b64  	%rd27246, %rd27243, 4294967295;
	add.s64 	%rd27247, %rd27246, %rd27245;
	shr.u64 	%rd27248, %rd27247, 32;
	add.s64 	%rd27249, %rd27248, %rd27244;
	mul.lo.s64 	%rd27250, %rd2, %rd27242;
	shr.u64 	%rd27251, %rd27250, 32;
	and.b64  	%rd27252, %rd27185, 4294967295;
	and.b64  	%rd27253, %rd27250, 4294967295;
	and.b64  	%rd27254, %rd27249, 4294967295;
	add.s64 	%rd27255, %rd27254, %rd27252;
	add.s64 	%rd27256, %rd27255, %rd27253;
	shr.u64 	%rd27257, %rd27256, 32;
	add.s64 	%rd27258, %rd27257, %rd27251;
	mul.lo.s64 	%rd27259, %rd3, %rd27242;
	shr.u64 	%rd27260, %rd27259, 32;
	and.b64  	%rd27261, %rd27194, 4294967295;
	and.b64  	%rd27262, %rd27259, 4294967295;
	and.b64  	%rd27263, %rd27258, 4294967295;
	add.s64 	%rd27264, %rd27263, %rd27261;
	add.s64 	%rd27265, %rd27264, %rd27262;
	shr.u64 	%rd27266, %rd27265, 32;
	add.s64 	%rd27267, %rd27266, %rd27260;
	mul.lo.s64 	%rd27268, %rd17, %rd27242;
	shr.u64 	%rd27269, %rd27268, 32;
	and.b64  	%rd27270, %rd27203, 4294967295;
	and.b64  	%rd27271, %rd27268, 4294967295;
	and.b64  	%rd27272, %rd27267, 4294967295;
	add.s64 	%rd27273, %rd27272, %rd27270;
	add.s64 	%rd27274, %rd27273, %rd27271;
	shr.u64 	%rd27275, %rd27274, 32;
	add.s64 	%rd27276, %rd27275, %rd27269;
	mul.lo.s64 	%rd27277, %rd18, %rd27242;
	shr.u64 	%rd27278, %rd27277, 32;
	and.b64  	%rd27279, %rd27212, 4294967295;
	and.b64  	%rd27280, %rd27277, 4294967295;
	and.b64  	%rd27281, %rd27276, 4294967295;
	add.s64 	%rd27282, %rd27281, %rd27279;
	add.s64 	%rd27283, %rd27282, %rd27280;
	shr.u64 	%rd27284, %rd27283, 32;
	add.s64 	%rd27285, %rd27284, %rd27278;
	mul.lo.s64 	%rd27286, %rd19, %rd27242;
	shr.u64 	%rd27287, %rd27286, 32;
	and.b64  	%rd27288, %rd27221, 4294967295;
	and.b64  	%rd27289, %rd27286, 4294967295;
	and.b64  	%rd27290, %rd27285, 4294967295;
	add.s64 	%rd27291, %rd27290, %rd27288;
	add.s64 	%rd27292, %rd27291, %rd27289;
	shr.u64 	%rd27293, %rd27292, 32;
	add.s64 	%rd27294, %rd27293, %rd27287;
	mul.lo.s64 	%rd27295, %rd7, %rd27242;
	shr.u64 	%rd27296, %rd27295, 32;
	and.b64  	%rd27297, %rd27230, 4294967295;
	and.b64  	%rd27298, %rd27295, 4294967295;
	and.b64  	%rd27299, %rd27294, 4294967295;
	add.s64 	%rd27300, %rd27299, %rd27297;
	add.s64 	%rd27301, %rd27300, %rd27298;
	shr.u64 	%rd27302, %rd27301, 32;
	add.s64 	%rd27303, %rd27302, %rd27296;
	mul.wide.u32 	%rd27304, %r13, %r4834;
	shr.u64 	%rd27305, %rd27304, 32;
	and.b64  	%rd27306, %rd27239, 4294967295;
	and.b64  	%rd27307, %rd27304, 4294967295;
	and.b64  	%rd27308, %rd27303, 4294967295;
	add.s64 	%rd27309, %rd27308, %rd27306;
	add.s64 	%rd27310, %rd27309, %rd27307;
	shr.u64 	%rd27311, %rd27310, 32;
	add.s64 	%rd27312, %rd27311, %rd27305;
	add.s64 	%rd27313, %rd27241, %rd27312;
	mul.wide.u32 	%rd27314, %r33, %r6935;
	shr.u64 	%rd27315, %rd27314, 32;
	and.b64  	%rd27316, %rd27256, 4294967295;
	and.b64  	%rd27317, %rd27314, 4294967295;
	add.s64 	%rd27318, %rd27317, %rd27316;
	cvt.u32.u64 	%r4835, %rd27318;
	shr.u64 	%rd27319, %rd27318, 32;
	add.s64 	%rd27320, %rd27319, %rd27315;
	mul.wide.u32 	%rd27321, %r32, %r6935;
	shr.u64 	%rd27322, %rd27321, 32;
	and.b64  	%rd27323, %rd27265, 4294967295;
	and.b64  	%rd27324, %rd27321, 4294967295;
	and.b64  	%rd27325, %rd27320, 4294967295;
	add.s64 	%rd27326, %rd27325, %rd27323;
	add.s64 	%rd27327, %rd27326, %rd27324;
	shr.u64 	%rd27328, %rd27327, 32;
	add.s64 	%rd27329, %rd27328, %rd27322;
	mul.wide.u32 	%rd27330, %r31, %r6935;
	shr.u64 	%rd27331, %rd27330, 32;
	and.b64  	%rd27332, %rd27274, 4294967295;
	and.b64  	%rd27333, %rd27330, 4294967295;
	and.b64  	%rd27334, %rd27329, 4294967295;
	add.s64 	%rd27335, %rd27334, %rd27332;
	add.s64 	%rd27336, %rd27335, %rd27333;
	shr.u64 	%rd27337, %rd27336, 32;
	add.s64 	%rd27338, %rd27337, %rd27331;
	mul.wide.u32 	%rd27339, %r30, %r6935;
	shr.u64 	%rd27340, %rd27339, 32;
	and.b64  	%rd27341, %rd27283, 4294967295;
	and.b64  	%rd27342, %rd27339, 4294967295;
	and.b64  	%rd27343, %rd27338, 4294967295;
	add.s64 	%rd27344, %rd27343, %rd27341;
	add.s64 	%rd27345, %rd27344, %rd27342;
	shr.u64 	%rd27346, %rd27345, 32;
	add.s64 	%rd27347, %rd27346, %rd27340;
	mul.wide.u32 	%rd27348, %r29, %r6935;
	shr.u64 	%rd27349, %rd27348, 32;
	and.b64  	%rd27350, %rd27292, 4294967295;
	and.b64  	%rd27351, %rd27348, 4294967295;
	and.b64  	%rd27352, %rd27347, 4294967295;
	add.s64 	%rd27353, %rd27352, %rd27350;
	add.s64 	%rd27354, %rd27353, %rd27351;
	shr.u64 	%rd27355, %rd27354, 32;
	add.s64 	%rd27356, %rd27355, %rd27349;
	mul.wide.u32 	%rd27357, %r28, %r6935;
	shr.u64 	%rd27358, %rd27357, 32;
	and.b64  	%rd27359, %rd27301, 4294967295;
	and.b64  	%rd27360, %rd27357, 4294967295;
	and.b64  	%rd27361, %rd27356, 4294967295;
	add.s64 	%rd27362, %rd27361, %rd27359;
	add.s64 	%rd27363, %rd27362, %rd27360;
	shr.u64 	%rd27364, %rd27363, 32;
	add.s64 	%rd27365, %rd27364, %rd27358;
	mul.wide.u32 	%rd27366, %r27, %r6935;
	shr.u64 	%rd27367, %rd27366, 32;
	and.b64  	%rd27368, %rd27310, 4294967295;
	and.b64  	%rd27369, %rd27366, 4294967295;
	and.b64  	%rd27370, %rd27365, 4294967295;
	add.s64 	%rd27371, %rd27370, %rd27368;
	add.s64 	%rd27372, %rd27371, %rd27369;
	shr.u64 	%rd27373, %rd27372, 32;
	add.s64 	%rd27374, %rd27373, %rd27367;
	mul.wide.u32 	%rd27375, %r26, %r6935;
	shr.u64 	%rd27376, %rd27375, 32;
	and.b64  	%rd27377, %rd27313, 4294967295;
	and.b64  	%rd27378, %rd27375, 4294967295;
	and.b64  	%rd27379, %rd27374, 4294967295;
	add.s64 	%rd27380, %rd27379, %rd27377;
	add.s64 	%rd27381, %rd27380, %rd27378;
	shr.u64 	%rd27382, %rd27381, 32;
	add.s64 	%rd27383, %rd27382, %rd27376;
	mul.lo.s32 	%r4836, %r22, %r4835;
	cvt.u64.u32 	%rd27384, %r4836;
	mul.wide.u32 	%rd27385, %r6, %r4836;
	shr.u64 	%rd27386, %rd27385, 32;
	and.b64  	%rd27387, %rd27318, 4294967295;
	and.b64  	%rd27388, %rd27385, 4294967295;
	add.s64 	%rd27389, %rd27388, %rd27387;
	shr.u64 	%rd27390, %rd27389, 32;
	add.s64 	%rd27391, %rd27390, %rd27386;
	mul.lo.s64 	%rd27392, %rd2, %rd27384;
	shr.u64 	%rd27393, %rd27392, 32;
	and.b64  	%rd27394, %rd27327, 4294967295;
	and.b64  	%rd27395, %rd27392, 4294967295;
	and.b64  	%rd27396, %rd27391, 4294967295;
	add.s64 	%rd27397, %rd27396, %rd27394;
	add.s64 	%rd27398, %rd27397, %rd27395;
	shr.u64 	%rd27399, %rd27398, 32;
	add.s64 	%rd27400, %rd27399, %rd27393;
	mul.lo.s64 	%rd27401, %rd3, %rd27384;
	shr.u64 	%rd27402, %rd27401, 32;
	and.b64  	%rd27403, %rd27336, 4294967295;
	and.b64  	%rd27404, %rd27401, 4294967295;
	and.b64  	%rd27405, %rd27400, 4294967295;
	add.s64 	%rd27406, %rd27405, %rd27403;
	add.s64 	%rd27407, %rd27406, %rd27404;
	shr.u64 	%rd27408, %rd27407, 32;
	add.s64 	%rd27409, %rd27408, %rd27402;
	mul.lo.s64 	%rd27410, %rd17, %rd27384;
	shr.u64 	%rd27411, %rd27410, 32;
	and.b64  	%rd27412, %rd27345, 4294967295;
	and.b64  	%rd27413, %rd27410, 4294967295;
	and.b64  	%rd27414, %rd27409, 4294967295;
	add.s64 	%rd27415, %rd27414, %rd27412;
	add.s64 	%rd27416, %rd27415, %rd27413;
	shr.u64 	%rd27417, %rd27416, 32;
	add.s64 	%rd27418, %rd27417, %rd27411;
	mul.lo.s64 	%rd27419, %rd18, %rd27384;
	shr.u64 	%rd27420, %rd27419, 32;
	and.b64  	%rd27421, %rd27354, 4294967295;
	and.b64  	%rd27422, %rd27419, 4294967295;
	and.b64  	%rd27423, %rd27418, 4294967295;
	add.s64 	%rd27424, %rd27423, %rd27421;
	add.s64 	%rd27425, %rd27424, %rd27422;
	shr.u64 	%rd27426, %rd27425, 32;
	add.s64 	%rd27427, %rd27426, %rd27420;
	mul.lo.s64 	%rd27428, %rd19, %rd27384;
	shr.u64 	%rd27429, %rd27428, 32;
	and.b64  	%rd27430, %rd27363, 4294967295;
	and.b64  	%rd27431, %rd27428, 4294967295;
	and.b64  	%rd27432, %rd27427, 4294967295;
	add.s64 	%rd27433, %rd27432, %rd27430;
	add.s64 	%rd27434, %rd27433, %rd27431;
	shr.u64 	%rd27435, %rd27434, 32;
	add.s64 	%rd27436, %rd27435, %rd27429;
	mul.lo.s64 	%rd27437, %rd7, %rd27384;
	shr.u64 	%rd27438, %rd27437, 32;
	and.b64  	%rd27439, %rd27372, 4294967295;
	and.b64  	%rd27440, %rd27437, 4294967295;
	and.b64  	%rd27441, %rd27436, 4294967295;
	add.s64 	%rd27442, %rd27441, %rd27439;
	add.s64 	%rd27443, %rd27442, %rd27440;
	shr.u64 	%rd27444, %rd27443, 32;
	add.s64 	%rd27445, %rd27444, %rd27438;
	mul.wide.u32 	%rd27446, %r13, %r4836;
	shr.u64 	%rd27447, %rd27446, 32;
	and.b64  	%rd27448, %rd27381, 4294967295;
	and.b64  	%rd27449, %rd27446, 4294967295;
	and.b64  	%rd27450, %rd27445, 4294967295;
	add.s64 	%rd27451, %rd27450, %rd27448;
	add.s64 	%rd27452, %rd27451, %rd27449;
	shr.u64 	%rd27453, %rd27452, 32;
	add.s64 	%rd27454, %rd27453, %rd27447;
	add.s64 	%rd27455, %rd27383, %rd27454;
	mul.wide.u32 	%rd27456, %r33, %r6936;
	shr.u64 	%rd27457, %rd27456, 32;
	and.b64  	%rd27458, %rd27398, 4294967295;
	and.b64  	%rd27459, %rd27456, 4294967295;
	add.s64 	%rd27460, %rd27459, %rd27458;
	cvt.u32.u64 	%r4837, %rd27460;
	shr.u64 	%rd27461, %rd27460, 32;
	add.s64 	%rd27462, %rd27461, %rd27457;
	mul.wide.u32 	%rd27463, %r32, %r6936;
	shr.u64 	%rd27464, %rd27463, 32;
	and.b64  	%rd27465, %rd27407, 4294967295;
	and.b64  	%rd27466, %rd27463, 4294967295;
	and.b64  	%rd27467, %rd27462, 4294967295;
	add.s64 	%rd27468, %rd27467, %rd27465;
	add.s64 	%rd27469, %rd27468, %rd27466;
	shr.u64 	%rd27470, %rd27469, 32;
	add.s64 	%rd27471, %rd27470, %rd27464;
	mul.wide.u32 	%rd27472, %r31, %r6936;
	shr.u64 	%rd27473, %rd27472, 32;
	and.b64  	%rd27474, %rd27416, 4294967295;
	and.b64  	%rd27475, %rd27472, 4294967295;
	and.b64  	%rd27476, %rd27471, 4294967295;
	add.s64 	%rd27477, %rd27476, %rd27474;
	add.s64 	%rd27478, %rd27477, %rd27475;
	shr.u64 	%rd27479, %rd27478, 32;
	add.s64 	%rd27480, %rd27479, %rd27473;
	mul.wide.u32 	%rd27481, %r30, %r6936;
	shr.u64 	%rd27482, %rd27481, 32;
	and.b64  	%rd27483, %rd27425, 4294967295;
	and.b64  	%rd27484, %rd27481, 4294967295;
	and.b64  	%rd27485, %rd27480, 4294967295;
	add.s64 	%rd27486, %rd27485, %rd27483;
	add.s64 	%rd27487, %rd27486, %rd27484;
	shr.u64 	%rd27488, %rd27487, 32;
	add.s64 	%rd27489, %rd27488, %rd27482;
	mul.wide.u32 	%rd27490, %r29, %r6936;
	shr.u64 	%rd27491, %rd27490, 32;
	and.b64  	%rd27492, %rd27434, 4294967295;
	and.b64  	%rd27493, %rd27490, 4294967295;
	and.b64  	%rd27494, %rd27489, 4294967295;
	add.s64 	%rd27495, %rd27494, %rd27492;
	add.s64 	%rd27496, %rd27495, %rd27493;
	shr.u64 	%rd27497, %rd27496, 32;
	add.s64 	%rd27498, %rd27497, %rd27491;
	mul.wide.u32 	%rd27499, %r28, %r6936;
	shr.u64 	%rd27500, %rd27499, 32;
	and.b64  	%rd27501, %rd27443, 4294967295;
	and.b64  	%rd27502, %rd27499, 4294967295;
	and.b64  	%rd27503, %rd27498, 4294967295;
	add.s64 	%rd27504, %rd27503, %rd27501;
	add.s64 	%rd27505, %rd27504, %rd27502;
	shr.u64 	%rd27506, %rd27505, 32;
	add.s64 	%rd27507, %rd27506, %rd27500;
	mul.wide.u32 	%rd27508, %r27, %r6936;
	shr.u64 	%rd27509, %rd27508, 32;
	and.b64  	%rd27510, %rd27452, 4294967295;
	and.b64  	%rd27511, %rd27508, 4294967295;
	and.b64  	%rd27512, %rd27507, 4294967295;
	add.s64 	%rd27513, %rd27512, %rd27510;
	add.s64 	%rd27514, %rd27513, %rd27511;
	shr.u64 	%rd27515, %rd27514, 32;
	add.s64 	%rd27516, %rd27515, %rd27509;
	mul.wide.u32 	%rd27517, %r26, %r6936;
	shr.u64 	%rd27518, %rd27517, 32;
	and.b64  	%rd27519, %rd27455, 4294967295;
	and.b64  	%rd27520, %rd27517, 4294967295;
	and.b64  	%rd27521, %rd27516, 4294967295;
	add.s64 	%rd27522, %rd27521, %rd27519;
	add.s64 	%rd27523, %rd27522, %rd27520;
	shr.u64 	%rd27524, %rd27523, 32;
	add.s64 	%rd27525, %rd27524, %rd27518;
	mul.lo.s32 	%r4838, %r22, %r4837;
	cvt.u64.u32 	%rd27526, %r4838;
	mul.wide.u32 	%rd27527, %r6, %r4838;
	shr.u64 	%rd27528, %rd27527, 32;
	and.b64  	%rd27529, %rd27460, 4294967295;
	and.b64  	%rd27530, %rd27527, 4294967295;
	add.s64 	%rd27531, %rd27530, %rd27529;
	shr.u64 	%rd27532, %rd27531, 32;
	add.s64 	%rd27533, %rd27532, %rd27528;
	mul.lo.s64 	%rd27534, %rd2, %rd27526;
	shr.u64 	%rd27535, %rd27534, 32;
	and.b64  	%rd27536, %rd27469, 4294967295;
	and.b64  	%rd27537, %rd27534, 4294967295;
	and.b64  	%rd27538, %rd27533, 4294967295;
	add.s64 	%rd27539, %rd27538, %rd27536;
	add.s64 	%rd27540, %rd27539, %rd27537;
	shr.u64 	%rd27541, %rd27540, 32;
	add.s64 	%rd27542, %rd27541, %rd27535;
	mul.lo.s64 	%rd27543, %rd3, %rd27526;
	shr.u64 	%rd27544, %rd27543, 32;
	and.b64  	%rd27545, %rd27478, 4294967295;
	and.b64  	%rd27546, %rd27543, 4294967295;
	and.b64  	%rd27547, %rd27542, 4294967295;
	add.s64 	%rd27548, %rd27547, %rd27545;
	add.s64 	%rd27549, %rd27548, %rd27546;
	shr.u64 	%rd27550, %rd27549, 32;
	add.s64 	%rd27551, %rd27550, %rd27544;
	mul.lo.s64 	%rd27552, %rd17, %rd27526;
	shr.u64 	%rd27553, %rd27552, 32;
	and.b64  	%rd27554, %rd27487, 4294967295;
	and.b64  	%rd27555, %rd27552, 4294967295;
	and.b64  	%rd27556, %rd27551, 4294967295;
	add.s64 	%rd27557, %rd27556, %rd27554;
	add.s64 	%rd27558, %rd27557, %rd27555;
	shr.u64 	%rd27559, %rd27558, 32;
	add.s64 	%rd27560, %rd27559, %rd27553;
	mul.lo.s64 	%rd27561, %rd18, %rd27526;
	shr.u64 	%rd27562, %rd27561, 32;
	and.b64  	%rd27563, %rd27496, 4294967295;
	and.b64  	%rd27564, %rd27561, 4294967295;
	and.b64  	%rd27565, %rd27560, 4294967295;
	add.s64 	%rd27566, %rd27565, %rd27563;
	add.s64 	%rd27567, %rd27566, %rd27564;
	shr.u64 	%rd27568, %rd27567, 32;
	add.s64 	%rd27569, %rd27568, %rd27562;
	mul.lo.s64 	%rd27570, %rd19, %rd27526;
	shr.u64 	%rd27571, %rd27570, 32;
	and.b64  	%rd27572, %rd27505, 4294967295;
	and.b64  	%rd27573, %rd27570, 4294967295;
	and.b64  	%rd27574, %rd27569, 4294967295;
	add.s64 	%rd27575, %rd27574, %rd27572;
	add.s64 	%rd27576, %rd27575, %rd27573;
	shr.u64 	%rd27577, %rd27576, 32;
	add.s64 	%rd27578, %rd27577, %rd27571;
	mul.lo.s64 	%rd27579, %rd7, %rd27526;
	shr.u64 	%rd27580, %rd27579, 32;
	and.b64  	%rd27581, %rd27514, 4294967295;
	and.b64  	%rd27582, %rd27579, 4294967295;
	and.b64  	%rd27583, %rd27578, 4294967295;
	add.s64 	%rd27584, %rd27583, %rd27581;
	add.s64 	%rd27585, %rd27584, %rd27582;
	shr.u64 	%rd27586, %rd27585, 32;
	add.s64 	%rd27587, %rd27586, %rd27580;
	mul.wide.u32 	%rd27588, %r13, %r4838;
	shr.u64 	%rd27589, %rd27588, 32;
	and.b64  	%rd27590, %rd27523, 4294967295;
	and.b64  	%rd27591, %rd27588, 4294967295;
	and.b64  	%rd27592, %rd27587, 4294967295;
	add.s64 	%rd27593, %rd27592, %rd27590;
	add.s64 	%rd27594, %rd27593, %rd27591;
	shr.u64 	%rd27595, %rd27594, 32;
	add.s64 	%rd27596, %rd27595, %rd27589;
	add.s64 	%rd27597, %rd27525, %rd27596;
	mul.wide.u32 	%rd27598, %r33, %r6937;
	shr.u64 	%rd27599, %rd27598, 32;
	and.b64  	%rd27600, %rd27540, 4294967295;
	and.b64  	%rd27601, %rd27598, 4294967295;
	add.s64 	%rd27602, %rd27601, %rd27600;
	cvt.u32.u64 	%r4839, %rd27602;
	shr.u64 	%rd27603, %rd27602, 32;
	add.s64 	%rd27604, %rd27603, %rd27599;
	mul.wide.u32 	%rd27605, %r32, %r6937;
	shr.u64 	%rd27606, %rd27605, 32;
	and.b64  	%rd27607, %rd27549, 4294967295;
	and.b64  	%rd27608, %rd27605, 4294967295;
	and.b64  	%rd27609, %rd27604, 4294967295;
	add.s64 	%rd27610, %rd27609, %rd27607;
	add.s64 	%rd27611, %rd27610, %rd27608;
	shr.u64 	%rd27612, %rd27611, 32;
	add.s64 	%rd27613, %rd27612, %rd27606;
	mul.wide.u32 	%rd27614, %r31, %r6937;
	shr.u64 	%rd27615, %rd27614, 32;
	and.b64  	%rd27616, %rd27558, 4294967295;
	and.b64  	%rd27617, %rd27614, 4294967295;
	and.b64  	%rd27618, %rd27613, 4294967295;
	add.s64 	%rd27619, %rd27618, %rd27616;
	add.s64 	%rd27620, %rd27619, %rd27617;
	shr.u64 	%rd27621, %rd27620, 32;
	add.s64 	%rd27622, %rd27621, %rd27615;
	mul.wide.u32 	%rd27623, %r30, %r6937;
	shr.u64 	%rd27624, %rd27623, 32;
	and.b64  	%rd27625, %rd27567, 4294967295;
	and.b64  	%rd27626, %rd27623, 4294967295;
	and.b64  	%rd27627, %rd27622, 4294967295;
	add.s64 	%rd27628, %rd27627, %rd27625;
	add.s64 	%rd27629, %rd27628, %rd27626;
	shr.u64 	%rd27630, %rd27629, 32;
	add.s64 	%rd27631, %rd27630, %rd27624;
	mul.wide.u32 	%rd27632, %r29, %r6937;
	shr.u64 	%rd27633, %rd27632, 32;
	and.b64  	%rd27634, %rd27576, 4294967295;
	and.b64  	%rd27635, %rd27632, 4294967295;
	and.b64  	%rd27636, %rd27631, 4294967295;
	add.s64 	%rd27637, %rd27636, %rd27634;
	add.s64 	%rd27638, %rd27637, %rd27635;
	shr.u64 	%rd27639, %rd27638, 32;
	add.s64 	%rd27640, %rd27639, %rd27633;
	mul.wide.u32 	%rd27641, %r28, %r6937;
	shr.u64 	%rd27642, %rd27641, 32;
	and.b64  	%rd27643, %rd27585, 4294967295;
	and.b64  	%rd27644, %rd27641, 4294967295;
	and.b64  	%rd27645, %rd27640, 4294967295;
	add.s64 	%rd27646, %rd27645, %rd27643;
	add.s64 	%rd27647, %rd27646, %rd27644;
	shr.u64 	%rd27648, %rd27647, 32;
	add.s64 	%rd27649, %rd27648, %rd27642;
	mul.wide.u32 	%rd27650, %r27, %r6937;
	shr.u64 	%rd27651, %rd27650, 32;
	and.b64  	%rd27652, %rd27594, 4294967295;
	and.b64  	%rd27653, %rd27650, 4294967295;
	and.b64  	%rd27654, %rd27649, 4294967295;
	add.s64 	%rd27655, %rd27654, %rd27652;
	add.s64 	%rd27656, %rd27655, %rd27653;
	shr.u64 	%rd27657, %rd27656, 32;
	add.s64 	%rd27658, %rd27657, %rd27651;
	mul.wide.u32 	%rd27659, %r26, %r6937;
	shr.u64 	%rd27660, %rd27659, 32;
	and.b64  	%rd27661, %rd27597, 4294967295;
	and.b64  	%rd27662, %rd27659, 4294967295;
	and.b64  	%rd27663, %rd27658, 4294967295;
	add.s64 	%rd27664, %rd27663, %rd27661;
	add.s64 	%rd27665, %rd27664, %rd27662;
	shr.u64 	%rd27666, %rd27665, 32;
	add.s64 	%rd27667, %rd27666, %rd27660;
	mul.lo.s32 	%r4840, %r22, %r4839;
	cvt.u64.u32 	%rd27668, %r4840;
	mul.wide.u32 	%rd27669, %r6, %r4840;
	shr.u64 	%rd27670, %rd27669, 32;
	and.b64  	%rd27671, %rd27602, 4294967295;
	and.b64  	%rd27672, %rd27669, 4294967295;
	add.s64 	%rd27673, %rd27672, %rd27671;
	shr.u64 	%rd27674, %rd27673, 32;
	add.s64 	%rd27675, %rd27674, %rd27670;
	mul.lo.s64 	%rd27676, %rd2, %rd27668;
	shr.u64 	%rd27677, %rd27676, 32;
	and.b64  	%rd27678, %rd27611, 4294967295;
	and.b64  	%rd27679, %rd27676, 4294967295;
	and.b64  	%rd27680, %rd27675, 4294967295;
	add.s64 	%rd27681, %rd27680, %rd27678;
	add.s64 	%rd27682, %rd27681, %rd27679;
	shr.u64 	%rd27683, %rd27682, 32;
	add.s64 	%rd27684, %rd27683, %rd27677;
	mul.lo.s64 	%rd27685, %rd3, %rd27668;
	shr.u64 	%rd27686, %rd27685, 32;
	and.b64  	%rd27687, %rd27620, 4294967295;
	and.b64  	%rd27688, %rd27685, 4294967295;
	and.b64  	%rd27689, %rd27684, 4294967295;
	add.s64 	%rd27690, %rd27689, %rd27687;
	add.s64 	%rd27691, %rd27690, %rd27688;
	shr.u64 	%rd27692, %rd27691, 32;
	add.s64 	%rd27693, %rd27692, %rd27686;
	mul.lo.s64 	%rd27694, %rd17, %rd27668;
	shr.u64 	%rd27695, %rd27694, 32;
	and.b64  	%rd27696, %rd27629, 4294967295;
	and.b64  	%rd27697, %rd27694, 4294967295;
	and.b64  	%rd27698, %rd27693, 4294967295;
	add.s64 	%rd27699, %rd27698, %rd27696;
	add.s64 	%rd27700, %rd27699, %rd27697;
	shr.u64 	%rd27701, %rd27700, 32;
	add.s64 	%rd27702, %rd27701, %rd27695;
	mul.lo.s64 	%rd27703, %rd18, %rd27668;
	shr.u64 	%rd27704, %rd27703, 32;
	and.b64  	%rd27705, %rd27638, 4294967295;
	and.b64  	%rd27706, %rd27703, 4294967295;
	and.b64  	%rd27707, %rd27702, 4294967295;
	add.s64 	%rd27708, %rd27707, %rd27705;
	add.s64 	%rd27709, %rd27708, %rd27706;
	shr.u64 	%rd27710, %rd27709, 32;
	add.s64 	%rd27711, %rd27710, %rd27704;
	mul.lo.s64 	%rd27712, %rd19, %rd27668;
	shr.u64 	%rd27713, %rd27712, 32;
	and.b64  	%rd27714, %rd27647, 4294967295;
	and.b64  	%rd27715, %rd27712, 4294967295;
	and.b64  	%rd27716, %rd27711, 4294967295;
	add.s64 	%rd27717, %rd27716, %rd27714;
	add.s64 	%rd27718, %rd27717, %rd27715;
	shr.u64 	%rd27719, %rd27718, 32;
	add.s64 	%rd27720, %rd27719, %rd27713;
	mul.lo.s64 	%rd27721, %rd7, %rd27668;
	shr.u64 	%rd27722, %rd27721, 32;
	and.b64  	%rd27723, %rd27656, 4294967295;
	and.b64  	%rd27724, %rd27721, 4294967295;
	and.b64  	%rd27725, %rd27720, 4294967295;
	add.s64 	%rd27726, %rd27725, %rd27723;
	add.s64 	%rd27727, %rd27726, %rd27724;
	shr.u64 	%rd27728, %rd27727, 32;
	add.s64 	%rd27729, %rd27728, %rd27722;
	mul.wide.u32 	%rd27730, %r13, %r4840;
	shr.u64 	%rd27731, %rd27730, 32;
	and.b64  	%rd27732, %rd27665, 4294967295;
	and.b64  	%rd27733, %rd27730, 4294967295;
	and.b64  	%rd27734, %rd27729, 4294967295;
	add.s64 	%rd27735, %rd27734, %rd27732;
	add.s64 	%rd27736, %rd27735, %rd27733;
	shr.u64 	%rd27737, %rd27736, 32;
	add.s64 	%rd27738, %rd27737, %rd27731;
	add.s64 	%rd27739, %rd27667, %rd27738;
	mul.wide.u32 	%rd27740, %r33, %r6938;
	shr.u64 	%rd27741, %rd27740, 32;
	and.b64  	%rd27742, %rd27682, 4294967295;
	and.b64  	%rd27743, %rd27740, 4294967295;
	add.s64 	%rd27744, %rd27743, %rd27742;
	cvt.u32.u64 	%r4841, %rd27744;
	shr.u64 	%rd27745, %rd27744, 32;
	add.s64 	%rd27746, %rd27745, %rd27741;
	mul.wide.u32 	%rd27747, %r32, %r6938;
	shr.u64 	%rd27748, %rd27747, 32;
	and.b64  	%rd27749, %rd27691, 4294967295;
	and.b64  	%rd27750, %rd27747, 4294967295;
	and.b64  	%rd27751, %rd27746, 4294967295;
	add.s64 	%rd27752, %rd27751, %rd27749;
	add.s64 	%rd27753, %rd27752, %rd27750;
	shr.u64 	%rd27754, %rd27753, 32;
	add.s64 	%rd27755, %rd27754, %rd27748;
	mul.wide.u32 	%rd27756, %r31, %r6938;
	shr.u64 	%rd27757, %rd27756, 32;
	and.b64  	%rd27758, %rd27700, 4294967295;
	and.b64  	%rd27759, %rd27756, 4294967295;
	and.b64  	%rd27760, %rd27755, 4294967295;
	add.s64 	%rd27761, %rd27760, %rd27758;
	add.s64 	%rd27762, %rd27761, %rd27759;
	shr.u64 	%rd27763, %rd27762, 32;
	add.s64 	%rd27764, %rd27763, %rd27757;
	mul.wide.u32 	%rd27765, %r30, %r6938;
	shr.u64 	%rd27766, %rd27765, 32;
	and.b64  	%rd27767, %rd27709, 4294967295;
	and.b64  	%rd27768, %rd27765, 4294967295;
	and.b64  	%rd27769, %rd27764, 4294967295;
	add.s64 	%rd27770, %rd27769, %rd27767;
	add.s64 	%rd27771, %rd27770, %rd27768;
	shr.u64 	%rd27772, %rd27771, 32;
	add.s64 	%rd27773, %rd27772, %rd27766;
	mul.wide.u32 	%rd27774, %r29, %r6938;
	shr.u64 	%rd27775, %rd27774, 32;
	and.b64  	%rd27776, %rd27718, 4294967295;
	and.b64  	%rd27777, %rd27774, 4294967295;
	and.b64  	%rd27778, %rd27773, 4294967295;
	add.s64 	%rd27779, %rd27778, %rd27776;
	add.s64 	%rd27780, %rd27779, %rd27777;
	shr.u64 	%rd27781, %rd27780, 32;
	add.s64 	%rd27782, %rd27781, %rd27775;
	mul.wide.u32 	%rd27783, %r28, %r6938;
	shr.u64 	%rd27784, %rd27783, 32;
	and.b64  	%rd27785, %rd27727, 4294967295;
	and.b64  	%rd27786, %rd27783, 4294967295;
	and.b64  	%rd27787, %rd27782, 4294967295;
	add.s64 	%rd27788, %rd27787, %rd27785;
	add.s64 	%rd27789, %rd27788, %rd27786;
	shr.u64 	%rd27790, %rd27789, 32;
	add.s64 	%rd27791, %rd27790, %rd27784;
	mul.wide.u32 	%rd27792, %r27, %r6938;
	shr.u64 	%rd27793, %rd27792, 32;
	and.b64  	%rd27794, %rd27736, 4294967295;
	and.b64  	%rd27795, %rd27792, 4294967295;
	and.b64  	%rd27796, %rd27791, 4294967295;
	add.s64 	%rd27797, %rd27796, %rd27794;
	add.s64 	%rd27798, %rd27797, %rd27795;
	shr.u64 	%rd27799, %rd27798, 32;
	add.s64 	%rd27800, %rd27799, %rd27793;
	mul.wide.u32 	%rd27801, %r26, %r6938;
	shr.u64 	%rd27802, %rd27801, 32;
	and.b64  	%rd27803, %rd27739, 4294967295;
	and.b64  	%rd27804, %rd27801, 4294967295;
	and.b64  	%rd27805, %rd27800, 4294967295;
	add.s64 	%rd27806, %rd27805, %rd27803;
	add.s64 	%rd27807, %rd27806, %rd27804;
	shr.u64 	%rd27808, %rd27807, 32;
	add.s64 	%rd27809, %rd27808, %rd27802;
	mul.lo.s32 	%r4842, %r22, %r4841;
	cvt.u64.u32 	%rd27810, %r4842;
	mul.wide.u32 	%rd27811, %r6, %r4842;
	shr.u64 	%rd27812, %rd27811, 32;
	and.b64  	%rd27813, %rd27744, 4294967295;
	and.b64  	%rd27814, %rd27811, 4294967295;
	add.s64 	%rd27815, %rd27814, %rd27813;
	shr.u64 	%rd27816, %rd27815, 32;
	add.s64 	%rd27817, %rd27816, %rd27812;
	mul.lo.s64 	%rd27818, %rd2, %rd27810;
	shr.u64 	%rd27819, %rd27818, 32;
	and.b64  	%rd27820, %rd27753, 4294967295;
	and.b64  	%rd27821, %rd27818, 4294967295;
	and.b64  	%rd27822, %rd27817, 4294967295;
	add.s64 	%rd27823, %rd27822, %rd27820;
	add.s64 	%rd27824, %rd27823, %rd27821;
	shr.u64 	%rd27825, %rd27824, 32;
	add.s64 	%rd27826, %rd27825, %rd27819;
	mul.lo.s64 	%rd27827, %rd3, %rd27810;
	shr.u64 	%rd27828, %rd27827, 32;
	and.b64  	%rd27829, %rd27762, 4294967295;
	and.b64  	%rd27830, %rd27827, 4294967295;
	and.b64  	%rd27831, %rd27826, 4294967295;
	add.s64 	%rd27832, %rd27831, %rd27829;
	add.s64 	%rd27833, %rd27832, %rd27830;
	shr.u64 	%rd27834, %rd27833, 32;
	add.s64 	%rd27835, %rd27834, %rd27828;
	mul.lo.s64 	%rd27836, %rd17, %rd27810;
	shr.u64 	%rd27837, %rd27836, 32;
	and.b64  	%rd27838, %rd27771, 4294967295;
	and.b64  	%rd27839, %rd27836, 4294967295;
	and.b64  	%rd27840, %rd27835, 4294967295;
	add.s64 	%rd27841, %rd27840, %rd27838;
	add.s64 	%rd27842, %rd27841, %rd27839;
	shr.u64 	%rd27843, %rd27842, 32;
	add.s64 	%rd27844, %rd27843, %rd27837;
	mul.lo.s64 	%rd27845, %rd18, %rd27810;
	shr.u64 	%rd27846, %rd27845, 32;
	and.b64  	%rd27847, %rd27780, 4294967295;
	and.b64  	%rd27848, %rd27845, 4294967295;
	and.b64  	%rd27849, %rd27844, 4294967295;
	add.s64 	%rd27850, %rd27849, %rd27847;
	add.s64 	%rd27851, %rd27850, %rd27848;
	shr.u64 	%rd27852, %rd27851, 32;
	add.s64 	%rd27853, %rd27852, %rd27846;
	mul.lo.s64 	%rd27854, %rd19, %rd27810;
	shr.u64 	%rd27855, %rd27854, 32;
	and.b64  	%rd27856, %rd27789, 4294967295;
	and.b64  	%rd27857, %rd27854, 4294967295;
	and.b64  	%rd27858, %rd27853, 4294967295;
	add.s64 	%rd27859, %rd27858, %rd27856;
	add.s64 	%rd27860, %rd27859, %rd27857;
	shr.u64 	%rd27861, %rd27860, 32;
	add.s64 	%rd27862, %rd27861, %rd27855;
	mul.lo.s64 	%rd27863, %rd7, %rd27810;
	shr.u64 	%rd27864, %rd27863, 32;
	and.b64  	%rd27865, %rd27798, 4294967295;
	and.b64  	%rd27866, %rd27863, 4294967295;
	and.b64  	%rd27867, %rd27862, 4294967295;
	add.s64 	%rd27868, %rd27867, %rd27865;
	add.s64 	%rd27869, %rd27868, %rd27866;
	shr.u64 	%rd27870, %rd27869, 32;
	add.s64 	%rd27871, %rd27870, %rd27864;
	mul.wide.u32 	%rd27872, %r13, %r4842;
	shr.u64 	%rd27873, %rd27872, 32;
	and.b64  	%rd27874, %rd27807, 4294967295;
	and.b64  	%rd27875, %rd27872, 4294967295;
	and.b64  	%rd27876, %rd27871, 4294967295;
	add.s64 	%rd27877, %rd27876, %rd27874;
	add.s64 	%rd27878, %rd27877, %rd27875;
	shr.u64 	%rd27879, %rd27878, 32;
	add.s64 	%rd27880, %rd27879, %rd27873;
	add.s64 	%rd27881, %rd27809, %rd27880;
	mul.wide.u32 	%rd27882, %r33, %r6939;
	shr.u64 	%rd27883, %rd27882, 32;
	and.b64  	%rd27884, %rd27824, 4294967295;
	and.b64  	%rd27885, %rd27882, 4294967295;
	add.s64 	%rd27886, %rd27885, %rd27884;
	cvt.u32.u64 	%r4843, %rd27886;
	shr.u64 	%rd27887, %rd27886, 32;
	add.s64 	%rd27888, %rd27887, %rd27883;
	mul.wide.u32 	%rd27889, %r32, %r6939;
	shr.u64 	%rd27890, %rd27889, 32;
	and.b64  	%rd27891, %rd27833, 4294967295;
	and.b64  	%rd27892, %rd27889, 4294967295;
	and.b64  	%rd27893, %rd27888, 4294967295;
	add.s64 	%rd27894, %rd27893, %rd27891;
	add.s64 	%rd27895, %rd27894, %rd27892;
	shr.u64 	%rd27896, %rd27895, 32;
	add.s64 	%rd27897, %rd27896, %rd27890;
	mul.wide.u32 	%rd27898, %r31, %r6939;
	shr.u64 	%rd27899, %rd27898, 32;
	and.b64  	%rd27900, %rd27842, 4294967295;
	and.b64  	%rd27901, %rd27898, 4294967295;
	and.b64  	%rd27902, %rd27897, 4294967295;
	add.s64 	%rd27903, %rd27902, %rd27900;
	add.s64 	%rd27904, %rd27903, %rd27901;
	shr.u64 	%rd27905, %rd27904, 32;
	add.s64 	%rd27906, %rd27905, %rd27899;
	mul.wide.u32 	%rd27907, %r30, %r6939;
	shr.u64 	%rd27908, %rd27907, 32;
	and.b64  	%rd27909, %rd27851, 4294967295;
	and.b64  	%rd27910, %rd27907, 4294967295;
	and.b64  	%rd27911, %rd27906, 4294967295;
	add.s64 	%rd27912, %rd27911, %rd27909;
	add.s64 	%rd27913, %rd27912, %rd27910;
	shr.u64 	%rd27914, %rd27913, 32;
	add.s64 	%rd27915, %rd27914, %rd27908;
	mul.wide.u32 	%rd27916, %r29, %r6939;
	shr.u64 	%rd27917, %rd27916, 32;
	and.b64  	%rd27918, %rd27860, 4294967295;
	and.b64  	%rd27919, %rd27916, 4294967295;
	and.b64  	%rd27920, %rd27915, 4294967295;
	add.s64 	%rd27921, %rd27920, %rd27918;
	add.s64 	%rd27922, %rd27921, %rd27919;
	shr.u64 	%rd27923, %rd27922, 32;
	add.s64 	%rd27924, %rd27923, %rd27917;
	mul.wide.u32 	%rd27925, %r28, %r6939;
	shr.u64 	%rd27926, %rd27925, 32;
	and.b64  	%rd27927, %rd27869, 4294967295;
	and.b64  	%rd27928, %rd27925, 4294967295;
	and.b64  	%rd27929, %rd27924, 4294967295;
	add.s64 	%rd27930, %rd27929, %rd27927;
	add.s64 	%rd27931, %rd27930, %rd27928;
	shr.u64 	%rd27932, %rd27931, 32;
	add.s64 	%rd27933, %rd27932, %rd27926;
	mul.wide.u32 	%rd27934, %r27, %r6939;
	shr.u64 	%rd27935, %rd27934, 32;
	and.b64  	%rd27936, %rd27878, 4294967295;
	and.b64  	%rd27937, %rd27934, 4294967295;
	and.b64  	%rd27938, %rd27933, 4294967295;
	add.s64 	%rd27939, %rd27938, %rd27936;
	add.s64 	%rd27940, %rd27939, %rd27937;
	shr.u64 	%rd27941, %rd27940, 32;
	add.s64 	%rd27942, %rd27941, %rd27935;
	mul.wide.u32 	%rd27943, %r26, %r6939;
	{ .reg .b32 tmp; mov.b64 {tmp, %r4844}, %rd27943; }
	and.b64  	%rd27944, %rd27881, 4294967295;
	and.b64  	%rd27945, %rd27943, 4294967295;
	and.b64  	%rd27946, %rd27942, 4294967295;
	add.s64 	%rd27947, %rd27946, %rd27944;
	add.s64 	%rd27948, %rd27947, %rd27945;
	{ .reg .b32 tmp; mov.b64 {tmp, %r4845}, %rd27948; }
	add.s32 	%r4846, %r4845, %r4844;
	mul.lo.s32 	%r4847, %r22, %r4843;
	cvt.u64.u32 	%rd27949, %r4847;
	mul.wide.u32 	%rd27950, %r6, %r4847;
	shr.u64 	%rd27951, %rd27950, 32;
	and.b64  	%rd27952, %rd27886, 4294967295;
	and.b64  	%rd27953, %rd27950, 4294967295;
	add.s64 	%rd27954, %rd27953, %rd27952;
	shr.u64 	%rd27955, %rd27954, 32;
	add.s64 	%rd27956, %rd27955, %rd27951;
	mul.lo.s64 	%rd27957, %rd2, %rd27949;
	shr.u64 	%rd27958, %rd27957, 32;
	and.b64  	%rd27959, %rd27895, 4294967295;
	and.b64  	%rd27960, %rd27957, 4294967295;
	and.b64  	%rd27961, %rd27956, 4294967295;
	add.s64 	%rd27962, %rd27961, %rd27959;
	add.s64 	%rd27963, %rd27962, %rd27960;
	cvt.u32.u64 	%r1595, %rd27963;
	shr.u64 	%rd27964, %rd27963, 32;
	add.s64 	%rd27965, %rd27964, %rd27958;
	mul.lo.s64 	%rd27966, %rd3, %rd27949;
	shr.u64 	%rd27967, %rd27966, 32;
	and.b64  	%rd27968, %rd27904, 4294967295;
	and.b64  	%rd27969, %rd27966, 4294967295;
	and.b64  	%rd27970, %rd27965, 4294967295;
	add.s64 	%rd27971, %rd27970, %rd27968;
	add.s64 	%rd27972, %rd27971, %rd27969;
	cvt.u32.u64 	%r1596, %rd27972;
	shr.u64 	%rd27973, %rd27972, 32;
	add.s64 	%rd27974, %rd27973, %rd27967;
	mul.lo.s64 	%rd27975, %rd17, %rd27949;
	shr.u64 	%rd27976, %rd27975, 32;
	and.b64  	%rd27977, %rd27913, 4294967295;
	and.b64  	%rd27978, %rd27975, 4294967295;
	and.b64  	%rd27979, %rd27974, 4294967295;
	add.s64 	%rd27980, %rd27979, %rd27977;
	add.s64 	%rd27981, %rd27980, %rd27978;
	cvt.u32.u64 	%r1597, %rd27981;
	shr.u64 	%rd27982, %rd27981, 32;
	add.s64 	%rd27983, %rd27982, %rd27976;
	mul.lo.s64 	%rd27984, %rd18, %rd27949;
	shr.u64 	%rd27985, %rd27984, 32;
	and.b64  	%rd27986, %rd27922, 4294967295;
	and.b64  	%rd27987, %rd27984, 4294967295;
	and.b64  	%rd27988, %rd27983, 4294967295;
	add.s64 	%rd27989, %rd27988, %rd27986;
	add.s64 	%rd27990, %rd27989, %rd27987;
	cvt.u32.u64 	%r1598, %rd27990;
	shr.u64 	%rd27991, %rd27990, 32;
	add.s64 	%rd27992, %rd27991, %rd27985;
	mul.lo.s64 	%rd27993, %rd19, %rd27949;
	shr.u64 	%rd27994, %rd27993, 32;
	and.b64  	%rd27995, %rd27931, 4294967295;
	and.b64  	%rd27996, %rd27993, 4294967295;
	and.b64  	%rd27997, %rd27992, 4294967295;
	add.s64 	%rd27998, %rd27997, %rd27995;
	add.s64 	%rd27999, %rd27998, %rd27996;
	cvt.u32.u64 	%r1599, %rd27999;
	shr.u64 	%rd28000, %rd27999, 32;
	add.s64 	%rd28001, %rd28000, %rd27994;
	mul.lo.s64 	%rd28002, %rd7, %rd27949;
	shr.u64 	%rd28003, %rd28002, 32;
	and.b64  	%rd28004, %rd27940, 4294967295;
	and.b64  	%rd28005, %rd28002, 4294967295;
	and.b64  	%rd28006, %rd28001, 4294967295;
	add.s64 	%rd28007, %rd28006, %rd28004;
	add.s64 	%rd28008, %rd28007, %rd28005;
	cvt.u32.u64 	%r1600, %rd28008;
	shr.u64 	%rd28009, %rd28008, 32;
	add.s64 	%rd28010, %rd28009, %rd28003;
	mul.wide.u32 	%rd28011, %r13, %r4847;
	{ .reg .b32 tmp; mov.b64 {tmp, %r4848}, %rd28011; }
	and.b64  	%rd28012, %rd27948, 4294967295;
	and.b64  	%rd28013, %rd28011, 4294967295;
	and.b64  	%rd28014, %rd28010, 4294967295;
	add.s64 	%rd28015, %rd28014, %rd28012;
	add.s64 	%rd28016, %rd28015, %rd28013;
	cvt.u32.u64 	%r1601, %rd28016;
	{ .reg .b32 tmp; mov.b64 {tmp, %r4849}, %rd28016; }
	add.s32 	%r4850, %r4849, %r4848;
	add.s32 	%r6940, %r4846, %r4850;
	setp.lt.u32 	%p2601, %r6940, %r13;
	mov.u32 	%r6941, %r1601;
	mov.u32 	%r6942, %r1600;
	mov.u32 	%r6943, %r1599;
	mov.u32 	%r6944, %r1598;
	mov.u32 	%r6945, %r1597;
	mov.u32 	%r6946, %r1596;
	mov.u32 	%r6947, %r1595;
	@%p2601 bra 	$L__BB0_775;
	setp.gt.u32 	%p2602, %r6940, %r13;
	@%p2602 bra 	$L__BB0_774;
	setp.gt.u32 	%p2603, %r12, %r1601;
	mov.u32 	%r6941, %r1601;
	mov.u32 	%r6942, %r1600;
	mov.u32 	%r6943, %r1599;
	mov.u32 	%r6944, %r1598;
	mov.u32 	%r6945, %r1597;
	mov.u32 	%r6946, %r1596;
	mov.u32 	%r6947, %r1595;
	@%p2603 bra 	$L__BB0_775;
	setp.lt.u32 	%p2604, %r12, %r1601;
	@%p2604 bra 	$L__BB0_774;
	setp.gt.u32 	%p2605, %r11, %r1600;
	mov.u32 	%r6941, %r1601;
	mov.u32 	%r6942, %r1600;
	mov.u32 	%r6943, %r1599;
	mov.u32 	%r6944, %r1598;
	mov.u32 	%r6945, %r1597;
	mov.u32 	%r6946, %r1596;
	mov.u32 	%r6947, %r1595;
	@%p2605 bra 	$L__BB0_775;
	setp.lt.u32 	%p2606, %r11, %r1600;
	@%p2606 bra 	$L__BB0_774;
	setp.gt.u32 	%p2607, %r10, %r1599;
	mov.u32 	%r6941, %r1601;
	mov.u32 	%r6942, %r1600;
	mov.u32 	%r6943, %r1599;
	mov.u32 	%r6944, %r1598;
	mov.u32 	%r6945, %r1597;
	mov.u32 	%r6946, %r1596;
	mov.u32 	%r6947, %r1595;
	@%p2607 bra 	$L__BB0_775;
	setp.lt.u32 	%p2608, %r10, %r1599;
	@%p2608 bra 	$L__BB0_774;
	setp.gt.u32 	%p2609, %r9, %r1598;
	mov.u32 	%r6941, %r1601;
	mov.u32 	%r6942, %r1600;
	mov.u32 	%r6943, %r1599;
	mov.u32 	%r6944, %r1598;
	mov.u32 	%r6945, %r1597;
	mov.u32 	%r6946, %r1596;
	mov.u32 	%r6947, %r1595;
	@%p2609 bra 	$L__BB0_775;
	setp.lt.u32 	%p2610, %r9, %r1598;
	@%p2610 bra 	$L__BB0_774;
	setp.gt.u32 	%p2611, %r8, %r1597;
	mov.u32 	%r6941, %r1601;
	mov.u32 	%r6942, %r1600;
	mov.u32 	%r6943, %r1599;
	mov.u32 	%r6944, %r1598;
	mov.u32 	%r6945, %r1597;
	mov.u32 	%r6946, %r1596;
	mov.u32 	%r6947, %r1595;
	@%p2611 bra 	$L__BB0_775;
	setp.lt.u32 	%p2612, %r8, %r1597;
	@%p2612 bra 	$L__BB0_774;
	setp.gt.u32 	%p2613, %r7, %r1596;
	mov.u32 	%r6941, %r1601;
	mov.u32 	%r6942, %r1600;
	mov.u32 	%r6943, %r1599;
	mov.u32 	%r6944, %r1598;
	mov.u32 	%r6945, %r1597;
	mov.u32 	%r6946, %r1596;
	mov.u32 	%r6947, %r1595;
	@%p2613 bra 	$L__BB0_775;
	setp.ge.u32 	%p2614, %r7, %r1596;
	setp.gt.u32 	%p2615, %r6, %r1595;
	and.pred  	%p2616, %p2614, %p2615;
	mov.u32 	%r6941, %r1601;
	mov.u32 	%r6942, %r1600;
	mov.u32 	%r6943, %r1599;
	mov.u32 	%r6944, %r1598;
	mov.u32 	%r6945, %r1597;
	mov.u32 	%r6946, %r1596;
	mov.u32 	%r6947, %r1595;
	@%p2616 bra 	$L__BB0_775;
$L__BB0_774:
	sub.s32 	%r6947, %r1595, %r6;
	setp.lt.u32 	%p2617, %r1595, %r6;
	selp.u32 	%r4851, 1, 0, %p2617;
	add.s32 	%r4852, %r7, %r4851;
	sub.s32 	%r6946, %r1596, %r4852;
	setp.gt.u32 	%p2618, %r7, %r1596;
	setp.eq.s32 	%p2619, %r7, %r1596;
	and.pred  	%p2620, %p2619, %p2617;
	or.pred  	%p2621, %p2618, %p2620;
	selp.u32 	%r4853, 1, 0, %p2621;
	add.s32 	%r4854, %r8, %r4853;
	sub.s32 	%r6945, %r1597, %r4854;
	setp.gt.u32 	%p2622, %r8, %r1597;
	setp.eq.s32 	%p2623, %r8, %r1597;
	and.pred  	%p2624, %p2623, %p2621;
	or.pred  	%p2625, %p2622, %p2624;
	selp.u32 	%r4855, 1, 0, %p2625;
	add.s32 	%r4856, %r9, %r4855;
	sub.s32 	%r6944, %r1598, %r4856;
	setp.gt.u32 	%p2626, %r9, %r1598;
	setp.eq.s32 	%p2627, %r9, %r1598;
	and.pred  	%p2628, %p2627, %p2625;
	or.pred  	%p2629, %p2626, %p2628;
	selp.u32 	%r4857, 1, 0, %p2629;
	add.s32 	%r4858, %r10, %r4857;
	sub.s32 	%r6943, %r1599, %r4858;
	setp.gt.u32 	%p2630, %r10, %r1599;
	setp.eq.s32 	%p2631, %r10, %r1599;
	and.pred  	%p2632, %p2631, %p2629;
	or.pred  	%p2633, %p2630, %p2632;
	selp.u32 	%r4859, 1, 0, %p2633;
	add.s32 	%r4860, %r11, %r4859;
	sub.s32 	%r6942, %r1600, %r4860;
	setp.gt.u32 	%p2634, %r11, %r1600;
	setp.eq.s32 	%p2635, %r11, %r1600;
	and.pred  	%p2636, %p2635, %p2633;
	or.pred  	%p2637, %p2634, %p2636;
	selp.u32 	%r4861, 1, 0, %p2637;
	add.s32 	%r4862, %r12, %r4861;
	sub.s32 	%r6941, %r1601, %r4862;
	setp.gt.u32 	%p2638, %r12, %r1601;
	setp.eq.s32 	%p2639, %r12, %r1601;
	and.pred  	%p2640, %p2639, %p2637;
	or.pred  	%p2641, %p2638, %p2640;
	selp.u32 	%r4863, 1, 0, %p2641;
	add.s32 	%r4864, %r13, %r4863;
	sub.s32 	%r6940, %r6940, %r4864;
$L__BB0_775:
	mul.wide.u32 	%rd28017, %r6778, %r6762;
	shr.u64 	%rd28018, %rd28017, 32;
	cvt.u32.u64 	%r4865, %rd28017;
	mul.wide.u32 	%rd28019, %r6777, %r6762;
	shr.u64 	%rd28020, %rd28019, 32;
	and.b64  	%rd28021, %rd28019, 4294967295;
	add.s64 	%rd28022, %rd28018, %rd28021;
	shr.u64 	%rd28023, %rd28022, 32;
	add.s64 	%rd28024, %rd28023, %rd28020;
	mul.wide.u32 	%rd28025, %r6776, %r6762;
	shr.u64 	%rd28026, %rd28025, 32;
	and.b64  	%rd28027, %rd28025, 4294967295;
	add.s64 	%rd28028, %rd28024, %rd28027;
	shr.u64 	%rd28029, %rd28028, 32;
	add.s64 	%rd28030, %rd28029, %rd28026;
	mul.wide.u32 	%rd28031, %r6775, %r6762;
	shr.u64 	%rd28032, %rd28031, 32;
	and.b64  	%rd28033, %rd28031, 4294967295;
	add.s64 	%rd28034, %rd28030, %rd28033;
	shr.u64 	%rd28035, %rd28034, 32;
	add.s64 	%rd28036, %rd28035, %rd28032;
	mul.wide.u32 	%rd28037, %r6774, %r6762;
	shr.u64 	%rd28038, %rd28037, 32;
	and.b64  	%rd28039, %rd28037, 4294967295;
	add.s64 	%rd28040, %rd28036, %rd28039;
	shr.u64 	%rd28041, %rd28040, 32;
	add.s64 	%rd28042, %rd28041, %rd28038;
	mul.wide.u32 	%rd28043, %r6773, %r6762;
	shr.u64 	%rd28044, %rd28043, 32;
	and.b64  	%rd28045, %rd28043, 4294967295;
	add.s64 	%rd28046, %rd28042, %rd28045;
	shr.u64 	%rd28047, %rd28046, 32;
	add.s64 	%rd28048, %rd28047, %rd28044;
	mul.wide.u32 	%rd28049, %r6772, %r6762;
	shr.u64 	%rd28050, %rd28049, 32;
	and.b64  	%rd28051, %rd28049, 4294967295;
	add.s64 	%rd28052, %rd28048, %rd28051;
	shr.u64 	%rd28053, %rd28052, 32;
	add.s64 	%rd28054, %rd28053, %rd28050;
	mul.wide.u32 	%rd28055, %r6771, %r6762;
	shr.u64 	%rd28056, %rd28055, 32;
	and.b64  	%rd28057, %rd28055, 4294967295;
	add.s64 	%rd28058, %rd28054, %rd28057;
	shr.u64 	%rd28059, %rd28058, 32;
	add.s64 	%rd28060, %rd28059, %rd28056;
	mul.lo.s32 	%r4866, %r22, %r4865;
	cvt.u64.u32 	%rd28061, %r4866;
	mul.wide.u32 	%rd28062, %r6, %r4866;
	shr.u64 	%rd28063, %rd28062, 32;
	and.b64  	%rd28064, %rd28017, 4294967295;
	and.b64  	%rd28065, %rd28062, 4294967295;
	add.s64 	%rd28066, %rd28065, %rd28064;
	shr.u64 	%rd28067, %rd28066, 32;
	add.s64 	%rd28068, %rd28067, %rd28063;
	mul.lo.s64 	%rd28069, %rd2, %rd28061;
	shr.u64 	%rd28070, %rd28069, 32;
	and.b64  	%rd28071, %rd28022, 4294967295;
	and.b64  	%rd28072, %rd28069, 4294967295;
	and.b64  	%rd28073, %rd28068, 4294967295;
	add.s64 	%rd28074, %rd28073, %rd28071;
	add.s64 	%rd28075, %rd28074, %rd28072;
	shr.u64 	%rd28076, %rd28075, 32;
	add.s64 	%rd28077, %rd28076, %rd28070;
	mul.lo.s64 	%rd28078, %rd3, %rd28061;
	shr.u64 	%rd28079, %rd28078, 32;
	and.b64  	%rd28080, %rd28028, 4294967295;
	and.b64  	%rd28081, %rd28078, 4294967295;
	and.b64  	%rd28082, %rd28077, 4294967295;
	add.s64 	%rd28083, %rd28082, %rd28080;
	add.s64 	%rd28084, %rd28083, %rd28081;
	shr.u64 	%rd28085, %rd28084, 32;
	add.s64 	%rd28086, %rd28085, %rd28079;
	mul.lo.s64 	%rd28087, %rd17, %rd28061;
	shr.u64 	%rd28088, %rd28087, 32;
	and.b64  	%rd28089, %rd28034, 4294967295;
	and.b64  	%rd28090, %rd28087, 4294967295;
	and.b64  	%rd28091, %rd28086, 4294967295;
	add.s64 	%rd28092, %rd28091, %rd28089;
	add.s64 	%rd28093, %rd28092, %rd28090;
	shr.u64 	%rd28094, %rd28093, 32;
	add.s64 	%rd28095, %rd28094, %rd28088;
	mul.lo.s64 	%rd28096, %rd18, %rd28061;
	shr.u64 	%rd28097, %rd28096, 32;
	and.b64  	%rd28098, %rd28040, 4294967295;
	and.b64  	%rd28099, %rd28096, 4294967295;
	and.b64  	%rd28100, %rd28095, 4294967295;
	add.s64 	%rd28101, %rd28100, %rd28098;
	add.s64 	%rd28102, %rd28101, %rd28099;
	shr.u64 	%rd28103, %rd28102, 32;
	add.s64 	%rd28104, %rd28103, %rd28097;
	mul.lo.s64 	%rd28105, %rd19, %rd28061;
	shr.u64 	%rd28106, %rd28105, 32;
	and.b64  	%rd28107, %rd28046, 4294967295;
	and.b64  	%rd28108, %rd28105, 4294967295;
	and.b64  	%rd28109, %rd28104, 4294967295;
	add.s64 	%rd28110, %rd28109, %rd28107;
	add.s64 	%rd28111, %rd28110, %rd28108;
	shr.u64 	%rd28112, %rd28111, 32;
	add.s64 	%rd28113, %rd28112, %rd28106;
	mul.lo.s64 	%rd28114, %rd7, %rd28061;
	shr.u64 	%rd28115, %rd28114, 32;
	and.b64  	%rd28116, %rd28052, 4294967295;
	and.b64  	%rd28117, %rd28114, 4294967295;
	and.b64  	%rd28118, %rd28113, 4294967295;
	add.s64 	%rd28119, %rd28118, %rd28116;
	add.s64 	%rd28120, %rd28119, %rd28117;
	shr.u64 	%rd28121, %rd28120, 32;
	add.s64 	%rd28122, %rd28121, %rd28115;
	mul.wide.u32 	%rd28123, %r13, %r4866;
	shr.u64 	%rd28124, %rd28123, 32;
	and.b64  	%rd28125, %rd28058, 4294967295;
	and.b64  	%rd28126, %rd28123, 4294967295;
	and.b64  	%rd28127, %rd28122, 4294967295;
	add.s64 	%rd28128, %rd28127, %rd28125;
	add.s64 	%rd28129, %rd28128, %rd28126;
	shr.u64 	%rd28130, %rd28129, 32;
	add.s64 	%rd28131, %rd28130, %rd28124;
	add.s64 	%rd28132, %rd28060, %rd28131;
	mul.wide.u32 	%rd28133, %r6778, %r6761;
	shr.u64 	%rd28134, %rd28133, 32;
	and.b64  	%rd28135, %rd28075, 4294967295;
	and.b64  	%rd28136, %rd28133, 4294967295;
	add.s64 	%rd28137, %rd28136, %rd28135;
	cvt.u32.u64 	%r4867, %rd28137;
	shr.u64 	%rd28138, %rd28137, 32;
	add.s64 	%rd28139, %rd28138, %rd28134;
	mul.wide.u32 	%rd28140, %r6777, %r6761;
	shr.u64 	%rd28141, %rd28140, 32;
	and.b64  	%rd28142, %rd28084, 4294967295;
	and.b64  	%rd28143, %rd28140, 4294967295;
	add.s64 	%rd28144, %rd28139, %rd28142;
	add.s64 	%rd28145, %rd28144, %rd28143;
	shr.u64 	%rd28146, %rd28145, 32;
	add.s64 	%rd28147, %rd28146, %rd28141;
	mul.wide.u32 	%rd28148, %r6776, %r6761;
	shr.u64 	%rd28149, %rd28148, 32;
	and.b64  	%rd28150, %rd28093, 4294967295;
	and.b64  	%rd28151, %rd28148, 4294967295;
	and.b64  	%rd28152, %rd28147, 4294967295;
	add.s64 	%rd28153, %rd28152, %rd28150;
	add.s64 	%rd28154, %rd28153, %rd28151;
	shr.u64 	%rd28155, %rd28154, 32;
	add.s64 	%rd28156, %rd28155, %rd28149;
	mul.wide.u32 	%rd28157, %r6775, %r6761;
	shr.u64 	%rd28158, %rd28157, 32;
	and.b64  	%rd28159, %rd28102, 4294967295;
	and.b64  	%rd28160, %rd28157, 4294967295;
	and.b64  	%rd28161, %rd28156, 4294967295;
	add.s64 	%rd28162, %rd28161, %rd28159;
	add.s64 	%rd28163, %rd28162, %rd28160;
	shr.u64 	%rd28164, %rd28163, 32;
	add.s64 	%rd28165, %rd28164, %rd28158;
	mul.wide.u32 	%rd28166, %r6774, %r6761;
	shr.u64 	%rd28167, %rd28166, 32;
	and.b64  	%rd28168, %rd28111, 4294967295;
	and.b64  	%rd28169, %rd28166, 4294967295;
	and.b64  	%rd28170, %rd28165, 4294967295;
	add.s64 	%rd28171, %rd28170, %rd28168;
	add.s64 	%rd28172, %rd28171, %rd28169;
	shr.u64 	%rd28173, %rd28172, 32;
	add.s64 	%rd28174, %rd28173, %rd28167;
	mul.wide.u32 	%rd28175, %r6773, %r6761;
	shr.u64 	%rd28176, %rd28175, 32;
	and.b64  	%rd28177, %rd28120, 4294967295;
	and.b64  	%rd28178, %rd28175, 4294967295;
	and.b64  	%rd28179, %rd28174, 4294967295;
	add.s64 	%rd28180, %rd28179, %rd28177;
	add.s64 	%rd28181, %rd28180, %rd28178;
	shr.u64 	%rd28182, %rd28181, 32;
	add.s64 	%rd28183, %rd28182, %rd28176;
	mul.wide.u32 	%rd28184, %r6772, %r6761;
	shr.u64 	%rd28185, %rd28184, 32;
	and.b64  	%rd28186, %rd28129, 4294967295;
	and.b64  	%rd28187, %rd28184, 4294967295;
	and.b64  	%rd28188, %rd28183, 4294967295;
	add.s64 	%rd28189, %rd28188, %rd28186;
	add.s64 	%rd28190, %rd28189, %rd28187;
	shr.u64 	%rd28191, %rd28190, 32;
	add.s64 	%rd28192, %rd28191, %rd28185;
	mul.wide.u32 	%rd28193, %r6771, %r6761;
	shr.u64 	%rd28194, %rd28193, 32;
	and.b64  	%rd28195, %rd28132, 4294967295;
	and.b64  	%rd28196, %rd28193, 4294967295;
	and.b64  	%rd28197, %rd28192, 4294967295;
	add.s64 	%rd28198, %rd28197, %rd28195;
	add.s64 	%rd28199, %rd28198, %rd28196;
	shr.u64 	%rd28200, %rd28199, 32;
	add.s64 	%rd28201, %rd28200, %rd28194;
	mul.lo.s32 	%r4868, %r22, %r4867;
	cvt.u64.u32 	%rd28202, %r4868;
	mul.wide.u32 	%rd28203, %r6, %r4868;
	shr.u64 	%rd28204, %rd28203, 32;
	and.b64  	%rd28205, %rd28137, 4294967295;
	and.b64  	%rd28206, %rd28203, 4294967295;
	add.s64 	%rd28207, %rd28206, %rd28205;
	shr.u64 	%rd28208, %rd28207, 32;
	add.s64 	%rd28209, %rd28208, %rd28204;
	mul.lo.s64 	%rd28210, %rd2, %rd28202;
	shr.u64 	%rd28211, %rd28210, 32;
	and.b64  	%rd28212, %rd28145, 4294967295;
	and.b64  	%rd28213, %rd28210, 4294967295;
	and.b64  	%rd28214, %rd28209, 4294967295;
	add.s64 	%rd28215, %rd28214, %rd28212;
	add.s64 	%rd28216, %rd28215, %rd28213;
	shr.u64 	%rd28217, %rd28216, 32;
	add.s64 	%rd28218, %rd28217, %rd28211;
	mul.lo.s64 	%rd28219, %rd3, %rd28202;
	shr.u64 	%rd28220, %rd28219, 32;
	and.b64  	%rd28221, %rd28154, 4294967295;
	and.b64  	%rd28222, %rd28219, 4294967295;
	and.b64  	%rd28223, %rd28218, 4294967295;
	add.s64 	%rd28224, %rd28223, %rd28221;
	add.s64 	%rd28225, %rd28224, %rd28222;
	shr.u64 	%rd28226, %rd28225, 32;
	add.s64 	%rd28227, %rd28226, %rd28220;
	mul.lo.s64 	%rd28228, %rd17, %rd28202;
	shr.u64 	%rd28229, %rd28228, 32;
	and.b64  	%rd28230, %rd28163, 4294967295;
	and.b64  	%rd28231, %rd28228, 4294967295;
	and.b64  	%rd28232, %rd28227, 4294967295;
	add.s64 	%rd28233, %rd28232, %rd28230;
	add.s64 	%rd28234, %rd28233, %rd28231;
	shr.u64 	%rd28235, %rd28234, 32;
	add.s64 	%rd28236, %rd28235, %rd28229;
	mul.lo.s64 	%rd28237, %rd18, %rd28202;
	shr.u64 	%rd28238, %rd28237, 32;
	and.b64  	%rd28239, %rd28172, 4294967295;
	and.b64  	%rd28240, %rd28237, 4294967295;
	and.b64  	%rd28241, %rd28236, 4294967295;
	add.s64 	%rd28242, %rd28241, %rd28239;
	add.s64 	%rd28243, %rd28242, %rd28240;
	shr.u64 	%rd28244, %rd28243, 32;
	add.s64 	%rd28245, %rd28244, %rd28238;
	mul.lo.s64 	%rd28246, %rd19, %rd28202;
	shr.u64 	%rd28247, %rd28246, 32;
	and.b64  	%rd28248, %rd28181, 4294967295;
	and.b64  	%rd28249, %rd28246, 4294967295;
	and.b64  	%rd28250, %rd28245, 4294967295;
	add.s64 	%rd28251, %rd28250, %rd28248;
	add.s64 	%rd28252, %rd28251, %rd28249;
	shr.u64 	%rd28253, %rd28252, 32;
	add.s64 	%rd28254, %rd28253, %rd28247;
	mul.lo.s64 	%rd28255, %rd7, %rd28202;
	shr.u64 	%rd28256, %rd28255, 32;
	and.b64  	%rd28257, %rd28190, 4294967295;
	and.b64  	%rd28258, %rd28255, 4294967295;
	and.b64  	%rd28259, %rd28254, 4294967295;
	add.s64 	%rd28260, %rd28259, %rd28257;
	add.s64 	%rd28261, %rd28260, %rd28258;
	shr.u64 	%rd28262, %rd28261, 32;
	add.s64 	%rd28263, %rd28262, %rd28256;
	mul.wide.u32 	%rd28264, %r13, %r4868;
	shr.u64 	%rd28265, %rd28264, 32;
	and.b64  	%rd28266, %rd28199, 4294967295;
	and.b64  	%rd28267, %rd28264, 4294967295;
	and.b64  	%rd28268, %rd28263, 4294967295;
	add.s64 	%rd28269, %rd28268, %rd28266;
	add.s64 	%rd28270, %rd28269, %rd28267;
	shr.u64 	%rd28271, %rd28270, 32;
	add.s64 	%rd28272, %rd28271, %rd28265;
	add.s64 	%rd28273, %rd28201, %rd28272;
	mul.wide.u32 	%rd28274, %r6778, %r6760;
	shr.u64 	%rd28275, %rd28274, 32;
	and.b64  	%rd28276, %rd28216, 4294967295;
	and.b64  	%rd28277, %rd28274, 4294967295;
	add.s64 	%rd28278, %rd28277, %rd28276;
	cvt.u32.u64 	%r4869, %rd28278;
	shr.u64 	%rd28279, %rd28278, 32;
	add.s64 	%rd28280, %rd28279, %rd28275;
	mul.wide.u32 	%rd28281, %r6777, %r6760;
	shr.u64 	%rd28282, %rd28281, 32;
	and.b64  	%rd28283, %rd28225, 4294967295;
	and.b64  	%rd28284, %rd28281, 4294967295;
	add.s64 	%rd28285, %rd28280, %rd28283;
	add.s64 	%rd28286, %rd28285, %rd28284;
	shr.u64 	%rd28287, %rd28286, 32;
	add.s64 	%rd28288, %rd28287, %rd28282;
	mul.wide.u32 	%rd28289, %r6776, %r6760;
	shr.u64 	%rd28290, %rd28289, 32;
	and.b64  	%rd28291, %rd28234, 4294967295;
	and.b64  	%rd28292, %rd28289, 4294967295;
	and.b64  	%rd28293, %rd28288, 4294967295;
	add.s64 	%rd28294, %rd28293, %rd28291;
	add.s64 	%rd28295, %rd28294, %rd28292;
	shr.u64 	%rd28296, %rd28295, 32;
	add.s64 	%rd28297, %rd28296, %rd28290;
	mul.wide.u32 	%rd28298, %r6775, %r6760;
	shr.u64 	%rd28299, %rd28298, 32;
	and.b64  	%rd28300, %rd28243, 4294967295;
	and.b64  	%rd28301, %rd28298, 4294967295;
	and.b64  	%rd28302, %rd28297, 4294967295;
	add.s64 	%rd28303, %rd28302, %rd28300;
	add.s64 	%rd28304, %rd28303, %rd28301;
	shr.u64 	%rd28305, %rd28304, 32;
	add.s64 	%rd28306, %rd28305, %rd28299;
	mul.wide.u32 	%rd28307, %r6774, %r6760;
	shr.u64 	%rd28308, %rd28307, 32;
	and.b64  	%rd28309, %rd28252, 4294967295;
	and.b64  	%rd28310, %rd28307, 4294967295;
	and.b64  	%rd28311, %rd28306, 4294967295;
	add.s64 	%rd28312, %rd28311, %rd28309;
	add.s64 	%rd28313, %rd28312, %rd28310;
	shr.u64 	%rd28314, %rd28313, 32;
	add.s64 	%rd28315, %rd28314, %rd28308;
	mul.wide.u32 	%rd28316, %r6773, %r6760;
	shr.u64 	%rd28317, %rd28316, 32;
	and.b64  	%rd28318, %rd28261, 4294967295;
	and.b64  	%rd28319, %rd28316, 4294967295;
	and.b64  	%rd28320, %rd28315, 4294967295;
	add.s64 	%rd28321, %rd28320, %rd28318;
	add.s64 	%rd28322, %rd28321, %rd28319;
	shr.u64 	%rd28323, %rd28322, 32;
	add.s64 	%rd28324, %rd28323, %rd28317;
	mul.wide.u32 	%rd28325, %r6772, %r6760;
	shr.u64 	%rd28326, %rd28325, 32;
	and.b64  	%rd28327, %rd28270, 4294967295;
	and.b64  	%rd28328, %rd28325, 4294967295;
	and.b64  	%rd28329, %rd28324, 4294967295;
	add.s64 	%rd28330, %rd28329, %rd28327;
	add.s64 	%rd28331, %rd28330, %rd28328;
	shr.u64 	%rd28332, %rd28331, 32;
	add.s64 	%rd28333, %rd28332, %rd28326;
	mul.wide.u32 	%rd28334, %r6771, %r6760;
	shr.u64 	%rd28335, %rd28334, 32;
	and.b64  	%rd28336, %rd28273, 4294967295;
	and.b64  	%rd28337, %rd28334, 4294967295;
	and.b64  	%rd28338, %rd28333, 4294967295;
	add.s64 	%rd28339, %rd28338, %rd28336;
	add.s64 	%rd28340, %rd28339, %rd28337;
	shr.u64 	%rd28341, %rd28340, 32;
	add.s64 	%rd28342, %rd28341, %rd28335;
	mul.lo.s32 	%r4870, %r22, %r4869;
	cvt.u64.u32 	%rd28343, %r4870;
	mul.wide.u32 	%rd28344, %r6, %r4870;
	shr.u64 	%rd28345, %rd28344, 32;
	and.b64  	%rd28346, %rd28278, 4294967295;
	and.b64  	%rd28347, %rd28344, 4294967295;
	add.s64 	%rd28348, %rd28347, %rd28346;
	shr.u64 	%rd28349, %rd28348, 32;
	add.s64 	%rd28350, %rd28349, %rd28345;
	mul.lo.s64 	%rd28351, %rd2, %rd28343;
	shr.u64 	%rd28352, %rd28351, 32;
	and.b64  	%rd28353, %rd28286, 4294967295;
	and.b64  	%rd28354, %rd28351, 4294967295;
	and.b64  	%rd28355, %rd28350, 4294967295;
	add.s64 	%rd28356, %rd28355, %rd28353;
	add.s64 	%rd28357, %rd28356, %rd28354;
	shr.u64 	%rd28358, %rd28357, 32;
	add.s64 	%rd28359, %rd28358, %rd28352;
	mul.lo.s64 	%rd28360, %rd3, %rd28343;
	shr.u64 	%rd28361, %rd28360, 32;
	and.b64  	%rd28362, %rd28295, 4294967295;
	and.b64  	%rd28363, %rd28360, 4294967295;
	and.b64  	%rd28364, %rd28359, 4294967295;
	add.s64 	%rd28365, %rd28364, %rd28362;
	add.s64 	%rd28366, %rd28365, %rd28363;
	shr.u64 	%rd28367, %rd28366, 32;
	add.s64 	%rd28368, %rd28367, %rd28361;
	mul.lo.s64 	%rd28369, %rd17, %rd28343;
	shr.u64 	%rd28370, %rd28369, 32;
	and.b64  	%rd28371, %rd28304, 4294967295;
	and.b64  	%rd28372, %rd28369, 4294967295;
	and.b64  	%rd28373, %rd28368, 4294967295;
	add.s64 	%rd28374, %rd28373, %rd28371;
	add.s64 	%rd28375, %rd28374, %rd28372;
	shr.u64 	%rd28376, %rd28375, 32;
	add.s64 	%rd28377, %rd28376, %rd28370;
	mul.lo.s64 	%rd28378, %rd18, %rd28343;
	shr.u64 	%rd28379, %rd28378, 32;
	and.b64  	%rd28380, %rd28313, 4294967295;
	and.b64  	%rd28381, %rd28378, 4294967295;
	and.b64  	%rd28382, %rd28377, 4294967295;
	add.s64 	%rd28383, %rd28382, %rd28380;
	add.s64 	%rd28384, %rd28383, %rd28381;
	shr.u64 	%rd28385, %rd28384, 32;
	add.s64 	%rd28386, %rd28385, %rd28379;
	mul.lo.s64 	%rd28387, %rd19, %rd28343;
	shr.u64 	%rd28388, %rd28387, 32;
	and.b64  	%rd28389, %rd28322, 4294967295;
	and.b64  	%rd28390, %rd28387, 4294967295;
	and.b64  	%rd28391, %rd28386, 4294967295;
	add.s64 	%rd28392, %rd28391, %rd28389;
	add.s64 	%rd28393, %rd28392, %rd28390;
	shr.u64 	%rd28394, %rd28393, 32;
	add.s64 	%rd28395, %rd28394, %rd28388;
	mul.lo.s64 	%rd28396, %rd7, %rd28343;
	shr.u64 	%rd28397, %rd28396, 32;
	and.b64  	%rd28398, %rd28331, 4294967295;
	and.b64  	%rd28399, %rd28396, 4294967295;
	and.b64  	%rd28400, %rd28395, 4294967295;
	add.s64 	%rd28401, %rd28400, %rd28398;
	add.s64 	%rd28402, %rd28401, %rd28399;
	shr.u64 	%rd28403, %rd28402, 32;
	add.s64 	%rd28404, %rd28403, %rd28397;
	mul.wide.u32 	%rd28405, %r13, %r4870;
	shr.u64 	%rd28406, %rd28405, 32;
	and.b64  	%rd28407, %rd28340, 4294967295;
	and.b64  	%rd28408, %rd28405, 4294967295;
	and.b64  	%rd28409, %rd28404, 4294967295;
	add.s64 	%rd28410, %rd28409, %rd28407;
	add.s64 	%rd28411, %rd28410, %rd28408;
	shr.u64 	%rd28412, %rd28411, 32;
	add.s64 	%rd28413, %rd28412, %rd28406;
	add.s64 	%rd28414, %rd28342, %rd28413;
	mul.wide.u32 	%rd28415, %r6778, %r6759;
	shr.u64 	%rd28416, %rd28415, 32;
	and.b64  	%rd28417, %rd28357, 4294967295;
	and.b64  	%rd28418, %rd28415, 4294967295;
	add.s64 	%rd28419, %rd28418, %rd28417;
	cvt.u32.u64 	%r4871, %rd28419;
	shr.u64 	%rd28420, %rd28419, 32;
	add.s64 	%rd28421, %rd28420, %rd28416;
	mul.wide.u32 	%rd28422, %r6777, %r6759;
	shr.u64 	%rd28423, %rd28422, 32;
	and.b64  	%rd28424, %rd28366, 4294967295;
	and.b64  	%rd28425, %rd28422, 4294967295;
	add.s64 	%rd28426, %rd28421, %rd28424;
	add.s64 	%rd28427, %rd28426, %rd28425;
	shr.u64 	%rd28428, %rd28427, 32;
	add.s64 	%rd28429, %rd28428, %rd28423;
	mul.wide.u32 	%rd28430, %r6776, %r6759;
	shr.u64 	%rd28431, %rd28430, 32;
	and.b64  	%rd28432, %rd28375, 4294967295;
	and.b64  	%rd28433, %rd28430, 4294967295;
	and.b64  	%rd28434, %rd28429, 4294967295;
	add.s64 	%rd28435, %rd28434, %rd28432;
	add.s64 	%rd28436, %rd28435, %rd28433;
	shr.u64 	%rd28437, %rd28436, 32;
	add.s64 	%rd28438, %rd28437, %rd28431;
	mul.wide.u32 	%rd28439, %r6775, %r6759;
	shr.u64 	%rd28440, %rd28439, 32;
	and.b64  	%rd28441, %rd28384, 4294967295;
	and.b64  	%rd28442, %rd28439, 4294967295;
	and.b64  	%rd28443, %rd28438, 4294967295;
	add.s64 	%rd28444, %rd28443, %rd28441;
	add.s64 	%rd28445, %rd28444, %rd28442;
	shr.u64 	%rd28446, %rd28445, 32;
	add.s64 	%rd28447, %rd28446, %rd28440;
	mul.wide.u32 	%rd28448, %r6774, %r6759;
	shr.u64 	%rd28449, %rd28448, 32;
	and.b64  	%rd28450, %rd28393, 4294967295;
	and.b64  	%rd28451, %rd28448, 4294967295;
	and.b64  	%rd28452, %rd28447, 4294967295;
	add.s64 	%rd28453, %rd28452, %rd28450;
	add.s64 	%rd28454, %rd28453, %rd28451;
	shr.u64 	%rd28455, %rd28454, 32;
	add.s64 	%rd28456, %rd28455, %rd28449;
	mul.wide.u32 	%rd28457, %r6773, %r6759;
	shr.u64 	%rd28458, %rd28457, 32;
	and.b64  	%rd28459, %rd28402, 4294967295;
	and.b64  	%rd28460, %rd28457, 4294967295;
	and.b64  	%rd28461, %rd28456, 4294967295;
	add.s64 	%rd28462, %rd28461, %rd28459;
	add.s64 	%rd28463, %rd28462, %rd28460;
	shr.u64 	%rd28464, %rd28463, 32;
	add.s64 	%rd28465, %rd28464, %rd28458;
	mul.wide.u32 	%rd28466, %r6772, %r6759;
	shr.u64 	%rd28467, %rd28466, 32;
	and.b64  	%rd28468, %rd28411, 4294967295;
	and.b64  	%rd28469, %rd28466, 4294967295;
	and.b64  	%rd28470, %rd28465, 4294967295;
	add.s64 	%rd28471, %rd28470, %rd28468;
	add.s64 	%rd28472, %rd28471, %rd28469;
	shr.u64 	%rd28473, %rd28472, 32;
	add.s64 	%rd28474, %rd28473, %rd28467;
	mul.wide.u32 	%rd28475, %r6771, %r6759;
	shr.u64 	%rd28476, %rd28475, 32;
	and.b64  	%rd28477, %rd28414, 4294967295;
	and.b64  	%rd28478, %rd28475, 4294967295;
	and.b64  	%rd28479, %rd28474, 4294967295;
	add.s64 	%rd28480, %rd28479, %rd28477;
	add.s64 	%rd28481, %rd28480, %rd28478;
	shr.u64 	%rd28482, %rd28481, 32;
	add.s64 	%rd28483, %rd28482, %rd28476;
	mul.lo.s32 	%r4872, %r22, %r4871;
	cvt.u64.u32 	%rd28484, %r4872;
	mul.wide.u32 	%rd28485, %r6, %r4872;
	shr.u64 	%rd28486, %rd28485, 32;
	and.b64  	%rd28487, %rd28419, 4294967295;
	and.b64  	%rd28488, %rd28485, 4294967295;
	add.s64 	%rd28489, %rd28488, %rd28487;
	shr.u64 	%rd28490, %rd28489, 32;
	add.s64 	%rd28491, %rd28490, %rd28486;
	mul.lo.s64 	%rd28492, %rd2, %rd28484;
	shr.u64 	%rd28493, %rd28492, 32;
	and.b64  	%rd28494, %rd28427, 4294967295;
	and.b64  	%rd28495, %rd28492, 4294967295;
	and.b64  	%rd28496, %rd28491, 4294967295;
	add.s64 	%rd28497, %rd28496, %rd28494;
	add.s64 	%rd28498, %rd28497, %rd28495;
	shr.u64 	%rd28499, %rd28498, 32;
	add.s64 	%rd28500, %rd28499, %rd28493;
	mul.lo.s64 	%rd28501, %rd3, %rd28484;
	shr.u64 	%rd28502, %rd28501, 32;
	and.b64  	%rd28503, %rd28436, 4294967295;
	and.b64  	%rd28504, %rd28501, 4294967295;
	and.b64  	%rd28505, %rd28500, 4294967295;
	add.s64 	%rd28506, %rd28505, %rd28503;
	add.s64 	%rd28507, %rd28506, %rd28504;
	shr.u64 	%rd28508, %rd28507, 32;
	add.s64 	%rd28509, %rd28508, %rd28502;
	mul.lo.s64 	%rd28510, %rd17, %rd28484;
	shr.u64 	%rd28511, %rd28510, 32;
	and.b64  	%rd28512, %rd28445, 4294967295;
	and.b64  	%rd28513, %rd28510, 4294967295;
	and.b64  	%rd28514, %rd28509, 4294967295;
	add.s64 	%rd28515, %rd28514, %rd28512;
	add.s64 	%rd28516, %rd28515, %rd28513;
	shr.u64 	%rd28517, %rd28516, 32;
	add.s64 	%rd28518, %rd28517, %rd28511;
	mul.lo.s64 	%rd28519, %rd18, %rd28484;
	shr.u64 	%rd28520, %rd28519, 32;
	and.b64  	%rd28521, %rd28454, 4294967295;
	and.b64  	%rd28522, %rd28519, 4294967295;
	and.b64  	%rd28523, %rd28518, 4294967295;
	add.s64 	%rd28524, %rd28523, %rd28521;
	add.s64 	%rd28525, %rd28524, %rd28522;
	shr.u64 	%rd28526, %rd28525, 32;
	add.s64 	%rd28527, %rd28526, %rd28520;
	mul.lo.s64 	%rd28528, %rd19, %rd28484;
	shr.u64 	%rd28529, %rd28528, 32;
	and.b64  	%rd28530, %rd28463, 4294967295;
	and.b64  	%rd28531, %rd28528, 4294967295;
	and.b64  	%rd28532, %rd28527, 4294967295;
	add.s64 	%rd28533, %rd28532, %rd28530;
	add.s64 	%rd28534, %rd28533, %rd28531;
	shr.u64 	%rd28535, %rd28534, 32;
	add.s64 	%rd28536, %rd28535, %rd28529;
	mul.lo.s64 	%rd28537, %rd7, %rd28484;
	shr.u64 	%rd28538, %rd28537, 32;
	and.b64  	%rd28539, %rd28472, 4294967295;
	and.b64  	%rd28540, %rd28537, 4294967295;
	and.b64  	%rd28541, %rd28536, 4294967295;
	add.s64 	%rd28542, %rd28541, %rd28539;
	add.s64 	%rd28543, %rd28542, %rd28540;
	shr.u64 	%rd28544, %rd28543, 32;
	add.s64 	%rd28545, %rd28544, %rd28538;
	mul.wide.u32 	%rd28546, %r13, %r4872;
	shr.u64 	%rd28547, %rd28546, 32;
	and.b64  	%rd28548, %rd28481, 4294967295;
	and.b64  	%rd28549, %rd28546, 4294967295;
	and.b64  	%rd28550, %rd28545, 4294967295;
	add.s64 	%rd28551, %rd28550, %rd28548;
	add.s64 	%rd28552, %rd28551, %rd28549;
	shr.u64 	%rd28553, %rd28552, 32;
	add.s64 	%rd28554, %rd28553, %rd28547;
	add.s64 	%rd28555, %rd28483, %rd28554;
	mul.wide.u32 	%rd28556, %r6778, %r6758;
	shr.u64 	%rd28557, %rd28556, 32;
	and.b64  	%rd28558, %rd28498, 4294967295;
	and.b64  	%rd28559, %rd28556, 4294967295;
	add.s64 	%rd28560, %rd28559, %rd28558;
	cvt.u32.u64 	%r4873, %rd28560;
	shr.u64 	%rd28561, %rd28560, 32;
	add.s64 	%rd28562, %rd28561, %rd28557;
	mul.wide.u32 	%rd28563, %r6777, %r6758;
	shr.u64 	%rd28564, %rd28563, 32;
	and.b64  	%rd28565, %rd28507, 4294967295;
	and.b64  	%rd28566, %rd28563, 4294967295;
	add.s64 	%rd28567, %rd28562, %rd28565;
	add.s64 	%rd28568, %rd28567, %rd28566;
	shr.u64 	%rd28569, %rd28568, 32;
	add.s64 	%rd28570, %rd28569, %rd28564;
	mul.wide.u32 	%rd28571, %r6776, %r6758;
	shr.u64 	%rd28572, %rd28571, 32;
	and.b64  	%rd28573, %rd28516, 4294967295;
	and.b64  	%rd28574, %rd28571, 4294967295;
	and.b64  	%rd28575, %rd28570, 4294967295;
	add.s64 	%rd28576, %rd28575, %rd28573;
	add.s64 	%rd28577, %rd28576, %rd28574;
	shr.u64 	%rd28578, %rd28577, 32;
	add.s64 	%rd28579, %rd28578, %rd28572;
	mul.wide.u32 	%rd28580, %r6775, %r6758;
	shr.u64 	%rd28581, %rd28580, 32;
	and.b64  	%rd28582, %rd28525, 4294967295;
	and.b64  	%rd28583, %rd28580, 4294967295;
	and.b64  	%rd28584, %rd28579, 4294967295;
	add.s64 	%rd28585, %rd28584, %rd28582;
	add.s64 	%rd28586, %rd28585, %rd28583;
	shr.u64 	%rd28587, %rd28586, 32;
	add.s64 	%rd28588, %rd28587, %rd28581;
	mul.wide.u32 	%rd28589, %r6774, %r6758;
	shr.u64 	%rd28590, %rd28589, 32;
	and.b64  	%rd28591, %rd28534, 4294967295;
	and.b64  	%rd28592, %rd28589, 4294967295;
	and.b64  	%rd28593, %rd28588, 4294967295;
	add.s64 	%rd28594, %rd28593, %rd28591;
	add.s64 	%rd28595, %rd28594, %rd28592;
	shr.u64 	%rd28596, %rd28595, 32;
	add.s64 	%rd28597, %rd28596, %rd28590;
	mul.wide.u32 	%rd28598, %r6773, %r6758;
	shr.u64 	%rd28599, %rd28598, 32;
	and.b64  	%rd28600, %rd28543, 4294967295;
	and.b64  	%rd28601, %rd28598, 4294967295;
	and.b64  	%rd28602, %rd28597, 4294967295;
	add.s64 	%rd28603, %rd28602, %rd28600;
	add.s64 	%rd28604, %rd28603, %rd28601;
	shr.u64 	%rd28605, %rd28604, 32;
	add.s64 	%rd28606, %rd28605, %rd28599;
	mul.wide.u32 	%rd28607, %r6772, %r6758;
	shr.u64 	%rd28608, %rd28607, 32;
	and.b64  	%rd28609, %rd28552, 4294967295;
	and.b64  	%rd28610, %rd28607, 4294967295;
	and.b64  	%rd28611, %rd28606, 4294967295;
	add.s64 	%rd28612, %rd28611, %rd28609;
	add.s64 	%rd28613, %rd28612, %rd28610;
	shr.u64 	%rd28614, %rd28613, 32;
	add.s64 	%rd28615, %rd28614, %rd28608;
	mul.wide.u32 	%rd28616, %r6771, %r6758;
	shr.u64 	%rd28617, %rd28616, 32;
	and.b64  	%rd28618, %rd28555, 4294967295;
	and.b64  	%rd28619, %rd28616, 4294967295;
	and.b64  	%rd28620, %rd28615, 4294967295;
	add.s64 	%rd28621, %rd28620, %rd28618;
	add.s64 	%rd28622, %rd28621, %rd28619;
	shr.u64 	%rd28623, %rd28622, 32;
	add.s64 	%rd28624, %rd28623, %rd28617;
	mul.lo.s32 	%r4874, %r22, %r4873;
	cvt.u64.u32 	%rd28625, %r4874;
	mul.wide.u32 	%rd28626, %r6, %r4874;
	shr.u64 	%rd28627, %rd28626, 32;
	and.b64  	%rd28628, %rd28560, 4294967295;
	and.b64  	%rd28629, %rd28626, 4294967295;
	add.s64 	%rd28630, %rd28629, %rd28628;
	shr.u64 	%rd28631, %rd28630, 32;
	add.s64 	%rd28632, %rd28631, %rd28627;
	mul.lo.s64 	%rd28633, %rd2, %rd28625;
	shr.u64 	%rd28634, %rd28633, 32;
	and.b64  	%rd28635, %rd28568, 4294967295;
	and.b64  	%rd28636, %rd28633, 4294967295;
	and.b64  	%rd28637, %rd28632, 4294967295;
	add.s64 	%rd28638, %rd28637, %rd28635;
	add.s64 	%rd28639, %rd28638, %rd28636;
	shr.u64 	%rd28640, %rd28639, 32;
	add.s64 	%rd28641, %rd28640, %rd28634;
	mul.lo.s64 	%rd28642, %rd3, %rd28625;
	shr.u64 	%rd28643, %rd28642, 32;
	and.b64  	%rd28644, %rd28577, 4294967295;
	and.b64  	%rd28645, %rd28642, 4294967295;
	and.b64  	%rd28646, %rd28641, 4294967295;
	add.s64 	%rd28647, %rd28646, %rd28644;
	add.s64 	%rd28648, %rd28647, %rd28645;
	shr.u64 	%rd28649, %rd28648, 32;
	add.s64 	%rd28650, %rd28649, %rd28643;
	mul.lo.s64 	%rd28651, %rd17, %rd28625;
	shr.u64 	%rd28652, %rd28651, 32;
	and.b64  	%rd28653, %rd28586, 4294967295;
	and.b64  	%rd28654, %rd28651, 4294967295;
	and.b64  	%rd28655, %rd28650, 4294967295;
	add.s64 	%rd28656, %rd28655, %rd28653;
	add.s64 	%rd28657, %rd28656, %rd28654;
	shr.u64 	%rd28658, %rd28657, 32;
	add.s64 	%rd28659, %rd28658, %rd28652;
	mul.lo.s64 	%rd28660, %rd18, %rd28625;
	shr.u64 	%rd28661, %rd28660, 32;
	and.b64  	%rd28662, %rd28595, 4294967295;
	and.b64  	%rd28663, %rd28660, 4294967295;
	and.b64  	%rd28664, %rd28659, 4294967295;
	add.s64 	%rd28665, %rd28664, %rd28662;
	add.s64 	%rd28666, %rd28665, %rd28663;
	shr.u64 	%rd28667, %rd28666, 32;
	add.s64 	%rd28668, %rd28667, %rd28661;
	mul.lo.s64 	%rd28669, %rd19, %rd28625;
	shr.u64 	%rd28670, %rd28669, 32;
	and.b64  	%rd28671, %rd28604, 4294967295;
	and.b64  	%rd28672, %rd28669, 4294967295;
	and.b64  	%rd28673, %rd28668, 4294967295;
	add.s64 	%rd28674, %rd28673, %rd28671;
	add.s64 	%rd28675, %rd28674, %rd28672;
	shr.u64 	%rd28676, %rd28675, 32;
	add.s64 	%rd28677, %rd28676, %rd28670;
	mul.lo.s64 	%rd28678, %rd7, %rd28625;
	shr.u64 	%rd28679, %rd28678, 32;
	and.b64  	%rd28680, %rd28613, 4294967295;
	and.b64  	%rd28681, %rd28678, 4294967295;
	and.b64  	%rd28682, %rd28677, 4294967295;
	add.s64 	%rd28683, %rd28682, %rd28680;
	add.s64 	%rd28684, %rd28683, %rd28681;
	shr.u64 	%rd28685, %rd28684, 32;
	add.s64 	%rd28686, %rd28685, %rd28679;
	mul.wide.u32 	%rd28687, %r13, %r4874;
	shr.u64 	%rd28688, %rd28687, 32;
	and.b64  	%rd28689, %rd28622, 4294967295;
	and.b64  	%rd28690, %rd28687, 4294967295;
	and.b64  	%rd28691, %rd28686, 4294967295;
	add.s64 	%rd28692, %rd28691, %rd28689;
	add.s64 	%rd28693, %rd28692, %rd28690;
	shr.u64 	%rd28694, %rd28693, 32;
	add.s64 	%rd28695, %rd28694, %rd28688;
	add.s64 	%rd28696, %rd28624, %rd28695;
	mul.wide.u32 	%rd28697, %r6778, %r6757;
	shr.u64 	%rd28698, %rd28697, 32;
	and.b64  	%rd28699, %rd28639, 4294967295;
	and.b64  	%rd28700, %rd28697, 4294967295;
	add.s64 	%rd28701, %rd28700, %rd28699;
	cvt.u32.u64 	%r4875, %rd28701;
	shr.u64 	%rd28702, %rd28701, 32;
	add.s64 	%rd28703, %rd28702, %rd28698;
	mul.wide.u32 	%rd28704, %r6777, %r6757;
	shr.u64 	%rd28705, %rd28704, 32;
	and.b64  	%rd28706, %rd28648, 4294967295;
	and.b64  	%rd28707, %rd28704, 4294967295;
	add.s64 	%rd28708, %rd28703, %rd28706;
	add.s64 	%rd28709, %rd28708, %rd28707;
	shr.u64 	%rd28710, %rd28709, 32;
	add.s64 	%rd28711, %rd28710, %rd28705;
	mul.wide.u32 	%rd28712, %r6776, %r6757;
	shr.u64 	%rd28713, %rd28712, 32;
	and.b64  	%rd28714, %rd28657, 4294967295;
	and.b64  	%rd28715, %rd28712, 4294967295;
	and.b64  	%rd28716, %rd28711, 4294967295;
	add.s64 	%rd28717, %rd28716, %rd28714;
	add.s64 	%rd28718, %rd28717, %rd28715;
	shr.u64 	%rd28719, %rd28718, 32;
	add.s64 	%rd28720, %rd28719, %rd28713;
	mul.wide.u32 	%rd28721, %r6775, %r6757;
	shr.u64 	%rd28722, %rd28721, 32;
	and.b64  	%rd28723, %rd28666, 4294967295;
	and.b64  	%rd28724, %rd28721, 4294967295;
	and.b64  	%rd28725, %rd28720, 4294967295;
	add.s64 	%rd28726, %rd28725, %rd28723;
	add.s64 	%rd28727, %rd28726, %rd28724;
	shr.u64 	%rd28728, %rd28727, 32;
	add.s64 	%rd28729, %rd28728, %rd28722;
	mul.wide.u32 	%rd28730, %r6774, %r6757;
	shr.u64 	%rd28731, %rd28730, 32;
	and.b64  	%rd28732, %rd28675, 4294967295;
	and.b64  	%rd28733, %rd28730, 4294967295;
	and.b64  	%rd28734, %rd28729, 4294967295;
	add.s64 	%rd28735, %rd28734, %rd28732;
	add.s64 	%rd28736, %rd28735, %rd28733;
	shr.u64 	%rd28737, %rd28736, 32;
	add.s64 	%rd28738, %rd28737, %rd28731;
	mul.wide.u32 	%rd28739, %r6773, %r6757;
	shr.u64 	%rd28740, %rd28739, 32;
	and.b64  	%rd28741, %rd28684, 4294967295;
	and.b64  	%rd28742, %rd28739, 4294967295;
	and.b64  	%rd28743, %rd28738, 4294967295;
	add.s64 	%rd28744, %rd28743, %rd28741;
	add.s64 	%rd28745, %rd28744, %rd28742;
	shr.u64 	%rd28746, %rd28745, 32;
	add.s64 	%rd28747, %rd28746, %rd28740;
	mul.wide.u32 	%rd28748, %r6772, %r6757;
	shr.u64 	%rd28749, %rd28748, 32;
	and.b64  	%rd28750, %rd28693, 4294967295;
	and.b64  	%rd28751, %rd28748, 4294967295;
	and.b64  	%rd28752, %rd28747, 4294967295;
	add.s64 	%rd28753, %rd28752, %rd28750;
	add.s64 	%rd28754, %rd28753, %rd28751;
	shr.u64 	%rd28755, %rd28754, 32;
	add.s64 	%rd28756, %rd28755, %rd28749;
	mul.wide.u32 	%rd28757, %r6771, %r6757;
	shr.u64 	%rd28758, %rd28757, 32;
	and.b64  	%rd28759, %rd28696, 4294967295;
	and.b64  	%rd28760, %rd28757, 4294967295;
	and.b64  	%rd28761, %rd28756, 4294967295;
	add.s64 	%rd28762, %rd28761, %rd28759;
	add.s64 	%rd28763, %rd28762, %rd28760;
	shr.u64 	%rd28764, %rd28763, 32;
	add.s64 	%rd28765, %rd28764, %rd28758;
	mul.lo.s32 	%r4876, %r22, %r4875;
	cvt.u64.u32 	%rd28766, %r4876;
	mul.wide.u32 	%rd28767, %r6, %r4876;
	shr.u64 	%rd28768, %rd28767, 32;
	and.b64  	%rd28769, %rd28701, 4294967295;
	and.b64  	%rd28770, %rd28767, 4294967295;
	add.s64 	%rd28771, %rd28770, %rd28769;
	shr.u64 	%rd28772, %rd28771, 32;
	add.s64 	%rd28773, %rd28772, %rd28768;
	mul.lo.s64 	%rd28774, %rd2, %rd28766;
	shr.u64 	%rd28775, %rd28774, 32;
	and.b64  	%rd28776, %rd28709, 4294967295;
	and.b64  	%rd28777, %rd28774, 4294967295;
	and.b64  	%rd28778, %rd28773, 4294967295;
	add.s64 	%rd28779, %rd28778, %rd28776;
	add.s64 	%rd28780, %rd28779, %rd28777;
	shr.u64 	%rd28781, %rd28780, 32;
	add.s64 	%rd28782, %rd28781, %rd28775;
	mul.lo.s64 	%rd28783, %rd3, %rd28766;
	shr.u64 	%rd28784, %rd28783, 32;
	and.b64  	%rd28785, %rd28718, 4294967295;
	and.b64  	%rd28786, %rd28783, 4294967295;
	and.b64  	%rd28787, %rd28782, 4294967295;
	add.s64 	%rd28788, %rd28787, %rd28785;
	add.s64 	%rd28789, %rd28788, %rd28786;
	shr.u64 	%rd28790, %rd28789, 32;
	add.s64 	%rd28791, %rd28790, %rd28784;
	mul.lo.s64 	%rd28792, %rd17, %rd28766;
	shr.u64 	%rd28793, %rd28792, 32;
	and.b64  	%rd28794, %rd28727, 4294967295;
	and.b64  	%rd28795, %rd28792, 4294967295;
	and.b64  	%rd28796, %rd28791, 4294967295;
	add.s64 	%rd28797, %rd28796, %rd28794;
	add.s64 	%rd28798, %rd28797, %rd28795;
	shr.u64 	%rd28799, %rd28798, 32;
	add.s64 	%rd28800, %rd28799, %rd28793;
	mul.lo.s64 	%rd28801, %rd18, %rd28766;
	shr.u64 	%rd28802, %rd28801, 32;
	and.b64  	%rd28803, %rd28736, 4294967295;
	and.b64  	%rd28804, %rd28801, 4294967295;
	and.b64  	%rd28805, %rd28800, 4294967295;
	add.s64 	%rd28806, %rd28805, %rd28803;
	add.s64 	%rd28807, %rd28806, %rd28804;
	shr.u64 	%rd28808, %rd28807, 32;
	add.s64 	%rd28809, %rd28808, %rd28802;
	mul.lo.s64 	%rd28810, %rd19, %rd28766;
	shr.u64 	%rd28811, %rd28810, 32;
	and.b64  	%rd28812, %rd28745, 4294967295;
	and.b64  	%rd28813, %rd28810, 4294967295;
	and.b64  	%rd28814, %rd28809, 4294967295;
	add.s64 	%rd28815, %rd28814, %rd28812;
	add.s64 	%rd28816, %rd28815, %rd28813;
	shr.u64 	%rd28817, %rd28816, 32;
	add.s64 	%rd28818, %rd28817, %rd28811;
	mul.lo.s64 	%rd28819, %rd7, %rd28766;
	shr.u64 	%rd28820, %rd28819, 32;
	and.b64  	%rd28821, %rd28754, 4294967295;
	and.b64  	%rd28822, %rd28819, 4294967295;
	and.b64  	%rd28823, %rd28818, 4294967295;
	add.s64 	%rd28824, %rd28823, %rd28821;
	add.s64 	%rd28825, %rd28824, %rd28822;
	shr.u64 	%rd28826, %rd28825, 32;
	add.s64 	%rd28827, %rd28826, %rd28820;
	mul.wide.u32 	%rd28828, %r13, %r4876;
	shr.u64 	%rd28829, %rd28828, 32;
	and.b64  	%rd28830, %rd28763, 4294967295;
	and.b64  	%rd28831, %rd28828, 4294967295;
	and.b64  	%rd28832, %rd28827, 4294967295;
	add.s64 	%rd28833, %rd28832, %rd28830;
	add.s64 	%rd28834, %rd28833, %rd28831;
	shr.u64 	%rd28835, %rd28834, 32;
	add.s64 	%rd28836, %rd28835, %rd28829;
	add.s64 	%rd28837, %rd28765, %rd28836;
	mul.wide.u32 	%rd28838, %r6778, %r6756;
	shr.u64 	%rd28839, %rd28838, 32;
	and.b64  	%rd28840, %rd28780, 4294967295;
	and.b64  	%rd28841, %rd28838, 4294967295;
	add.s64 	%rd28842, %rd28841, %rd28840;
	cvt.u32.u64 	%r4877, %rd28842;
	shr.u64 	%rd28843, %rd28842, 32;
	add.s64 	%rd28844, %rd28843, %rd28839;
	mul.wide.u32 	%rd28845, %r6777, %r6756;
	shr.u64 	%rd28846, %rd28845, 32;
	and.b64  	%rd28847, %rd28789, 4294967295;
	and.b64  	%rd28848, %rd28845, 4294967295;
	add.s64 	%rd28849, %rd28844, %rd28847;
	add.s64 	%rd28850, %rd28849, %rd28848;
	shr.u64 	%rd28851, %rd28850, 32;
	add.s64 	%rd28852, %rd28851, %rd28846;
	mul.wide.u32 	%rd28853, %r6776, %r6756;
	shr.u64 	%rd28854, %rd28853, 32;
	and.b64  	%rd28855, %rd28798, 4294967295;
	and.b64  	%rd28856, %rd28853, 4294967295;
	and.b64  	%rd28857, %rd28852, 4294967295;
	add.s64 	%rd28858, %rd28857, %rd28855;
	add.s64 	%rd28859, %rd28858, %rd28856;
	shr.u64 	%rd28860, %rd28859, 32;
	add.s64 	%rd28861, %rd28860, %rd28854;
	mul.wide.u32 	%rd28862, %r6775, %r6756;
	shr.u64 	%rd28863, %rd28862, 32;
	and.b64  	%rd28864, %rd28807, 4294967295;
	and.b64  	%rd28865, %rd28862, 4294967295;
	and.b64  	%rd28866, %rd28861, 4294967295;
	add.s64 	%rd28867, %rd28866, %rd28864;
	add.s64 	%rd28868, %rd28867, %rd28865;
	shr.u64 	%rd28869, %rd28868, 32;
	add.s64 	%rd28870, %rd28869, %rd28863;
	mul.wide.u32 	%rd28871, %r6774, %r6756;
	shr.u64 	%rd28872, %rd28871, 32;
	and.b64  	%rd28873, %rd28816, 4294967295;
	and.b64  	%rd28874, %rd28871, 4294967295;
	and.b64  	%rd28875, %rd28870, 4294967295;
	add.s64 	%rd28876, %rd28875, %rd28873;
	add.s64 	%rd28877, %rd28876, %rd28874;
	shr.u64 	%rd28878, %rd28877, 32;
	add.s64 	%rd28879, %rd28878, %rd28872;
	mul.wide.u32 	%rd28880, %r6773, %r6756;
	shr.u64 	%rd28881, %rd28880, 32;
	and.b64  	%rd28882, %rd28825, 4294967295;
	and.b64  	%rd28883, %rd28880, 4294967295;
	and.b64  	%rd28884, %rd28879, 4294967295;
	add.s64 	%rd28885, %rd28884, %rd28882;
	add.s64 	%rd28886, %rd28885, %rd28883;
	shr.u64 	%rd28887, %rd28886, 32;
	add.s64 	%rd28888, %rd28887, %rd28881;
	mul.wide.u32 	%rd28889, %r6772, %r6756;
	shr.u64 	%rd28890, %rd28889, 32;
	and.b64  	%rd28891, %rd28834, 4294967295;
	and.b64  	%rd28892, %rd28889, 4294967295;
	and.b64  	%rd28893, %rd28888, 4294967295;
	add.s64 	%rd28894, %rd28893, %rd28891;
	add.s64 	%rd28895, %rd28894, %rd28892;
	shr.u64 	%rd28896, %rd28895, 32;
	add.s64 	%rd28897, %rd28896, %rd28890;
	mul.wide.u32 	%rd28898, %r6771, %r6756;
	shr.u64 	%rd28899, %rd28898, 32;
	and.b64  	%rd28900, %rd28837, 4294967295;
	and.b64  	%rd28901, %rd28898, 4294967295;
	and.b64  	%rd28902, %rd28897, 4294967295;
	add.s64 	%rd28903, %rd28902, %rd28900;
	add.s64 	%rd28904, %rd28903, %rd28901;
	shr.u64 	%rd28905, %rd28904, 32;
	add.s64 	%rd28906, %rd28905, %rd28899;
	mul.lo.s32 	%r4878, %r22, %r4877;
	cvt.u64.u32 	%rd28907, %r4878;
	mul.wide.u32 	%rd28908, %r6, %r4878;
	shr.u64 	%rd28909, %rd28908, 32;
	and.b64  	%rd28910, %rd28842, 4294967295;
	and.b64  	%rd28911, %rd28908, 4294967295;
	add.s64 	%rd28912, %rd28911, %rd28910;
	shr.u64 	%rd28913, %rd28912, 32;
	add.s64 	%rd28914, %rd28913, %rd28909;
	mul.lo.s64 	%rd28915, %rd2, %rd28907;
	shr.u64 	%rd28916, %rd28915, 32;
	and.b64  	%rd28917, %rd28850, 4294967295;
	and.b64  	%rd28918, %rd28915, 4294967295;
	and.b64  	%rd28919, %rd28914, 4294967295;
	add.s64 	%rd28920, %rd28919, %rd28917;
	add.s64 	%rd28921, %rd28920, %rd28918;
	shr.u64 	%rd28922, %rd28921, 32;
	add.s64 	%rd28923, %rd28922, %rd28916;
	mul.lo.s64 	%rd28924, %rd3, %rd28907;
	shr.u64 	%rd28925, %rd28924, 32;
	and.b64  	%rd28926, %rd28859, 4294967295;
	and.b64  	%rd28927, %rd28924, 4294967295;
	and.b64  	%rd28928, %rd28923, 4294967295;
	add.s64 	%rd28929, %rd28928, %rd28926;
	add.s64 	%rd28930, %rd28929, %rd28927;
	shr.u64 	%rd28931, %rd28930, 32;
	add.s64 	%rd28932, %rd28931, %rd28925;
	mul.lo.s64 	%rd28933, %rd17, %rd28907;
	shr.u64 	%rd28934, %rd28933, 32;
	and.b64  	%rd28935, %rd28868, 4294967295;
	and.b64  	%rd28936, %rd28933, 4294967295;
	and.b64  	%rd28937, %rd28932, 4294967295;
	add.s64 	%rd28938, %rd28937, %rd28935;
	add.s64 	%rd28939, %rd28938, %rd28936;
	shr.u64 	%rd28940, %rd28939, 32;
	add.s64 	%rd28941, %rd28940, %rd28934;
	mul.lo.s64 	%rd28942, %rd18, %rd28907;
	shr.u64 	%rd28943, %rd28942, 32;
	and.b64  	%rd28944, %rd28877, 4294967295;
	and.b64  	%rd28945, %rd28942, 4294967295;
	and.b64  	%rd28946, %rd28941, 4294967295;
	add.s64 	%rd28947, %rd28946, %rd28944;
	add.s64 	%rd28948, %rd28947, %rd28945;
	shr.u64 	%rd28949, %rd28948, 32;
	add.s64 	%rd28950, %rd28949, %rd28943;
	mul.lo.s64 	%rd28951, %rd19, %rd28907;
	shr.u64 	%rd28952, %rd28951, 32;
	and.b64  	%rd28953, %rd28886, 4294967295;
	and.b64  	%rd28954, %rd28951, 4294967295;
	and.b64  	%rd28955, %rd28950, 4294967295;
	add.s64 	%rd28956, %rd28955, %rd28953;
	add.s64 	%rd28957, %rd28956, %rd28954;
	shr.u64 	%rd28958, %rd28957, 32;
	add.s64 	%rd28959, %rd28958, %rd28952;
	mul.lo.s64 	%rd28960, %rd7, %rd28907;
	shr.u64 	%rd28961, %rd28960, 32;
	and.b64  	%rd28962, %rd28895, 4294967295;
	and.b64  	%rd28963, %rd28960, 4294967295;
	and.b64  	%rd28964, %rd28959, 4294967295;
	add.s64 	%rd28965, %rd28964, %rd28962;
	add.s64 	%rd28966, %rd28965, %rd28963;
	shr.u64 	%rd28967, %rd28966, 32;
	add.s64 	%rd28968, %rd28967, %rd28961;
	mul.wide.u32 	%rd28969, %r13, %r4878;
	shr.u64 	%rd28970, %rd28969, 32;
	and.b64  	%rd28971, %rd28904, 4294967295;
	and.b64  	%rd28972, %rd28969, 4294967295;
	and.b64  	%rd28973, %rd28968, 4294967295;
	add.s64 	%rd28974, %rd28973, %rd28971;
	add.s64 	%rd28975, %rd28974, %rd28972;
	shr.u64 	%rd28976, %rd28975, 32;
	add.s64 	%rd28977, %rd28976, %rd28970;
	add.s64 	%rd28978, %rd28906, %rd28977;
	mul.wide.u32 	%rd28979, %r6778, %r6755;
	shr.u64 	%rd28980, %rd28979, 32;
	and.b64  	%rd28981, %rd28921, 4294967295;
	and.b64  	%rd28982, %rd28979, 4294967295;
	add.s64 	%rd28983, %rd28982, %rd28981;
	cvt.u32.u64 	%r4879, %rd28983;
	shr.u64 	%rd28984, %rd28983, 32;
	add.s64 	%rd28985, %rd28984, %rd28980;
	mul.wide.u32 	%rd28986, %r6777, %r6755;
	shr.u64 	%rd28987, %rd28986, 32;
	and.b64  	%rd28988, %rd28930, 4294967295;
	and.b64  	%rd28989, %rd28986, 4294967295;
	add.s64 	%rd28990, %rd28985, %rd28988;
	add.s64 	%rd28991, %rd28990, %rd28989;
	shr.u64 	%rd28992, %rd28991, 32;
	add.s64 	%rd28993, %rd28992, %rd28987;
	mul.wide.u32 	%rd28994, %r6776, %r6755;
	shr.u64 	%rd28995, %rd28994, 32;
	and.b64  	%rd28996, %rd28939, 4294967295;
	and.b64  	%rd28997, %rd28994, 4294967295;
	and.b64  	%rd28998, %rd28993, 4294967295;
	add.s64 	%rd28999, %rd28998, %rd28996;
	add.s64 	%rd29000, %rd28999, %rd28997;
	shr.u64 	%rd29001, %rd29000, 32;
	add.s64 	%rd29002, %rd29001, %rd28995;
	mul.wide.u32 	%rd29003, %r6775, %r6755;
	shr.u64 	%rd29004, %rd29003, 32;
	and.b64  	%rd29005, %rd28948, 4294967295;
	and.b64  	%rd29006, %rd29003, 4294967295;
	and.b64  	%rd29007, %rd29002, 4294967295;
	add.s64 	%rd29008, %rd29007, %rd29005;
	add.s64 	%rd29009, %rd29008, %rd29006;
	shr.u64 	%rd29010, %rd29009, 32;
	add.s64 	%rd29011, %rd29010, %rd29004;
	mul.wide.u32 	%rd29012, %r6774, %r6755;
	shr.u64 	%rd29013, %rd29012, 32;
	and.b64  	%rd29014, %rd28957, 4294967295;
	and.b64  	%rd29015, %rd29012, 4294967295;
	and.b64  	%rd29016, %rd29011, 4294967295;
	add.s64 	%rd29017, %rd29016, %rd29014;
	add.s64 	%rd29018, %rd29017, %rd29015;
	shr.u64 	%rd29019, %rd29018, 32;
	add.s64 	%rd29020, %rd29019, %rd29013;
	mul.wide.u32 	%rd29021, %r6773, %r6755;
	shr.u64 	%rd29022, %rd29021, 32;
	and.b64  	%rd29023, %rd28966, 4294967295;
	and.b64  	%rd29024, %rd29021, 4294967295;
	and.b64  	%rd29025, %rd29020, 4294967295;
	add.s64 	%rd29026, %rd29025, %rd29023;
	add.s64 	%rd29027, %rd29026, %rd29024;
	shr.u64 	%rd29028, %rd29027, 32;
	add.s64 	%rd29029, %rd29028, %rd29022;
	mul.wide.u32 	%rd29030, %r6772, %r6755;
	shr.u64 	%rd29031, %rd29030, 32;
	and.b64  	%rd29032, %rd28975, 4294967295;
	and.b64  	%rd29033, %rd29030, 4294967295;
	and.b64  	%rd29034, %rd29029, 4294967295;
	add.s64 	%rd29035, %rd29034, %rd29032;
	add.s64 	%rd29036, %rd29035, %rd29033;
	shr.u64 	%rd29037, %rd29036, 32;
	add.s64 	%rd29038, %rd29037, %rd29031;
	mul.wide.u32 	%rd29039, %r6771, %r6755;
	{ .reg .b32 tmp; mov.b64 {tmp, %r4880}, %rd29039; }
	and.b64  	%rd29040, %rd28978, 4294967295;
	and.b64  	%rd29041, %rd29039, 4294967295;
	and.b64  	%rd29042, %rd29038, 4294967295;
	add.s64 	%rd29043, %rd29042, %rd29040;
	add.s64 	%rd29044, %rd29043, %rd29041;
	{ .reg .b32 tmp; mov.b64 {tmp, %r4881}, %rd29044; }
	add.s32 	%r4882, %r4881, %r4880;
	mul.lo.s32 	%r4883, %r22, %r4879;
	cvt.u64.u32 	%rd29045, %r4883;
	mul.wide.u32 	%rd29046, %r6, %r4883;
	shr.u64 	%rd29047, %rd29046, 32;
	and.b64  	%rd29048, %rd28983, 4294967295;
	and.b64  	%rd29049, %rd29046, 4294967295;
	add.s64 	%rd29050, %rd29049, %rd29048;
	shr.u64 	%rd29051, %rd29050, 32;
	add.s64 	%rd29052, %rd29051, %rd29047;
	mul.lo.s64 	%rd29053, %rd2, %rd29045;
	shr.u64 	%rd29054, %rd29053, 32;
	and.b64  	%rd29055, %rd28991, 4294967295;
	and.b64  	%rd29056, %rd29053, 4294967295;
	and.b64  	%rd29057, %rd29052, 4294967295;
	add.s64 	%rd29058, %rd29057, %rd29055;
	add.s64 	%rd29059, %rd29058, %rd29056;
	cvt.u32.u64 	%r6955, %rd29059;
	shr.u64 	%rd29060, %rd29059, 32;
	add.s64 	%rd29061, %rd29060, %rd29054;
	mul.lo.s64 	%rd29062, %rd3, %rd29045;
	shr.u64 	%rd29063, %rd29062, 32;
	and.b64  	%rd29064, %rd29000, 4294967295;
	and.b64  	%rd29065, %rd29062, 4294967295;
	and.b64  	%rd29066, %rd29061, 4294967295;
	add.s64 	%rd29067, %rd29066, %rd29064;
	add.s64 	%rd29068, %rd29067, %rd29065;
	cvt.u32.u64 	%r6954, %rd29068;
	shr.u64 	%rd29069, %rd29068, 32;
	add.s64 	%rd29070, %rd29069, %rd29063;
	mul.lo.s64 	%rd29071, %rd17, %rd29045;
	shr.u64 	%rd29072, %rd29071, 32;
	and.b64  	%rd29073, %rd29009, 4294967295;
	and.b64  	%rd29074, %rd29071, 4294967295;
	and.b64  	%rd29075, %rd29070, 4294967295;
	add.s64 	%rd29076, %rd29075, %rd29073;
	add.s64 	%rd29077, %rd29076, %rd29074;
	cvt.u32.u64 	%r6953, %rd29077;
	shr.u64 	%rd29078, %rd29077, 32;
	add.s64 	%rd29079, %rd29078, %rd29072;
	mul.lo.s64 	%rd29080, %rd18, %rd29045;
	shr.u64 	%rd29081, %rd29080, 32;
	and.b64  	%rd29082, %rd29018, 4294967295;
	and.b64  	%rd29083, %rd29080, 4294967295;
	and.b64  	%rd29084, %rd29079, 4294967295;
	add.s64 	%rd29085, %rd29084, %rd29082;
	add.s64 	%rd29086, %rd29085, %rd29083;
	cvt.u32.u64 	%r6952, %rd29086;
	shr.u64 	%rd29087, %rd29086, 32;
	add.s64 	%rd29088, %rd29087, %rd29081;
	mul.lo.s64 	%rd29089, %rd19, %rd29045;
	shr.u64 	%rd29090, %rd29089, 32;
	and.b64  	%rd29091, %rd29027, 4294967295;
	and.b64  	%rd29092, %rd29089, 4294967295;
	and.b64  	%rd29093, %rd29088, 4294967295;
	add.s64 	%rd29094, %rd29093, %rd29091;
	add.s64 	%rd29095, %rd29094, %rd29092;
	cvt.u32.u64 	%r6951, %rd29095;
	shr.u64 	%rd29096, %rd29095, 32;
	add.s64 	%rd29097, %rd29096, %rd29090;
	mul.lo.s64 	%rd29098, %rd7, %rd29045;
	shr.u64 	%rd29099, %rd29098, 32;
	and.b64  	%rd29100, %rd29036, 4294967295;
	and.b64  	%rd29101, %rd29098, 4294967295;
	and.b64  	%rd29102, %rd29097, 4294967295;
	add.s64 	%rd29103, %rd29102, %rd29100;
	add.s64 	%rd29104, %rd29103, %rd29101;
	cvt.u32.u64 	%r6950, %rd29104;
	shr.u64 	%rd29105, %rd29104, 32;
	add.s64 	%rd29106, %rd29105, %rd29099;
	mul.wide.u32 	%rd29107, %r13, %r4883;
	{ .reg .b32 tmp; mov.b64 {tmp, %r4884}, %rd29107; }
	and.b64  	%rd29108, %rd29044, 4294967295;
	and.b64  	%rd29109, %rd29107, 4294967295;
	and.b64  	%rd29110, %rd29106, 4294967295;
	add.s64 	%rd29111, %rd29110, %rd29108;
	add.s64 	%rd29112, %rd29111, %rd29109;
	cvt.u32.u64 	%r6949, %rd29112;
	{ .reg .b32 tmp; mov.b64 {tmp, %r4885}, %rd29112; }
	add.s32 	%r4886, %r4885, %r4884;
	add.s32 	%r6948, %r4882, %r4886;
	setp.lt.u32 	%p2642, %r6948, %r13;
	@%p2642 bra 	$L__BB0_790;
	setp.gt.u32 	%p2643, %r6948, %r13;
	@%p2643 bra 	$L__BB0_789;
	setp.gt.u32 	%p2644, %r12, %r6949;
	@%p2644 bra 	$L__BB0_790;
	setp.lt.u32 	%p2645, %r12, %r6949;
	@%p2645 bra 	$L__BB0_789;
	setp.gt.u32 	%p2646, %r11, %r6950;
	@%p2646 bra 	$L__BB0_790;
	setp.lt.u32 	%p2647, %r11, %r6950;
	@%p2647 bra 	$L__BB0_789;
	setp.gt.u32 	%p2648, %r10, %r6951;
	@%p2648 bra 	$L__BB0_790;
	setp.lt.u32 	%p2649, %r10, %r6951;
	@%p2649 bra 	$L__BB0_789;
	setp.gt.u32 	%p2650, %r9, %r6952;
	@%p2650 bra 	$L__BB0_790;
	setp.lt.u32 	%p2651, %r9, %r6952;
	@%p2651 bra 	$L__BB0_789;
	setp.gt.u32 	%p2652, %r8, %r6953;
	@%p2652 bra 	$L__BB0_790;
	setp.lt.u32 	%p2653, %r8, %r6953;
	@%p2653 bra 	$L__BB0_789;
	setp.gt.u32 	%p2654, %r7, %r6954;
	@%p2654 bra 	$L__BB0_790;
	setp.ge.u32 	%p2655, %r7, %r6954;
	setp.gt.u32 	%p2656, %r6, %r6955;
	and.pred  	%p2657, %p2655, %p2656;
	@%p2657 bra 	$L__BB0_790;
$L__BB0_789:
	sub.s32 	%r1627, %r6955, %r6;
	setp.lt.u32 	%p2658, %r6955, %r6;
	selp.u32 	%r4887, 1, 0, %p2658;
	add.s32 	%r4888, %r7, %r4887;
	sub.s32 	%r1628, %r6954, %r4888;
	setp.gt.u32 	%p2659, %r7, %r6954;
	setp.eq.s32 	%p2660, %r7, %r6954;
	and.pred  	%p2661, %p2660, %p2658;
	or.pred  	%p2662, %p2659, %p2661;
	selp.u32 	%r4889, 1, 0, %p2662;
	add.s32 	%r4890, %r8, %r4889;
	sub.s32 	%r1629, %r6953, %r4890;
	setp.gt.u32 	%p2663, %r8, %r6953;
	setp.eq.s32 	%p2664, %r8, %r6953;
	and.pred  	%p2665, %p2664, %p2662;
	or.pred  	%p2666, %p2663, %p2665;
	selp.u32 	%r4891, 1, 0, %p2666;
	add.s32 	%r4892, %r9, %r4891;
	sub.s32 	%r1630, %r6952, %r4892;
	setp.gt.u32 	%p2667, %r9, %r6952;
	setp.eq.s32 	%p2668, %r9, %r6952;
	and.pred  	%p2669, %p2668, %p2666;
	or.pred  	%p2670, %p2667, %p2669;
	selp.u32 	%r4893, 1, 0, %p2670;
	add.s32 	%r4894, %r10, %r4893;
	sub.s32 	%r1631, %r6951, %r4894;
	setp.gt.u32 	%p2671, %r10, %r6951;
	setp.eq.s32 	%p2672, %r10, %r6951;
	and.pred  	%p2673, %p2672, %p2670;
	or.pred  	%p2674, %p2671, %p2673;
	selp.u32 	%r4895, 1, 0, %p2674;
	add.s32 	%r4896, %r11, %r4895;
	sub.s32 	%r1632, %r6950, %r4896;
	setp.gt.u32 	%p2675, %r11, %r6950;
	setp.eq.s32 	%p2676, %r11, %r6950;
	and.pred  	%p2677, %p2676, %p2674;
	or.pred  	%p2678, %p2675, %p2677;
	selp.u32 	%r4897, 1, 0, %p2678;
	add.s32 	%r4898, %r12, %r4897;
	sub.s32 	%r1633, %r6949, %r4898;
	setp.gt.u32 	%p2679, %r12, %r6949;
	setp.eq.s32 	%p2680, %r12, %r6949;
	and.pred  	%p2681, %p2680, %p2678;
	or.pred  	%p2682, %p2679, %p2681;
	selp.u32 	%r4899, 1, 0, %p2682;
	add.s32 	%r4900, %r13, %r4899;
	sub.s32 	%r6948, %r6948, %r4900;
	mov.u32 	%r6949, %r1633;
	mov.u32 	%r6950, %r1632;
	mov.u32 	%r6951, %r1631;
	mov.u32 	%r6952, %r1630;
	mov.u32 	%r6953, %r1629;
	mov.u32 	%r6954, %r1628;
	mov.u32 	%r6955, %r1627;
$L__BB0_790:
	mul.wide.u32 	%rd29113, %r6947, %r6955;
	shr.u64 	%rd29114, %rd29113, 32;
	cvt.u32.u64 	%r4901, %rd29113;
	mul.wide.u32 	%rd29115, %r6946, %r6955;
	shr.u64 	%rd29116, %rd29115, 32;
	and.b64  	%rd29117, %rd29115, 4294967295;
	add.s64 	%rd29118, %rd29114, %rd29117;
	shr.u64 	%rd29119, %rd29118, 32;
	add.s64 	%rd29120, %rd29119, %rd29116;
	mul.wide.u32 	%rd29121, %r6945, %r6955;
	shr.u64 	%rd29122, %rd29121, 32;
	and.b64  	%rd29123, %rd29121, 4294967295;
	add.s64 	%rd29124, %rd29120, %rd29123;
	shr.u64 	%rd29125, %rd29124, 32;
	add.s64 	%rd29126, %rd29125, %rd29122;
	mul.wide.u32 	%rd29127, %r6944, %r6955;
	shr.u64 	%rd29128, %rd29127, 32;
	and.b64  	%rd29129, %rd29127, 4294967295;
	add.s64 	%rd29130, %rd29126, %rd29129;
	shr.u64 	%rd29131, %rd29130, 32;
	add.s64 	%rd29132, %rd29131, %rd29128;
	mul.wide.u32 	%rd29133, %r6943, %r6955;
	shr.u64 	%rd29134, %rd29133, 32;
	and.b64  	%rd29135, %rd29133, 4294967295;
	add.s64 	%rd29136, %rd29132, %rd29135;
	shr.u64 	%rd29137, %rd29136, 32;
	add.s64 	%rd29138, %rd29137, %rd29134;
	mul.wide.u32 	%rd29139, %r6942, %r6955;
	shr.u64 	%rd29140, %rd29139, 32;
	and.b64  	%rd29141, %rd29139, 4294967295;
	add.s64 	%rd29142, %rd29138, %rd29141;
	shr.u64 	%rd29143, %rd29142, 32;
	add.s64 	%rd29144, %rd29143, %rd29140;
	mul.wide.u32 	%rd29145, %r6941, %r6955;
	shr.u64 	%rd29146, %rd29145, 32;
	and.b64  	%rd29147, %rd29145, 4294967295;
	add.s64 	%rd29148, %rd29144, %rd29147;
	shr.u64 	%rd29149, %rd29148, 32;
	add.s64 	%rd29150, %rd29149, %rd29146;
	mul.wide.u32 	%rd29151, %r6940, %r6955;
	shr.u64 	%rd29152, %rd29151, 32;
	and.b64  	%rd29153, %rd29151, 4294967295;
	add.s64 	%rd29154, %rd29150, %rd29153;
	shr.u64 	%rd29155, %rd29154, 32;
	add.s64 	%rd29156, %rd29155, %rd29152;
	mul.lo.s32 	%r4902, %r22, %r4901;
	cvt.u64.u32 	%rd29157, %r4902;
	mul.wide.u32 	%rd29158, %r6, %r4902;
	shr.u64 	%rd29159, %rd29158, 32;
	and.b64  	%rd29160, %rd29113, 4294967295;
	and.b64  	%rd29161, %rd29158, 4294967295;
	add.s64 	%rd29162, %rd29161, %rd29160;
	shr.u64 	%rd29163, %rd29162, 32;
	add.s64 	%rd29164, %rd29163, %rd29159;
	mul.lo.s64 	%rd29165, %rd2, %rd29157;
	shr.u64 	%rd29166, %rd29165, 32;
	and.b64  	%rd29167, %rd29118, 4294967295;
	and.b64  	%rd29168, %rd29165, 4294967295;
	and.b64  	%rd29169, %rd29164, 4294967295;
	add.s64 	%rd29170, %rd29169, %rd29167;
	add.s64 	%rd29171, %rd29170, %rd29168;
	shr.u64 	%rd29172, %rd29171, 32;
	add.s64 	%rd29173, %rd29172, %rd29166;
	mul.lo.s64 	%rd29174, %rd3, %rd29157;
	shr.u64 	%rd29175, %rd29174, 32;
	and.b64  	%rd29176, %rd29124, 4294967295;
	and.b64  	%rd29177, %rd29174, 4294967295;
	and.b64  	%rd29178, %rd29173, 4294967295;
	add.s64 	%rd29179, %rd29178, %rd29176;
	add.s64 	%rd29180, %rd29179, %rd29177;
	shr.u64 	%rd29181, %rd29180, 32;
	add.s64 	%rd29182, %rd29181, %rd29175;
	mul.lo.s64 	%rd29183, %rd17, %rd29157;
	shr.u64 	%rd29184, %rd29183, 32;
	and.b64  	%rd29185, %rd29130, 4294967295;
	and.b64  	%rd29186, %rd29183, 4294967295;
	and.b64  	%rd29187, %rd29182, 4294967295;
	add.s64 	%rd29188, %rd29187, %rd29185;
	add.s64 	%rd29189, %rd29188, %rd29186;
	shr.u64 	%rd29190, %rd29189, 32;
	add.s64 	%rd29191, %rd29190, %rd29184;
	mul.lo.s64 	%rd29192, %rd18, %rd29157;
	shr.u64 	%rd29193, %rd29192, 32;
	and.b64  	%rd29194, %rd29136, 4294967295;
	and.b64  	%rd29195, %rd29192, 4294967295;
	and.b64  	%rd29196, %rd29191, 4294967295;
	add.s64 	%rd29197, %rd29196, %rd29194;
	add.s64 	%rd29198, %rd29197, %rd29195;
	shr.u64 	%rd29199, %rd29198, 32;
	add.s64 	%rd29200, %rd29199, %rd29193;
	mul.lo.s64 	%rd29201, %rd19, %rd29157;
	shr.u64 	%rd29202, %rd29201, 32;
	and.b64  	%rd29203, %rd29142, 4294967295;
	and.b64  	%rd29204, %rd29201, 4294967295;
	and.b64  	%rd29205, %rd29200, 4294967295;
	add.s64 	%rd29206, %rd29205, %rd29203;
	add.s64 	%rd29207, %rd29206, %rd29204;
	shr.u64 	%rd29208, %rd29207, 32;
	add.s64 	%rd29209, %rd29208, %rd29202;
	mul.lo.s64 	%rd29210, %rd7, %rd29157;
	shr.u64 	%rd29211, %rd29210, 32;
	and.b64  	%rd29212, %rd29148, 4294967295;
	and.b64  	%rd29213, %rd29210, 4294967295;
	and.b64  	%rd29214, %rd29209, 4294967295;
	add.s64 	%rd29215, %rd29214, %rd29212;
	add.s64 	%rd29216, %rd29215, %rd29213;
	shr.u64 	%rd29217, %rd29216, 32;
	add.s64 	%rd29218, %rd29217, %rd29211;
	mul.wide.u32 	%rd29219, %r13, %r4902;
	shr.u64 	%rd29220, %rd29219, 32;
	and.b64  	%rd29221, %rd29154, 4294967295;
	and.b64  	%rd29222, %rd29219, 4294967295;
	and.b64  	%rd29223, %rd29218, 4294967295;
	add.s64 	%rd29224, %rd29223, %rd29221;
	add.s64 	%rd29225, %rd29224, %rd29222;
	shr.u64 	%rd29226, %rd29225, 32;
	add.s64 	%rd29227, %rd29226, %rd29220;
	add.s64 	%rd29228, %rd29156, %rd29227;
	mul.wide.u32 	%rd29229, %r6947, %r6954;
	shr.u64 	%rd29230, %rd29229, 32;
	and.b64  	%rd29231, %rd29171, 4294967295;
	and.b64  	%rd29232, %rd29229, 4294967295;
	add.s64 	%rd29233, %rd29232, %rd29231;
	cvt.u32.u64 	%r4903, %rd29233;
	shr.u64 	%rd29234, %rd29233, 32;
	add.s64 	%rd29235, %rd29234, %rd29230;
	mul.wide.u32 	%rd29236, %r6946, %r6954;
	shr.u64 	%rd29237, %rd29236, 32;
	and.b64  	%rd29238, %rd29180, 4294967295;
	and.b64  	%rd29239, %rd29236, 4294967295;
	add.s64 	%rd29240, %rd29235, %rd29238;
	add.s64 	%rd29241, %rd29240, %rd29239;
	shr.u64 	%rd29242, %rd29241, 32;
	add.s64 	%rd29243, %rd29242, %rd29237;
	mul.wide.u32 	%rd29244, %r6945, %r6954;
	shr.u64 	%rd29245, %rd29244, 32;
	and.b64  	%rd29246, %rd29189, 4294967295;
	and.b64  	%rd29247, %rd29244, 4294967295;
	and.b64  	%rd29248, %rd29243, 4294967295;
	add.s64 	%rd29249, %rd29248, %rd29246;
	add.s64 	%rd29250, %rd29249, %rd29247;
	shr.u64 	%rd29251, %rd29250, 32;
	add.s64 	%rd29252, %rd29251, %rd29245;
	mul.wide.u32 	%rd29253, %r6944, %r6954;
	shr.u64 	%rd29254, %rd29253, 32;
	and.b64  	%rd29255, %rd29198, 4294967295;
	and.b64  	%rd29256, %rd29253, 4294967295;
	and.b64  	%rd29257, %rd29252, 4294967295;
	add.s64 	%rd29258, %rd29257, %rd29255;
	add.s64 	%rd29259, %rd29258, %rd29256;
	shr.u64 	%rd29260, %rd29259, 32;
	add.s64 	%rd29261, %rd29260, %rd29254;
	mul.wide.u32 	%rd29262, %r6943, %r6954;
	shr.u64 	%rd29263, %rd29262, 32;
	and.b64  	%rd29264, %rd29207, 4294967295;
	and.b64  	%rd29265, %rd29262, 4294967295;
	and.b64  	%rd29266, %rd29261, 4294967295;
	add.s64 	%rd29267, %rd29266, %rd29264;
	add.s64 	%rd29268, %rd29267, %rd29265;
	shr.u64 	%rd29269, %rd29268, 32;
	add.s64 	%rd29270, %rd29269, %rd29263;
	mul.wide.u32 	%rd29271, %r6942, %r6954;
	shr.u64 	%rd29272, %rd29271, 32;
	and.b64  	%rd29273, %rd29216, 4294967295;
	and.b64  	%rd29274, %rd29271, 4294967295;
	and.b64  	%rd29275, %rd29270, 4294967295;
	add.s64 	%rd29276, %rd29275, %rd29273;
	add.s64 	%rd29277, %rd29276, %rd29274;
	shr.u64 	%rd29278, %rd29277, 32;
	add.s64 	%rd29279, %rd29278, %rd29272;
	mul.wide.u32 	%rd29280, %r6941, %r6954;
	shr.u64 	%rd29281, %rd29280, 32;
	and.b64  	%rd29282, %rd29225, 4294967295;
	and.b64  	%rd29283, %rd29280, 4294967295;
	and.b64  	%rd29284, %rd29279, 4294967295;
	add.s64 	%rd29285, %rd29284, %rd29282;
	add.s64 	%rd29286, %rd29285, %rd29283;
	shr.u64 	%rd29287, %rd29286, 32;
	add.s64 	%rd29288, %rd29287, %rd29281;
	mul.wide.u32 	%rd29289, %r6940, %r6954;
	shr.u64 	%rd29290, %rd29289, 32;
	and.b64  	%rd29291, %rd29228, 4294967295;
	and.b64  	%rd29292, %rd29289, 4294967295;
	and.b64  	%rd29293, %rd29288, 4294967295;
	add.s64 	%rd29294, %rd29293, %rd29291;
	add.s64 	%rd29295, %rd29294, %rd29292;
	shr.u64 	%rd29296, %rd29295, 32;
	add.s64 	%rd29297, %rd29296, %rd29290;
	mul.lo.s32 	%r4904, %r22, %r4903;
	cvt.u64.u32 	%rd29298, %r4904;
	mul.wide.u32 	%rd29299, %r6, %r4904;
	shr.u64 	%rd29300, %rd29299, 32;
	and.b64  	%rd29301, %rd29233, 4294967295;
	and.b64  	%rd29302, %rd29299, 4294967295;
	add.s64 	%rd29303, %rd29302, %rd29301;
	shr.u64 	%rd29304, %rd29303, 32;
	add.s64 	%rd29305, %rd29304, %rd29300;
	mul.lo.s64 	%rd29306, %rd2, %rd29298;
	shr.u64 	%rd29307, %rd29306, 32;
	and.b64  	%rd29308, %rd29241, 4294967295;
	and.b64  	%rd29309, %rd29306, 4294967295;
	and.b64  	%rd29310, %rd29305, 4294967295;
	add.s64 	%rd29311, %rd29310, %rd29308;
	add.s64 	%rd29312, %rd29311, %rd29309;
	shr.u64 	%rd29313, %rd29312, 32;
	add.s64 	%rd29314, %rd29313, %rd29307;
	mul.lo.s64 	%rd29315, %rd3, %rd29298;
	shr.u64 	%rd29316, %rd29315, 32;
	and.b64  	%rd29317, %rd29250, 4294967295;
	and.b64  	%rd29318, %rd29315, 4294967295;
	and.b64  	%rd29319, %rd29314, 4294967295;
	add.s64 	%rd29320, %rd29319, %rd29317;
	add.s64 	%rd29321, %rd29320, %rd29318;
	shr.u64 	%rd29322, %rd29321, 32;
	add.s64 	%rd29323, %rd29322, %rd29316;
	mul.lo.s64 	%rd29324, %rd17, %rd29298;
	shr.u64 	%rd29325, %rd29324, 32;
	and.b64  	%rd29326, %rd29259, 4294967295;
	and.b64  	%rd29327, %rd29324, 4294967295;
	and.b64  	%rd29328, %rd29323, 4294967295;
	add.s64 	%rd29329, %rd29328, %rd29326;
	add.s64 	%rd29330, %rd29329, %rd29327;
	shr.u64 	%rd29331, %rd29330, 32;
	add.s64 	%rd29332, %rd29331, %rd29325;
	mul.lo.s64 	%rd29333, %rd18, %rd29298;
	shr.u64 	%rd29334, %rd29333, 32;
	and.b64  	%rd29335, %rd29268, 4294967295;
	and.b64  	%rd29336, %rd29333, 4294967295;
	and.b64  	%rd29337, %rd29332, 4294967295;
	add.s64 	%rd29338, %rd29337, %rd29335;
	add.s64 	%rd29339, %rd29338, %rd29336;
	shr.u64 	%rd29340, %rd29339, 32;
	add.s64 	%rd29341, %rd29340, %rd29334;
	mul.lo.s64 	%rd29342, %rd19, %rd29298;
	shr.u64 	%rd29343, %rd29342, 32;
	and.b64  	%rd29344, %rd29277, 4294967295;
	and.b64  	%rd29345, %rd29342, 4294967295;
	and.b64  	%rd29346, %rd29341, 4294967295;
	add.s64 	%rd29347, %rd29346, %rd29344;
	add.s64 	%rd29348, %rd29347, %rd29345;
	shr.u64 	%rd29349, %rd29348, 32;
	add.s64 	%rd29350, %rd29349, %rd29343;
	mul.lo.s64 	%rd29351, %rd7, %rd29298;
	shr.u64 	%rd29352, %rd29351, 32;
	and.b64  	%rd29353, %rd29286, 4294967295;
	and.b64  	%rd29354, %rd29351, 4294967295;
	and.b64  	%rd29355, %rd29350, 4294967295;
	add.s64 	%rd29356, %rd29355, %rd29353;
	add.s64 	%rd29357, %rd29356, %rd29354;
	shr.u64 	%rd29358, %rd29357, 32;
	add.s64 	%rd29359, %rd29358, %rd29352;
	mul.wide.u32 	%rd29360, %r13, %r4904;
	shr.u64 	%rd29361, %rd29360, 32;
	and.b64  	%rd29362, %rd29295, 4294967295;
	and.b64  	%rd29363, %rd29360, 4294967295;
	and.b64  	%rd29364, %rd29359, 4294967295;
	add.s64 	%rd29365, %rd29364, %rd29362;
	add.s64 	%rd29366, %rd29365, %rd29363;
	shr.u64 	%rd29367, %rd29366, 32;
	add.s64 	%rd29368, %rd29367, %rd29361;
	add.s64 	%rd29369, %rd29297, %rd29368;
	mul.wide.u32 	%rd29370, %r6947, %r6953;
	shr.u64 	%rd29371, %rd29370, 32;
	and.b64  	%rd29372, %rd29312, 4294967295;
	and.b64  	%rd29373, %rd29370, 4294967295;
	add.s64 	%rd29374, %rd29373, %rd29372;
	cvt.u32.u64 	%r4905, %rd29374;
	shr.u64 	%rd29375, %rd29374, 32;
	add.s64 	%rd29376, %rd29375, %rd29371;
	mul.wide.u32 	%rd29377, %r6946, %r6953;
	shr.u64 	%rd29378, %rd29377, 32;
	and.b64  	%rd29379, %rd29321, 4294967295;
	and.b64  	%rd29380, %rd29377, 4294967295;
	add.s64 	%rd29381, %rd29376, %rd29379;
	add.s64 	%rd29382, %rd29381, %rd29380;
	shr.u64 	%rd29383, %rd29382, 32;
	add.s64 	%rd29384, %rd29383, %rd29378;
	mul.wide.u32 	%rd29385, %r6945, %r6953;
	shr.u64 	%rd29386, %rd29385, 32;
	and.b64  	%rd29387, %rd29330, 4294967295;
	and.b64  	%rd29388, %rd29385, 4294967295;
	and.b64  	%rd29389, %rd29384, 4294967295;
	add.s64 	%rd29390, %rd29389, %rd29387;
	add.s64 	%rd29391, %rd29390, %rd29388;
	shr.u64 	%rd29392, %rd29391, 32;
	add.s64 	%rd29393, %rd29392, %rd29386;
	mul.wide.u32 	%rd29394, %r6944, %r6953;
	shr.u64 	%rd29395, %rd29394, 32;
	and.b64  	%rd29396, %rd29339, 4294967295;
	and.b64  	%rd29397, %rd29394, 4294967295;
	and.b64  	%rd29398, %rd29393, 4294967295;
	add.s64 	%rd29399, %rd29398, %rd29396;
	add.s64 	%rd29400, %rd29399, %rd29397;
	shr.u64 	%rd29401, %rd29400, 32;
	add.s64 	%rd29402, %rd29401, %rd29395;
	mul.wide.u32 	%rd29403, %r6943, %r6953;
	shr.u64 	%rd29404, %rd29403, 32;
	and.b64  	%rd29405, %rd29348, 4294967295;
	and.b64  	%rd29406, %rd29403, 4294967295;
	and.b64  	%rd29407, %rd29402, 4294967295;
	add.s64 	%rd29408, %rd29407, %rd29405;
	add.s64 	%rd29409, %rd29408, %rd29406;
	shr.u64 	%rd29410, %rd29409, 32;
	add.s64 	%rd29411, %rd29410, %rd29404;
	mul.wide.u32 	%rd29412, %r6942, %r6953;
	shr.u64 	%rd29413, %rd29412, 32;
	and.b64  	%rd29414, %rd29357, 4294967295;
	and.b64  	%rd29415, %rd29412, 4294967295;
	and.b64  	%rd29416, %rd29411, 4294967295;
	add.s64 	%rd29417, %rd29416, %rd29414;
	add.s64 	%rd29418, %rd29417, %rd29415;
	shr.u64 	%rd29419, %rd29418, 32;
	add.s64 	%rd29420, %rd29419, %rd29413;
	mul.wide.u32 	%rd29421, %r6941, %r6953;
	shr.u64 	%rd29422, %rd29421, 32;
	and.b64  	%rd29423, %rd29366, 4294967295;
	and.b64  	%rd29424, %rd29421, 4294967295;
	and.b64  	%rd29425, %rd29420, 4294967295;
	add.s64 	%rd29426, %rd29425, %rd29423;
	add.s64 	%rd29427, %rd29426, %rd29424;
	shr.u64 	%rd29428, %rd29427, 32;
	add.s64 	%rd29429, %rd29428, %rd29422;
	mul.wide.u32 	%rd29430, %r6940, %r6953;
	shr.u64 	%rd29431, %rd29430, 32;
	and.b64  	%rd29432, %rd29369, 4294967295;
	and.b64  	%rd29433, %rd29430, 4294967295;
	and.b64  	%rd29434, %rd29429, 4294967295;
	add.s64 	%rd29435, %rd29434, %rd29432;
	add.s64 	%rd29436, %rd29435, %rd29433;
	shr.u64 	%rd29437, %rd29436, 32;
	add.s64 	%rd29438, %rd29437, %rd29431;
	mul.lo.s32 	%r4906, %r22, %r4905;
	cvt.u64.u32 	%rd29439, %r4906;
	mul.wide.u32 	%rd29440, %r6, %r4906;
	shr.u64 	%rd29441, %rd29440, 32;
	and.b64  	%rd29442, %rd29374, 4294967295;
	and.b64  	%rd29443, %rd29440, 4294967295;
	add.s64 	%rd29444, %rd29443, %rd29442;
	shr.u64 	%rd29445, %rd29444, 32;
	add.s64 	%rd29446, %rd29445, %rd29441;
	mul.lo.s64 	%rd29447, %rd2, %rd29439;
	shr.u64 	%rd29448, %rd29447, 32;
	and.b64  	%rd29449, %rd29382, 4294967295;
	and.b64  	%rd29450, %rd29447, 4294967295;
	and.b64  	%rd29451, %rd29446, 4294967295;
	add.s64 	%rd29452, %rd29451, %rd29449;
	add.s64 	%rd29453, %rd29452, %rd29450;
	shr.u64 	%rd29454, %rd29453, 32;
	add.s64 	%rd29455, %rd29454, %rd29448;
	mul.lo.s64 	%rd29456, %rd3, %rd29439;
	shr.u64 	%rd29457, %rd29456, 32;
	and.b64  	%rd29458, %rd29391, 4294967295;
	and.b64  	%rd29459, %rd29456, 4294967295;
	and.b64  	%rd29460, %rd29455, 4294967295;
	add.s64 	%rd29461, %rd29460, %rd29458;
	add.s64 	%rd29462, %rd29461, %rd29459;
	shr.u64 	%rd29463, %rd29462, 32;
	add.s64 	%rd29464, %rd29463, %rd29457;
	mul.lo.s64 	%rd29465, %rd17, %rd29439;
	shr.u64 	%rd29466, %rd29465, 32;
	and.b64  	%rd29467, %rd29400, 4294967295;
	and.b64  	%rd29468, %rd29465, 4294967295;
	and.b64  	%rd29469, %rd29464, 4294967295;
	add.s64 	%rd29470, %rd29469, %rd29467;
	add.s64 	%rd29471, %rd29470, %rd29468;
	shr.u64 	%rd29472, %rd29471, 32;
	add.s64 	%rd29473, %rd29472, %rd29466;
	mul.lo.s64 	%rd29474, %rd18, %rd29439;
	shr.u64 	%rd29475, %rd29474, 32;
	and.b64  	%rd29476, %rd29409, 4294967295;
	and.b64  	%rd29477, %rd29474, 4294967295;
	and.b64  	%rd29478, %rd29473, 4294967295;
	add.s64 	%rd29479, %rd29478, %rd29476;
	add.s64 	%rd29480, %rd29479, %rd29477;
	shr.u64 	%rd29481, %rd29480, 32;
	add.s64 	%rd29482, %rd29481, %rd29475;
	mul.lo.s64 	%rd29483, %rd19, %rd29439;
	shr.u64 	%rd29484, %rd29483, 32;
	and.b64  	%rd29485, %rd29418, 4294967295;
	and.b64  	%rd29486, %rd29483, 4294967295;
	and.b64  	%rd29487, %rd29482, 4294967295;
	add.s64 	%rd29488, %rd29487, %rd29485;
	add.s64 	%rd29489, %rd29488, %rd29486;
	shr.u64 	%rd29490, %rd29489, 32;
	add.s64 	%rd29491, %rd29490, %rd29484;
	mul.lo.s64 	%rd29492, %rd7, %rd29439;
	shr.u64 	%rd29493, %rd29492, 32;
	and.b64  	%rd29494, %rd29427, 4294967295;
	and.b64  	%rd29495, %rd29492, 4294967295;
	and.b64  	%rd29496, %rd29491, 4294967295;
	add.s64 	%rd29497, %rd29496, %rd29494;
	add.s64 	%rd29498, %rd29497, %rd29495;
	shr.u64 	%rd29499, %rd29498, 32;
	add.s64 	%rd29500, %rd29499, %rd29493;
	mul.wide.u32 	%rd29501, %r13, %r4906;
	shr.u64 	%rd29502, %rd29501, 32;
	and.b64  	%rd29503, %rd29436, 4294967295;
	and.b64  	%rd29504, %rd29501, 4294967295;
	and.b64  	%rd29505, %rd29500, 4294967295;
	add.s64 	%rd29506, %rd29505, %rd29503;
	add.s64 	%rd29507, %rd29506, %rd29504;
	shr.u64 	%rd29508, %rd29507, 32;
	add.s64 	%rd29509, %rd29508, %rd29502;
	add.s64 	%rd29510, %rd29438, %rd29509;
	mul.wide.u32 	%rd29511, %r6947, %r6952;
	shr.u64 	%rd29512, %rd29511, 32;
	and.b64  	%rd29513, %rd29453, 4294967295;
	and.b64  	%rd29514, %rd29511, 4294967295;
	add.s64 	%rd29515, %rd29514, %rd29513;
	cvt.u32.u64 	%r4907, %rd29515;
	shr.u64 	%rd29516, %rd29515, 32;
	add.s64 	%rd29517, %rd29516, %rd29512;
	mul.wide.u32 	%rd29518, %r6946, %r6952;
	shr.u64 	%rd29519, %rd29518, 32;
	and.b64  	%rd29520, %rd29462, 4294967295;
	and.b64  	%rd29521, %rd29518, 4294967295;
	add.s64 	%rd29522, %rd29517, %rd29520;
	add.s64 	%rd29523, %rd29522, %rd29521;
	shr.u64 	%rd29524, %rd29523, 32;
	add.s64 	%rd29525, %rd29524, %rd29519;
	mul.wide.u32 	%rd29526, %r6945, %r6952;
	shr.u64 	%rd29527, %rd29526, 32;
	and.b64  	%rd29528, %rd29471, 4294967295;
	and.b64  	%rd29529, %rd29526, 4294967295;
	and.b64  	%rd29530, %rd29525, 4294967295;
	add.s64 	%rd29531, %rd29530, %rd29528;
	add.s64 	%rd29532, %rd29531, %rd29529;
	shr.u64 	%rd29533, %rd29532, 32;
	add.s64 	%rd29534, %rd29533, %rd29527;
	mul.wide.u32 	%rd29535, %r6944, %r6952;
	shr.u64 	%rd29536, %rd29535, 32;
	and.b64  	%rd29537, %rd29480, 4294967295;
	and.b64  	%rd29538, %rd29535, 4294967295;
	and.b64  	%rd29539, %rd29534, 4294967295;
	add.s64 	%rd29540, %rd29539, %rd29537;
	add.s64 	%rd29541, %rd29540, %rd29538;
	shr.u64 	%rd29542, %rd29541, 32;
	add.s64 	%rd29543, %rd29542, %rd29536;
	mul.wide.u32 	%rd29544, %r6943, %r6952;
	shr.u64 	%rd29545, %rd29544, 32;
	and.b64  	%rd29546, %rd29489, 4294967295;
	and.b64  	%rd29547, %rd29544, 4294967295;
	and.b64  	%rd29548, %rd29543, 4294967295;
	add.s64 	%rd29549, %rd29548, %rd29546;
	add.s64 	%rd29550, %rd29549, %rd29547;
	shr.u64 	%rd29551, %rd29550, 32;
	add.s64 	%rd29552, %rd29551, %rd29545;
	mul.wide.u32 	%rd29553, %r6942, %r6952;
	shr.u64 	%rd29554, %rd29553, 32;
	and.b64  	%rd29555, %rd29498, 4294967295;
	and.b64  	%rd29556, %rd29553, 4294967295;
	and.b64  	%rd29557, %rd29552, 4294967295;
	add.s64 	%rd29558, %rd29557, %rd29555;
	add.s64 	%rd29559, %rd29558, %rd29556;
	shr.u64 	%rd29560, %rd29559, 32;
	add.s64 	%rd29561, %rd29560, %rd29554;
	mul.wide.u32 	%rd29562, %r6941, %r6952;
	shr.u64 	%rd29563, %rd29562, 32;
	and.b64  	%rd29564, %rd29507, 4294967295;
	and.b64  	%rd29565, %rd29562, 4294967295;
	and.b64  	%rd29566, %rd29561, 4294967295;
	add.s64 	%rd29567, %rd29566, %rd29564;
	add.s64 	%rd29568, %rd29567, %rd29565;
	shr.u64 	%rd29569, %rd29568, 32;
	add.s64 	%rd29570, %rd29569, %rd29563;
	mul.wide.u32 	%rd29571, %r6940, %r6952;
	shr.u64 	%rd29572, %rd29571, 32;
	and.b64  	%rd29573, %rd29510, 4294967295;
	and.b64  	%rd29574, %rd29571, 4294967295;
	and.b64  	%rd29575, %rd29570, 4294967295;
	add.s64 	%rd29576, %rd29575, %rd29573;
	add.s64 	%rd29577, %rd29576, %rd29574;
	shr.u64 	%rd29578, %rd29577, 32;
	add.s64 	%rd29579, %rd29578, %rd29572;
	mul.lo.s32 	%r4908, %r22, %r4907;
	cvt.u64.u32 	%rd29580, %r4908;
	mul.wide.u32 	%rd29581, %r6, %r4908;
	shr.u64 	%rd29582, %rd29581, 32;
	and.b64  	%rd29583, %rd29515, 4294967295;
	and.b64  	%rd29584, %rd29581, 4294967295;
	add.s64 	%rd29585, %rd29584, %rd29583;
	shr.u64 	%rd29586, %rd29585, 32;
	add.s64 	%rd29587, %rd29586, %rd29582;
	mul.lo.s64 	%rd29588, %rd2, %rd29580;
	shr.u64 	%rd29589, %rd29588, 32;
	and.b64  	%rd29590, %rd29523, 4294967295;
	and.b64  	%rd29591, %rd29588, 4294967295;
	and.b64  	%rd29592, %rd29587, 4294967295;
	add.s64 	%rd29593, %rd29592, %rd29590;
	add.s64 	%rd29594, %rd29593, %rd29591;
	shr.u64 	%rd29595, %rd29594, 32;
	add.s64 	%rd29596, %rd29595, %rd29589;
	mul.lo.s64 	%rd29597, %rd3, %rd29580;
	shr.u64 	%rd29598, %rd29597, 32;
	and.b64  	%rd29599, %rd29532, 4294967295;
	and.b64  	%rd29600, %rd29597, 4294967295;
	and.b64  	%rd29601, %rd29596, 4294967295;
	add.s64 	%rd29602, %rd29601, %rd29599;
	add.s64 	%rd29603, %rd29602, %rd29600;
	shr.u64 	%rd29604, %rd29603, 32;
	add.s64 	%rd29605, %rd29604, %rd29598;
	mul.lo.s64 	%rd29606, %rd17, %rd29580;
	shr.u64 	%rd29607, %rd29606, 32;
	and.b64  	%rd29608, %rd29541, 4294967295;
	and.b64  	%rd29609, %rd29606, 4294967295;
	and.b64  	%rd29610, %rd29605, 4294967295;
	add.s64 	%rd29611, %rd29610, %rd29608;
	add.s64 	%rd29612, %rd29611, %rd29609;
	shr.u64 	%rd29613, %rd29612, 32;
	add.s64 	%rd29614, %rd29613, %rd29607;
	mul.lo.s64 	%rd29615, %rd18, %rd29580;
	shr.u64 	%rd29616, %rd29615, 32;
	and.b64  	%rd29617, %rd29550, 4294967295;
	and.b64  	%rd29618, %rd29615, 4294967295;
	and.b64  	%rd29619, %rd29614, 4294967295;
	add.s64 	%rd29620, %rd29619, %rd29617;
	add.s64 	%rd29621, %rd29620, %rd29618;
	shr.u64 	%rd29622, %rd29621, 32;
	add.s64 	%rd29623, %rd29622, %rd29616;
	mul.lo.s64 	%rd29624, %rd19, %rd29580;
	shr.u64 	%rd29625, %rd29624, 32;
	and.b64  	%rd29626, %rd29559, 4294967295;
	and.b64  	%rd29627, %rd29624, 4294967295;
	and.b64  	%rd29628, %rd29623, 4294967295;
	add.s64 	%rd29629, %rd29628, %rd29626;
	add.s64 	%rd29630, %rd29629, %rd29627;
	shr.u64 	%rd29631, %rd29630, 32;
	add.s64 	%rd29632, %rd29631, %rd29625;
	mul.lo.s64 	%rd29633, %rd7, %rd29580;
	shr.u64 	%rd29634, %rd29633, 32;
	and.b64  	%rd29635, %rd29568, 4294967295;
	and.b64  	%rd29636, %rd29633, 4294967295;
	and.b64  	%rd29637, %rd29632, 4294967295;
	add.s64 	%rd29638, %rd29637, %rd29635;
	add.s64 	%rd29639, %rd29638, %rd29636;
	shr.u64 	%rd29640, %rd29639, 32;
	add.s64 	%rd29641, %rd29640, %rd29634;
	mul.wide.u32 	%rd29642, %r13, %r4908;
	shr.u64 	%rd29643, %rd29642, 32;
	and.b64  	%rd29644, %rd29577, 4294967295;
	and.b64  	%rd29645, %rd29642, 4294967295;
	and.b64  	%rd29646, %rd29641, 4294967295;
	add.s64 	%rd29647, %rd29646, %rd29644;
	add.s64 	%rd29648, %rd29647, %rd29645;
	shr.u64 	%rd29649, %rd29648, 32;
	add.s64 	%rd29650, %rd29649, %rd29643;
	add.s64 	%rd29651, %rd29579, %rd29650;
	mul.wide.u32 	%rd29652, %r6947, %r6951;
	shr.u64 	%rd29653, %rd29652, 32;
	and.b64  	%rd29654, %rd29594, 4294967295;
	and.b64  	%rd29655, %rd29652, 4294967295;
	add.s64 	%rd29656, %rd29655, %rd29654;
	cvt.u32.u64 	%r4909, %rd29656;
	shr.u64 	%rd29657, %rd29656, 32;
	add.s64 	%rd29658, %rd29657, %rd29653;
	mul.wide.u32 	%rd29659, %r6946, %r6951;
	shr.u64 	%rd29660, %rd29659, 32;
	and.b64  	%rd29661, %rd29603, 4294967295;
	and.b64  	%rd29662, %rd29659, 4294967295;
	add.s64 	%rd29663, %rd29658, %rd29661;
	add.s64 	%rd29664, %rd29663, %rd29662;
	shr.u64 	%rd29665, %rd29664, 32;
	add.s64 	%rd29666, %rd29665, %rd29660;
	mul.wide.u32 	%rd29667, %r6945, %r6951;
	shr.u64 	%rd29668, %rd29667, 32;
	and.b64  	%rd29669, %rd29612, 4294967295;
	and.b64  	%rd29670, %rd29667, 4294967295;
	and.b64  	%rd29671, %rd29666, 4294967295;
	add.s64 	%rd29672, %rd29671, %rd29669;
	add.s64 	%rd29673, %rd29672, %rd29670;
	shr.u64 	%rd29674, %rd29673, 32;
	add.s64 	%rd29675, %rd29674, %rd29668;
	mul.wide.u32 	%rd29676, %r6944, %r6951;
	shr.u64 	%rd29677, %rd29676, 32;
	and.b64  	%rd29678, %rd29621, 4294967295;
	and.b64  	%rd29679, %rd29676, 4294967295;
	and.b64  	%rd29680, %rd29675, 4294967295;
	add.s64 	%rd29681, %rd29680, %rd29678;
	add.s64 	%rd29682, %rd29681, %rd29679;
	shr.u64 	%rd29683, %rd29682, 32;
	add.s64 	%rd29684, %rd29683, %rd29677;
	mul.wide.u32 	%rd29685, %r6943, %r6951;
	shr.u64 	%rd29686, %rd29685, 32;
	and.b64  	%rd29687, %rd29630, 4294967295;
	and.b64  	%rd29688, %rd29685, 4294967295;
	and.b64  	%rd29689, %rd29684, 4294967295;
	add.s64 	%rd29690, %rd29689, %rd29687;
	add.s64 	%rd29691, %rd29690, %rd29688;
	shr.u64 	%rd29692, %rd29691, 32;
	add.s64 	%rd29693, %rd29692, %rd29686;
	mul.wide.u32 	%rd29694, %r6942, %r6951;
	shr.u64 	%rd29695, %rd29694, 32;
	and.b64  	%rd29696, %rd29639, 4294967295;
	and.b64  	%rd29697, %rd29694, 4294967295;
	and.b64  	%rd29698, %rd29693, 4294967295;
	add.s64 	%rd29699, %rd29698, %rd29696;
	add.s64 	%rd29700, %rd29699, %rd29697;
	shr.u64 	%rd29701, %rd29700, 32;
	add.s64 	%rd29702, %rd29701, %rd29695;
	mul.wide.u32 	%rd29703, %r6941, %r6951;
	shr.u64 	%rd29704, %rd29703, 32;
	and.b64  	%rd29705, %rd29648, 4294967295;
	and.b64  	%rd29706, %rd29703, 4294967295;
	and.b64  	%rd29707, %rd29702, 4294967295;
	add.s64 	%rd29708, %rd29707, %rd29705;
	add.s64 	%rd29709, %rd29708, %rd29706;
	shr.u64 	%rd29710, %rd29709, 32;
	add.s64 	%rd29711, %rd29710, %rd29704;
	mul.wide.u32 	%rd29712, %r6940, %r6951;
	shr.u64 	%rd29713, %rd29712, 32;
	and.b64  	%rd29714, %rd29651, 4294967295;
	and.b64  	%rd29715, %rd29712, 4294967295;
	and.b64  	%rd29716, %rd29711, 4294967295;
	add.s64 	%rd29717, %rd29716, %rd29714;
	add.s64 	%rd29718, %rd29717, %rd29715;
	shr.u64 	%rd29719, %rd29718, 32;
	add.s64 	%rd29720, %rd29719, %rd29713;
	mul.lo.s32 	%r4910, %r22, %r4909;
	cvt.u64.u32 	%rd29721, %r4910;
	mul.wide.u32 	%rd29722, %r6, %r4910;
	shr.u64 	%rd29723, %rd29722, 32;
	and.b64  	%rd29724, %rd29656, 4294967295;
	and.b64  	%rd29725, %rd29722, 4294967295;
	add.s64 	%rd29726, %rd29725, %rd29724;
	shr.u64 	%rd29727, %rd29726, 32;
	add.s64 	%rd29728, %rd29727, %rd29723;
	mul.lo.s64 	%rd29729, %rd2, %rd29721;
	shr.u64 	%rd29730, %rd29729, 32;
	and.b64  	%rd29731, %rd29664, 4294967295;
	and.b64  	%rd29732, %rd29729, 4294967295;
	and.b64  	%rd29733, %rd29728, 4294967295;
	add.s64 	%rd29734, %rd29733, %rd29731;
	add.s64 	%rd29735, %rd29734, %rd29732;
	shr.u64 	%rd29736, %rd29735, 32;
	add.s64 	%rd29737, %rd29736, %rd29730;
	mul.lo.s64 	%rd29738, %rd3, %rd29721;
	shr.u64 	%rd29739, %rd29738, 32;
	and.b64  	%rd29740, %rd29673, 4294967295;
	and.b64  	%rd29741, %rd29738, 4294967295;
	and.b64  	%rd29742, %rd29737, 4294967295;
	add.s64 	%rd29743, %rd29742, %rd29740;
	add.s64 	%rd29744, %rd29743, %rd29741;
	shr.u64 	%rd29745, %rd29744, 32;
	add.s64 	%rd29746, %rd29745, %rd29739;
	mul.lo.s64 	%rd29747, %rd17, %rd29721;
	shr.u64 	%rd29748, %rd29747, 32;
	and.b64  	%rd29749, %rd29682, 4294967295;
	and.b64  	%rd29750, %rd29747, 4294967295;
	and.b64  	%rd29751, %rd29746, 4294967295;
	add.s64 	%rd29752, %rd29751, %rd29749;
	add.s64 	%rd29753, %rd29752, %rd29750;
	shr.u64 	%rd29754, %rd29753, 32;
	add.s64 	%rd29755, %rd29754, %rd29748;
	mul.lo.s64 	%rd29756, %rd18, %rd29721;
	shr.u64 	%rd29757, %rd29756, 32;
	and.b64  	%rd29758, %rd29691, 4294967295;
	and.b64  	%rd29759, %rd29756, 4294967295;
	and.b64  	%rd29760, %rd29755, 4294967295;
	add.s64 	%rd29761, %rd29760, %rd29758;
	add.s64 	%rd29762, %rd29761, %rd29759;
	shr.u64 	%rd29763, %rd29762, 32;
	add.s64 	%rd29764, %rd29763, %rd29757;
	mul.lo.s64 	%rd29765, %rd19, %rd29721;
	shr.u64 	%rd29766, %rd29765, 32;
	and.b64  	%rd29767, %rd29700, 4294967295;
	and.b64  	%rd29768, %rd29765, 4294967295;
	and.b64  	%rd29769, %rd29764, 4294967295;
	add.s64 	%rd29770, %rd29769, %rd29767;
	add.s64 	%rd29771, %rd29770, %rd29768;
	shr.u64 	%rd29772, %rd29771, 32;
	add.s64 	%rd29773, %rd29772, %rd29766;
	mul.lo.s64 	%rd29774, %rd7, %rd29721;
	shr.u64 	%rd29775, %rd29774, 32;
	and.b64  	%rd29776, %rd29709, 4294967295;
	and.b64  	%rd29777, %rd29774, 4294967295;
	and.b64  	%rd29778, %rd29773, 4294967295;
	add.s64 	%rd29779, %rd29778, %rd29776;
	add.s64 	%rd29780, %rd29779, %rd29777;
	shr.u64 	%rd29781, %rd29780, 32;
	add.s64 	%rd29782, %rd29781, %rd29775;
	mul.wide.u32 	%rd29783, %r13, %r4910;
	shr.u64 	%rd29784, %rd29783, 32;
	and.b64  	%rd29785, %rd29718, 4294967295;
	and.b64  	%rd29786, %rd29783, 4294967295;
	and.b64  	%rd29787, %rd29782, 4294967295;
	add.s64 	%rd29788, %rd29787, %rd29785;
	add.s64 	%rd29789, %rd29788, %rd29786;
	shr.u64 	%rd29790, %rd29789, 32;
	add.s64 	%rd29791, %rd29790, %rd29784;
	add.s64 	%rd29792, %rd29720, %rd29791;
	mul.wide.u32 	%rd29793, %r6947, %r6950;
	shr.u64 	%rd29794, %rd29793, 32;
	and.b64  	%rd29795, %rd29735, 4294967295;
	and.b64  	%rd29796, %rd29793, 4294967295;
	add.s64 	%rd29797, %rd29796, %rd29795;
	cvt.u32.u64 	%r4911, %rd29797;
	shr.u64 	%rd29798, %rd29797, 32;
	add.s64 	%rd29799, %rd29798, %rd29794;
	mul.wide.u32 	%rd29800, %r6946, %r6950;
	shr.u64 	%rd29801, %rd29800, 32;
	and.b64  	%rd29802, %rd29744, 4294967295;
	and.b64  	%rd29803, %rd29800, 4294967295;
	add.s64 	%rd29804, %rd29799, %rd29802;
	add.s64 	%rd29805, %rd29804, %rd29803;
	shr.u64 	%rd29806, %rd29805, 32;
	add.s64 	%rd29807, %rd29806, %rd29801;
	mul.wide.u32 	%rd29808, %r6945, %r6950;
	shr.u64 	%rd29809, %rd29808, 32;
	and.b64  	%rd29810, %rd29753, 4294967295;
	and.b64  	%rd29811, %rd29808, 4294967295;
	and.b64  	%rd29812, %rd29807, 4294967295;
	add.s64 	%rd29813, %rd29812, %rd29810;
	add.s64 	%rd29814, %rd29813, %rd29811;
	shr.u64 	%rd29815, %rd29814, 32;
	add.s64 	%rd29816, %rd29815, %rd29809;
	mul.wide.u32 	%rd29817, %r6944, %r6950;
	shr.u64 	%rd29818, %rd29817, 32;
	and.b64  	%rd29819, %rd29762, 4294967295;
	and.b64  	%rd29820, %rd29817, 4294967295;
	and.b64  	%rd29821, %rd29816, 4294967295;
	add.s64 	%rd29822, %rd29821, %rd29819;
	add.s64 	%rd29823, %rd29822, %rd29820;
	shr.u64 	%rd29824, %rd29823, 32;
	add.s64 	%rd29825, %rd29824, %rd29818;
	mul.wide.u32 	%rd29826, %r6943, %r6950;
	shr.u64 	%rd29827, %rd29826, 32;
	and.b64  	%rd29828, %rd29771, 4294967295;
	and.b64  	%rd29829, %rd29826, 4294967295;
	and.b64  	%rd29830, %rd29825, 4294967295;
	add.s64 	%rd29831, %rd29830, %rd29828;
	add.s64 	%rd29832, %rd29831, %rd29829;
	shr.u64 	%rd29833, %rd29832, 32;
	add.s64 	%rd29834, %rd29833, %rd29827;
	mul.wide.u32 	%rd29835, %r6942, %r6950;
	shr.u64 	%rd29836, %rd29835, 32;
	and.b64  	%rd29837, %rd29780, 4294967295;
	and.b64  	%rd29838, %rd29835, 4294967295;
	and.b64  	%rd29839, %rd29834, 4294967295;
	add.s64 	%rd29840, %rd29839, %rd29837;
	add.s64 	%rd29841, %rd29840, %rd29838;
	shr.u64 	%rd29842, %rd29841, 32;
	add.s64 	%rd29843, %rd29842, %rd29836;
	mul.wide.u32 	%rd29844, %r6941, %r6950;
	shr.u64 	%rd29845, %rd29844, 32;
	and.b64  	%rd29846, %rd29789, 4294967295;
	and.b64  	%rd29847, %rd29844, 4294967295;
	and.b64  	%rd29848, %rd29843, 4294967295;
	add.s64 	%rd29849, %rd29848, %rd29846;
	add.s64 	%rd29850, %rd29849, %rd29847;
	shr.u64 	%rd29851, %rd29850, 32;
	add.s64 	%rd29852, %rd29851, %rd29845;
	mul.wide.u32 	%rd29853, %r6940, %r6950;
	shr.u64 	%rd29854, %rd29853, 32;
	and.b64  	%rd29855, %rd29792, 4294967295;
	and.b64  	%rd29856, %rd29853, 4294967295;
	and.b64  	%rd29857, %rd29852, 4294967295;
	add.s64 	%rd29858, %rd29857, %rd29855;
	add.s64 	%rd29859, %rd29858, %rd29856;
	shr.u64 	%rd29860, %rd29859, 32;
	add.s64 	%rd29861, %rd29860, %rd29854;
	mul.lo.s32 	%r4912, %r22, %r4911;
	cvt.u64.u32 	%rd29862, %r4912;
	mul.wide.u32 	%rd29863, %r6, %r4912;
	shr.u64 	%rd29864, %rd29863, 32;
	and.b64  	%rd29865, %rd29797, 4294967295;
	and.b64  	%rd29866, %rd29863, 4294967295;
	add.s64 	%rd29867, %rd29866, %rd29865;
	shr.u64 	%rd29868, %rd29867, 32;
	add.s64 	%rd29869, %rd29868, %rd29864;
	mul.lo.s64 	%rd29870, %rd2, %rd29862;
	shr.u64 	%rd29871, %rd29870, 32;
	and.b64  	%rd29872, %rd29805, 4294967295;
	and.b64  	%rd29873, %rd29870, 4294967295;
	and.b64  	%rd29874, %rd29869, 4294967295;
	add.s64 	%rd29875, %rd29874, %rd29872;
	add.s64 	%rd29876, %rd29875, %rd29873;
	shr.u64 	%rd29877, %rd29876, 32;
	add.s64 	%rd29878, %rd29877, %rd29871;
	mul.lo.s64 	%rd29879, %rd3, %rd29862;
	shr.u64 	%rd29880, %rd29879, 32;
	and.b64  	%rd29881, %rd29814, 4294967295;
	and.b64  	%rd29882, %rd29879, 4294967295;
	and.b64  	%rd29883, %rd29878, 4294967295;
	add.s64 	%rd29884, %rd29883, %rd29881;
	add.s64 	%rd29885, %rd29884, %rd29882;
	shr.u64 	%rd29886, %rd29885, 32;
	add.s64 	%rd29887, %rd29886, %rd29880;
	mul.lo.s64 	%rd29888, %rd17, %rd29862;
	shr.u64 	%rd29889, %rd29888, 32;
	and.b64  	%rd29890, %rd29823, 4294967295;
	and.b64  	%rd29891, %rd29888, 4294967295;
	and.b64  	%rd29892, %rd29887, 4294967295;
	add.s64 	%rd29893, %rd29892, %rd29890;
	add.s64 	%rd29894, %rd29893, %rd29891;
	shr.u64 	%rd29895, %rd29894, 32;
	add.s64 	%rd29896, %rd29895, %rd29889;
	mul.lo.s64 	%rd29897, %rd18, %rd29862;
	shr.u64 	%rd29898, %rd29897, 32;
	and.b64  	%rd29899, %rd29832, 4294967295;
	and.b64  	%rd29900, %rd29897, 4294967295;
	and.b64  	%rd29901, %rd29896, 4294967295;
	add.s64 	%rd29902, %rd29901, %rd29899;
	add.s64 	%rd29903, %rd29902, %rd29900;
	shr.u64 	%rd29904, %rd29903, 32;
	add.s64 	%rd29905, %rd29904, %rd29898;
	mul.lo.s64 	%rd29906, %rd19, %rd29862;
	shr.u64 	%rd29907, %rd29906, 32;
	and.b64  	%rd29908, %rd29841, 4294967295;
	and.b64  	%rd29909, %rd29906, 4294967295;
	and.b64  	%rd29910, %rd29905, 4294967295;
	add.s64 	%rd29911, %rd29910, %rd29908;
	add.s64 	%rd29912, %rd29911, %rd29909;
	shr.u64 	%rd29913, %rd29912, 32;
	add.s64 	%rd29914, %rd29913, %rd29907;
	mul.lo.s64 	%rd29915, %rd7, %rd29862;
	shr.u64 	%rd29916, %rd29915, 32;
	and.b64  	%rd29917, %rd29850, 4294967295;
	and.b64  	%rd29918, %rd29915, 4294967295;
	and.b64  	%rd29919, %rd29914, 4294967295;
	add.s64 	%rd29920, %rd29919, %rd29917;
	add.s64 	%rd29921, %rd29920, %rd29918;
	shr.u64 	%rd29922, %rd29921, 32;
	add.s64 	%rd29923, %rd29922, %rd29916;
	mul.wide.u32 	%rd29924, %r13, %r4912;
	shr.u64 	%rd29925, %rd29924, 32;
	and.b64  	%rd29926, %rd29859, 4294967295;
	and.b64  	%rd29927, %rd29924, 4294967295;
	and.b64  	%rd29928, %rd29923, 4294967295;
	add.s64 	%rd29929, %rd29928, %rd29926;
	add.s64 	%rd29930, %rd29929, %rd29927;
	shr.u64 	%rd29931, %rd29930, 32;
	add.s64 	%rd29932, %rd29931, %rd29925;
	add.s64 	%rd29933, %rd29861, %rd29932;
	mul.wide.u32 	%rd29934, %r6947, %r6949;
	shr.u64 	%rd29935, %rd29934, 32;
	and.b64  	%rd29936, %rd29876, 4294967295;
	and.b64  	%rd29937, %rd29934, 4294967295;
	add.s64 	%rd29938, %rd29937, %rd29936;
	cvt.u32.u64 	%r4913, %rd29938;
	shr.u64 	%rd29939, %rd29938, 32;
	add.s64 	%rd29940, %rd29939, %rd29935;
	mul.wide.u32 	%rd29941, %r6946, %r6949;
	shr.u64 	%rd29942, %rd29941, 32;
	and.b64  	%rd29943, %rd29885, 4294967295;
	and.b64  	%rd29944, %rd29941, 4294967295;
	add.s64 	%rd29945, %rd29940, %rd29943;
	add.s64 	%rd29946, %rd29945, %rd29944;
	shr.u64 	%rd29947, %rd29946, 32;
	add.s64 	%rd29948, %rd29947, %rd29942;
	mul.wide.u32 	%rd29949, %r6945, %r6949;
	shr.u64 	%rd29950, %rd29949, 32;
	and.b64  	%rd29951, %rd29894, 4294967295;
	and.b64  	%rd29952, %rd29949, 4294967295;
	and.b64  	%rd29953, %rd29948, 4294967295;
	add.s64 	%rd29954, %rd29953, %rd29951;
	add.s64 	%rd29955, %rd29954, %rd29952;
	shr.u64 	%rd29956, %rd29955, 32;
	add.s64 	%rd29957, %rd29956, %rd29950;
	mul.wide.u32 	%rd29958, %r6944, %r6949;
	shr.u64 	%rd29959, %rd29958, 32;
	and.b64  	%rd29960, %rd29903, 4294967295;
	and.b64  	%rd29961, %rd29958, 4294967295;
	and.b64  	%rd29962, %rd29957, 4294967295;
	add.s64 	%rd29963, %rd29962, %rd29960;
	add.s64 	%rd29964, %rd29963, %rd29961;
	shr.u64 	%rd29965, %rd29964, 32;
	add.s64 	%rd29966, %rd29965, %rd29959;
	mul.wide.u32 	%rd29967, %r6943, %r6949;
	shr.u64 	%rd29968, %rd29967, 32;
	and.b64  	%rd29969, %rd29912, 4294967295;
	and.b64  	%rd29970, %rd29967, 4294967295;
	and.b64  	%rd29971, %rd29966, 4294967295;
	add.s64 	%rd29972, %rd29971, %rd29969;
	add.s64 	%rd29973, %rd29972, %rd29970;
	shr.u64 	%rd29974, %rd29973, 32;
	add.s64 	%rd29975, %rd29974, %rd29968;
	mul.wide.u32 	%rd29976, %r6942, %r6949;
	shr.u64 	%rd29977, %rd29976, 32;
	and.b64  	%rd29978, %rd29921, 4294967295;
	and.b64  	%rd29979, %rd29976, 4294967295;
	and.b64  	%rd29980, %rd29975, 4294967295;
	add.s64 	%rd29981, %rd29980, %rd29978;
	add.s64 	%rd29982, %rd29981, %rd29979;
	shr.u64 	%rd29983, %rd29982, 32;
	add.s64 	%rd29984, %rd29983, %rd29977;
	mul.wide.u32 	%rd29985, %r6941, %r6949;
	shr.u64 	%rd29986, %rd29985, 32;
	and.b64  	%rd29987, %rd29930, 4294967295;
	and.b64  	%rd29988, %rd29985, 4294967295;
	and.b64  	%rd29989, %rd29984, 4294967295;
	add.s64 	%rd29990, %rd29989, %rd29987;
	add.s64 	%rd29991, %rd29990, %rd29988;
	shr.u64 	%rd29992, %rd29991, 32;
	add.s64 	%rd29993, %rd29992, %rd29986;
	mul.wide.u32 	%rd29994, %r6940, %r6949;
	shr.u64 	%rd29995, %rd29994, 32;
	and.b64  	%rd29996, %rd29933, 4294967295;
	and.b64  	%rd29997, %rd29994, 4294967295;
	and.b64  	%rd29998, %rd29993, 4294967295;
	add.s64 	%rd29999, %rd29998, %rd29996;
	add.s64 	%rd30000, %rd29999, %rd29997;
	shr.u64 	%rd30001, %rd30000, 32;
	add.s64 	%rd30002, %rd30001, %rd29995;
	mul.lo.s32 	%r4914, %r22, %r4913;
	cvt.u64.u32 	%rd30003, %r4914;
	mul.wide.u32 	%rd30004, %r6, %r4914;
	shr.u64 	%rd30005, %rd30004, 32;
	and.b64  	%rd30006, %rd29938, 4294967295;
	and.b64  	%rd30007, %rd30004, 4294967295;
	add.s64 	%rd30008, %rd30007, %rd30006;
	shr.u64 	%rd30009, %rd30008, 32;
	add.s64 	%rd30010, %rd30009, %rd30005;
	mul.lo.s64 	%rd30011, %rd2, %rd30003;
	shr.u64 	%rd30012, %rd30011, 32;
	and.b64  	%rd30013, %rd29946, 4294967295;
	and.b64  	%rd30014, %rd30011, 4294967295;
	and.b64  	%rd30015, %rd30010, 4294967295;
	add.s64 	%rd30016, %rd30015, %rd30013;
	add.s64 	%rd30017, %rd30016, %rd30014;
	shr.u64 	%rd30018, %rd30017, 32;
	add.s64 	%rd30019, %rd30018, %rd30012;
	mul.lo.s64 	%rd30020, %rd3, %rd30003;
	shr.u64 	%rd30021, %rd30020, 32;
	and.b64  	%rd30022, %rd29955, 4294967295;
	and.b64  	%rd30023, %rd30020, 4294967295;
	and.b64  	%rd30024, %rd30019, 4294967295;
	add.s64 	%rd30025, %rd30024, %rd30022;
	add.s64 	%rd30026, %rd30025, %rd30023;
	shr.u64 	%rd30027, %rd30026, 32;
	add.s64 	%rd30028, %rd30027, %rd30021;
	mul.lo.s64 	%rd30029, %rd17, %rd30003;
	shr.u64 	%rd30030, %rd30029, 32;
	and.b64  	%rd30031, %rd29964, 4294967295;
	and.b64  	%rd30032, %rd30029, 4294967295;
	and.b64  	%rd30033, %rd30028, 4294967295;
	add.s64 	%rd30034, %rd30033, %rd30031;
	add.s64 	%rd30035, %rd30034, %rd30032;
	shr.u64 	%rd30036, %rd30035, 32;
	add.s64 	%rd30037, %rd30036, %rd30030;
	mul.lo.s64 	%rd30038, %rd18, %rd30003;
	shr.u64 	%rd30039, %rd30038, 32;
	and.b64  	%rd30040, %rd29973, 4294967295;
	and.b64  	%rd30041, %rd30038, 4294967295;
	and.b64  	%rd30042, %rd30037, 4294967295;
	add.s64 	%rd30043, %rd30042, %rd30040;
	add.s64 	%rd30044, %rd30043, %rd30041;
	shr.u64 	%rd30045, %rd30044, 32;
	add.s64 	%rd30046, %rd30045, %rd30039;
	mul.lo.s64 	%rd30047, %rd19, %rd30003;
	shr.u64 	%rd30048, %rd30047, 32;
	and.b64  	%rd30049, %rd29982, 4294967295;
	and.b64  	%rd30050, %rd30047, 4294967295;
	and.b64  	%rd30051, %rd30046, 4294967295;
	add.s64 	%rd30052, %rd30051, %rd30049;
	add.s64 	%rd30053, %rd30052, %rd30050;
	shr.u64 	%rd30054, %rd30053, 32;
	add.s64 	%rd30055, %rd30054, %rd30048;
	mul.lo.s64 	%rd30056, %rd7, %rd30003;
	shr.u64 	%rd30057, %rd30056, 32;
	and.b64  	%rd30058, %rd29991, 4294967295;
	and.b64  	%rd30059, %rd30056, 4294967295;
	and.b64  	%rd30060, %rd30055, 4294967295;
	add.s64 	%rd30061, %rd30060, %rd30058;
	add.s64 	%rd30062, %rd30061, %rd30059;
	shr.u64 	%rd30063, %rd30062, 32;
	add.s64 	%rd30064, %rd30063, %rd30057;
	mul.wide.u32 	%rd30065, %r13, %r4914;
	shr.u64 	%rd30066, %rd30065, 32;
	and.b64  	%rd30067, %rd30000, 4294967295;
	and.b64  	%rd30068, %rd30065, 4294967295;
	and.b64  	%rd30069, %rd30064, 4294967295;
	add.s64 	%rd30070, %rd30069, %rd30067;
	add.s64 	%rd30071, %rd30070, %rd30068;
	shr.u64 	%rd30072, %rd30071, 32;
	add.s64 	%rd30073, %rd30072, %rd30066;
	add.s64 	%rd30074, %rd30002, %rd30073;
	mul.wide.u32 	%rd30075, %r6947, %r6948;
	shr.u64 	%rd30076, %rd30075, 32;
	and.b64  	%rd30077, %rd30017, 4294967295;
	and.b64  	%rd30078, %rd30075, 4294967295;
	add.s64 	%rd30079, %rd30078, %rd30077;
	cvt.u32.u64 	%r4915, %rd30079;
	shr.u64 	%rd30080, %rd30079, 32;
	add.s64 	%rd30081, %rd30080, %rd30076;
	mul.wide.u32 	%rd30082, %r6946, %r6948;
	shr.u64 	%rd30083, %rd30082, 32;
	and.b64  	%rd30084, %rd30026, 4294967295;
	and.b64  	%rd30085, %rd30082, 4294967295;
	add.s64 	%rd30086, %rd30081, %rd30084;
	add.s64 	%rd30087, %rd30086, %rd30085;
	shr.u64 	%rd30088, %rd30087, 32;
	add.s64 	%rd30089, %rd30088, %rd30083;
	mul.wide.u32 	%rd30090, %r6945, %r6948;
	shr.u64 	%rd30091, %rd30090, 32;
	and.b64  	%rd30092, %rd30035, 4294967295;
	and.b64  	%rd30093, %rd30090, 4294967295;
	and.b64  	%rd30094, %rd30089, 4294967295;
	add.s64 	%rd30095, %rd30094, %rd30092;
	add.s64 	%rd30096, %rd30095, %rd30093;
	shr.u64 	%rd30097, %rd30096, 32;
	add.s64 	%rd30098, %rd30097, %rd30091;
	mul.wide.u32 	%rd30099, %r6944, %r6948;
	shr.u64 	%rd30100, %rd30099, 32;
	and.b64  	%rd30101, %rd30044, 4294967295;
	and.b64  	%rd30102, %rd30099, 4294967295;
	and.b64  	%rd30103, %rd30098, 4294967295;
	add.s64 	%rd30104, %rd30103, %rd30101;
	add.s64 	%rd30105, %rd30104, %rd30102;
	shr.u64 	%rd30106, %rd30105, 32;
	add.s64 	%rd30107, %rd30106, %rd30100;
	mul.wide.u32 	%rd30108, %r6943, %r6948;
	shr.u64 	%rd30109, %rd30108, 32;
	and.b64  	%rd30110, %rd30053, 4294967295;
	and.b64  	%rd30111, %rd30108, 4294967295;
	and.b64  	%rd30112, %rd30107, 4294967295;
	add.s64 	%rd30113, %rd30112, %rd30110;
	add.s64 	%rd30114, %rd30113, %rd30111;
	shr.u64 	%rd30115, %rd30114, 32;
	add.s64 	%rd30116, %rd30115, %rd30109;
	mul.wide.u32 	%rd30117, %r6942, %r6948;
	shr.u64 	%rd30118, %rd30117, 32;
	and.b64  	%rd30119, %rd30062, 4294967295;
	and.b64  	%rd30120, %rd30117, 4294967295;
	and.b64  	%rd30121, %rd30116, 4294967295;
	add.s64 	%rd30122, %rd30121, %rd30119;
	add.s64 	%rd30123, %rd30122, %rd30120;
	shr.u64 	%rd30124, %rd30123, 32;
	add.s64 	%rd30125, %rd30124, %rd30118;
	mul.wide.u32 	%rd30126, %r6941, %r6948;
	shr.u64 	%rd30127, %rd30126, 32;
	and.b64  	%rd30128, %rd30071, 4294967295;
	and.b64  	%rd30129, %rd30126, 4294967295;
	and.b64  	%rd30130, %rd30125, 4294967295;
	add.s64 	%rd30131, %rd30130, %rd30128;
	add.s64 	%rd30132, %rd30131, %rd30129;
	shr.u64 	%rd30133, %rd30132, 32;
	add.s64 	%rd30134, %rd30133, %rd30127;
	mul.wide.u32 	%rd30135, %r6940, %r6948;
	{ .reg .b32 tmp; mov.b64 {tmp, %r4916}, %rd30135; }
	and.b64  	%rd30136, %rd30074, 4294967295;
	and.b64  	%rd30137, %rd30135, 4294967295;
	and.b64  	%rd30138, %rd30134, 4294967295;
	add.s64 	%rd30139, %rd30138, %rd30136;
	add.s64 	%rd30140, %rd30139, %rd30137;
	{ .reg .b32 tmp; mov.b64 {tmp, %r4917}, %rd30140; }
	add.s32 	%r4918, %r4917, %r4916;
	mul.lo.s32 	%r4919, %r22, %r4915;
	cvt.u64.u32 	%rd30141, %r4919;
	mul.wide.u32 	%rd30142, %r6, %r4919;
	shr.u64 	%rd30143, %rd30142, 32;
	and.b64  	%rd30144, %rd30079, 4294967295;
	and.b64  	%rd30145, %rd30142, 4294967295;
	add.s64 	%rd30146, %rd30145, %rd30144;
	shr.u64 	%rd30147, %rd30146, 32;
	add.s64 	%rd30148, %rd30147, %rd30143;
	mul.lo.s64 	%rd30149, %rd2, %rd30141;
	shr.u64 	%rd30150, %rd30149, 32;
	and.b64  	%rd30151, %rd30087, 4294967295;
	and.b64  	%rd30152, %rd30149, 4294967295;
	and.b64  	%rd30153, %rd30148, 4294967295;
	add.s64 	%rd30154, %rd30153, %rd30151;
	add.s64 	%rd30155, %rd30154, %rd30152;
	cvt.u32.u64 	%r6963, %rd30155;
	shr.u64 	%rd30156, %rd30155, 32;
	add.s64 	%rd30157, %rd30156, %rd30150;
	mul.lo.s64 	%rd30158, %rd3, %rd30141;
	shr.u64 	%rd30159, %rd30158, 32;
	and.b64  	%rd30160, %rd30096, 4294967295;
	and.b64  	%rd30161, %rd30158, 4294967295;
	and.b64  	%rd30162, %rd30157, 4294967295;
	add.s64 	%rd30163, %rd30162, %rd30160;
	add.s64 	%rd30164, %rd30163, %rd30161;
	cvt.u32.u64 	%r6962, %rd30164;
	shr.u64 	%rd30165, %rd30164, 32;
	add.s64 	%rd30166, %rd30165, %rd30159;
	mul.lo.s64 	%rd30167, %rd17, %rd30141;
	shr.u64 	%rd30168, %rd30167, 32;
	and.b64  	%rd30169, %rd30105, 4294967295;
	and.b64  	%rd30170, %rd30167, 4294967295;
	and.b64  	%rd30171, %rd30166, 4294967295;
	add.s64 	%rd30172, %rd30171, %rd30169;
	add.s64 	%rd30173, %rd30172, %rd30170;
	cvt.u32.u64 	%r6961, %rd30173;
	shr.u64 	%rd30174, %rd30173, 32;
	add.s64 	%rd30175, %rd30174, %rd30168;
	mul.lo.s64 	%rd30176, %rd18, %rd30141;
	shr.u64 	%rd30177, %rd30176, 32;
	and.b64  	%rd30178, %rd30114, 4294967295;
	and.b64  	%rd30179, %rd30176, 4294967295;
	and.b64  	%rd30180, %rd30175, 4294967295;
	add.s64 	%rd30181, %rd30180, %rd30178;
	add.s64 	%rd30182, %rd30181, %rd30179;
	cvt.u32.u64 	%r6960, %rd30182;
	shr.u64 	%rd30183, %rd30182, 32;
	add.s64 	%rd30184, %rd30183, %rd30177;
	mul.lo.s64 	%rd30185, %rd19, %rd30141;
	shr.u64 	%rd30186, %rd30185, 32;
	and.b64  	%rd30187, %rd30123, 4294967295;
	and.b64  	%rd30188, %rd30185, 4294967295;
	and.b64  	%rd30189, %rd30184, 4294967295;
	add.s64 	%rd30190, %rd30189, %rd30187;
	add.s64 	%rd30191, %rd30190, %rd30188;
	cvt.u32.u64 	%r6959, %rd30191;
	shr.u64 	%rd30192, %rd30191, 32;
	add.s64 	%rd30193, %rd30192, %rd30186;
	mul.lo.s64 	%rd30194, %rd7, %rd30141;
	shr.u64 	%rd30195, %rd30194, 32;
	and.b64  	%rd30196, %rd30132, 4294967295;
	and.b64  	%rd30197, %rd30194, 4294967295;
	and.b64  	%rd30198, %rd30193, 4294967295;
	add.s64 	%rd30199, %rd30198, %rd30196;
	add.s64 	%rd30200, %rd30199, %rd30197;
	cvt.u32.u64 	%r6958, %rd30200;
	shr.u64 	%rd30201, %rd30200, 32;
	add.s64 	%rd30202, %rd30201, %rd30195;
	mul.wide.u32 	%rd30203, %r13, %r4919;
	{ .reg .b32 tmp; mov.b64 {tmp, %r4920}, %rd30203; }
	and.b64  	%rd30204, %rd30140, 4294967295;
	and.b64  	%rd30205, %rd30203, 4294967295;
	and.b64  	%rd30206, %rd30202, 4294967295;
	add.s64 	%rd30207, %rd30206, %rd30204;
	add.s64 	%rd30208, %rd30207, %rd30205;
	cvt.u32.u64 	%r6957, %rd30208;
	{ .reg .b32 tmp; mov.b64 {tmp, %r4921}, %rd30208; }
	add.s32 	%r4922, %r4921, %r4920;
	add.s32 	%r6956, %r4918, %r4922;
	setp.lt.u32 	%p2683, %r6956, %r13;
	@%p2683 bra 	$L__BB0_805;
	setp.gt.u32 	%p2684, %r6956, %r13;
	@%p2684 bra 	$L__BB0_804;
	setp.gt.u32 	%p2685, %r12, %r6957;
	@%p2685 bra 	$L__BB0_805;
	setp.lt.u32 	%p2686, %r12, %r6957;
	@%p2686 bra 	$L__BB0_804;
	setp.gt.u32 	%p2687, %r11, %r6958;
	@%p2687 bra 	$L__BB0_805;
	setp.lt.u32 	%p2688, %r11, %r6958;
	@%p2688 bra 	$L__BB0_804;
	setp.gt.u32 	%p2689, %r10, %r6959;
	@%p2689 bra 	$L__BB0_805;
	setp.lt.u32 	%p2690, %r10, %r6959;
	@%p2690 bra 	$L__BB0_804;
	setp.gt.u32 	%p2691, %r9, %r6960;
	@%p2691 bra 	$L__BB0_805;
	setp.lt.u32 	%p2692, %r9, %r6960;
	@%p2692 bra 	$L__BB0_804;
	setp.gt.u32 	%p2693, %r8, %r6961;
	@%p2693 bra 	$L__BB0_805;
	setp.lt.u32 	%p2694, %r8, %r6961;
	@%p2694 bra 	$L__BB0_804;
	setp.gt.u32 	%p2695, %r7, %r6962;
	@%p2695 bra 	$L__BB0_805;
	setp.ge.u32 	%p2696, %r7, %r6962;
	setp.gt.u32 	%p2697, %r6, %r6963;
	and.pred  	%p2698, %p2696, %p2697;
	@%p2698 bra 	$L__BB0_805;
$L__BB0_804:
	sub.s32 	%r1651, %r6963, %r6;
	setp.lt.u32 	%p2699, %r6963, %r6;
	selp.u32 	%r4923, 1, 0, %p2699;
	add.s32 	%r4924, %r7, %r4923;
	sub.s32 	%r1652, %r6962, %r4924;
	setp.gt.u32 	%p2700, %r7, %r6962;
	setp.eq.s32 	%p2701, %r7, %r6962;
	and.pred  	%p2702, %p2701, %p2699;
	or.pred  	%p2703, %p2700, %p2702;
	selp.u32 	%r4925, 1, 0, %p2703;
	add.s32 	%r4926, %r8, %r4925;
	sub.s32 	%r1653, %r6961, %r4926;
	setp.gt.u32 	%p2704, %r8, %r6961;
	setp.eq.s32 	%p2705, %r8, %r6961;
	and.pred  	%p2706, %p2705, %p2703;
	or.pred  	%p2707, %p2704, %p2706;
	selp.u32 	%r4927, 1, 0, %p2707;
	add.s32 	%r4928, %r9, %r4927;
	sub.s32 	%r1654, %r6960, %r4928;
	setp.gt.u32 	%p2708, %r9, %r6960;
	setp.eq.s32 	%p2709, %r9, %r6960;
	and.pred  	%p2710, %p2709, %p2707;
	or.pred  	%p2711, %p2708, %p2710;
	selp.u32 	%r4929, 1, 0, %p2711;
	add.s32 	%r4930, %r10, %r4929;
	sub.s32 	%r1655, %r6959, %r4930;
	setp.gt.u32 	%p2712, %r10, %r6959;
	setp.eq.s32 	%p2713, %r10, %r6959;
	and.pred  	%p2714, %p2713, %p2711;
	or.pred  	%p2715, %p2712, %p2714;
	selp.u32 	%r4931, 1, 0, %p2715;
	add.s32 	%r4932, %r11, %r4931;
	sub.s32 	%r1656, %r6958, %r4932;
	setp.gt.u32 	%p2716, %r11, %r6958;
	setp.eq.s32 	%p2717, %r11, %r6958;
	and.pred  	%p2718, %p2717, %p2715;
	or.pred  	%p2719, %p2716, %p2718;
	selp.u32 	%r4933, 1, 0, %p2719;
	add.s32 	%r4934, %r12, %r4933;
	sub.s32 	%r1657, %r6957, %r4934;
	setp.gt.u32 	%p2720, %r12, %r6957;
	setp.eq.s32 	%p2721, %r12, %r6957;
	and.pred  	%p2722, %p2721, %p2719;
	or.pred  	%p2723, %p2720, %p2722;
	selp.u32 	%r4935, 1, 0, %p2723;
	add.s32 	%r4936, %r13, %r4935;
	sub.s32 	%r6956, %r6956, %r4936;
	mov.u32 	%r6957, %r1657;
	mov.u32 	%r6958, %r1656;
	mov.u32 	%r6959, %r1655;
	mov.u32 	%r6960, %r1654;
	mov.u32 	%r6961, %r1653;
	mov.u32 	%r6962, %r1652;
	mov.u32 	%r6963, %r1651;
$L__BB0_805:
	setp.ne.s32 	%p2724, %r13, 0;
	mov.b32 	%r7078, 0;
	mov.b32 	%r7077, 4;
	mov.u32 	%r6966, %r7078;
	mov.u32 	%r6967, %r7078;
	mov.u32 	%r6968, %r7078;
	mov.u32 	%r6969, %r7078;
	mov.u32 	%r6970, %r7078;
	mov.u32 	%r6971, %r7078;
	@%p2724 bra 	$L__BB0_815;
	setp.ne.s32 	%p2725, %r12, 0;
	@%p2725 bra 	$L__BB0_815;
	setp.ne.s32 	%p2726, %r11, 0;
	mov.u32 	%r6966, %r7078;
	mov.u32 	%r6967, %r7078;
	mov.u32 	%r6968, %r7078;
	mov.u32 	%r6969, %r7078;
	mov.u32 	%r6970, %r7078;
	mov.u32 	%r6971, %r7078;
	@%p2726 bra 	$L__BB0_815;
	setp.ne.s32 	%p2727, %r10, 0;
	mov.u32 	%r6966, %r7078;
	mov.u32 	%r6967, %r7078;
	mov.u32 	%r6968, %r7078;
	mov.u32 	%r6969, %r7078;
	mov.u32 	%r6970, %r7078;
	mov.u32 	%r6971, %r7078;
	@%p2727 bra 	$L__BB0_815;
	setp.ne.s32 	%p2728, %r9, 0;
	mov.u32 	%r6966, %r7078;
	mov.u32 	%r6967, %r7078;
	mov.u32 	%r6968, %r7078;
	mov.u32 	%r6969, %r7078;
	mov.u32 	%r6970, %r7078;
	mov.u32 	%r6971, %r7078;
	@%p2728 bra 	$L__BB0_815;
	setp.ne.s32 	%p2729, %r8, 0;
	mov.u32 	%r6966, %r7078;
	mov.u32 	%r6967, %r7078;
	mov.u32 	%r6968, %r7078;
	mov.u32 	%r6969, %r7078;
	mov.u32 	%r6970, %r7078;
	mov.u32 	%r6971, %r7078;
	@%p2729 bra 	$L__BB0_815;
	setp.ne.s32 	%p2730, %r7, 0;
	mov.u32 	%r6966, %r7078;
	mov.u32 	%r6967, %r7078;
	mov.u32 	%r6968, %r7078;
	mov.u32 	%r6969, %r7078;
	mov.u32 	%r6970, %r7078;
	mov.u32 	%r6971, %r7078;
	@%p2730 bra 	$L__BB0_815;
	setp.gt.u32 	%p2731, %r6, 4;
	mov.u32 	%r6966, %r7078;
	mov.u32 	%r6967, %r7078;
	mov.u32 	%r6968, %r7078;
	mov.u32 	%r6969, %r7078;
	mov.u32 	%r6970, %r7078;
	mov.u32 	%r6971, %r7078;
	@%p2731 bra 	$L__BB0_815;
	setp.ne.s32 	%p2732, %r12, 0;
	setp.ne.s32 	%p2733, %r11, 0;
	setp.ne.s32 	%p2734, %r10, 0;
	setp.ne.s32 	%p2735, %r9, 0;
	setp.ne.s32 	%p2736, %r8, 0;
	setp.ne.s32 	%p2737, %r7, 0;
	setp.gt.u32 	%p2738, %r6, 4;
	or.pred  	%p2739, %p2737, %p2738;
	or.pred  	%p2740, %p2736, %p2739;
	or.pred  	%p2741, %p2735, %p2740;
	or.pred  	%p2742, %p2734, %p2741;
	or.pred  	%p2743, %p2733, %p2742;
	not.pred 	%p2744, %p2743;
	or.pred  	%p2745, %p2732, %p2743;
	selp.s32 	%r6971, -1, 0, %p2745;
	sub.s32 	%r7077, 4, %r6;
	setp.lt.u32 	%p2746, %r7077, %r6;
	selp.s32 	%r4954, -1, 0, %p2738;
	sub.s32 	%r1669, %r4954, %r7;
	setp.eq.s32 	%p2747, %r1669, 0;
	selp.s32 	%r4955, -1, 0, %p2739;
	sub.s32 	%r1670, %r4955, %r8;
	setp.eq.s32 	%p2748, %r1670, 0;
	selp.s32 	%r4956, -1, 0, %p2740;
	sub.s32 	%r1671, %r4956, %r9;
	setp.eq.s32 	%p2749, %r1671, 0;
	selp.s32 	%r4957, -1, 0, %p2741;
	sub.s32 	%r1672, %r4957, %r10;
	setp.eq.s32 	%p2750, %r1672, 0;
	selp.s32 	%r4958, -1, 0, %p2742;
	sub.s32 	%r1673, %r4958, %r11;
	setp.eq.s32 	%p2751, %r1673, 0;
	selp.s32 	%r4959, -1, 0, %p2743;
	sub.s32 	%r1674, %r4959, %r12;
	setp.eq.s32 	%p2752, %r1674, 0;
	and.pred  	%p2753, %p2744, %p2752;
	and.pred  	%p2754, %p2753, %p2751;
	and.pred  	%p2755, %p2754, %p2750;
	and.pred  	%p2756, %p2755, %p2749;
	and.pred  	%p2757, %p2756, %p2748;
	and.pred  	%p2758, %p2757, %p2747;
	and.pred  	%p2759, %p2758, %p2746;
	mov.u32 	%r6966, %r7078;
	mov.u32 	%r6967, %r7078;
	mov.u32 	%r6968, %r7078;
	mov.u32 	%r6969, %r7078;
	mov.u32 	%r6970, %r7078;
	@%p2759 bra 	$L__BB0_815;
	setp.lt.u32 	%p2760, %r1673, %r11;
	setp.eq.s32 	%p2761, %r1673, %r11;
	setp.lt.u32 	%p2762, %r1672, %r10;
	setp.eq.s32 	%p2763, %r1672, %r10;
	setp.lt.u32 	%p2764, %r1671, %r9;
	setp.eq.s32 	%p2765, %r1671, %r9;
	setp.lt.u32 	%p2766, %r1670, %r8;
	setp.eq.s32 	%p2767, %r1670, %r8;
	setp.lt.u32 	%p2768, %r1669, %r7;
	setp.eq.s32 	%p2769, %r1669, %r7;
	sub.s32 	%r4960, 4, %r6;
	setp.lt.u32 	%p2770, %r4960, %r6;
	and.pred  	%p2771, %p2769, %p2770;
	or.pred  	%p2772, %p2768, %p2771;
	and.pred  	%p2773, %p2767, %p2772;
	or.pred  	%p2774, %p2766, %p2773;
	and.pred  	%p2775, %p2765, %p2774;
	or.pred  	%p2776, %p2764, %p2775;
	and.pred  	%p2777, %p2763, %p2776;
	or.pred  	%p2778, %p2762, %p2777;
	and.pred  	%p2779, %p2761, %p2778;
	or.pred  	%p2780, %p2760, %p2779;
	selp.u32 	%r4961, 1, 0, %p2780;
	add.s32 	%r4962, %r12, %r4961;
	sub.s32 	%r6970, %r1674, %r4962;
	selp.u32 	%r4963, 1, 0, %p2778;
	add.s32 	%r4964, %r11, %r4963;
	sub.s32 	%r6969, %r1673, %r4964;
	setp.lt.u32 	%p2781, %r7077, %r6;
	and.pred  	%p2782, %p2769, %p2781;
	or.pred  	%p2783, %p2768, %p2782;
	and.pred  	%p2784, %p2767, %p2783;
	or.pred  	%p2785, %p2766, %p2784;
	and.pred  	%p2786, %p2765, %p2785;
	or.pred  	%p2787, %p2764, %p2786;
	selp.u32 	%r4965, 1, 0, %p2787;
	add.s32 	%r4966, %r10, %r4965;
	sub.s32 	%r6968, %r1672, %r4966;
	selp.u32 	%r4967, 1, 0, %p2785;
	add.s32 	%r4968, %r9, %r4967;
	sub.s32 	%r6967, %r1671, %r4968;
	selp.u32 	%r4969, 1, 0, %p2783;
	add.s32 	%r4970, %r8, %r4969;
	sub.s32 	%r6966, %r1670, %r4970;
	selp.u32 	%r4971, 1, 0, %p2781;
	add.s32 	%r4972, %r7, %r4971;
	sub.s32 	%r7078, %r1669, %r4972;
	sub.s32 	%r7077, %r7077, %r6;
	mov.u32 	%r6971, %r59;
$L__BB0_815:
	or.b32  	%r4974, %r7078, %r7077;
	or.b32  	%r4975, %r6966, %r4974;
	or.b32  	%r4976, %r6967, %r4975;
	or.b32  	%r4977, %r6968, %r4976;
	or.b32  	%r4978, %r6969, %r4977;
	or.b32  	%r4979, %r6970, %r4978;
	or.b32  	%r4980, %r6971, %r4979;
	setp.eq.s32 	%p2788, %r4980, 0;
	mov.b32 	%r7085, 0;
	mov.u32 	%r7086, %r7085;
	mov.u32 	%r7087, %r7085;
	mov.u32 	%r7088, %r7085;
	mov.u32 	%r7089, %r7085;
	mov.u32 	%r7090, %r7085;
	mov.u32 	%r7091, %r7085;
	mov.u32 	%r7092, %r7085;
	@%p2788 bra 	$L__BB0_878;
	mov.b32 	%r7061, 1;
	mov.b32 	%r7053, 0;
	mov.u32 	%r7054, %r7053;
	mov.u32 	%r7055, %r7053;
	mov.u32 	%r7056, %r7053;
	mov.u32 	%r7057, %r7053;
	mov.u32 	%r7058, %r7053;
	mov.u32 	%r7059, %r7053;
	mov.u32 	%r7060, %r7053;
	mov.u32 	%r7062, %r7053;
	mov.u32 	%r7063, %r7053;
	mov.u32 	%r7064, %r7053;
	mov.u32 	%r7065, %r7053;
	mov.u32 	%r7066, %r7053;
	mov.u32 	%r7067, %r7053;
	mov.u32 	%r7068, %r7053;
	mov.u32 	%r7069, %r6;
	mov.u32 	%r7070, %r7;
	mov.u32 	%r7071, %r8;
	mov.u32 	%r7072, %r9;
	mov.u32 	%r7073, %r10;
	mov.u32 	%r7074, %r11;
	mov.u32 	%r7075, %r12;
	mov.u32 	%r6995, %r13;
	mov.u32 	%r7004, %r7053;
$L__BB0_817:
	or.b32  	%r4983, %r6971, %r6970;
	or.b32  	%r4984, %r4983, %r6969;
	or.b32  	%r4985, %r4984, %r6968;
	or.b32  	%r4986, %r4985, %r6967;
	or.b32  	%r4987, %r4986, %r6966;
	or.b32  	%r4988, %r4987, %r7078;
	setp.eq.s32 	%p2789, %r4988, 0;
	setp.eq.s32 	%p2790, %r7077, 1;
	and.pred  	%p2791, %p2789, %p2790;
	mov.u32 	%r7085, %r7061;
	mov.u32 	%r7086, %r7062;
	mov.u32 	%r7087, %r7063;
	mov.u32 	%r7088, %r7064;
	mov.u32 	%r7089, %r7065;
	mov.u32 	%r7090, %r7066;
	mov.u32 	%r7091, %r7067;
	mov.u32 	%r7092, %r7068;
	@%p2791 bra 	$L__BB0_878;
	or.b32  	%r4989, %r6995, %r7075;
	or.b32  	%r4990, %r4989, %r7074;
	or.b32  	%r4991, %r4990, %r7073;
	or.b32  	%r4992, %r4991, %r7072;
	or.b32  	%r4993, %r4992, %r7071;
	or.b32  	%r4994, %r4993, %r7070;
	setp.eq.s32 	%p2792, %r4994, 0;
	setp.eq.s32 	%p2793, %r7069, 1;
	and.pred  	%p2794, %p2792, %p2793;
	mov.u32 	%r7085, %r7053;
	mov.u32 	%r7086, %r7054;
	mov.u32 	%r7087, %r7055;
	mov.u32 	%r7088, %r7056;
	mov.u32 	%r7089, %r7057;
	mov.u32 	%r7090, %r7058;
	mov.u32 	%r7091, %r7059;
	mov.u32 	%r7092, %r7060;
	@%p2794 bra 	$L__BB0_878;
	or.b32  	%r4996, %r7078, %r7077;
	or.b32  	%r4997, %r6966, %r4996;
	or.b32  	%r4998, %r6967, %r4997;
	or.b32  	%r4999, %r6968, %r4998;
	or.b32  	%r5000, %r6969, %r4999;
	or.b32  	%r5001, %r6970, %r5000;
	or.b32  	%r5002, %r6971, %r5001;
	setp.eq.s32 	%p2795, %r5002, 0;
	mov.b32 	%r7085, 0;
	mov.u32 	%r7086, %r7085;
	mov.u32 	%r7087, %r7085;
	mov.u32 	%r7088, %r7085;
	mov.u32 	%r7089, %r7085;
	mov.u32 	%r7090, %r7085;
	mov.u32 	%r7091, %r7085;
	mov.u32 	%r7092, %r7085;
	@%p2795 bra 	$L__BB0_878;
	or.b32  	%r5004, %r7070, %r7069;
	or.b32  	%r5005, %r7071, %r5004;
	or.b32  	%r5006, %r7072, %r5005;
	or.b32  	%r5007, %r7073, %r5006;
	or.b32  	%r5008, %r7074, %r5007;
	or.b32  	%r5009, %r7075, %r5008;
	or.b32  	%r5010, %r6995, %r5009;
	setp.eq.s32 	%p2796, %r5010, 0;
	@%p2796 bra 	$L__BB0_878;
	and.b32  	%r5011, %r7077, 1;
	setp.eq.b32 	%p2797, %r5011, 1;
	mov.u32 	%r1731, %r7077;
	mov.u32 	%r1732, %r7078;
	mov.u32 	%r1733, %r6966;
	mov.u32 	%r1734, %r6967;
	mov.u32 	%r1735, %r6968;
	mov.u32 	%r1736, %r6969;
	mov.u32 	%r1737, %r6970;
	@%p2797 bra 	$L__BB0_822;
	bra.uni 	$L__BB0_825;
$L__BB0_822:
	and.b32  	%r5023, %r7069, 1;
	setp.eq.b32 	%p2802, %r5023, 1;
	@%p2802 bra 	$L__BB0_831;
$L__BB0_823:
	shr.u32 	%r1803, %r6995, 1;
	shf.l.wrap.b32 	%r1804, %r7075, %r6995, 31;
	shf.l.wrap.b32 	%r1805, %r7074, %r7075, 31;
	shf.l.wrap.b32 	%r1806, %r7073, %r7074, 31;
	shf.l.wrap.b32 	%r1807, %r7072, %r7073, 31;
	shf.l.wrap.b32 	%r1808, %r7071, %r7072, 31;
	shf.l.wrap.b32 	%r1809, %r7070, %r7071, 31;
	shf.l.wrap.b32 	%r7069, %r7069, %r7070, 31;
	and.b32  	%r5024, %r7053, 1;
	setp.eq.b32 	%p2803, %r5024, 1;
	@%p2803 bra 	$L__BB0_829;
	shf.l.wrap.b32 	%r1811, %r7059, %r7060, 31;
	shf.l.wrap.b32 	%r1812, %r7058, %r7059, 31;
	shf.l.wrap.b32 	%r1813, %r7057, %r7058, 31;
	shf.l.wrap.b32 	%r1814, %r7056, %r7057, 31;
	shf.l.wrap.b32 	%r1815, %r7055, %r7056, 31;
	shf.l.wrap.b32 	%r1816, %r7054, %r7055, 31;
	shf.l.wrap.b32 	%r7053, %r7053, %r7054, 31;
	mov.u32 	%r7054, %r1816;
	mov.u32 	%r7055, %r1815;
	mov.u32 	%r7056, %r1814;
	mov.u32 	%r7057, %r1813;
	mov.u32 	%r7058, %r1812;
	mov.u32 	%r7059, %r1811;
	bra.uni 	$L__BB0_830;
$L__BB0_825:
	shr.u32 	%r1755, %r6971, 1;
	shf.l.wrap.b32 	%r1756, %r1737, %r6971, 31;
	shf.l.wrap.b32 	%r1757, %r1736, %r1737, 31;
	shf.l.wrap.b32 	%r1758, %r1735, %r1736, 31;
	shf.l.wrap.b32 	%r1759, %r1734, %r1735, 31;
	shf.l.wrap.b32 	%r1760, %r1733, %r1734, 31;
	shf.l.wrap.b32 	%r1761, %r1732, %r1733, 31;
	shf.l.wrap.b32 	%r1731, %r1731, %r1732, 31;
	and.b32  	%r5012, %r7061, 1;
	setp.eq.b32 	%p2798, %r5012, 1;
	@%p2798 bra 	$L__BB0_827;
	shf.l.wrap.b32 	%r1763, %r7067, %r7068, 31;
	shf.l.wrap.b32 	%r1764, %r7066, %r7067, 31;
	shf.l.wrap.b32 	%r1765, %r7065, %r7066, 31;
	shf.l.wrap.b32 	%r1766, %r7064, %r7065, 31;
	shf.l.wrap.b32 	%r1767, %r7063, %r7064, 31;
	shf.l.wrap.b32 	%r1768, %r7062, %r7063, 31;
	shf.l.wrap.b32 	%r7061, %r7061, %r7062, 31;
	mov.u32 	%r7062, %r1768;
	mov.u32 	%r7063, %r1767;
	mov.u32 	%r7064, %r1766;
	mov.u32 	%r7065, %r1765;
	mov.u32 	%r7066, %r1764;
	mov.u32 	%r7067, %r1763;
	bra.uni 	$L__BB0_828;
$L__BB0_827:
	add.s32 	%r5013, %r7061, %r6;
	setp.lt.u32 	%p2799, %r5013, %r7061;
	selp.u64 	%rd30209, 1, 0, %p2799;
	cvt.u64.u32 	%rd30210, %r7062;
	add.s64 	%rd30211, %rd30209, %rd30210;
	add.s64 	%rd30212, %rd30211, %rd2;
	cvt.u32.u64 	%r5014, %rd30212;
	shr.u64 	%rd30213, %rd30212, 32;
	cvt.u64.u32 	%rd30214, %r7063;
	add.s64 	%rd30215, %rd30213, %rd30214;
	add.s64 	%rd30216, %rd30215, %rd3;
	cvt.u32.u64 	%r5015, %rd30216;
	shr.u64 	%rd30217, %rd30216, 32;
	cvt.u64.u32 	%rd30218, %r7064;
	add.s64 	%rd30219, %rd30217, %rd30218;
	add.s64 	%rd30220, %rd30219, %rd17;
	cvt.u32.u64 	%r5016, %rd30220;
	shr.u64 	%rd30221, %rd30220, 32;
	cvt.u64.u32 	%rd30222, %r7065;
	add.s64 	%rd30223, %rd30221, %rd30222;
	add.s64 	%rd30224, %rd30223, %rd18;
	cvt.u32.u64 	%r5017, %rd30224;
	shr.u64 	%rd30225, %rd30224, 32;
	cvt.u64.u32 	%rd30226, %r7066;
	add.s64 	%rd30227, %rd30225, %rd30226;
	add.s64 	%rd30228, %rd30227, %rd19;
	cvt.u32.u64 	%r5018, %rd30228;
	shr.u64 	%rd30229, %rd30228, 32;
	cvt.u64.u32 	%rd30230, %r7067;
	add.s64 	%rd30231, %rd30229, %rd30230;
	add.s64 	%rd30232, %rd30231, %rd7;
	cvt.u32.u64 	%r5019, %rd30232;
	{ .reg .b32 tmp; mov.b64 {tmp, %r5020}, %rd30232; }
	add.s32 	%r5021, %r7068, %r5020;
	add.s32 	%r7068, %r5021, %r13;
	shf.l.wrap.b32 	%r7067, %r5019, %r7068, 31;
	shf.l.wrap.b32 	%r7066, %r5018, %r5019, 31;
	shf.l.wrap.b32 	%r7065, %r5017, %r5018, 31;
	shf.l.wrap.b32 	%r7064, %r5016, %r5017, 31;
	shf.l.wrap.b32 	%r7063, %r5015, %r5016, 31;
	shf.l.wrap.b32 	%r7062, %r5014, %r5015, 31;
	shf.l.wrap.b32 	%r7061, %r5013, %r5014, 31;
$L__BB0_828:
	shr.u32 	%r7068, %r7068, 1;
	and.b32  	%r5022, %r1731, 1;
	setp.eq.b32 	%p2800, %r5022, 1;
	not.pred 	%p2801, %p2800;
	mov.u32 	%r1732, %r1761;
	mov.u32 	%r1733, %r1760;
	mov.u32 	%r1734, %r1759;
	mov.u32 	%r1735, %r1758;
	mov.u32 	%r1736, %r1757;
	mov.u32 	%r1737, %r1756;
	mov.u32 	%r6971, %r1755;
	@%p2801 bra 	$L__BB0_825;
	bra.uni 	$L__BB0_822;
$L__BB0_829:
	add.s32 	%r5025, %r7053, %r6;
	setp.lt.u32 	%p2804, %r5025, %r7053;
	selp.u64 	%rd30233, 1, 0, %p2804;
	cvt.u64.u32 	%rd30234, %r7054;
	add.s64 	%rd30235, %rd30233, %rd30234;
	add.s64 	%rd30236, %rd30235, %rd2;
	cvt.u32.u64 	%r5026, %rd30236;
	shr.u64 	%rd30237, %rd30236, 32;
	cvt.u64.u32 	%rd30238, %r7055;
	add.s64 	%rd30239, %rd30237, %rd30238;
	add.s64 	%rd30240, %rd30239, %rd3;
	cvt.u32.u64 	%r5027, %rd30240;
	shr.u64 	%rd30241, %rd30240, 32;
	cvt.u64.u32 	%rd30242, %r7056;
	add.s64 	%rd30243, %rd30241, %rd30242;
	add.s64 	%rd30244, %rd30243, %rd17;
	cvt.u32.u64 	%r5028, %rd30244;
	shr.u64 	%rd30245, %rd30244, 32;
	cvt.u64.u32 	%rd30246, %r7057;
	add.s64 	%rd30247, %rd30245, %rd30246;
	add.s64 	%rd30248, %rd30247, %rd18;
	cvt.u32.u64 	%r5029, %rd30248;
	shr.u64 	%rd30249, %rd30248, 32;
	cvt.u64.u32 	%rd30250, %r7058;
	add.s64 	%rd30251, %rd30249, %rd30250;
	add.s64 	%rd30252, %rd30251, %rd19;
	cvt.u32.u64 	%r5030, %rd30252;
	shr.u64 	%rd30253, %rd30252, 32;
	cvt.u64.u32 	%rd30254, %r7059;
	add.s64 	%rd30255, %rd30253, %rd30254;
	add.s64 	%rd30256, %rd30255, %rd7;
	cvt.u32.u64 	%r5031, %rd30256;
	{ .reg .b32 tmp; mov.b64 {tmp, %r5032}, %rd30256; }
	add.s32 	%r5033, %r7060, %r5032;
	add.s32 	%r7060, %r5033, %r13;
	shf.l.wrap.b32 	%r7059, %r5031, %r7060, 31;
	shf.l.wrap.b32 	%r7058, %r5030, %r5031, 31;
	shf.l.wrap.b32 	%r7057, %r5029, %r5030, 31;
	shf.l.wrap.b32 	%r7056, %r5028, %r5029, 31;
	shf.l.wrap.b32 	%r7055, %r5027, %r5028, 31;
	shf.l.wrap.b32 	%r7054, %r5026, %r5027, 31;
	shf.l.wrap.b32 	%r7053, %r5025, %r5026, 31;
$L__BB0_830:
	shr.u32 	%r7060, %r7060, 1;
	and.b32  	%r5034, %r7069, 1;
	setp.eq.b32 	%p2805, %r5034, 1;
	not.pred 	%p2806, %p2805;
	mov.u32 	%r7070, %r1809;
	mov.u32 	%r7071, %r1808;
	mov.u32 	%r7072, %r1807;
	mov.u32 	%r7073, %r1806;
	mov.u32 	%r7074, %r1805;
	mov.u32 	%r7075, %r1804;
	mov.u32 	%r6995, %r1803;
	@%p2806 bra 	$L__BB0_823;
$L__BB0_831:
	setp.lt.u32 	%p2807, %r6971, %r6995;
	@%p2807 bra 	$L__BB0_861;
	setp.gt.u32 	%p2808, %r6971, %r6995;
	@%p2808 bra 	$L__BB0_845;
	setp.lt.u32 	%p2809, %r1737, %r7075;
	@%p2809 bra 	$L__BB0_861;
	setp.gt.u32 	%p2810, %r1737, %r7075;
	@%p2810 bra 	$L__BB0_845;
	setp.lt.u32 	%p2811, %r1736, %r7074;
	@%p2811 bra 	$L__BB0_861;
	setp.gt.u32 	%p2812, %r1736, %r7074;
	@%p2812 bra 	$L__BB0_845;
	setp.lt.u32 	%p2813, %r1735, %r7073;
	@%p2813 bra 	$L__BB0_861;
	setp.gt.u32 	%p2814, %r1735, %r7073;
	@%p2814 bra 	$L__BB0_845;
	setp.lt.u32 	%p2815, %r1734, %r7072;
	@%p2815 bra 	$L__BB0_861;
	setp.gt.u32 	%p2816, %r1734, %r7072;
	@%p2816 bra 	$L__BB0_845;
	setp.lt.u32 	%p2817, %r1733, %r7071;
	@%p2817 bra 	$L__BB0_861;
	setp.gt.u32 	%p2818, %r1733, %r7071;
	@%p2818 bra 	$L__BB0_845;
	setp.lt.u32 	%p2819, %r1732, %r7070;
	@%p2819 bra 	$L__BB0_861;
	setp.le.u32 	%p2820, %r1732, %r7070;
	setp.lt.u32 	%p2821, %r1731, %r7069;
	and.pred  	%p2822, %p2820, %p2821;
	@%p2822 bra 	$L__BB0_861;
$L__BB0_845:
	sub.s32 	%r7077, %r1731, %r7069;
	setp.lt.u32 	%p2823, %r1731, %r7069;
	selp.u32 	%r5035, 1, 0, %p2823;
	add.s32 	%r5036, %r7070, %r5035;
	sub.s32 	%r7078, %r1732, %r5036;
	setp.lt.u32 	%p2824, %r1732, %r7070;
	setp.eq.s32 	%p2825, %r1732, %r7070;
	and.pred  	%p2826, %p2825, %p2823;
	or.pred  	%p2827, %p2824, %p2826;
	selp.u32 	%r5037, 1, 0, %p2827;
	add.s32 	%r5038, %r7071, %r5037;
	sub.s32 	%r6966, %r1733, %r5038;
	setp.lt.u32 	%p2828, %r1733, %r7071;
	setp.eq.s32 	%p2829, %r1733, %r7071;
	and.pred  	%p2830, %p2829, %p2827;
	or.pred  	%p2831, %p2828, %p2830;
	selp.u32 	%r5039, 1, 0, %p2831;
	add.s32 	%r5040, %r7072, %r5039;
	sub.s32 	%r6967, %r1734, %r5040;
	setp.lt.u32 	%p2832, %r1734, %r7072;
	setp.eq.s32 	%p2833, %r1734, %r7072;
	and.pred  	%p2834, %p2833, %p2831;
	or.pred  	%p2835, %p2832, %p2834;
	selp.u32 	%r5041, 1, 0, %p2835;
	add.s32 	%r5042, %r7073, %r5041;
	sub.s32 	%r6968, %r1735, %r5042;
	setp.lt.u32 	%p2836, %r1735, %r7073;
	setp.eq.s32 	%p2837, %r1735, %r7073;
	and.pred  	%p2838, %p2837, %p2835;
	or.pred  	%p2839, %p2836, %p2838;
	selp.u32 	%r5043, 1, 0, %p2839;
	add.s32 	%r5044, %r7074, %r5043;
	sub.s32 	%r6969, %r1736, %r5044;
	setp.lt.u32 	%p2840, %r1736, %r7074;
	setp.eq.s32 	%p2841, %r1736, %r7074;
	and.pred  	%p2842, %p2841, %p2839;
	or.pred  	%p2843, %p2840, %p2842;
	selp.u32 	%r5045, 1, 0, %p2843;
	add.s32 	%r5046, %r7075, %r5045;
	sub.s32 	%r6970, %r1737, %r5046;
	setp.lt.u32 	%p2844, %r1737, %r7075;
	setp.eq.s32 	%p2845, %r1737, %r7075;
	and.pred  	%p2846, %p2845, %p2843;
	or.pred  	%p2847, %p2844, %p2846;
	selp.u32 	%r5047, 1, 0, %p2847;
	add.s32 	%r5048, %r6995, %r5047;
	sub.s32 	%r6971, %r6971, %r5048;
	setp.lt.u32 	%p2848, %r7068, %r7060;
	@%p2848 bra 	$L__BB0_860;
	setp.gt.u32 	%p2849, %r7068, %r7060;
	@%p2849 bra 	$L__BB0_859;
	setp.lt.u32 	%p2850, %r7067, %r7059;
	@%p2850 bra 	$L__BB0_860;
	setp.gt.u32 	%p2851, %r7067, %r7059;
	@%p2851 bra 	$L__BB0_859;
	setp.lt.u32 	%p2852, %r7066, %r7058;
	@%p2852 bra 	$L__BB0_860;
	setp.gt.u32 	%p2853, %r7066, %r7058;
	@%p2853 bra 	$L__BB0_859;
	setp.lt.u32 	%p2854, %r7065, %r7057;
	@%p2854 bra 	$L__BB0_860;
	setp.gt.u32 	%p2855, %r7065, %r7057;
	@%p2855 bra 	$L__BB0_859;
	setp.lt.u32 	%p2856, %r7064, %r7056;
	@%p2856 bra 	$L__BB0_860;
	setp.gt.u32 	%p2857, %r7064, %r7056;
	@%p2857 bra 	$L__BB0_859;
	setp.lt.u32 	%p2858, %r7063, %r7055;
	@%p2858 bra 	$L__BB0_860;
	setp.gt.u32 	%p2859, %r7063, %r7055;
	@%p2859 bra 	$L__BB0_859;
	setp.lt.u32 	%p2860, %r7062, %r7054;
	@%p2860 bra 	$L__BB0_860;
	setp.le.u32 	%p2861, %r7062, %r7054;
	setp.lt.u32 	%p2862, %r7061, %r7053;
	and.pred  	%p2863, %p2861, %p2862;
	@%p2863 bra 	$L__BB0_860;
$L__BB0_859:
	sub.s32 	%r1859, %r7061, %r7053;
	setp.lt.u32 	%p2864, %r7061, %r7053;
	selp.u32 	%r5049, 1, 0, %p2864;
	add.s32 	%r5050, %r7054, %r5049;
	sub.s32 	%r1860, %r7062, %r5050;
	setp.lt.u32 	%p2865, %r7062, %r7054;
	setp.eq.s32 	%p2866, %r7062, %r7054;
	and.pred  	%p2867, %p2866, %p2864;
	or.pred  	%p2868, %p2865, %p2867;
	selp.u32 	%r5051, 1, 0, %p2868;
	add.s32 	%r5052, %r7055, %r5051;
	sub.s32 	%r1861, %r7063, %r5052;
	setp.lt.u32 	%p2869, %r7063, %r7055;
	setp.eq.s32 	%p2870, %r7063, %r7055;
	and.pred  	%p2871, %p2870, %p2868;
	or.pred  	%p2872, %p2869, %p2871;
	selp.u32 	%r5053, 1, 0, %p2872;
	add.s32 	%r5054, %r7056, %r5053;
	sub.s32 	%r1862, %r7064, %r5054;
	setp.lt.u32 	%p2873, %r7064, %r7056;
	setp.eq.s32 	%p2874, %r7064, %r7056;
	and.pred  	%p2875, %p2874, %p2872;
	or.pred  	%p2876, %p2873, %p2875;
	selp.u32 	%r5055, 1, 0, %p2876;
	add.s32 	%r5056, %r7057, %r5055;
	sub.s32 	%r1863, %r7065, %r5056;
	setp.lt.u32 	%p2877, %r7065, %r7057;
	setp.eq.s32 	%p2878, %r7065, %r7057;
	and.pred  	%p2879, %p2878, %p2876;
	or.pred  	%p2880, %p2877, %p2879;
	selp.u32 	%r5057, 1, 0, %p2880;
	add.s32 	%r5058, %r7058, %r5057;
	sub.s32 	%r1864, %r7066, %r5058;
	setp.lt.u32 	%p2881, %r7066, %r7058;
	setp.eq.s32 	%p2882, %r7066, %r7058;
	and.pred  	%p2883, %p2882, %p2880;
	or.pred  	%p2884, %p2881, %p2883;
	selp.u32 	%r5059, 1, 0, %p2884;
	add.s32 	%r5060, %r7059, %r5059;
	sub.s32 	%r1865, %r7067, %r5060;
	setp.lt.u32 	%p2885, %r7067, %r7059;
	setp.eq.s32 	%p2886, %r7067, %r7059;
	and.pred  	%p2887, %p2886, %p2884;
	or.pred  	%p2888, %p2885, %p2887;
	selp.u32 	%r5061, 1, 0, %p2888;
	add.s32 	%r5062, %r7060, %r5061;
	sub.s32 	%r7068, %r7068, %r5062;
	mov.u32 	%r7061, %r1859;
	mov.u32 	%r7062, %r1860;
	mov.u32 	%r7063, %r1861;
	mov.u32 	%r7064, %r1862;
	mov.u32 	%r7065, %r1863;
	mov.u32 	%r7066, %r1864;
	mov.u32 	%r7067, %r1865;
	bra.uni 	$L__BB0_877;
$L__BB0_860:
	sub.s32 	%r5063, %r7053, %r7061;
	setp.lt.u32 	%p2889, %r7053, %r7061;
	selp.u32 	%r5064, 1, 0, %p2889;
	add.s32 	%r5065, %r7062, %r5064;
	sub.s32 	%r5066, %r7054, %r5065;
	setp.lt.u32 	%p2890, %r7054, %r7062;
	setp.eq.s32 	%p2891, %r7054, %r7062;
	and.pred  	%p2892, %p2891, %p2889;
	or.pred  	%p2893, %p2890, %p2892;
	selp.u32 	%r5067, 1, 0, %p2893;
	add.s32 	%r5068, %r7063, %r5067;
	sub.s32 	%r5069, %r7055, %r5068;
	setp.lt.u32 	%p2894, %r7055, %r7063;
	setp.eq.s32 	%p2895, %r7055, %r7063;
	and.pred  	%p2896, %p2895, %p2893;
	or.pred  	%p2897, %p2894, %p2896;
	selp.u32 	%r5070, 1, 0, %p2897;
	add.s32 	%r5071, %r7064, %r5070;
	sub.s32 	%r5072, %r7056, %r5071;
	setp.lt.u32 	%p2898, %r7056, %r7064;
	setp.eq.s32 	%p2899, %r7056, %r7064;
	and.pred  	%p2900, %p2899, %p2897;
	or.pred  	%p2901, %p2898, %p2900;
	selp.u32 	%r5073, 1, 0, %p2901;
	add.s32 	%r5074, %r7065, %r5073;
	sub.s32 	%r5075, %r7057, %r5074;
	setp.lt.u32 	%p2902, %r7057, %r7065;
	setp.eq.s32 	%p2903, %r7057, %r7065;
	and.pred  	%p2904, %p2903, %p2901;
	or.pred  	%p2905, %p2902, %p2904;
	selp.u32 	%r5076, 1, 0, %p2905;
	add.s32 	%r5077, %r7066, %r5076;
	sub.s32 	%r5078, %r7058, %r5077;
	setp.lt.u32 	%p2906, %r7058, %r7066;
	setp.eq.s32 	%p2907, %r7058, %r7066;
	and.pred  	%p2908, %p2907, %p2905;
	or.pred  	%p2909, %p2906, %p2908;
	selp.u32 	%r5079, 1, 0, %p2909;
	add.s32 	%r5080, %r7067, %r5079;
	sub.s32 	%r5081, %r7059, %r5080;
	setp.lt.u32 	%p2910, %r7059, %r7067;
	setp.eq.s32 	%p2911, %r7059, %r7067;
	and.pred  	%p2912, %p2911, %p2909;
	or.pred  	%p2913, %p2910, %p2912;
	selp.u32 	%r5082, 1, 0, %p2913;
	add.s32 	%r5083, %r7068, %r5082;
	sub.s32 	%r5084, %r5083, %r7060;
	sub.s32 	%r7061, %r6, %r5063;
	setp.lt.u32 	%p2914, %r6, %r5063;
	selp.u32 	%r5085, 1, 0, %p2914;
	add.s32 	%r5086, %r5066, %r5085;
	sub.s32 	%r7062, %r7, %r5086;
	setp.lt.u32 	%p2915, %r7, %r5066;
	setp.eq.s32 	%p2916, %r7, %r5066;
	and.pred  	%p2917, %p2916, %p2914;
	or.pred  	%p2918, %p2915, %p2917;
	selp.u32 	%r5087, 1, 0, %p2918;
	add.s32 	%r5088, %r5069, %r5087;
	sub.s32 	%r7063, %r8, %r5088;
	setp.lt.u32 	%p2920, %r8, %r5069;
	setp.eq.s32 	%p2921, %r8, %r5069;
	and.pred  	%p2922, %p2921, %p2918;
	or.pred  	%p2923, %p2920, %p2922;
	selp.u32 	%r5089, 1, 0, %p2923;
	add.s32 	%r5090, %r5072, %r5089;
	sub.s32 	%r7064, %r9, %r5090;
	setp.lt.u32 	%p2925, %r9, %r5072;
	setp.eq.s32 	%p2926, %r9, %r5072;
	and.pred  	%p2927, %p2926, %p2923;
	or.pred  	%p2928, %p2925, %p2927;
	selp.u32 	%r5091, 1, 0, %p2928;
	add.s32 	%r5092, %r5075, %r5091;
	sub.s32 	%r7065, %r10, %r5092;
	setp.lt.u32 	%p2930, %r10, %r5075;
	setp.eq.s32 	%p2931, %r10, %r5075;
	and.pred  	%p2932, %p2931, %p2928;
	or.pred  	%p2933, %p2930, %p2932;
	selp.u32 	%r5093, 1, 0, %p2933;
	add.s32 	%r5094, %r5078, %r5093;
	sub.s32 	%r7066, %r11, %r5094;
	setp.lt.u32 	%p2935, %r11, %r5078;
	setp.eq.s32 	%p2936, %r11, %r5078;
	and.pred  	%p2937, %p2936, %p2933;
	or.pred  	%p2938, %p2935, %p2937;
	selp.u32 	%r5095, 1, 0, %p2938;
	add.s32 	%r5096, %r5081, %r5095;
	sub.s32 	%r7067, %r12, %r5096;
	setp.lt.u32 	%p2940, %r12, %r5081;
	setp.eq.s32 	%p2941, %r12, %r5081;
	and.pred  	%p2942, %p2941, %p2938;
	or.pred  	%p2943, %p2940, %p2942;
	selp.s32 	%r5097, -1, 0, %p2943;
	add.s32 	%r5098, %r5084, %r5097;
	add.s32 	%r7068, %r5098, %r13;
	bra.uni 	$L__BB0_877;
$L__BB0_861:
	sub.s32 	%r1875, %r7069, %r1731;
	setp.lt.u32 	%p2944, %r7069, %r1731;
	selp.u32 	%r5099, 1, 0, %p2944;
	add.s32 	%r5100, %r1732, %r5099;
	sub.s32 	%r1876, %r7070, %r5100;
	setp.lt.u32 	%p2945, %r7070, %r1732;
	setp.eq.s32 	%p2946, %r7070, %r1732;
	and.pred  	%p2947, %p2946, %p2944;
	or.pred  	%p2948, %p2945, %p2947;
	selp.u32 	%r5101, 1, 0, %p2948;
	add.s32 	%r5102, %r1733, %r5101;
	sub.s32 	%r1877, %r7071, %r5102;
	setp.lt.u32 	%p2949, %r7071, %r1733;
	setp.eq.s32 	%p2950, %r7071, %r1733;
	and.pred  	%p2951, %p2950, %p2948;
	or.pred  	%p2952, %p2949, %p2951;
	selp.u32 	%r5103, 1, 0, %p2952;
	add.s32 	%r5104, %r1734, %r5103;
	sub.s32 	%r1878, %r7072, %r5104;
	setp.lt.u32 	%p2953, %r7072, %r1734;
	setp.eq.s32 	%p2954, %r7072, %r1734;
	and.pred  	%p2955, %p2954, %p2952;
	or.pred  	%p2956, %p2953, %p2955;
	selp.u32 	%r5105, 1, 0, %p2956;
	add.s32 	%r5106, %r1735, %r5105;
	sub.s32 	%r1879, %r7073, %r5106;
	setp.lt.u32 	%p2957, %r7073, %r1735;
	setp.eq.s32 	%p2958, %r7073, %r1735;
	and.pred  	%p2959, %p2958, %p2956;
	or.pred  	%p2960, %p2957, %p2959;
	selp.u32 	%r5107, 1, 0, %p2960;
	add.s32 	%r5108, %r1736, %r5107;
	sub.s32 	%r1880, %r7074, %r5108;
	setp.lt.u32 	%p2961, %r7074, %r1736;
	setp.eq.s32 	%p2962, %r7074, %r1736;
	and.pred  	%p2963, %p2962, %p2960;
	or.pred  	%p2964, %p2961, %p2963;
	selp.u32 	%r5109, 1, 0, %p2964;
	add.s32 	%r5110, %r1737, %r5109;
	sub.s32 	%r1881, %r7075, %r5110;
	setp.lt.u32 	%p2965, %r7075, %r1737;
	setp.eq.s32 	%p2966, %r7075, %r1737;
	and.pred  	%p2967, %p2966, %p2964;
	or.pred  	%p2968, %p2965, %p2967;
	selp.u32 	%r5111, 1, 0, %p2968;
	add.s32 	%r5112, %r6971, %r5111;
	sub.s32 	%r6995, %r6995, %r5112;
	setp.lt.u32 	%p2969, %r7060, %r7068;
	@%p2969 bra 	$L__BB0_876;
	setp.gt.u32 	%p2970, %r7060, %r7068;
	@%p2970 bra 	$L__BB0_875;
	setp.lt.u32 	%p2971, %r7059, %r7067;
	@%p2971 bra 	$L__BB0_876;
	setp.gt.u32 	%p2972, %r7059, %r7067;
	@%p2972 bra 	$L__BB0_875;
	setp.lt.u32 	%p2973, %r7058, %r7066;
	@%p2973 bra 	$L__BB0_876;
	setp.gt.u32 	%p2974, %r7058, %r7066;
	@%p2974 bra 	$L__BB0_875;
	setp.lt.u32 	%p2975, %r7057, %r7065;
	@%p2975 bra 	$L__BB0_876;
	setp.gt.u32 	%p2976, %r7057, %r7065;
	@%p2976 bra 	$L__BB0_875;
	setp.lt.u32 	%p2977, %r7056, %r7064;
	@%p2977 bra 	$L__BB0_876;
	setp.gt.u32 	%p2978, %r7056, %r7064;
	@%p2978 bra 	$L__BB0_875;
	setp.lt.u32 	%p2979, %r7055, %r7063;
	@%p2979 bra 	$L__BB0_876;
	setp.gt.u32 	%p2980, %r7055, %r7063;
	@%p2980 bra 	$L__BB0_875;
	setp.lt.u32 	%p2981, %r7054, %r7062;
	@%p2981 bra 	$L__BB0_876;
	setp.le.u32 	%p2982, %r7054, %r7062;
	setp.lt.u32 	%p2983, %r7053, %r7061;
	and.pred  	%p2984, %p2982, %p2983;
	@%p2984 bra 	$L__BB0_876;
$L__BB0_875:
	sub.s32 	%r1883, %r7053, %r7061;
	setp.lt.u32 	%p2985, %r7053, %r7061;
	selp.u32 	%r5113, 1, 0, %p2985;
	add.s32 	%r5114, %r7062, %r5113;
	sub.s32 	%r1884, %r7054, %r5114;
	setp.lt.u32 	%p2986, %r7054, %r7062;
	setp.eq.s32 	%p2987, %r7054, %r7062;
	and.pred  	%p2988, %p2987, %p2985;
	or.pred  	%p2989, %p2986, %p2988;
	selp.u32 	%r5115, 1, 0, %p2989;
	add.s32 	%r5116, %r7063, %r5115;
	sub.s32 	%r1885, %r7055, %r5116;
	setp.lt.u32 	%p2990, %r7055, %r7063;
	setp.eq.s32 	%p2991, %r7055, %r7063;
	and.pred  	%p2992, %p2991, %p2989;
	or.pred  	%p2993, %p2990, %p2992;
	selp.u32 	%r5117, 1, 0, %p2993;
	add.s32 	%r5118, %r7064, %r5117;
	sub.s32 	%r1886, %r7056, %r5118;
	setp.lt.u32 	%p2994, %r7056, %r7064;
	setp.eq.s32 	%p2995, %r7056, %r7064;
	and.pred  	%p2996, %p2995, %p2993;
	or.pred  	%p2997, %p2994, %p2996;
	selp.u32 	%r5119, 1, 0, %p2997;
	add.s32 	%r5120, %r7065, %r5119;
	sub.s32 	%r1887, %r7057, %r5120;
	setp.lt.u32 	%p2998, %r7057, %r7065;
	setp.eq.s32 	%p2999, %r7057, %r7065;
	and.pred  	%p3000, %p2999, %p2997;
	or.pred  	%p3001, %p2998, %p3000;
	selp.u32 	%r5121, 1, 0, %p3001;
	add.s32 	%r5122, %r7066, %r5121;
	sub.s32 	%r1888, %r7058, %r5122;
	setp.lt.u32 	%p3002, %r7058, %r7066;
	setp.eq.s32 	%p3003, %r7058, %r7066;
	and.pred  	%p3004, %p3003, %p3001;
	or.pred  	%p3005, %p3002, %p3004;
	selp.u32 	%r5123, 1, 0, %p3005;
	add.s32 	%r5124, %r7067, %r5123;
	sub.s32 	%r1889, %r7059, %r5124;
	setp.lt.u32 	%p3006, %r7059, %r7067;
	setp.eq.s32 	%p3007, %r7059, %r7067;
	and.pred  	%p3008, %p3007, %p3005;
	or.pred  	%p3009, %p3006, %p3008;
	selp.u32 	%r5125, 1, 0, %p3009;
	add.s32 	%r5126, %r7068, %r5125;
	sub.s32 	%r7060, %r7060, %r5126;
	mov.u32 	%r7053, %r1883;
	mov.u32 	%r7054, %r1884;
	mov.u32 	%r7055, %r1885;
	mov.u32 	%r7056, %r1886;
	mov.u32 	%r7057, %r1887;
	mov.u32 	%r7058, %r1888;
	mov.u32 	%r7059, %r1889;
	mov.u32 	%r7069, %r1875;
	mov.u32 	%r7070, %r1876;
	mov.u32 	%r7071, %r1877;
	mov.u32 	%r7072, %r1878;
	mov.u32 	%r7073, %r1879;
	mov.u32 	%r7074, %r1880;
	mov.u32 	%r7075, %r1881;
	mov.u32 	%r7077, %r1731;
	mov.u32 	%r7078, %r1732;
	mov.u32 	%r6966, %r1733;
	mov.u32 	%r6967, %r1734;
	mov.u32 	%r6968, %r1735;
	mov.u32 	%r6969, %r1736;
	mov.u32 	%r6970, %r1737;
	bra.uni 	$L__BB0_877;
$L__BB0_876:
	sub.s32 	%r5127, %r7061, %r7053;
	setp.lt.u32 	%p3010, %r7061, %r7053;
	selp.u32 	%r5128, 1, 0, %p3010;
	add.s32 	%r5129, %r7054, %r5128;
	sub.s32 	%r5130, %r7062, %r5129;
	setp.lt.u32 	%p3011, %r7062, %r7054;
	setp.eq.s32 	%p3012, %r7062, %r7054;
	and.pred  	%p3013, %p3012, %p3010;
	or.pred  	%p3014, %p3011, %p3013;
	selp.u32 	%r5131, 1, 0, %p3014;
	add.s32 	%r5132, %r7055, %r5131;
	sub.s32 	%r5133, %r7063, %r5132;
	setp.lt.u32 	%p3015, %r7063, %r7055;
	setp.eq.s32 	%p3016, %r7063, %r7055;
	and.pred  	%p3017, %p3016, %p3014;
	or.pred  	%p3018, %p3015, %p3017;
	selp.u32 	%r5134, 1, 0, %p3018;
	add.s32 	%r5135, %r7056, %r5134;
	sub.s32 	%r5136, %r7064, %r5135;
	setp.lt.u32 	%p3019, %r7064, %r7056;
	setp.eq.s32 	%p3020, %r7064, %r7056;
	and.pred  	%p3021, %p3020, %p3018;
	or.pred  	%p3022, %p3019, %p3021;
	selp.u32 	%r5137, 1, 0, %p3022;
	add.s32 	%r5138, %r7057, %r5137;
	sub.s32 	%r5139, %r7065, %r5138;
	setp.lt.u32 	%p3023, %r7065, %r7057;
	setp.eq.s32 	%p3024, %r7065, %r7057;
	and.pred  	%p3025, %p3024, %p3022;
	or.pred  	%p3026, %p3023, %p3025;
	selp.u32 	%r5140, 1, 0, %p3026;
	add.s32 	%r5141, %r7058, %r5140;
	sub.s32 	%r5142, %r7066, %r5141;
	setp.lt.u32 	%p3027, %r7066, %r7058;
	setp.eq.s32 	%p3028, %r7066, %r7058;
	and.pred  	%p3029, %p3028, %p3026;
	or.pred  	%p3030, %p3027, %p3029;
	selp.u32 	%r5143, 1, 0, %p3030;
	add.s32 	%r5144, %r7059, %r5143;
	sub.s32 	%r5145, %r7067, %r5144;
	setp.lt.u32 	%p3031, %r7067, %r7059;
	setp.eq.s32 	%p3032, %r7067, %r7059;
	and.pred  	%p3033, %p3032, %p3030;
	or.pred  	%p3034, %p3031, %p3033;
	selp.u32 	%r5146, 1, 0, %p3034;
	add.s32 	%r5147, %r7060, %r5146;
	sub.s32 	%r5148, %r5147, %r7068;
	sub.s32 	%r7053, %r6, %r5127;
	setp.lt.u32 	%p3035, %r6, %r5127;
	selp.u32 	%r5149, 1, 0, %p3035;
	add.s32 	%r5150, %r5130, %r5149;
	sub.s32 	%r7054, %r7, %r5150;
	setp.lt.u32 	%p3036, %r7, %r5130;
	setp.eq.s32 	%p3037, %r7, %r5130;
	and.pred  	%p3038, %p3037, %p3035;
	or.pred  	%p3039, %p3036, %p3038;
	selp.u32 	%r5151, 1, 0, %p3039;
	add.s32 	%r5152, %r5133, %r5151;
	sub.s32 	%r7055, %r8, %r5152;
	setp.lt.u32 	%p3041, %r8, %r5133;
	setp.eq.s32 	%p3042, %r8, %r5133;
	and.pred  	%p3043, %p3042, %p3039;
	or.pred  	%p3044, %p3041, %p3043;
	selp.u32 	%r5153, 1, 0, %p3044;
	add.s32 	%r5154, %r5136, %r5153;
	sub.s32 	%r7056, %r9, %r5154;
	setp.lt.u32 	%p3046, %r9, %r5136;
	setp.eq.s32 	%p3047, %r9, %r5136;
	and.pred  	%p3048, %p3047, %p3044;
	or.pred  	%p3049, %p3046, %p3048;
	selp.u32 	%r5155, 1, 0, %p3049;
	add.s32 	%r5156, %r5139, %r5155;
	sub.s32 	%r7057, %r10, %r5156;
	setp.lt.u32 	%p3051, %r10, %r5139;
	setp.eq.s32 	%p3052, %r10, %r5139;
	and.pred  	%p3053, %p3052, %p3049;
	or.pred  	%p3054, %p3051, %p3053;
	selp.u32 	%r5157, 1, 0, %p3054;
	add.s32 	%r5158, %r5142, %r5157;
	sub.s32 	%r7058, %r11, %r5158;
	setp.lt.u32 	%p3056, %r11, %r5142;
	setp.eq.s32 	%p3057, %r11, %r5142;
	and.pred  	%p3058, %p3057, %p3054;
	or.pred  	%p3059, %p3056, %p3058;
	selp.u32 	%r5159, 1, 0, %p3059;
	add.s32 	%r5160, %r5145, %r5159;
	sub.s32 	%r7059, %r12, %r5160;
	setp.lt.u32 	%p3061, %r12, %r5145;
	setp.eq.s32 	%p3062, %r12, %r5145;
	and.pred  	%p3063, %p3062, %p3059;
	or.pred  	%p3064, %p3061, %p3063;
	selp.s32 	%r5161, -1, 0, %p3064;
	add.s32 	%r5162, %r5148, %r5161;
	add.s32 	%r7060, %r5162, %r13;
	mov.u32 	%r7069, %r1875;
	mov.u32 	%r7070, %r1876;
	mov.u32 	%r7071, %r1877;
	mov.u32 	%r7072, %r1878;
	mov.u32 	%r7073, %r1879;
	mov.u32 	%r7074, %r1880;
	mov.u32 	%r7075, %r1881;
	mov.u32 	%r7077, %r1731;
	mov.u32 	%r7078, %r1732;
	mov.u32 	%r6966, %r1733;
	mov.u32 	%r6967, %r1734;
	mov.u32 	%r6968, %r1735;
	mov.u32 	%r6969, %r1736;
	mov.u32 	%r6970, %r1737;
$L__BB0_877:
	add.s32 	%r7004, %r7004, 1;
	setp.ne.s32 	%p3065, %r7004, 20000;
	mov.u32 	%r7086, %r7085;
	mov.u32 	%r7087, %r7085;
	mov.u32 	%r7088, %r7085;
	mov.u32 	%r7089, %r7085;
	mov.u32 	%r7090, %r7085;
	mov.u32 	%r7091, %r7085;
	mov.u32 	%r7092, %r7085;
	@%p3065 bra 	$L__BB0_817;
$L__BB0_878:
	mul.wide.u32 	%rd30257, %r33, %r7085;
	shr.u64 	%rd30258, %rd30257, 32;
	cvt.u32.u64 	%r5164, %rd30257;
	mul.wide.u32 	%rd30259, %r32, %r7085;
	shr.u64 	%rd30260, %rd30259, 32;
	and.b64  	%rd30261, %rd30259, 4294967295;
	add.s64 	%rd30262, %rd30258, %rd30261;
	shr.u64 	%rd30263, %rd30262, 32;
	add.s64 	%rd30264, %rd30263, %rd30260;
	mul.wide.u32 	%rd30265, %r31, %r7085;
	shr.u64 	%rd30266, %rd30265, 32;
	and.b64  	%rd30267, %rd30265, 4294967295;
	and.b64  	%rd30268, %rd30264, 4294967295;
	add.s64 	%rd30269, %rd30268, %rd30267;
	shr.u64 	%rd30270, %rd30269, 32;
	add.s64 	%rd30271, %rd30270, %rd30266;
	mul.wide.u32 	%rd30272, %r30, %r7085;
	shr.u64 	%rd30273, %rd30272, 32;
	and.b64  	%rd30274, %rd30272, 4294967295;
	and.b64  	%rd30275, %rd30271, 4294967295;
	add.s64 	%rd30276, %rd30275, %rd30274;
	shr.u64 	%rd30277, %rd30276, 32;
	add.s64 	%rd30278, %rd30277, %rd30273;
	mul.wide.u32 	%rd30279, %r29, %r7085;
	shr.u64 	%rd30280, %rd30279, 32;
	and.b64  	%rd30281, %rd30279, 4294967295;
	and.b64  	%rd30282, %rd30278, 4294967295;
	add.s64 	%rd30283, %rd30282, %rd30281;
	shr.u64 	%rd30284, %rd30283, 32;
	add.s64 	%rd30285, %rd30284, %rd30280;
	mul.wide.u32 	%rd30286, %r28, %r7085;
	shr.u64 	%rd30287, %rd30286, 32;
	and.b64  	%rd30288, %rd30286, 4294967295;
	and.b64  	%rd30289, %rd30285, 4294967295;
	add.s64 	%rd30290, %rd30289, %rd30288;
	shr.u64 	%rd30291, %rd30290, 32;
	add.s64 	%rd30292, %rd30291, %rd30287;
	mul.wide.u32 	%rd30293, %r27, %r7085;
	shr.u64 	%rd30294, %rd30293, 32;
	and.b64  	%rd30295, %rd30293, 4294967295;
	and.b64  	%rd30296, %rd30292, 4294967295;
	add.s64 	%rd30297, %rd30296, %rd30295;
	shr.u64 	%rd30298, %rd30297, 32;
	add.s64 	%rd30299, %rd30298, %rd30294;
	mul.wide.u32 	%rd30300, %r26, %r7085;
	shr.u64 	%rd30301, %rd30300, 32;
	and.b64  	%rd30302, %rd30300, 4294967295;
	and.b64  	%rd30303, %rd30299, 4294967295;
	add.s64 	%rd30304, %rd30303, %rd30302;
	shr.u64 	%rd30305, %rd30304, 32;
	add.s64 	%rd30306, %rd30305, %rd30301;
	mul.lo.s32 	%r5165, %r22, %r5164;
	cvt.u64.u32 	%rd30307, %r5165;
	mul.wide.u32 	%rd30308, %r6, %r5165;
	shr.u64 	%rd30309, %rd30308, 32;
	and.b64  	%rd30310, %rd30257, 4294967295;
	and.b64  	%rd30311, %rd30308, 4294967295;
	add.s64 	%rd30312, %rd30311, %rd30310;
	shr.u64 	%rd30313, %rd30312, 32;
	add.s64 	%rd30314, %rd30313, %rd30309;
	mul.lo.s64 	%rd30315, %rd2, %rd30307;
	shr.u64 	%rd30316, %rd30315, 32;
	and.b64  	%rd30317, %rd30262, 4294967295;
	and.b64  	%rd30318, %rd30315, 4294967295;
	and.b64  	%rd30319, %rd30314, 4294967295;
	add.s64 	%rd30320, %rd30319, %rd30317;
	add.s64 	%rd30321, %rd30320, %rd30318;
	shr.u64 	%rd30322, %rd30321, 32;
	add.s64 	%rd30323, %rd30322, %rd30316;
	mul.lo.s64 	%rd30324, %rd3, %rd30307;
	shr.u64 	%rd30325, %rd30324, 32;
	and.b64  	%rd30326, %rd30269, 4294967295;
	and.b64  	%rd30327, %rd30324, 4294967295;
	and.b64  	%rd30328, %rd30323, 4294967295;
	add.s64 	%rd30329, %rd30328, %rd30326;
	add.s64 	%rd30330, %rd30329, %rd30327;
	shr.u64 	%rd30331, %rd30330, 32;
	add.s64 	%rd30332, %rd30331, %rd30325;
	mul.lo.s64 	%rd30333, %rd17, %rd30307;
	shr.u64 	%rd30334, %rd30333, 32;
	and.b64  	%rd30335, %rd30276, 4294967295;
	and.b64  	%rd30336, %rd30333, 4294967295;
	and.b64  	%rd30337, %rd30332, 4294967295;
	add.s64 	%rd30338, %rd30337, %rd30335;
	add.s64 	%rd30339, %rd30338, %rd30336;
	shr.u64 	%rd30340, %rd30339, 32;
	add.s64 	%rd30341, %rd30340, %rd30334;
	mul.lo.s64 	%rd30342, %rd18, %rd30307;
	shr.u64 	%rd30343, %rd30342, 32;
	and.b64  	%rd30344, %rd30283, 4294967295;
	and.b64  	%rd30345, %rd30342, 4294967295;
	and.b64  	%rd30346, %rd30341, 4294967295;
	add.s64 	%rd30347, %rd30346, %rd30344;
	add.s64 	%rd30348, %rd30347, %rd30345;
	shr.u64 	%rd30349, %rd30348, 32;
	add.s64 	%rd30350, %rd30349, %rd30343;
	mul.lo.s64 	%rd30351, %rd19, %rd30307;
	shr.u64 	%rd30352, %rd30351, 32;
	and.b64  	%rd30353, %rd30290, 4294967295;
	and.b64  	%rd30354, %rd30351, 4294967295;
	and.b64  	%rd30355, %rd30350, 4294967295;
	add.s64 	%rd30356, %rd30355, %rd30353;
	add.s64 	%rd30357, %rd30356, %rd30354;
	shr.u64 	%rd30358, %rd30357, 32;
	add.s64 	%rd30359, %rd30358, %rd30352;
	mul.lo.s64 	%rd30360, %rd7, %rd30307;
	shr.u64 	%rd30361, %rd30360, 32;
	and.b64  	%rd30362, %rd30297, 4294967295;
	and.b64  	%rd30363, %rd30360, 4294967295;
	and.b64  	%rd30364, %rd30359, 4294967295;
	add.s64 	%rd30365, %rd30364, %rd30362;
	add.s64 	%rd30366, %rd30365, %rd30363;
	shr.u64 	%rd30367, %rd30366, 32;
	add.s64 	%rd30368, %rd30367, %rd30361;
	mul.wide.u32 	%rd30369, %r13, %r5165;
	shr.u64 	%rd30370, %rd30369, 32;
	and.b64  	%rd30371, %rd30304, 4294967295;
	and.b64  	%rd30372, %rd30369, 4294967295;
	and.b64  	%rd30373, %rd30368, 4294967295;
	add.s64 	%rd30374, %rd30373, %rd30371;
	add.s64 	%rd30375, %rd30374, %rd30372;
	shr.u64 	%rd30376, %rd30375, 32;
	add.s64 	%rd30377, %rd30376, %rd30370;
	add.s64 	%rd30378, %rd30306, %rd30377;
	mul.wide.u32 	%rd30379, %r33, %r7086;
	shr.u64 	%rd30380, %rd30379, 32;
	and.b64  	%rd30381, %rd30321, 4294967295;
	and.b64  	%rd30382, %rd30379, 4294967295;
	add.s64 	%rd30383, %rd30382, %rd30381;
	cvt.u32.u64 	%r5166, %rd30383;
	shr.u64 	%rd30384, %rd30383, 32;
	add.s64 	%rd30385, %rd30384, %rd30380;
	mul.wide.u32 	%rd30386, %r32, %r7086;
	shr.u64 	%rd30387, %rd30386, 32;
	and.b64  	%rd30388, %rd30330, 4294967295;
	and.b64  	%rd30389, %rd30386, 4294967295;
	and.b64  	%rd30390, %rd30385, 4294967295;
	add.s64 	%rd30391, %rd30390, %rd30388;
	add.s64 	%rd30392, %rd30391, %rd30389;
	shr.u64 	%rd30393, %rd30392, 32;
	add.s64 	%rd30394, %rd30393, %rd30387;
	mul.wide.u32 	%rd30395, %r31, %r7086;
	shr.u64 	%rd30396, %rd30395, 32;
	and.b64  	%rd30397, %rd30339, 4294967295;
	and.b64  	%rd30398, %rd30395, 4294967295;
	and.b64  	%rd30399, %rd30394, 4294967295;
	add.s64 	%rd30400, %rd30399, %rd30397;
	add.s64 	%rd30401, %rd30400, %rd30398;
	shr.u64 	%rd30402, %rd30401, 32;
	add.s64 	%rd30403, %rd30402, %rd30396;
	mul.wide.u32 	%rd30404, %r30, %r7086;
	shr.u64 	%rd30405, %rd30404, 32;
	and.b64  	%rd30406, %rd30348, 4294967295;
	and.b64  	%rd30407, %rd30404, 4294967295;
	and.b64  	%rd30408, %rd30403, 4294967295;
	add.s64 	%rd30409, %rd30408, %rd30406;
	add.s64 	%rd30410, %rd30409, %rd30407;
	shr.u64 	%rd30411, %rd30410, 32;
	add.s64 	%rd30412, %rd30411, %rd30405;
	mul.wide.u32 	%rd30413, %r29, %r7086;
	shr.u64 	%rd30414, %rd30413, 32;
	and.b64  	%rd30415, %rd30357, 4294967295;
	and.b64  	%rd30416, %rd30413, 4294967295;
	and.b64  	%rd30417, %rd30412, 4294967295;
	add.s64 	%rd30418, %rd30417, %rd30415;
	add.s64 	%rd30419, %rd30418, %rd30416;
	shr.u64 	%rd30420, %rd30419, 32;
	add.s64 	%rd30421, %rd30420, %rd30414;
	mul.wide.u32 	%rd30422, %r28, %r7086;
	shr.u64 	%rd30423, %rd30422, 32;
	and.b64  	%rd30424, %rd30366, 4294967295;
	and.b64  	%rd30425, %rd30422, 4294967295;
	and.b64  	%rd30426, %rd30421, 4294967295;
	add.s64 	%rd30427, %rd30426, %rd30424;
	add.s64 	%rd30428, %rd30427, %rd30425;
	shr.u64 	%rd30429, %rd30428, 32;
	add.s64 	%rd30430, %rd30429, %rd30423;
	mul.wide.u32 	%rd30431, %r27, %r7086;
	shr.u64 	%rd30432, %rd30431, 32;
	and.b64  	%rd30433, %rd30375, 4294967295;
	and.b64  	%rd30434, %rd30431, 4294967295;
	and.b64  	%rd30435, %rd30430, 4294967295;
	add.s64 	%rd30436, %rd30435, %rd30433;
	add.s64 	%rd30437, %rd30436, %rd30434;
	shr.u64 	%rd30438, %rd30437, 32;
	add.s64 	%rd30439, %rd30438, %rd30432;
	mul.wide.u32 	%rd30440, %r26, %r7086;
	shr.u64 	%rd30441, %rd30440, 32;
	and.b64  	%rd30442, %rd30378, 4294967295;
	and.b64  	%rd30443, %rd30440, 4294967295;
	and.b64  	%rd30444, %rd30439, 4294967295;
	add.s64 	%rd30445, %rd30444, %rd30442;
	add.s64 	%rd30446, %rd30445, %rd30443;
	shr.u64 	%rd30447, %rd30446, 32;
	add.s64 	%rd30448, %rd30447, %rd30441;
	mul.lo.s32 	%r5167, %r22, %r5166;
	cvt.u64.u32 	%rd30449, %r5167;
	mul.wide.u32 	%rd30450, %r6, %r5167;
	shr.u64 	%rd30451, %rd30450, 32;
	and.b64  	%rd30452, %rd30383, 4294967295;
	and.b64  	%rd30453, %rd30450, 4294967295;
	add.s64 	%rd30454, %rd30453, %rd30452;
	shr.u64 	%rd30455, %rd30454, 32;
	add.s64 	%rd30456, %rd30455, %rd30451;
	mul.lo.s64 	%rd30457, %rd2, %rd30449;
	shr.u64 	%rd30458, %rd30457, 32;
	and.b64  	%rd30459, %rd30392, 4294967295;
	and.b64  	%rd30460, %rd30457, 4294967295;
	and.b64  	%rd30461, %rd30456, 4294967295;
	add.s64 	%rd30462, %rd30461, %rd30459;
	add.s64 	%rd30463, %rd30462, %rd30460;
	shr.u64 	%rd30464, %rd30463, 32;
	add.s64 	%rd30465, %rd30464, %rd30458;
	mul.lo.s64 	%rd30466, %rd3, %rd30449;
	shr.u64 	%rd30467, %rd30466, 32;
	and.b64  	%rd30468, %rd30401, 4294967295;
	and.b64  	%rd30469, %rd30466, 4294967295;
	and.b64  	%rd30470, %rd30465, 4294967295;
	add.s64 	%rd30471, %rd30470, %rd30468;
	add.s64 	%rd30472, %rd30471, %rd30469;
	shr.u64 	%rd30473, %rd30472, 32;
	add.s64 	%rd30474, %rd30473, %rd30467;
	mul.lo.s64 	%rd30475, %rd17, %rd30449;
	shr.u64 	%rd30476, %rd30475, 32;
	and.b64  	%rd30477, %rd30410, 4294967295;
	and.b64  	%rd30478, %rd30475, 4294967295;
	and.b64  	%rd30479, %rd30474, 4294967295;
	add.s64 	%rd30480, %rd30479, %rd30477;
	add.s64 	%rd30481, %rd30480, %rd30478;
	shr.u64 	%rd30482, %rd30481, 32;
	add.s64 	%rd30483, %rd30482, %rd30476;
	mul.lo.s64 	%rd30484, %rd18, %rd30449;
	shr.u64 	%rd30485, %rd30484, 32;
	and.b64  	%rd30486, %rd30419, 4294967295;
	and.b64  	%rd30487, %rd30484, 4294967295;
	and.b64  	%rd30488, %rd30483, 4294967295;
	add.s64 	%rd30489, %rd30488, %rd30486;
	add.s64 	%rd30490, %rd30489, %rd30487;
	shr.u64 	%rd30491, %rd30490, 32;
	add.s64 	%rd30492, %rd30491, %rd30485;
	mul.lo.s64 	%rd30493, %rd19, %rd30449;
	shr.u64 	%rd30494, %rd30493, 32;
	and.b64  	%rd30495, %rd30428, 4294967295;
	and.b64  	%rd30496, %rd30493, 4294967295;
	and.b64  	%rd30497, %rd30492, 4294967295;
	add.s64 	%rd30498, %rd30497, %rd30495;
	add.s64 	%rd30499, %rd30498, %rd30496;
	shr.u64 	%rd30500, %rd30499, 32;
	add.s64 	%rd30501, %rd30500, %rd30494;
	mul.lo.s64 	%rd30502, %rd7, %rd30449;
	shr.u64 	%rd30503, %rd30502, 32;
	and.b64  	%rd30504, %rd30437, 4294967295;
	and.b64  	%rd30505, %rd30502, 4294967295;
	and.b64  	%rd30506, %rd30501, 4294967295;
	add.s64 	%rd30507, %rd30506, %rd30504;
	add.s64 	%rd30508, %rd30507, %rd30505;
	shr.u64 	%rd30509, %rd30508, 32;
	add.s64 	%rd30510, %rd30509, %rd30503;
	mul.wide.u32 	%rd30511, %r13, %r5167;
	shr.u64 	%rd30512, %rd30511, 32;
	and.b64  	%rd30513, %rd30446, 4294967295;
	and.b64  	%rd30514, %rd30511, 4294967295;
	and.b64  	%rd30515, %rd30510, 4294967295;
	add.s64 	%rd30516, %rd30515, %rd30513;
	add.s64 	%rd30517, %rd30516, %rd30514;
	shr.u64 	%rd30518, %rd30517, 32;
	add.s64 	%rd30519, %rd30518, %rd30512;
	add.s64 	%rd30520, %rd30448, %rd30519;
	mul.wide.u32 	%rd30521, %r33, %r7087;
	shr.u64 	%rd30522, %rd30521, 32;
	and.b64  	%rd30523, %rd30463, 4294967295;
	and.b64  	%rd30524, %rd30521, 4294967295;
	add.s64 	%rd30525, %rd30524, %rd30523;
	cvt.u32.u64 	%r5168, %rd30525;
	shr.u64 	%rd30526, %rd30525, 32;
	add.s64 	%rd30527, %rd30526, %rd30522;
	mul.wide.u32 	%rd30528, %r32, %r7087;
	shr.u64 	%rd30529, %rd30528, 32;
	and.b64  	%rd30530, %rd30472, 4294967295;
	and.b64  	%rd30531, %rd30528, 4294967295;
	and.b64  	%rd30532, %rd30527, 4294967295;
	add.s64 	%rd30533, %rd30532, %rd30530;
	add.s64 	%rd30534, %rd30533, %rd30531;
	shr.u64 	%rd30535, %rd30534, 32;
	add.s64 	%rd30536, %rd30535, %rd30529;
	mul.wide.u32 	%rd30537, %r31, %r7087;
	shr.u64 	%rd30538, %rd30537, 32;
	and.b64  	%rd30539, %rd30481, 4294967295;
	and.b64  	%rd30540, %rd30537, 4294967295;
	and.b64  	%rd30541, %rd30536, 4294967295;
	add.s64 	%rd30542, %rd30541, %rd30539;
	add.s64 	%rd30543, %rd30542, %rd30540;
	shr.u64 	%rd30544, %rd30543, 32;
	add.s64 	%rd30545, %rd30544, %rd30538;
	mul.wide.u32 	%rd30546, %r30, %r7087;
	shr.u64 	%rd30547, %rd30546, 32;
	and.b64  	%rd30548, %rd30490, 4294967295;
	and.b64  	%rd30549, %rd30546, 4294967295;
	and.b64  	%rd30550, %rd30545, 4294967295;
	add.s64 	%rd30551, %rd30550, %rd30548;
	add.s64 	%rd30552, %rd30551, %rd30549;
	shr.u64 	%rd30553, %rd30552, 32;
	add.s64 	%rd30554, %rd30553, %rd30547;
	mul.wide.u32 	%rd30555, %r29, %r7087;
	shr.u64 	%rd30556, %rd30555, 32;
	and.b64  	%rd30557, %rd30499, 4294967295;
	and.b64  	%rd30558, %rd30555, 4294967295;
	and.b64  	%rd30559, %rd30554, 4294967295;
	add.s64 	%rd30560, %rd30559, %rd30557;
	add.s64 	%rd30561, %rd30560, %rd30558;
	shr.u64 	%rd30562, %rd30561, 32;
	add.s64 	%rd30563, %rd30562, %rd30556;
	mul.wide.u32 	%rd30564, %r28, %r7087;
	shr.u64 	%rd30565, %rd30564, 32;
	and.b64  	%rd30566, %rd30508, 4294967295;
	and.b64  	%rd30567, %rd30564, 4294967295;
	and.b64  	%rd30568, %rd30563, 4294967295;
	add.s64 	%rd30569, %rd30568, %rd30566;
	add.s64 	%rd30570, %rd30569, %rd30567;
	shr.u64 	%rd30571, %rd30570, 32;
	add.s64 	%rd30572, %rd30571, %rd30565;
	mul.wide.u32 	%rd30573, %r27, %r7087;
	shr.u64 	%rd30574, %rd30573, 32;
	and.b64  	%rd30575, %rd30517, 4294967295;
	and.b64  	%rd30576, %rd30573, 4294967295;
	and.b64  	%rd30577, %rd30572, 4294967295;
	add.s64 	%rd30578, %rd30577, %rd30575;
	add.s64 	%rd30579, %rd30578, %rd30576;
	shr.u64 	%rd30580, %rd30579, 32;
	add.s64 	%rd30581, %rd30580, %rd30574;
	mul.wide.u32 	%rd30582, %r26, %r7087;
	shr.u64 	%rd30583, %rd30582, 32;
	and.b64  	%rd30584, %rd30520, 4294967295;
	and.b64  	%rd30585, %rd30582, 4294967295;
	and.b64  	%rd30586, %rd30581, 4294967295;
	add.s64 	%rd30587, %rd30586, %rd30584;
	add.s64 	%rd30588, %rd30587, %rd30585;
	shr.u64 	%rd30589, %rd30588, 32;
	add.s64 	%rd30590, %rd30589, %rd30583;
	mul.lo.s32 	%r5169, %r22, %r5168;
	cvt.u64.u32 	%rd30591, %r5169;
	mul.wide.u32 	%rd30592, %r6, %r5169;
	shr.u64 	%rd30593, %rd30592, 32;
	and.b64  	%rd30594, %rd30525, 4294967295;
	and.b64  	%rd30595, %rd30592, 4294967295;
	add.s64 	%rd30596, %rd30595, %rd30594;
	shr.u64 	%rd30597, %rd30596, 32;
	add.s64 	%rd30598, %rd30597, %rd30593;
	mul.lo.s64 	%rd30599, %rd2, %rd30591;
	shr.u64 	%rd30600, %rd30599, 32;
	and.b64  	%rd30601, %rd30534, 4294967295;
	and.b64  	%rd30602, %rd30599, 4294967295;
	and.b64  	%rd30603, %rd30598, 4294967295;
	add.s64 	%rd30604, %rd30603, %rd30601;
	add.s64 	%rd30605, %rd30604, %rd30602;
	shr.u64 	%rd30606, %rd30605, 32;
	add.s64 	%rd30607, %rd30606, %rd30600;
	mul.lo.s64 	%rd30608, %rd3, %rd30591;
	shr.u64 	%rd30609, %rd30608, 32;
	and.b64  	%rd30610, %rd30543, 4294967295;
	and.b64  	%rd30611, %rd30608, 4294967295;
	and.b64  	%rd30612, %rd30607, 4294967295;
	add.s64 	%rd30613, %rd30612, %rd30610;
	add.s64 	%rd30614, %rd30613, %rd30611;
	shr.u64 	%rd30615, %rd30614, 32;
	add.s64 	%rd30616, %rd30615, %rd30609;
	mul.lo.s64 	%rd30617, %rd17, %rd30591;
	shr.u64 	%rd30618, %rd30617, 32;
	and.b64  	%rd30619, %rd30552, 4294967295;
	and.b64  	%rd30620, %rd30617, 4294967295;
	and.b64  	%rd30621, %rd30616, 4294967295;
	add.s64 	%rd30622, %rd30621, %rd30619;
	add.s64 	%rd30623, %rd30622, %rd30620;
	shr.u64 	%rd30624, %rd30623, 32;
	add.s64 	%rd30625, %rd30624, %rd30618;
	mul.lo.s64 	%rd30626, %rd18, %rd30591;
	shr.u64 	%rd30627, %rd30626, 32;
	and.b64  	%rd30628, %rd30561, 4294967295;
	and.b64  	%rd30629, %rd30626, 4294967295;
	and.b64  	%rd30630, %rd30625, 4294967295;
	add.s64 	%rd30631, %rd30630, %rd30628;
	add.s64 	%rd30632, %rd30631, %rd30629;
	shr.u64 	%rd30633, %rd30632, 32;
	add.s64 	%rd30634, %rd30633, %rd30627;
	mul.lo.s64 	%rd30635, %rd19, %rd30591;
	shr.u64 	%rd30636, %rd30635, 32;
	and.b64  	%rd30637, %rd30570, 4294967295;
	and.b64  	%rd30638, %rd30635, 4294967295;
	and.b64  	%rd30639, %rd30634, 4294967295;
	add.s64 	%rd30640, %rd30639, %rd30637;
	add.s64 	%rd30641, %rd30640, %rd30638;
	shr.u64 	%rd30642, %rd30641, 32;
	add.s64 	%rd30643, %rd30642, %rd30636;
	mul.lo.s64 	%rd30644, %rd7, %rd30591;
	shr.u64 	%rd30645, %rd30644, 32;
	and.b64  	%rd30646, %rd30579, 4294967295;
	and.b64  	%rd30647, %rd30644, 4294967295;
	and.b64  	%rd30648, %rd30643, 4294967295;
	add.s64 	%rd30649, %rd30648, %rd30646;
	add.s64 	%rd30650, %rd30649, %rd30647;
	shr.u64 	%rd30651, %rd30650, 32;
	add.s64 	%rd30652, %rd30651, %rd30645;
	mul.wide.u32 	%rd30653, %r13, %r5169;
	shr.u64 	%rd30654, %rd30653, 32;
	and.b64  	%rd30655, %rd30588, 4294967295;
	and.b64  	%rd30656, %rd30653, 4294967295;
	and.b64  	%rd30657, %rd30652, 4294967295;
	add.s64 	%rd30658, %rd30657, %rd30655;
	add.s64 	%rd30659, %rd30658, %rd30656;
	shr.u64 	%rd30660, %rd30659, 32;
	add.s64 	%rd30661, %rd30660, %rd30654;
	add.s64 	%rd30662, %rd30590, %rd30661;
	mul.wide.u32 	%rd30663, %r33, %r7088;
	shr.u64 	%rd30664, %rd30663, 32;
	and.b64  	%rd30665, %rd30605, 4294967295;
	and.b64  	%rd30666, %rd30663, 4294967295;
	add.s64 	%rd30667, %rd30666, %rd30665;
	cvt.u32.u64 	%r5170, %rd30667;
	shr.u64 	%rd30668, %rd30667, 32;
	add.s64 	%rd30669, %rd30668, %rd30664;
	mul.wide.u32 	%rd30670, %r32, %r7088;
	shr.u64 	%rd30671, %rd30670, 32;
	and.b64  	%rd30672, %rd30614, 4294967295;
	and.b64  	%rd30673, %rd30670, 4294967295;
	and.b64  	%rd30674, %rd30669, 4294967295;
	add.s64 	%rd30675, %rd30674, %rd30672;
	add.s64 	%rd30676, %rd30675, %rd30673;
	shr.u64 	%rd30677, %rd30676, 32;
	add.s64 	%rd30678, %rd30677, %rd30671;
	mul.wide.u32 	%rd30679, %r31, %r7088;
	shr.u64 	%rd30680, %rd30679, 32;
	and.b64  	%rd30681, %rd30623, 4294967295;
	and.b64  	%rd30682, %rd30679, 4294967295;
	and.b64  	%rd30683, %rd30678, 4294967295;
	add.s64 	%rd30684, %rd30683, %rd30681;
	add.s64 	%rd30685, %rd30684, %rd30682;
	shr.u64 	%rd30686, %rd30685, 32;
	add.s64 	%rd30687, %rd30686, %rd30680;
	mul.wide.u32 	%rd30688, %r30, %r7088;
	shr.u64 	%rd30689, %rd30688, 32;
	and.b64  	%rd30690, %rd30632, 4294967295;
	and.b64  	%rd30691, %rd30688, 4294967295;
	and.b64  	%rd30692, %rd30687, 4294967295;
	add.s64 	%rd30693, %rd30692, %rd30690;
	add.s64 	%rd30694, %rd30693, %rd30691;
	shr.u64 	%rd30695, %rd30694, 32;
	add.s64 	%rd30696, %rd30695, %rd30689;
	mul.wide.u32 	%rd30697, %r29, %r7088;
	shr.u64 	%rd30698, %rd30697, 32;
	and.b64  	%rd30699, %rd30641, 4294967295;
	and.b64  	%rd30700, %rd30697, 4294967295;
	and.b64  	%rd30701, %rd30696, 4294967295;
	add.s64 	%rd30702, %rd30701, %rd30699;
	add.s64 	%rd30703, %rd30702, %rd30700;
	shr.u64 	%rd30704, %rd30703, 32;
	add.s64 	%rd30705, %rd30704, %rd30698;
	mul.wide.u32 	%rd30706, %r28, %r7088;
	shr.u64 	%rd30707, %rd30706, 32;
	and.b64  	%rd30708, %rd30650, 4294967295;
	and.b64  	%rd30709, %rd30706, 4294967295;
	and.b64  	%rd30710, %rd30705, 4294967295;
	add.s64 	%rd30711, %rd30710, %rd30708;
	add.s64 	%rd30712, %rd30711, %rd30709;
	shr.u64 	%rd30713, %rd30712, 32;
	add.s64 	%rd30714, %rd30713, %rd30707;
	mul.wide.u32 	%rd30715, %r27, %r7088;
	shr.u64 	%rd30716, %rd30715, 32;
	and.b64  	%rd30717, %rd30659, 4294967295;
	and.b64  	%rd30718, %rd30715, 4294967295;
	and.b64  	%rd30719, %rd30714, 4294967295;
	add.s64 	%rd30720, %rd30719, %rd30717;
	add.s64 	%rd30721, %rd30720, %rd30718;
	shr.u64 	%rd30722, %rd30721, 32;
	add.s64 	%rd30723, %rd30722, %rd30716;
	mul.wide.u32 	%rd30724, %r26, %r7088;
	shr.u64 	%rd30725, %rd30724, 32;
	and.b64  	%rd30726, %rd30662, 4294967295;
	and.b64  	%rd30727, %rd30724, 4294967295;
	and.b64  	%rd30728, %rd30723, 4294967295;
	add.s64 	%rd30729, %rd30728, %rd30726;
	add.s64 	%rd30730, %rd30729, %rd30727;
	shr.u64 	%rd30731, %rd30730, 32;
	add.s64 	%rd30732, %rd30731, %rd30725;
	mul.lo.s32 	%r5171, %r22, %r5170;
	cvt.u64.u32 	%rd30733, %r5171;
	mul.wide.u32 	%rd30734, %r6, %r5171;
	shr.u64 	%rd30735, %rd30734, 32;
	and.b64  	%rd30736, %rd30667, 4294967295;
	and.b64  	%rd30737, %rd30734, 4294967295;
	add.s64 	%rd30738, %rd30737, %rd30736;
	shr.u64 	%rd30739, %rd30738, 32;
	add.s64 	%rd30740, %rd30739, %rd30735;
	mul.lo.s64 	%rd30741, %rd2, %rd30733;
	shr.u64 	%rd30742, %rd30741, 32;
	and.b64  	%rd30743, %rd30676, 4294967295;
	and.b64  	%rd30744, %rd30741, 4294967295;
	and.b64  	%rd30745, %rd30740, 4294967295;
	add.s64 	%rd30746, %rd30745, %rd30743;
	add.s64 	%rd30747, %rd30746, %rd30744;
	shr.u64 	%rd30748, %rd30747, 32;
	add.s64 	%rd30749, %rd30748, %rd30742;
	mul.lo.s64 	%rd30750, %rd3, %rd30733;
	shr.u64 	%rd30751, %rd30750, 32;
	and.b64  	%rd30752, %rd30685, 4294967295;
	and.b64  	%rd30753, %rd30750, 4294967295;
	and.b64  	%rd30754, %rd30749, 4294967295;
	add.s64 	%rd30755, %rd30754, %rd30752;
	add.s64 	%rd30756, %rd30755, %rd30753;
	shr.u64 	%rd30757, %rd30756, 32;
	add.s64 	%rd30758, %rd30757, %rd30751;
	mul.lo.s64 	%rd30759, %rd17, %rd30733;
	shr.u64 	%rd30760, %rd30759, 32;
	and.b64  	%rd30761, %rd30694, 4294967295;
	and.b64  	%rd30762, %rd30759, 4294967295;
	and.b64  	%rd30763, %rd30758, 4294967295;
	add.s64 	%rd30764, %rd30763, %rd30761;
	add.s64 	%rd30765, %rd30764, %rd30762;
	shr.u64 	%rd30766, %rd30765, 32;
	add.s64 	%rd30767, %rd30766, %rd30760;
	mul.lo.s64 	%rd30768, %rd18, %rd30733;
	shr.u64 	%rd30769, %rd30768, 32;
	and.b64  	%rd30770, %rd30703, 4294967295;
	and.b64  	%rd30771, %rd30768, 4294967295;
	and.b64  	%rd30772, %rd30767, 4294967295;
	add.s64 	%rd30773, %rd30772, %rd30770;
	add.s64 	%rd30774, %rd30773, %rd30771;
	shr.u64 	%rd30775, %rd30774, 32;
	add.s64 	%rd30776, %rd30775, %rd30769;
	mul.lo.s64 	%rd30777, %rd19, %rd30733;
	shr.u64 	%rd30778, %rd30777, 32;
	and.b64  	%rd30779, %rd30712, 4294967295;
	and.b64  	%rd30780, %rd30777, 4294967295;
	and.b64  	%rd30781, %rd30776, 4294967295;
	add.s64 	%rd30782, %rd30781, %rd30779;
	add.s64 	%rd30783, %rd30782, %rd30780;
	shr.u64 	%rd30784, %rd30783, 32;
	add.s64 	%rd30785, %rd30784, %rd30778;
	mul.lo.s64 	%rd30786, %rd7, %rd30733;
	shr.u64 	%rd30787, %rd30786, 32;
	and.b64  	%rd30788, %rd30721, 4294967295;
	and.b64  	%rd30789, %rd30786, 4294967295;
	and.b64  	%rd30790, %rd30785, 4294967295;
	add.s64 	%rd30791, %rd30790, %rd30788;
	add.s64 	%rd30792, %rd30791, %rd30789;
	shr.u64 	%rd30793, %rd30792, 32;
	add.s64 	%rd30794, %rd30793, %rd30787;
	mul.wide.u32 	%rd30795, %r13, %r5171;
	shr.u64 	%rd30796, %rd30795, 32;
	and.b64  	%rd30797, %rd30730, 4294967295;
	and.b64  	%rd30798, %rd30795, 4294967295;
	and.b64  	%rd30799, %rd30794, 4294967295;
	add.s64 	%rd30800, %rd30799, %rd30797;
	add.s64 	%rd30801, %rd30800, %rd30798;
	shr.u64 	%rd30802, %rd30801, 32;
	add.s64 	%rd30803, %rd30802, %rd30796;
	add.s64 	%rd30804, %rd30732, %rd30803;
	mul.wide.u32 	%rd30805, %r33, %r7089;
	shr.u64 	%rd30806, %rd30805, 32;
	and.b64  	%rd30807, %rd30747, 4294967295;
	and.b64  	%rd30808, %rd30805, 4294967295;
	add.s64 	%rd30809, %rd30808, %rd30807;
	cvt.u32.u64 	%r5172, %rd30809;
	shr.u64 	%rd30810, %rd30809, 32;
	add.s64 	%rd30811, %rd30810, %rd30806;
	mul.wide.u32 	%rd30812, %r32, %r7089;
	shr.u64 	%rd30813, %rd30812, 32;
	and.b64  	%rd30814, %rd30756, 4294967295;
	and.b64  	%rd30815, %rd30812, 4294967295;
	and.b64  	%rd30816, %rd30811, 4294967295;
	add.s64 	%rd30817, %rd30816, %rd30814;
	add.s64 	%rd30818, %rd30817, %rd30815;
	shr.u64 	%rd30819, %rd30818, 32;
	add.s64 	%rd30820, %rd30819, %rd30813;
	mul.wide.u32 	%rd30821, %r31, %r7089;
	shr.u64 	%rd30822, %rd30821, 32;
	and.b64  	%rd30823, %rd30765, 4294967295;
	and.b64  	%rd30824, %rd30821, 4294967295;
	and.b64  	%rd30825, %rd30820, 4294967295;
	add.s64 	%rd30826, %rd30825, %rd30823;
	add.s64 	%rd30827, %rd30826, %rd30824;
	shr.u64 	%rd30828, %rd30827, 32;
	add.s64 	%rd30829, %rd30828, %rd30822;
	mul.wide.u32 	%rd30830, %r30, %r7089;
	shr.u64 	%rd30831, %rd30830, 32;
	and.b64  	%rd30832, %rd30774, 4294967295;
	and.b64  	%rd30833, %rd30830, 4294967295;
	and.b64  	%rd30834, %rd30829, 4294967295;
	add.s64 	%rd30835, %rd30834, %rd30832;
	add.s64 	%rd30836, %rd30835, %rd30833;
	shr.u64 	%rd30837, %rd30836, 32;
	add.s64 	%rd30838, %rd30837, %rd30831;
	mul.wide.u32 	%rd30839, %r29, %r7089;
	shr.u64 	%rd30840, %rd30839, 32;
	and.b64  	%rd30841, %rd30783, 4294967295;
	and.b64  	%rd30842, %rd30839, 4294967295;
	and.b64  	%rd30843, %rd30838, 4294967295;
	add.s64 	%rd30844, %rd30843, %rd30841;
	add.s64 	%rd30845, %rd30844, %rd30842;
	shr.u64 	%rd30846, %rd30845, 32;
	add.s64 	%rd30847, %rd30846, %rd30840;
	mul.wide.u32 	%rd30848, %r28, %r7089;
	shr.u64 	%rd30849, %rd30848, 32;
	and.b64  	%rd30850, %rd30792, 4294967295;
	and.b64  	%rd30851, %rd30848, 4294967295;
	and.b64  	%rd30852, %rd30847, 4294967295;
	add.s64 	%rd30853, %rd30852, %rd30850;
	add.s64 	%rd30854, %rd30853, %rd30851;
	shr.u64 	%rd30855, %rd30854, 32;
	add.s64 	%rd30856, %rd30855, %rd30849;
	mul.wide.u32 	%rd30857, %r27, %r7089;
	shr.u64 	%rd30858, %rd30857, 32;
	and.b64  	%rd30859, %rd30801, 4294967295;
	and.b64  	%rd30860, %rd30857, 4294967295;
	and.b64  	%rd30861, %rd30856, 4294967295;
	add.s64 	%rd30862, %rd30861, %rd30859;
	add.s64 	%rd30863, %rd30862, %rd30860;
	shr.u64 	%rd30864, %rd30863, 32;
	add.s64 	%rd30865, %rd30864, %rd30858;
	mul.wide.u32 	%rd30866, %r26, %r7089;
	shr.u64 	%rd30867, %rd30866, 32;
	and.b64  	%rd30868, %rd30804, 4294967295;
	and.b64  	%rd30869, %rd30866, 4294967295;
	and.b64  	%rd30870, %rd30865, 4294967295;
	add.s64 	%rd30871, %rd30870, %rd30868;
	add.s64 	%rd30872, %rd30871, %rd30869;
	shr.u64 	%rd30873, %rd30872, 32;
	add.s64 	%rd30874, %rd30873, %rd30867;
	mul.lo.s32 	%r5173, %r22, %r5172;
	cvt.u64.u32 	%rd30875, %r5173;
	mul.wide.u32 	%rd30876, %r6, %r5173;
	shr.u64 	%rd30877, %rd30876, 32;
	and.b64  	%rd30878, %rd30809, 4294967295;
	and.b64  	%rd30879, %rd30876, 4294967295;
	add.s64 	%rd30880, %rd30879, %rd30878;
	shr.u64 	%rd30881, %rd30880, 32;
	add.s64 	%rd30882, %rd30881, %rd30877;
	mul.lo.s64 	%rd30883, %rd2, %rd30875;
	shr.u64 	%rd30884, %rd30883, 32;
	and.b64  	%rd30885, %rd30818, 4294967295;
	and.b64  	%rd30886, %rd30883, 4294967295;
	and.b64  	%rd30887, %rd30882, 4294967295;
	add.s64 	%rd30888, %rd30887, %rd30885;
	add.s64 	%rd30889, %rd30888, %rd30886;
	shr.u64 	%rd30890, %rd30889, 32;
	add.s64 	%rd30891, %rd30890, %rd30884;
	mul.lo.s64 	%rd30892, %rd3, %rd30875;
	shr.u64 	%rd30893, %rd30892, 32;
	and.b64  	%rd30894, %rd30827, 4294967295;
	and.b64  	%rd30895, %rd30892, 4294967295;
	and.b64  	%rd30896, %rd30891, 4294967295;
	add.s64 	%rd30897, %rd30896, %rd30894;
	add.s64 	%rd30898, %rd30897, %rd30895;
	shr.u64 	%rd30899, %rd30898, 32;
	add.s64 	%rd30900, %rd30899, %rd30893;
	mul.lo.s64 	%rd30901, %rd17, %rd30875;
	shr.u64 	%rd30902, %rd30901, 32;
	and.b64  	%rd30903, %rd30836, 4294967295;
	and.b64  	%rd30904, %rd30901, 4294967295;
	and.b64  	%rd30905, %rd30900, 4294967295;
	add.s64 	%rd30906, %rd30905, %rd30903;
	add.s64 	%rd30907, %rd30906, %rd30904;
	shr.u64 	%rd30908, %rd30907, 32;
	add.s64 	%rd30909, %rd30908, %rd30902;
	mul.lo.s64 	%rd30910, %rd18, %rd30875;
	shr.u64 	%rd30911, %rd30910, 32;
	and.b64  	%rd30912, %rd30845, 4294967295;
	and.b64  	%rd30913, %rd30910, 4294967295;
	and.b64  	%rd30914, %rd30909, 4294967295;
	add.s64 	%rd30915, %rd30914, %rd30912;
	add.s64 	%rd30916, %rd30915, %rd30913;
	shr.u64 	%rd30917, %rd30916, 32;
	add.s64 	%rd30918, %rd30917, %rd30911;
	mul.lo.s64 	%rd30919, %rd19, %rd30875;
	shr.u64 	%rd30920, %rd30919, 32;
	and.b64  	%rd30921, %rd30854, 4294967295;
	and.b64  	%rd30922, %rd30919, 4294967295;
	and.b64  	%rd30923, %rd30918, 4294967295;
	add.s64 	%rd30924, %rd30923, %rd30921;
	add.s64 	%rd30925, %rd30924, %rd30922;
	shr.u64 	%rd30926, %rd30925, 32;
	add.s64 	%rd30927, %rd30926, %rd30920;
	mul.lo.s64 	%rd30928, %rd7, %rd30875;
	shr.u64 	%rd30929, %rd30928, 32;
	and.b64  	%rd30930, %rd30863, 4294967295;
	and.b64  	%rd30931, %rd30928, 4294967295;
	and.b64  	%rd30932, %rd30927, 4294967295;
	add.s64 	%rd30933, %rd30932, %rd30930;
	add.s64 	%rd30934, %rd30933, %rd30931;
	shr.u64 	%rd30935, %rd30934, 32;
	add.s64 	%rd30936, %rd30935, %rd30929;
	mul.wide.u32 	%rd30937, %r13, %r5173;
	shr.u64 	%rd30938, %rd30937, 32;
	and.b64  	%rd30939, %rd30872, 4294967295;
	and.b64  	%rd30940, %rd30937, 4294967295;
	and.b64  	%rd30941, %rd30936, 4294967295;
	add.s64 	%rd30942, %rd30941, %rd30939;
	add.s64 	%rd30943, %rd30942, %rd30940;
	shr.u64 	%rd30944, %rd30943, 32;
	add.s64 	%rd30945, %rd30944, %rd30938;
	add.s64 	%rd30946, %rd30874, %rd30945;
	mul.wide.u32 	%rd30947, %r33, %r7090;
	shr.u64 	%rd30948, %rd30947, 32;
	and.b64  	%rd30949, %rd30889, 4294967295;
	and.b64  	%rd30950, %rd30947, 4294967295;
	add.s64 	%rd30951, %rd30950, %rd30949;
	cvt.u32.u64 	%r5174, %rd30951;
	shr.u64 	%rd30952, %rd30951, 32;
	add.s64 	%rd30953, %rd30952, %rd30948;
	mul.wide.u32 	%rd30954, %r32, %r7090;
	shr.u64 	%rd30955, %rd30954, 32;
	and.b64  	%rd30956, %rd30898, 4294967295;
	and.b64  	%rd30957, %rd30954, 4294967295;
	and.b64  	%rd30958, %rd30953, 4294967295;
	add.s64 	%rd30959, %rd30958, %rd30956;
	add.s64 	%rd30960, %rd30959, %rd30957;
	shr.u64 	%rd30961, %rd30960, 32;
	add.s64 	%rd30962, %rd30961, %rd30955;
	mul.wide.u32 	%rd30963, %r31, %r7090;
	shr.u64 	%rd30964, %rd30963, 32;
	and.b64  	%rd30965, %rd30907, 4294967295;
	and.b64  	%rd30966, %rd30963, 4294967295;
	and.b64  	%rd30967, %rd30962, 4294967295;
	add.s64 	%rd30968, %rd30967, %rd30965;
	add.s64 	%rd30969, %rd30968, %rd30966;
	shr.u64 	%rd30970, %rd30969, 32;
	add.s64 	%rd30971, %rd30970, %rd30964;
	mul.wide.u32 	%rd30972, %r30, %r7090;
	shr.u64 	%rd30973, %rd30972, 32;
	and.b64  	%rd30974, %rd30916, 4294967295;
	and.b64  	%rd30975, %rd30972, 4294967295;
	and.b64  	%rd30976, %rd30971, 4294967295;
	add.s64 	%rd30977, %rd30976, %rd30974;
	add.s64 	%rd30978, %rd30977, %rd30975;
	shr.u64 	%rd30979, %rd30978, 32;
	add.s64 	%rd30980, %rd30979, %rd30973;
	mul.wide.u32 	%rd30981, %r29, %r7090;
	shr.u64 	%rd30982, %rd30981, 32;
	and.b64  	%rd30983, %rd30925, 4294967295;
	and.b64  	%rd30984, %rd30981, 4294967295;
	and.b64  	%rd30985, %rd30980, 4294967295;
	add.s64 	%rd30986, %rd30985, %rd30983;
	add.s64 	%rd30987, %rd30986, %rd30984;
	shr.u64 	%rd30988, %rd30987, 32;
	add.s64 	%rd30989, %rd30988, %rd30982;
	mul.wide.u32 	%rd30990, %r28, %r7090;
	shr.u64 	%rd30991, %rd30990, 32;
	and.b64  	%rd30992, %rd30934, 4294967295;
	and.b64  	%rd30993, %rd30990, 4294967295;
	and.b64  	%rd30994, %rd30989, 4294967295;
	add.s64 	%rd30995, %rd30994, %rd30992;
	add.s64 	%rd30996, %rd30995, %rd30993;
	shr.u64 	%rd30997, %rd30996, 32;
	add.s64 	%rd30998, %rd30997, %rd30991;
	mul.wide.u32 	%rd30999, %r27, %r7090;
	shr.u64 	%rd31000, %rd30999, 32;
	and.b64  	%rd31001, %rd30943, 4294967295;
	and.b64  	%rd31002, %rd30999, 4294967295;
	and.b64  	%rd31003, %rd30998, 4294967295;
	add.s64 	%rd31004, %rd31003, %rd31001;
	add.s64 	%rd31005, %rd31004, %rd31002;
	shr.u64 	%rd31006, %rd31005, 32;
	add.s64 	%rd31007, %rd31006, %rd31000;
	mul.wide.u32 	%rd31008, %r26, %r7090;
	shr.u64 	%rd31009, %rd31008, 32;
	and.b64  	%rd31010, %rd30946, 4294967295;
	and.b64  	%rd31011, %rd31008, 4294967295;
	and.b64  	%rd31012, %rd31007, 4294967295;
	add.s64 	%rd31013, %rd31012, %rd31010;
	add.s64 	%rd31014, %rd31013, %rd31011;
	shr.u64 	%rd31015, %rd31014, 32;
	add.s64 	%rd31016, %rd31015, %rd31009;
	mul.lo.s32 	%r5175, %r22, %r5174;
	cvt.u64.u32 	%rd31017, %r5175;
	mul.wide.u32 	%rd31018, %r6, %r5175;
	shr.u64 	%rd31019, %rd31018, 32;
	and.b64  	%rd31020, %rd30951, 4294967295;
	and.b64  	%rd31021, %rd31018, 4294967295;
	add.s64 	%rd31022, %rd31021, %rd31020;
	shr.u64 	%rd31023, %rd31022, 32;
	add.s64 	%rd31024, %rd31023, %rd31019;
	mul.lo.s64 	%rd31025, %rd2, %rd31017;
	shr.u64 	%rd31026, %rd31025, 32;
	and.b64  	%rd31027, %rd30960, 4294967295;
	and.b64  	%rd31028, %rd31025, 4294967295;
	and.b64  	%rd31029, %rd31024, 4294967295;
	add.s64 	%rd31030, %rd31029, %rd31027;
	add.s64 	%rd31031, %rd31030, %rd31028;
	shr.u64 	%rd31032, %rd31031, 32;
	add.s64 	%rd31033, %rd31032, %rd31026;
	mul.lo.s64 	%rd31034, %rd3, %rd31017;
	shr.u64 	%rd31035, %rd31034, 32;
	and.b64  	%rd31036, %rd30969, 4294967295;
	and.b64  	%rd31037, %rd31034, 4294967295;
	and.b64  	%rd31038, %rd31033, 4294967295;
	add.s64 	%rd31039, %rd31038, %rd31036;
	add.s64 	%rd31040, %rd31039, %rd31037;
	shr.u64 	%rd31041, %rd31040, 32;
	add.s64 	%rd31042, %rd31041, %rd31035;
	mul.lo.s64 	%rd31043, %rd17, %rd31017;
	shr.u64 	%rd31044, %rd31043, 32;
	and.b64  	%rd31045, %rd30978, 4294967295;
	and.b64  	%rd31046, %rd31043, 4294967295;
	and.b64  	%rd31047, %rd31042, 4294967295;
	add.s64 	%rd31048, %rd31047, %rd31045;
	add.s64 	%rd31049, %rd31048, %rd31046;
	shr.u64 	%rd31050, %rd31049, 32;
	add.s64 	%rd31051, %rd31050, %rd31044;
	mul.lo.s64 	%rd31052, %rd18, %rd31017;
	shr.u64 	%rd31053, %rd31052, 32;
	and.b64  	%rd31054, %rd30987, 4294967295;
	and.b64  	%rd31055, %rd31052, 4294967295;
	and.b64  	%rd31056, %rd31051, 4294967295;
	add.s64 	%rd31057, %rd31056, %rd31054;
	add.s64 	%rd31058, %rd31057, %rd31055;
	shr.u64 	%rd31059, %rd31058, 32;
	add.s64 	%rd31060, %rd31059, %rd31053;
	mul.lo.s64 	%rd31061, %rd19, %rd31017;
	shr.u64 	%rd31062, %rd31061, 32;
	and.b64  	%rd31063, %rd30996, 4294967295;
	and.b64  	%rd31064, %rd31061, 4294967295;
	and.b64  	%rd31065, %rd31060, 4294967295;
	add.s64 	%rd31066, %rd31065, %rd31063;
	add.s64 	%rd31067, %rd31066, %rd31064;
	shr.u64 	%rd31068, %rd31067, 32;
	add.s64 	%rd31069, %rd31068, %rd31062;
	mul.lo.s64 	%rd31070, %rd7, %rd31017;
	shr.u64 	%rd31071, %rd31070, 32;
	and.b64  	%rd31072, %rd31005, 4294967295;
	and.b64  	%rd31073, %rd31070, 4294967295;
	and.b64  	%rd31074, %rd31069, 4294967295;
	add.s64 	%rd31075, %rd31074, %rd31072;
	add.s64 	%rd31076, %rd31075, %rd31073;
	shr.u64 	%rd31077, %rd31076, 32;
	add.s64 	%rd31078, %rd31077, %rd31071;
	mul.wide.u32 	%rd31079, %r13, %r5175;
	shr.u64 	%rd31080, %rd31079, 32;
	and.b64  	%rd31081, %rd31014, 4294967295;
	and.b64  	%rd31082, %rd31079, 4294967295;
	and.b64  	%rd31083, %rd31078, 4294967295;
	add.s64 	%rd31084, %rd31083, %rd31081;
	add.s64 	%rd31085, %rd31084, %rd31082;
	shr.u64 	%rd31086, %rd31085, 32;
	add.s64 	%rd31087, %rd31086, %rd31080;
	add.s64 	%rd31088, %rd31016, %rd31087;
	mul.wide.u32 	%rd31089, %r33, %r7091;
	shr.u64 	%rd31090, %rd31089, 32;
	and.b64  	%rd31091, %rd31031, 4294967295;
	and.b64  	%rd31092, %rd31089, 4294967295;
	add.s64 	%rd31093, %rd31092, %rd31091;
	cvt.u32.u64 	%r5176, %rd31093;
	shr.u64 	%rd31094, %rd31093, 32;
	add.s64 	%rd31095, %rd31094, %rd31090;
	mul.wide.u32 	%rd31096, %r32, %r7091;
	shr.u64 	%rd31097, %rd31096, 32;
	and.b64  	%rd31098, %rd31040, 4294967295;
	and.b64  	%rd31099, %rd31096, 4294967295;
	and.b64  	%rd31100, %rd31095, 4294967295;
	add.s64 	%rd31101, %rd31100, %rd31098;
	add.s64 	%rd31102, %rd31101, %rd31099;
	shr.u64 	%rd31103, %rd31102, 32;
	add.s64 	%rd31104, %rd31103, %rd31097;
	mul.wide.u32 	%rd31105, %r31, %r7091;
	shr.u64 	%rd31106, %rd31105, 32;
	and.b64  	%rd31107, %rd31049, 4294967295;
	and.b64  	%rd31108, %rd31105, 4294967295;
	and.b64  	%rd31109, %rd31104, 4294967295;
	add.s64 	%rd31110, %rd31109, %rd31107;
	add.s64 	%rd31111, %rd31110, %rd31108;
	shr.u64 	%rd31112, %rd31111, 32;
	add.s64 	%rd31113, %rd31112, %rd31106;
	mul.wide.u32 	%rd31114, %r30, %r7091;
	shr.u64 	%rd31115, %rd31114, 32;
	and.b64  	%rd31116, %rd31058, 4294967295;
	and.b64  	%rd31117, %rd31114, 4294967295;
	and.b64  	%rd31118, %rd31113, 4294967295;
	add.s64 	%rd31119, %rd31118, %rd31116;
	add.s64 	%rd31120, %rd31119, %rd31117;
	shr.u64 	%rd31121, %rd31120, 32;
	add.s64 	%rd31122, %rd31121, %rd31115;
	mul.wide.u32 	%rd31123, %r29, %r7091;
	shr.u64 	%rd31124, %rd31123, 32;
	and.b64  	%rd31125, %rd31067, 4294967295;
	and.b64  	%rd31126, %rd31123, 4294967295;
	and.b64  	%rd31127, %rd31122, 4294967295;
	add.s64 	%rd31128, %rd31127, %rd31125;
	add.s64 	%rd31129, %rd31128, %rd31126;
	shr.u64 	%rd31130, %rd31129, 32;
	add.s64 	%rd31131, %rd31130, %rd31124;
	mul.wide.u32 	%rd31132, %r28, %r7091;
	shr.u64 	%rd31133, %rd31132, 32;
	and.b64  	%rd31134, %rd31076, 4294967295;
	and.b64  	%rd31135, %rd31132, 4294967295;
	and.b64  	%rd31136, %rd31131, 4294967295;
	add.s64 	%rd31137, %rd31136, %rd31134;
	add.s64 	%rd31138, %rd31137, %rd31135;
	shr.u64 	%rd31139, %rd31138, 32;
	add.s64 	%rd31140, %rd31139, %rd31133;
	mul.wide.u32 	%rd31141, %r27, %r7091;
	shr.u64 	%rd31142, %rd31141, 32;
	and.b64  	%rd31143, %rd31085, 4294967295;
	and.b64  	%rd31144, %rd31141, 4294967295;
	and.b64  	%rd31145, %rd31140, 4294967295;
	add.s64 	%rd31146, %rd31145, %rd31143;
	add.s64 	%rd31147, %rd31146, %rd31144;
	shr.u64 	%rd31148, %rd31147, 32;
	add.s64 	%rd31149, %rd31148, %rd31142;
	mul.wide.u32 	%rd31150, %r26, %r7091;
	shr.u64 	%rd31151, %rd31150, 32;
	and.b64  	%rd31152, %rd31088, 4294967295;
	and.b64  	%rd31153, %rd31150, 4294967295;
	and.b64  	%rd31154, %rd31149, 4294967295;
	add.s64 	%rd31155, %rd31154, %rd31152;
	add.s64 	%rd31156, %rd31155, %rd31153;
	shr.u64 	%rd31157, %rd31156, 32;
	add.s64 	%rd31158, %rd31157, %rd31151;
	mul.lo.s32 	%r5177, %r22, %r5176;
	cvt.u64.u32 	%rd31159, %r5177;
	mul.wide.u32 	%rd31160, %r6, %r5177;
	shr.u64 	%rd31161, %rd31160, 32;
	and.b64  	%rd31162, %rd31093, 4294967295;
	and.b64  	%rd31163, %rd31160, 4294967295;
	add.s64 	%rd31164, %rd31163, %rd31162;
	shr.u64 	%rd31165, %rd31164, 32;
	add.s64 	%rd31166, %rd31165, %rd31161;
	mul.lo.s64 	%rd31167, %rd2, %rd31159;
	shr.u64 	%rd31168, %rd31167, 32;
	and.b64  	%rd31169, %rd31102, 4294967295;
	and.b64  	%rd31170, %rd31167, 4294967295;
	and.b64  	%rd31171, %rd31166, 4294967295;
	add.s64 	%rd31172, %rd31171, %rd31169;
	add.s64 	%rd31173, %rd31172, %rd31170;
	shr.u64 	%rd31174, %rd31173, 32;
	add.s64 	%rd31175, %rd31174, %rd31168;
	mul.lo.s64 	%rd31176, %rd3, %rd31159;
	shr.u64 	%rd31177, %rd31176, 32;
	and.b64  	%rd31178, %rd31111, 4294967295;
	and.b64  	%rd31179, %rd31176, 4294967295;
	and.b64  	%rd31180, %rd31175, 4294967295;
	add.s64 	%rd31181, %rd31180, %rd31178;
	add.s64 	%rd31182, %rd31181, %rd31179;
	shr.u64 	%rd31183, %rd31182, 32;
	add.s64 	%rd31184, %rd31183, %rd31177;
	mul.lo.s64 	%rd31185, %rd17, %rd31159;
	shr.u64 	%rd31186, %rd31185, 32;
	and.b64  	%rd31187, %rd31120, 4294967295;
	and.b64  	%rd31188, %rd31185, 4294967295;
	and.b64  	%rd31189, %rd31184, 4294967295;
	add.s64 	%rd31190, %rd31189, %rd31187;
	add.s64 	%rd31191, %rd31190, %rd31188;
	shr.u64 	%rd31192, %rd31191, 32;
	add.s64 	%rd31193, %rd31192, %rd31186;
	mul.lo.s64 	%rd31194, %rd18, %rd31159;
	shr.u64 	%rd31195, %rd31194, 32;
	and.b64  	%rd31196, %rd31129, 4294967295;
	and.b64  	%rd31197, %rd31194, 4294967295;
	and.b64  	%rd31198, %rd31193, 4294967295;
	add.s64 	%rd31199, %rd31198, %rd31196;
	add.s64 	%rd31200, %rd31199, %rd31197;
	shr.u64 	%rd31201, %rd31200, 32;
	add.s64 	%rd31202, %rd31201, %rd31195;
	mul.lo.s64 	%rd31203, %rd19, %rd31159;
	shr.u64 	%rd31204, %rd31203, 32;
	and.b64  	%rd31205, %rd31138, 4294967295;
	and.b64  	%rd31206, %rd31203, 4294967295;
	and.b64  	%rd31207, %rd31202, 4294967295;
	add.s64 	%rd31208, %rd31207, %rd31205;
	add.s64 	%rd31209, %rd31208, %rd31206;
	shr.u64 	%rd31210, %rd31209, 32;
	add.s64 	%rd31211, %rd31210, %rd31204;
	mul.lo.s64 	%rd31212, %rd7, %rd31159;
	shr.u64 	%rd31213, %rd31212, 32;
	and.b64  	%rd31214, %rd31147, 4294967295;
	and.b64  	%rd31215, %rd31212, 4294967295;
	and.b64  	%rd31216, %rd31211, 4294967295;
	add.s64 	%rd31217, %rd31216, %rd31214;
	add.s64 	%rd31218, %rd31217, %rd31215;
	shr.u64 	%rd31219, %rd31218, 32;
	add.s64 	%rd31220, %rd31219, %rd31213;
	mul.wide.u32 	%rd31221, %r13, %r5177;
	shr.u64 	%rd31222, %rd31221, 32;
	and.b64  	%rd31223, %rd31156, 4294967295;
	and.b64  	%rd31224, %rd31221, 4294967295;
	and.b64  	%rd31225, %rd31220, 4294967295;
	add.s64 	%rd31226, %rd31225, %rd31223;
	add.s64 	%rd31227, %rd31226, %rd31224;
	shr.u64 	%rd31228, %rd31227, 32;
	add.s64 	%rd31229, %rd31228, %rd31222;
	add.s64 	%rd31230, %rd31158, %rd31229;
	mul.wide.u32 	%rd31231, %r33, %r7092;
	shr.u64 	%rd31232, %rd31231, 32;
	and.b64  	%rd31233, %rd31173, 4294967295;
	and.b64  	%rd31234, %rd31231, 4294967295;
	add.s64 	%rd31235, %rd31234, %rd31233;
	cvt.u32.u64 	%r5178, %rd31235;
	shr.u64 	%rd31236, %rd31235, 32;
	add.s64 	%rd31237, %rd31236, %rd31232;
	mul.wide.u32 	%rd31238, %r32, %r7092;
	shr.u64 	%rd31239, %rd31238, 32;
	and.b64  	%rd31240, %rd31182, 4294967295;
	and.b64  	%rd31241, %rd31238, 4294967295;
	and.b64  	%rd31242, %rd31237, 4294967295;
	add.s64 	%rd31243, %rd31242, %rd31240;
	add.s64 	%rd31244, %rd31243, %rd31241;
	shr.u64 	%rd31245, %rd31244, 32;
	add.s64 	%rd31246, %rd31245, %rd31239;
	mul.wide.u32 	%rd31247, %r31, %r7092;
	shr.u64 	%rd31248, %rd31247, 32;
	and.b64  	%rd31249, %rd31191, 4294967295;
	and.b64  	%rd31250, %rd31247, 4294967295;
	and.b64  	%rd31251, %rd31246, 4294967295;
	add.s64 	%rd31252, %rd31251, %rd31249;
	add.s64 	%rd31253, %rd31252, %rd31250;
	shr.u64 	%rd31254, %rd31253, 32;
	add.s64 	%rd31255, %rd31254, %rd31248;
	mul.wide.u32 	%rd31256, %r30, %r7092;
	shr.u64 	%rd31257, %rd31256, 32;
	and.b64  	%rd31258, %rd31200, 4294967295;
	and.b64  	%rd31259, %rd31256, 4294967295;
	and.b64  	%rd31260, %rd31255, 4294967295;
	add.s64 	%rd31261, %rd31260, %rd31258;
	add.s64 	%rd31262, %rd31261, %rd31259;
	shr.u64 	%rd31263, %rd31262, 32;
	add.s64 	%rd31264, %rd31263, %rd31257;
	mul.wide.u32 	%rd31265, %r29, %r7092;
	shr.u64 	%rd31266, %rd31265, 32;
	and.b64  	%rd31267, %rd31209, 4294967295;
	and.b64  	%rd31268, %rd31265, 4294967295;
	and.b64  	%rd31269, %rd31264, 4294967295;
	add.s64 	%rd31270, %rd31269, %rd31267;
	add.s64 	%rd31271, %rd31270, %rd31268;
	shr.u64 	%rd31272, %rd31271, 32;
	add.s64 	%rd31273, %rd31272, %rd31266;
	mul.wide.u32 	%rd31274, %r28, %r7092;
	shr.u64 	%rd31275, %rd31274, 32;
	and.b64  	%rd31276, %rd31218, 4294967295;
	and.b64  	%rd31277, %rd31274, 4294967295;
	and.b64  	%rd31278, %rd31273, 4294967295;
	add.s64 	%rd31279, %rd31278, %rd31276;
	add.s64 	%rd31280, %rd31279, %rd31277;
	shr.u64 	%rd31281, %rd31280, 32;
	add.s64 	%rd31282, %rd31281, %rd31275;
	mul.wide.u32 	%rd31283, %r27, %r7092;
	shr.u64 	%rd31284, %rd31283, 32;
	and.b64  	%rd31285, %rd31227, 4294967295;
	and.b64  	%rd31286, %rd31283, 4294967295;
	and.b64  	%rd31287, %rd31282, 4294967295;
	add.s64 	%rd31288, %rd31287, %rd31285;
	add.s64 	%rd31289, %rd31288, %rd31286;
	shr.u64 	%rd31290, %rd31289, 32;
	add.s64 	%rd31291, %rd31290, %rd31284;
	mul.wide.u32 	%rd31292, %r26, %r7092;
	{ .reg .b32 tmp; mov.b64 {tmp, %r5179}, %rd31292; }
	and.b64  	%rd31293, %rd31230, 4294967295;
	and.b64  	%rd31294, %rd31292, 4294967295;
	and.b64  	%rd31295, %rd31291, 4294967295;
	add.s64 	%rd31296, %rd31295, %rd31293;
	add.s64 	%rd31297, %rd31296, %rd31294;
	{ .reg .b32 tmp; mov.b64 {tmp, %r5180}, %rd31297; }
	add.s32 	%r5181, %r5180, %r5179;
	mul.lo.s32 	%r5182, %r22, %r5178;
	cvt.u64.u32 	%rd31298, %r5182;
	mul.wide.u32 	%rd31299, %r6, %r5182;
	shr.u64 	%rd31300, %rd31299, 32;
	and.b64  	%rd31301, %rd31235, 4294967295;
	and.b64  	%rd31302, %rd31299, 4294967295;
	add.s64 	%rd31303, %rd31302, %rd31301;
	shr.u64 	%rd31304, %rd31303, 32;
	add.s64 	%rd31305, %rd31304, %rd31300;
	mul.lo.s64 	%rd31306, %rd2, %rd31298;
	shr.u64 	%rd31307, %rd31306, 32;
	and.b64  	%rd31308, %rd31244, 4294967295;
	and.b64  	%rd31309, %rd31306, 4294967295;
	and.b64  	%rd31310, %rd31305, 4294967295;
	add.s64 	%rd31311, %rd31310, %rd31308;
	add.s64 	%rd31312, %rd31311, %rd31309;
	cvt.u32.u64 	%r7100, %rd31312;
	shr.u64 	%rd31313, %rd31312, 32;
	add.s64 	%rd31314, %rd31313, %rd31307;
	mul.lo.s64 	%rd31315, %rd3, %rd31298;
	shr.u64 	%rd31316, %rd31315, 32;
	and.b64  	%rd31317, %rd31253, 4294967295;
	and.b64  	%rd31318, %rd31315, 4294967295;
	and.b64  	%rd31319, %rd31314, 4294967295;
	add.s64 	%rd31320, %rd31319, %rd31317;
	add.s64 	%rd31321, %rd31320, %rd31318;
	cvt.u32.u64 	%r7099, %rd31321;
	shr.u64 	%rd31322, %rd31321, 32;
	add.s64 	%rd31323, %rd31322, %rd31316;
	mul.lo.s64 	%rd31324, %rd17, %rd31298;
	shr.u64 	%rd31325, %rd31324, 32;
	and.b64  	%rd31326, %rd31262, 4294967295;
	and.b64  	%rd31327, %rd31324, 4294967295;
	and.b64  	%rd31328, %rd31323, 4294967295;
	add.s64 	%rd31329, %rd31328, %rd31326;
	add.s64 	%rd31330, %rd31329, %rd31327;
	cvt.u32.u64 	%r7098, %rd31330;
	shr.u64 	%rd31331, %rd31330, 32;
	add.s64 	%rd31332, %rd31331, %rd31325;
	mul.lo.s64 	%rd31333, %rd18, %rd31298;
	shr.u64 	%rd31334, %rd31333, 32;
	and.b64  	%rd31335, %rd31271, 4294967295;
	and.b64  	%rd31336, %rd31333, 4294967295;
	and.b64  	%rd31337, %rd31332, 4294967295;
	add.s64 	%rd31338, %rd31337, %rd31335;
	add.s64 	%rd31339, %rd31338, %rd31336;
	cvt.u32.u64 	%r7097, %rd31339;
	shr.u64 	%rd31340, %rd31339, 32;
	add.s64 	%rd31341, %rd31340, %rd31334;
	mul.lo.s64 	%rd31342, %rd19, %rd31298;
	shr.u64 	%rd31343, %rd31342, 32;
	and.b64  	%rd31344, %rd31280, 4294967295;
	and.b64  	%rd31345, %rd31342, 4294967295;
	and.b64  	%rd31346, %rd31341, 4294967295;
	add.s64 	%rd31347, %rd31346, %rd31344;
	add.s64 	%rd31348, %rd31347, %rd31345;
	cvt.u32.u64 	%r7096, %rd31348;
	shr.u64 	%rd31349, %rd31348, 32;
	add.s64 	%rd31350, %rd31349, %rd31343;
	mul.lo.s64 	%rd31351, %rd7, %rd31298;
	shr.u64 	%rd31352, %rd31351, 32;
	and.b64  	%rd31353, %rd31289, 4294967295;
	and.b64  	%rd31354, %rd31351, 4294967295;
	and.b64  	%rd31355, %rd31350, 4294967295;
	add.s64 	%rd31356, %rd31355, %rd31353;
	add.s64 	%rd31357, %rd31356, %rd31354;
	cvt.u32.u64 	%r7095, %rd31357;
	shr.u64 	%rd31358, %rd31357, 32;
	add.s64 	%rd31359, %rd31358, %rd31352;
	mul.wide.u32 	%rd31360, %r13, %r5182;
	{ .reg .b32 tmp; mov.b64 {tmp, %r5183}, %rd31360; }
	and.b64  	%rd31361, %rd31297, 4294967295;
	and.b64  	%rd31362, %rd31360, 4294967295;
	and.b64  	%rd31363, %rd31359, 4294967295;
	add.s64 	%rd31364, %rd31363, %rd31361;
	add.s64 	%rd31365, %rd31364, %rd31362;
	cvt.u32.u64 	%r7094, %rd31365;
	{ .reg .b32 tmp; mov.b64 {tmp, %r5184}, %rd31365; }
	add.s32 	%r5185, %r5184, %r5183;
	add.s32 	%r7093, %r5181, %r5185;
	setp.lt.u32 	%p3066, %r7093, %r13;
	@%p3066 bra 	$L__BB0_893;
	setp.gt.u32 	%p3067, %r7093, %r13;
	@%p3067 bra 	$L__BB0_892;
	setp.gt.u32 	%p3068, %r12, %r7094;
	@%p3068 bra 	$L__BB0_893;
	setp.lt.u32 	%p3069, %r12, %r7094;
	@%p3069 bra 	$L__BB0_892;
	setp.gt.u32 	%p3070, %r11, %r7095;
	@%p3070 bra 	$L__BB0_893;
	setp.lt.u32 	%p3071, %r11, %r7095;
	@%p3071 bra 	$L__BB0_892;
	setp.gt.u32 	%p3072, %r10, %r7096;
	@%p3072 bra 	$L__BB0_893;
	setp.lt.u32 	%p3073, %r10, %r7096;
	@%p3073 bra 	$L__BB0_892;
	setp.gt.u32 	%p3074, %r9, %r7097;
	@%p3074 bra 	$L__BB0_893;
	setp.lt.u32 	%p3075, %r9, %r7097;
	@%p3075 bra 	$L__BB0_892;
	setp.gt.u32 	%p3076, %r8, %r7098;
	@%p3076 bra 	$L__BB0_893;
	setp.lt.u32 	%p3077, %r8, %r7098;
	@%p3077 bra 	$L__BB0_892;
	setp.gt.u32 	%p3078, %r7, %r7099;
	@%p3078 bra 	$L__BB0_893;
	setp.ge.u32 	%p3079, %r7, %r7099;
	setp.gt.u32 	%p3080, %r6, %r7100;
	and.pred  	%p3081, %p3079, %p3080;
	@%p3081 bra 	$L__BB0_893;
$L__BB0_892:
	sub.s32 	%r1948, %r7100, %r6;
	setp.lt.u32 	%p3082, %r7100, %r6;
	selp.u32 	%r5186, 1, 0, %p3082;
	add.s32 	%r5187, %r7, %r5186;
	sub.s32 	%r1949, %r7099, %r5187;
	setp.gt.u32 	%p3083, %r7, %r7099;
	setp.eq.s32 	%p3084, %r7, %r7099;
	and.pred  	%p3085, %p3084, %p3082;
	or.pred  	%p3086, %p3083, %p3085;
	selp.u32 	%r5188, 1, 0, %p3086;
	add.s32 	%r5189, %r8, %r5188;
	sub.s32 	%r1950, %r7098, %r5189;
	setp.gt.u32 	%p3087, %r8, %r7098;
	setp.eq.s32 	%p3088, %r8, %r7098;
	and.pred  	%p3089, %p3088, %p3086;
	or.pred  	%p3090, %p3087, %p3089;
	selp.u32 	%r5190, 1, 0, %p3090;
	add.s32 	%r5191, %r9, %r5190;
	sub.s32 	%r1951, %r7097, %r5191;
	setp.gt.u32 	%p3091, %r9, %r7097;
	setp.eq.s32 	%p3092, %r9, %r7097;
	and.pred  	%p3093, %p3092, %p3090;
	or.pred  	%p3094, %p3091, %p3093;
	selp.u32 	%r5192, 1, 0, %p3094;
	add.s32 	%r5193, %r10, %r5192;
	sub.s32 	%r1952, %r7096, %r5193;
	setp.gt.u32 	%p3095, %r10, %r7096;
	setp.eq.s32 	%p3096, %r10, %r7096;
	and.pred  	%p3097, %p3096, %p3094;
	or.pred  	%p3098, %p3095, %p3097;
	selp.u32 	%r5194, 1, 0, %p3098;
	add.s32 	%r5195, %r11, %r5194;
	sub.s32 	%r1953, %r7095, %r5195;
	setp.gt.u32 	%p3099, %r11, %r7095;
	setp.eq.s32 	%p3100, %r11, %r7095;
	and.pred  	%p3101, %p3100, %p3098;
	or.pred  	%p3102, %p3099, %p3101;
	selp.u32 	%r5196, 1, 0, %p3102;
	add.s32 	%r5197, %r12, %r5196;
	sub.s32 	%r1954, %r7094, %r5197;
	setp.gt.u32 	%p3103, %r12, %r7094;
	setp.eq.s32 	%p3104, %r12, %r7094;
	and.pred  	%p3105, %p3104, %p3102;
	or.pred  	%p3106, %p3103, %p3105;
	selp.u32 	%r5198, 1, 0, %p3106;
	add.s32 	%r5199, %r13, %r5198;
	sub.s32 	%r7093, %r7093, %r5199;
	mov.u32 	%r7094, %r1954;
	mov.u32 	%r7095, %r1953;
	mov.u32 	%r7096, %r1952;
	mov.u32 	%r7097, %r1951;
	mov.u32 	%r7098, %r1950;
	mov.u32 	%r7099, %r1949;
	mov.u32 	%r7100, %r1948;
$L__BB0_893:
	mul.wide.u32 	%rd31366, %r7100, %r6963;
	shr.u64 	%rd31367, %rd31366, 32;
	cvt.u32.u64 	%r5201, %rd31366;
	mul.wide.u32 	%rd31368, %r7099, %r6963;
	shr.u64 	%rd31369, %rd31368, 32;
	and.b64  	%rd31370, %rd31368, 4294967295;
	add.s64 	%rd31371, %rd31367, %rd31370;
	shr.u64 	%rd31372, %rd31371, 32;
	add.s64 	%rd31373, %rd31372, %rd31369;
	mul.wide.u32 	%rd31374, %r7098, %r6963;
	shr.u64 	%rd31375, %rd31374, 32;
	and.b64  	%rd31376, %rd31374, 4294967295;
	add.s64 	%rd31377, %rd31373, %rd31376;
	shr.u64 	%rd31378, %rd31377, 32;
	add.s64 	%rd31379, %rd31378, %rd31375;
	mul.wide.u32 	%rd31380, %r7097, %r6963;
	shr.u64 	%rd31381, %rd31380, 32;
	and.b64  	%rd31382, %rd31380, 4294967295;
	add.s64 	%rd31383, %rd31379, %rd31382;
	shr.u64 	%rd31384, %rd31383, 32;
	add.s64 	%rd31385, %rd31384, %rd31381;
	mul.wide.u32 	%rd31386, %r7096, %r6963;
	shr.u64 	%rd31387, %rd31386, 32;
	and.b64  	%rd31388, %rd31386, 4294967295;
	add.s64 	%rd31389, %rd31385, %rd31388;
	shr.u64 	%rd31390, %rd31389, 32;
	add.s64 	%rd31391, %rd31390, %rd31387;
	mul.wide.u32 	%rd31392, %r7095, %r6963;
	shr.u64 	%rd31393, %rd31392, 32;
	and.b64  	%rd31394, %rd31392, 4294967295;
	add.s64 	%rd31395, %rd31391, %rd31394;
	shr.u64 	%rd31396, %rd31395, 32;
	add.s64 	%rd31397, %rd31396, %rd31393;
	mul.wide.u32 	%rd31398, %r7094, %r6963;
	shr.u64 	%rd31399, %rd31398, 32;
	and.b64  	%rd31400, %rd31398, 4294967295;
	add.s64 	%rd31401, %rd31397, %rd31400;
	shr.u64 	%rd31402, %rd31401, 32;
	add.s64 	%rd31403, %rd31402, %rd31399;
	mul.wide.u32 	%rd31404, %r7093, %r6963;
	shr.u64 	%rd31405, %rd31404, 32;
	and.b64  	%rd31406, %rd31404, 4294967295;
	add.s64 	%rd31407, %rd31403, %rd31406;
	shr.u64 	%rd31408, %rd31407, 32;
	add.s64 	%rd31409, %rd31408, %rd31405;
	mul.lo.s32 	%r5202, %r22, %r5201;
	cvt.u64.u32 	%rd31410, %r5202;
	mul.wide.u32 	%rd31411, %r6, %r5202;
	shr.u64 	%rd31412, %rd31411, 32;
	and.b64  	%rd31413, %rd31366, 4294967295;
	and.b64  	%rd31414, %rd31411, 4294967295;
	add.s64 	%rd31415, %rd31414, %rd31413;
	shr.u64 	%rd31416, %rd31415, 32;
	add.s64 	%rd31417, %rd31416, %rd31412;
	mul.lo.s64 	%rd31418, %rd2, %rd31410;
	shr.u64 	%rd31419, %rd31418, 32;
	and.b64  	%rd31420, %rd31371, 4294967295;
	and.b64  	%rd31421, %rd31418, 4294967295;
	and.b64  	%rd31422, %rd31417, 4294967295;
	add.s64 	%rd31423, %rd31422, %rd31420;
	add.s64 	%rd31424, %rd31423, %rd31421;
	shr.u64 	%rd31425, %rd31424, 32;
	add.s64 	%rd31426, %rd31425, %rd31419;
	mul.lo.s64 	%rd31427, %rd3, %rd31410;
	shr.u64 	%rd31428, %rd31427, 32;
	and.b64  	%rd31429, %rd31377, 4294967295;
	and.b64  	%rd31430, %rd31427, 4294967295;
	and.b64  	%rd31431, %rd31426, 4294967295;
	add.s64 	%rd31432, %rd31431, %rd31429;
	add.s64 	%rd31433, %rd31432, %rd31430;
	shr.u64 	%rd31434, %rd31433, 32;
	add.s64 	%rd31435, %rd31434, %rd31428;
	mul.lo.s64 	%rd31436, %rd17, %rd31410;
	shr.u64 	%rd31437, %rd31436, 32;
	and.b64  	%rd31438, %rd31383, 4294967295;
	and.b64  	%rd31439, %rd31436, 4294967295;
	and.b64  	%rd31440, %rd31435, 4294967295;
	add.s64 	%rd31441, %rd31440, %rd31438;
	add.s64 	%rd31442, %rd31441, %rd31439;
	shr.u64 	%rd31443, %rd31442, 32;
	add.s64 	%rd31444, %rd31443, %rd31437;
	mul.lo.s64 	%rd31445, %rd18, %rd31410;
	shr.u64 	%rd31446, %rd31445, 32;
	and.b64  	%rd31447, %rd31389, 4294967295;
	and.b64  	%rd31448, %rd31445, 4294967295;
	and.b64  	%rd31449, %rd31444, 4294967295;
	add.s64 	%rd31450, %rd31449, %rd31447;
	add.s64 	%rd31451, %rd31450, %rd31448;
	shr.u64 	%rd31452, %rd31451, 32;
	add.s64 	%rd31453, %rd31452, %rd31446;
	mul.lo.s64 	%rd31454, %rd19, %rd31410;
	shr.u64 	%rd31455, %rd31454, 32;
	and.b64  	%rd31456, %rd31395, 4294967295;
	and.b64  	%rd31457, %rd31454, 4294967295;
	and.b64  	%rd31458, %rd31453, 4294967295;
	add.s64 	%rd31459, %rd31458, %rd31456;
	add.s64 	%rd31460, %rd31459, %rd31457;
	shr.u64 	%rd31461, %rd31460, 32;
	add.s64 	%rd31462, %rd31461, %rd31455;
	mul.lo.s64 	%rd31463, %rd7, %rd31410;
	shr.u64 	%rd31464, %rd31463, 32;
	and.b64  	%rd31465, %rd31401, 4294967295;
	and.b64  	%rd31466, %rd31463, 4294967295;
	and.b64  	%rd31467, %rd31462, 4294967295;
	add.s64 	%rd31468, %rd31467, %rd31465;
	add.s64 	%rd31469, %rd31468, %rd31466;
	shr.u64 	%rd31470, %rd31469, 32;
	add.s64 	%rd31471, %rd31470, %rd31464;
	mul.wide.u32 	%rd31472, %r13, %r5202;
	shr.u64 	%rd31473, %rd31472, 32;
	and.b64  	%rd31474, %rd31407, 4294967295;
	and.b64  	%rd31475, %rd31472, 4294967295;
	and.b64  	%rd31476, %rd31471, 4294967295;
	add.s64 	%rd31477, %rd31476, %rd31474;
	add.s64 	%rd31478, %rd31477, %rd31475;
	shr.u64 	%rd31479, %rd31478, 32;
	add.s64 	%rd31480, %rd31479, %rd31473;
	add.s64 	%rd31481, %rd31409, %rd31480;
	mul.wide.u32 	%rd31482, %r7100, %r6962;
	shr.u64 	%rd31483, %rd31482, 32;
	and.b64  	%rd31484, %rd31424, 4294967295;
	and.b64  	%rd31485, %rd31482, 4294967295;
	add.s64 	%rd31486, %rd31485, %rd31484;
	cvt.u32.u64 	%r5203, %rd31486;
	shr.u64 	%rd31487, %rd31486, 32;
	add.s64 	%rd31488, %rd31487, %rd31483;
	mul.wide.u32 	%rd31489, %r7099, %r6962;
	shr.u64 	%rd31490, %rd31489, 32;
	and.b64  	%rd31491, %rd31433, 4294967295;
	and.b64  	%rd31492, %rd31489, 4294967295;
	add.s64 	%rd31493, %rd31488, %rd31491;
	add.s64 	%rd31494, %rd31493, %rd31492;
	shr.u64 	%rd31495, %rd31494, 32;
	add.s64 	%rd31496, %rd31495, %rd31490;
	mul.wide.u32 	%rd31497, %r7098, %r6962;
	shr.u64 	%rd31498, %rd31497, 32;
	and.b64  	%rd31499, %rd31442, 4294967295;
	and.b64  	%rd31500, %rd31497, 4294967295;
	and.b64  	%rd31501, %rd31496, 4294967295;
	add.s64 	%rd31502, %rd31501, %rd31499;
	add.s64 	%rd31503, %rd31502, %rd31500;
	shr.u64 	%rd31504, %rd31503, 32;
	add.s64 	%rd31505, %rd31504, %rd31498;
	mul.wide.u32 	%rd31506, %r7097, %r6962;
	shr.u64 	%rd31507, %rd31506, 32;
	and.b64  	%rd31508, %rd31451, 4294967295;
	and.b64  	%rd31509, %rd31506, 4294967295;
	and.b64  	%rd31510, %rd31505, 4294967295;
	add.s64 	%rd31511, %rd31510, %rd31508;
	add.s64 	%rd31512, %rd31511, %rd31509;
	shr.u64 	%rd31513, %rd31512, 32;
	add.s64 	%rd31514, %rd31513, %rd31507;
	mul.wide.u32 	%rd31515, %r7096, %r6962;
	shr.u64 	%rd31516, %rd31515, 32;
	and.b64  	%rd31517, %rd31460, 4294967295;
	and.b64  	%rd31518, %rd31515, 4294967295;
	and.b64  	%rd31519, %rd31514, 4294967295;
	add.s64 	%rd31520, %rd31519, %rd31517;
	add.s64 	%rd31521, %rd31520, %rd31518;
	shr.u64 	%rd31522, %rd31521, 32;
	add.s64 	%rd31523, %rd31522, %rd31516;
	mul.wide.u32 	%rd31524, %r7095, %r6962;
	shr.u64 	%rd31525, %rd31524, 32;
	and.b64  	%rd31526, %rd31469, 4294967295;
	and.b64  	%rd31527, %rd31524, 4294967295;
	and.b64  	%rd31528, %rd31523, 4294967295;
	add.s64 	%rd31529, %rd31528, %rd31526;
	add.s64 	%rd31530, %rd31529, %rd31527;
	shr.u64 	%rd31531, %rd31530, 32;
	add.s64 	%rd31532, %rd31531, %rd31525;
	mul.wide.u32 	%rd31533, %r7094, %r6962;
	shr.u64 	%rd31534, %rd31533, 32;
	and.b64  	%rd31535, %rd31478, 4294967295;
	and.b64  	%rd31536, %rd31533, 4294967295;
	and.b64  	%rd31537, %rd31532, 4294967295;
	add.s64 	%rd31538, %rd31537, %rd31535;
	add.s64 	%rd31539, %rd31538, %rd31536;
	shr.u64 	%rd31540, %rd31539, 32;
	add.s64 	%rd31541, %rd31540, %rd31534;
	mul.wide.u32 	%rd31542, %r7093, %r6962;
	shr.u64 	%rd31543, %rd31542, 32;
	and.b64  	%rd31544, %rd31481, 4294967295;
	and.b64  	%rd31545, %rd31542, 4294967295;
	and.b64  	%rd31546, %rd31541, 4294967295;
	add.s64 	%rd31547, %rd31546, %rd31544;
	add.s64 	%rd31548, %rd31547, %rd31545;
	shr.u64 	%rd31549, %rd31548, 32;
	add.s64 	%rd31550, %rd31549, %rd31543;
	mul.lo.s32 	%r5204, %r22, %r5203;
	cvt.u64.u32 	%rd31551, %r5204;
	mul.wide.u32 	%rd31552, %r6, %r5204;
	shr.u64 	%rd31553, %rd31552, 32;
	and.b64  	%rd31554, %rd31486, 4294967295;
	and.b64  	%rd31555, %rd31552, 4294967295;
	add.s64 	%rd31556, %rd31555, %rd31554;
	shr.u64 	%rd31557, %rd31556, 32;
	add.s64 	%rd31558, %rd31557, %rd31553;
	mul.lo.s64 	%rd31559, %rd2, %rd31551;
	shr.u64 	%rd31560, %rd31559, 32;
	and.b64  	%rd31561, %rd31494, 4294967295;
	and.b64  	%rd31562, %rd31559, 4294967295;
	and.b64  	%rd31563, %rd31558, 4294967295;
	add.s64 	%rd31564, %rd31563, %rd31561;
	add.s64 	%rd31565, %rd31564, %rd31562;
	shr.u64 	%rd31566, %rd31565, 32;
	add.s64 	%rd31567, %rd31566, %rd31560;
	mul.lo.s64 	%rd31568, %rd3, %rd31551;
	shr.u64 	%rd31569, %rd31568, 32;
	and.b64  	%rd31570, %rd31503, 4294967295;
	and.b64  	%rd31571, %rd31568, 4294967295;
	and.b64  	%rd31572, %rd31567, 4294967295;
	add.s64 	%rd31573, %rd31572, %rd31570;
	add.s64 	%rd31574, %rd31573, %rd31571;
	shr.u64 	%rd31575, %rd31574, 32;
	add.s64 	%rd31576, %rd31575, %rd31569;
	mul.lo.s64 	%rd31577, %rd17, %rd31551;
	shr.u64 	%rd31578, %rd31577, 32;
	and.b64  	%rd31579, %rd31512, 4294967295;
	and.b64  	%rd31580, %rd31577, 4294967295;
	and.b64  	%rd31581, %rd31576, 4294967295;
	add.s64 	%rd31582, %rd31581, %rd31579;
	add.s64 	%rd31583, %rd31582, %rd31580;
	shr.u64 	%rd31584, %rd31583, 32;
	add.s64 	%rd31585, %rd31584, %rd31578;
	mul.lo.s64 	%rd31586, %rd18, %rd31551;
	shr.u64 	%rd31587, %rd31586, 32;
	and.b64  	%rd31588, %rd31521, 4294967295;
	and.b64  	%rd31589, %rd31586, 4294967295;
	and.b64  	%rd31590, %rd31585, 4294967295;
	add.s64 	%rd31591, %rd31590, %rd31588;
	add.s64 	%rd31592, %rd31591, %rd31589;
	shr.u64 	%rd31593, %rd31592, 32;
	add.s64 	%rd31594, %rd31593, %rd31587;
	mul.lo.s64 	%rd31595, %rd19, %rd31551;
	shr.u64 	%rd31596, %rd31595, 32;
	and.b64  	%rd31597, %rd31530, 4294967295;
	and.b64  	%rd31598, %rd31595, 4294967295;
	and.b64  	%rd31599, %rd31594, 4294967295;
	add.s64 	%rd31600, %rd31599, %rd31597;
	add.s64 	%rd31601, %rd31600, %rd31598;
	shr.u64 	%rd31602, %rd31601, 32;
	add.s64 	%rd31603, %rd31602, %rd31596;
	mul.lo.s64 	%rd31604, %rd7, %rd31551;
	shr.u64 	%rd31605, %rd31604, 32;
	and.b64  	%rd31606, %rd31539, 4294967295;
	and.b64  	%rd31607, %rd31604, 4294967295;
	and.b64  	%rd31608, %rd31603, 4294967295;
	add.s64 	%rd31609, %rd31608, %rd31606;
	add.s64 	%rd31610, %rd31609, %rd31607;
	shr.u64 	%rd31611, %rd31610, 32;
	add.s64 	%rd31612, %rd31611, %rd31605;
	mul.wide.u32 	%rd31613, %r13, %r5204;
	shr.u64 	%rd31614, %rd31613, 32;
	and.b64  	%rd31615, %rd31548, 4294967295;
	and.b64  	%rd31616, %rd31613, 4294967295;
	and.b64  	%rd31617, %rd31612, 4294967295;
	add.s64 	%rd31618, %rd31617, %rd31615;
	add.s64 	%rd31619, %rd31618, %rd31616;
	shr.u64 	%rd31620, %rd31619, 32;
	add.s64 	%rd31621, %rd31620, %rd31614;
	add.s64 	%rd31622, %rd31550, %rd31621;
	mul.wide.u32 	%rd31623, %r7100, %r6961;
	shr.u64 	%rd31624, %rd31623, 32;
	and.b64  	%rd31625, %rd31565, 4294967295;
	and.b64  	%rd31626, %rd31623, 4294967295;
	add.s64 	%rd31627, %rd31626, %rd31625;
	cvt.u32.u64 	%r5205, %rd31627;
	shr.u64 	%rd31628, %rd31627, 32;
	add.s64 	%rd31629, %rd31628, %rd31624;
	mul.wide.u32 	%rd31630, %r7099, %r6961;
	shr.u64 	%rd31631, %rd31630, 32;
	and.b64  	%rd31632, %rd31574, 4294967295;
	and.b64  	%rd31633, %rd31630, 4294967295;
	add.s64 	%rd31634, %rd31629, %rd31632;
	add.s64 	%rd31635, %rd31634, %rd31633;
	shr.u64 	%rd31636, %rd31635, 32;
	add.s64 	%rd31637, %rd31636, %rd31631;
	mul.wide.u32 	%rd31638, %r7098, %r6961;
	shr.u64 	%rd31639, %rd31638, 32;
	and.b64  	%rd31640, %rd31583, 4294967295;
	and.b64  	%rd31641, %rd31638, 4294967295;
	and.b64  	%rd31642, %rd31637, 4294967295;
	add.s64 	%rd31643, %rd31642, %rd31640;
	add.s64 	%rd31644, %rd31643, %rd31641;
	shr.u64 	%rd31645, %rd31644, 32;
	add.s64 	%rd31646, %rd31645, %rd31639;
	mul.wide.u32 	%rd31647, %r7097, %r6961;
	shr.u64 	%rd31648, %rd31647, 32;
	and.b64  	%rd31649, %rd31592, 4294967295;
	and.b64  	%rd31650, %rd31647, 4294967295;
	and.b64  	%rd31651, %rd31646, 4294967295;
	add.s64 	%rd31652, %rd31651, %rd31649;
	add.s64 	%rd31653, %rd31652, %rd31650;
	shr.u64 	%rd31654, %rd31653, 32;
	add.s64 	%rd31655, %rd31654, %rd31648;
	mul.wide.u32 	%rd31656, %r7096, %r6961;
	shr.u64 	%rd31657, %rd31656, 32;
	and.b64  	%rd31658, %rd31601, 4294967295;
	and.b64  	%rd31659, %rd31656, 4294967295;
	and.b64  	%rd31660, %rd31655, 4294967295;
	add.s64 	%rd31661, %rd31660, %rd31658;
	add.s64 	%rd31662, %rd31661, %rd31659;
	shr.u64 	%rd31663, %rd31662, 32;
	add.s64 	%rd31664, %rd31663, %rd31657;
	mul.wide.u32 	%rd31665, %r7095, %r6961;
	shr.u64 	%rd31666, %rd31665, 32;
	and.b64  	%rd31667, %rd31610, 4294967295;
	and.b64  	%rd31668, %rd31665, 4294967295;
	and.b64  	%rd31669, %rd31664, 4294967295;
	add.s64 	%rd31670, %rd31669, %rd31667;
	add.s64 	%rd31671, %rd31670, %rd31668;
	shr.u64 	%rd31672, %rd31671, 32;
	add.s64 	%rd31673, %rd31672, %rd31666;
	mul.wide.u32 	%rd31674, %r7094, %r6961;
	shr.u64 	%rd31675, %rd31674, 32;
	and.b64  	%rd31676, %rd31619, 4294967295;
	and.b64  	%rd31677, %rd31674, 4294967295;
	and.b64  	%rd31678, %rd31673, 4294967295;
	add.s64 	%rd31679, %rd31678, %rd31676;
	add.s64 	%rd31680, %rd31679, %rd31677;
	shr.u64 	%rd31681, %rd31680, 32;
	add.s64 	%rd31682, %rd31681, %rd31675;
	mul.wide.u32 	%rd31683, %r7093, %r6961;
	shr.u64 	%rd31684, %rd31683, 32;
	and.b64  	%rd31685, %rd31622, 4294967295;
	and.b64  	%rd31686, %rd31683, 4294967295;
	and.b64  	%rd31687, %rd31682, 4294967295;
	add.s64 	%rd31688, %rd31687, %rd31685;
	add.s64 	%rd31689, %rd31688, %rd31686;
	shr.u64 	%rd31690, %rd31689, 32;
	add.s64 	%rd31691, %rd31690, %rd31684;
	mul.lo.s32 	%r5206, %r22, %r5205;
	cvt.u64.u32 	%rd31692, %r5206;
	mul.wide.u32 	%rd31693, %r6, %r5206;
	shr.u64 	%rd31694, %rd31693, 32;
	and.b64  	%rd31695, %rd31627, 4294967295;
	and.b64  	%rd31696, %rd31693, 4294967295;
	add.s64 	%rd31697, %rd31696, %rd31695;
	shr.u64 	%rd31698, %rd31697, 32;
	add.s64 	%rd31699, %rd31698, %rd31694;
	mul.lo.s64 	%rd31700, %rd2, %rd31692;
	shr.u64 	%rd31701, %rd31700, 32;
	and.b64  	%rd31702, %rd31635, 4294967295;
	and.b64  	%rd31703, %rd31700, 4294967295;
	and.b64  	%rd31704, %rd31699, 4294967295;
	add.s64 	%rd31705, %rd31704, %rd31702;
	add.s64 	%rd31706, %rd31705, %rd31703;
	shr.u64 	%rd31707, %rd31706, 32;
	add.s64 	%rd31708, %rd31707, %rd31701;
	mul.lo.s64 	%rd31709, %rd3, %rd31692;
	shr.u64 	%rd31710, %rd31709, 32;
	and.b64  	%rd31711, %rd31644, 4294967295;
	and.b64  	%rd31712, %rd31709, 4294967295;
	and.b64  	%rd31713, %rd31708, 4294967295;
	add.s64 	%rd31714, %rd31713, %rd31711;
	add.s64 	%rd31715, %rd31714, %rd31712;
	shr.u64 	%rd31716, %rd31715, 32;
	add.s64 	%rd31717, %rd31716, %rd31710;
	mul.lo.s64 	%rd31718, %rd17, %rd31692;
	shr.u64 	%rd31719, %rd31718, 32;
	and.b64  	%rd31720, %rd31653, 4294967295;
	and.b64  	%rd31721, %rd31718, 4294967295;
	and.b64  	%rd31722, %rd31717, 4294967295;
	add.s64 	%rd31723, %rd31722, %rd31720;
	add.s64 	%rd31724, %rd31723, %rd31721;
	shr.u64 	%rd31725, %rd31724, 32;
	add.s64 	%rd31726, %rd31725, %rd31719;
	mul.lo.s64 	%rd31727, %rd18, %rd31692;
	shr.u64 	%rd31728, %rd31727, 32;
	and.b64  	%rd31729, %rd31662, 4294967295;
	and.b64  	%rd31730, %rd31727, 4294967295;
	and.b64  	%rd31731, %rd31726, 4294967295;
	add.s64 	%rd31732, %rd31731, %rd31729;
	add.s64 	%rd31733, %rd31732, %rd31730;
	shr.u64 	%rd31734, %rd31733, 32;
	add.s64 	%rd31735, %rd31734, %rd31728;
	mul.lo.s64 	%rd31736, %rd19, %rd31692;
	shr.u64 	%rd31737, %rd31736, 32;
	and.b64  	%rd31738, %rd31671, 4294967295;
	and.b64  	%rd31739, %rd31736, 4294967295;
	and.b64  	%rd31740, %rd31735, 4294967295;
	add.s64 	%rd31741, %rd31740, %rd31738;
	add.s64 	%rd31742, %rd31741, %rd31739;
	shr.u64 	%rd31743, %rd31742, 32;
	add.s64 	%rd31744, %rd31743, %rd31737;
	mul.lo.s64 	%rd31745, %rd7, %rd31692;
	shr.u64 	%rd31746, %rd31745, 32;
	and.b64  	%rd31747, %rd31680, 4294967295;
	and.b64  	%rd31748, %rd31745, 4294967295;
	and.b64  	%rd31749, %rd31744, 4294967295;
	add.s64 	%rd31750, %rd31749, %rd31747;
	add.s64 	%rd31751, %rd31750, %rd31748;
	shr.u64 	%rd31752, %rd31751, 32;
	add.s64 	%rd31753, %rd31752, %rd31746;
	mul.wide.u32 	%rd31754, %r13, %r5206;
	shr.u64 	%rd31755, %rd31754, 32;
	and.b64  	%rd31756, %rd31689, 4294967295;
	and.b64  	%rd31757, %rd31754, 4294967295;
	and.b64  	%rd31758, %rd31753, 4294967295;
	add.s64 	%rd31759, %rd31758, %rd31756;
	add.s64 	%rd31760, %rd31759, %rd31757;
	shr.u64 	%rd31761, %rd31760, 32;
	add.s64 	%rd31762, %rd31761, %rd31755;
	add.s64 	%rd31763, %rd31691, %rd31762;
	mul.wide.u32 	%rd31764, %r7100, %r6960;
	shr.u64 	%rd31765, %rd31764, 32;
	and.b64  	%rd31766, %rd31706, 4294967295;
	and.b64  	%rd31767, %rd31764, 4294967295;
	add.s64 	%rd31768, %rd31767, %rd31766;
	cvt.u32.u64 	%r5207, %rd31768;
	shr.u64 	%rd31769, %rd31768, 32;
	add.s64 	%rd31770, %rd31769, %rd31765;
	mul.wide.u32 	%rd31771, %r7099, %r6960;
	shr.u64 	%rd31772, %rd31771, 32;
	and.b64  	%rd31773, %rd31715, 4294967295;
	and.b64  	%rd31774, %rd31771, 4294967295;
	add.s64 	%rd31775, %rd31770, %rd31773;
	add.s64 	%rd31776, %rd31775, %rd31774;
	shr.u64 	%rd31777, %rd31776, 32;
	add.s64 	%rd31778, %rd31777, %rd31772;
	mul.wide.u32 	%rd31779, %r7098, %r6960;
	shr.u64 	%rd31780, %rd31779, 32;
	and.b64  	%rd31781, %rd31724, 4294967295;
	and.b64  	%rd31782, %rd31779, 4294967295;
	and.b64  	%rd31783, %rd31778, 4294967295;
	add.s64 	%rd31784, %rd31783, %rd31781;
	add.s64 	%rd31785, %rd31784, %rd31782;
	shr.u64 	%rd31786, %rd31785, 32;
	add.s64 	%rd31787, %rd31786, %rd31780;
	mul.wide.u32 	%rd31788, %r7097, %r6960;
	shr.u64 	%rd31789, %rd31788, 32;
	and.b64  	%rd31790, %rd31733, 4294967295;
	and.b64  	%rd31791, %rd31788, 4294967295;
	and.b64  	%rd31792, %rd31787, 4294967295;
	add.s64 	%rd31793, %rd31792, %rd31790;
	add.s64 	%rd31794, %rd31793, %rd31791;
	shr.u64 	%rd31795, %rd31794, 32;
	add.s64 	%rd31796, %rd31795, %rd31789;
	mul.wide.u32 	%rd31797, %r7096, %r6960;
	shr.u64 	%rd31798, %rd31797, 32;
	and.b64  	%rd31799, %rd31742, 4294967295;
	and.b64  	%rd31800, %rd31797, 4294967295;
	and.b64  	%rd31801, %rd31796, 4294967295;
	add.s64 	%rd31802, %rd31801, %rd31799;
	add.s64 	%rd31803, %rd31802, %rd31800;
	shr.u64 	%rd31804, %rd31803, 32;
	add.s64 	%rd31805, %rd31804, %rd31798;
	mul.wide.u32 	%rd31806, %r7095, %r6960;
	shr.u64 	%rd31807, %rd31806, 32;
	and.b64  	%rd31808, %rd31751, 4294967295;
	and.b64  	%rd31809, %rd31806, 4294967295;
	and.b64  	%rd31810, %rd31805, 4294967295;
	add.s64 	%rd31811, %rd31810, %rd31808;
	add.s64 	%rd31812, %rd31811, %rd31809;
	shr.u64 	%rd31813, %rd31812, 32;
	add.s64 	%rd31814, %rd31813, %rd31807;
	mul.wide.u32 	%rd31815, %r7094, %r6960;
	shr.u64 	%rd31816, %rd31815, 32;
	and.b64  	%rd31817, %rd31760, 4294967295;
	and.b64  	%rd31818, %rd31815, 4294967295;
	and.b64  	%rd31819, %rd31814, 4294967295;
	add.s64 	%rd31820, %rd31819, %rd31817;
	add.s64 	%rd31821, %rd31820, %rd31818;
	shr.u64 	%rd31822, %rd31821, 32;
	add.s64 	%rd31823, %rd31822, %rd31816;
	mul.wide.u32 	%rd31824, %r7093, %r6960;
	shr.u64 	%rd31825, %rd31824, 32;
	and.b64  	%rd31826, %rd31763, 4294967295;
	and.b64  	%rd31827, %rd31824, 4294967295;
	and.b64  	%rd31828, %rd31823, 4294967295;
	add.s64 	%rd31829, %rd31828, %rd31826;
	add.s64 	%rd31830, %rd31829, %rd31827;
	shr.u64 	%rd31831, %rd31830, 32;
	add.s64 	%rd31832, %rd31831, %rd31825;
	mul.lo.s32 	%r5208, %r22, %r5207;
	cvt.u64.u32 	%rd31833, %r5208;
	mul.wide.u32 	%rd31834, %r6, %r5208;
	shr.u64 	%rd31835, %rd31834, 32;
	and.b64  	%rd31836, %rd31768, 4294967295;
	and.b64  	%rd31837, %rd31834, 4294967295;
	add.s64 	%rd31838, %rd31837, %rd31836;
	shr.u64 	%rd31839, %rd31838, 32;
	add.s64 	%rd31840, %rd31839, %rd31835;
	mul.lo.s64 	%rd31841, %rd2, %rd31833;
	shr.u64 	%rd31842, %rd31841, 32;
	and.b64  	%rd31843, %rd31776, 4294967295;
	and.b64  	%rd31844, %rd31841, 4294967295;
	and.b64  	%rd31845, %rd31840, 4294967295;
	add.s64 	%rd31846, %rd31845, %rd31843;
	add.s64 	%rd31847, %rd31846, %rd31844;
	shr.u64 	%rd31848, %rd31847, 32;
	add.s64 	%rd31849, %rd31848, %rd31842;
	mul.lo.s64 	%rd31850, %rd3, %rd31833;
	shr.u64 	%rd31851, %rd31850, 32;
	and.b64  	%rd31852, %rd31785, 4294967295;
	and.b64  	%rd31853, %rd31850, 4294967295;
	and.b64  	%rd31854, %rd31849, 4294967295;
	add.s64 	%rd31855, %rd31854, %rd31852;
	add.s64 	%rd31856, %rd31855, %rd31853;
	shr.u64 	%rd31857, %rd31856, 32;
	add.s64 	%rd31858, %rd31857, %rd31851;
	mul.lo.s64 	%rd31859, %rd17, %rd31833;
	shr.u64 	%rd31860, %rd31859, 32;
	and.b64  	%rd31861, %rd31794, 4294967295;
	and.b64  	%rd31862, %rd31859, 4294967295;
	and.b64  	%rd31863, %rd31858, 4294967295;
	add.s64 	%rd31864, %rd31863, %rd31861;
	add.s64 	%rd31865, %rd31864, %rd31862;
	shr.u64 	%rd31866, %rd31865, 32;
	add.s64 	%rd31867, %rd31866, %rd31860;
	mul.lo.s64 	%rd31868, %rd18, %rd31833;
	shr.u64 	%rd31869, %rd31868, 32;
	and.b64  	%rd31870, %rd31803, 4294967295;
	and.b64  	%rd31871, %rd31868, 4294967295;
	and.b64  	%rd31872, %rd31867, 4294967295;
	add.s64 	%rd31873, %rd31872, %rd31870;
	add.s64 	%rd31874, %rd31873, %rd31871;
	shr.u64 	%rd31875, %rd31874, 32;
	add.s64 	%rd31876, %rd31875, %rd31869;
	mul.lo.s64 	%rd31877, %rd19, %rd31833;
	shr.u64 	%rd31878, %rd31877, 32;
	and.b64  	%rd31879, %rd31812, 4294967295;
	and.b64  	%rd31880, %rd31877, 4294967295;
	and.b64  	%rd31881, %rd31876, 4294967295;
	add.s64 	%rd31882, %rd31881, %rd31879;
	add.s64 	%rd31883, %rd31882, %rd31880;
	shr.u64 	%rd31884, %rd31883, 32;
	add.s64 	%rd31885, %rd31884, %rd31878;
	mul.lo.s64 	%rd31886, %rd7, %rd31833;
	shr.u64 	%rd31887, %rd31886, 32;
	and.b64  	%rd31888, %rd31821, 4294967295;
	and.b64  	%rd31889, %rd31886, 4294967295;
	and.b64  	%rd31890, %rd31885, 4294967295;
	add.s64 	%rd31891, %rd31890, %rd31888;
	add.s64 	%rd31892, %rd31891, %rd31889;
	shr.u64 	%rd31893, %rd31892, 32;
	add.s64 	%rd31894, %rd31893, %rd31887;
	mul.wide.u32 	%rd31895, %r13, %r5208;
	shr.u64 	%rd31896, %rd31895, 32;
	and.b64  	%rd31897, %rd31830, 4294967295;
	and.b64  	%rd31898, %rd31895, 4294967295;
	and.b64  	%rd31899, %rd31894, 4294967295;
	add.s64 	%rd31900, %rd31899, %rd31897;
	add.s64 	%rd31901, %rd31900, %rd31898;
	shr.u64 	%rd31902, %rd31901, 32;
	add.s64 	%rd31903, %rd31902, %rd31896;
	add.s64 	%rd31904, %rd31832, %rd31903;
	mul.wide.u32 	%rd31905, %r7100, %r6959;
	shr.u64 	%rd31906, %rd31905, 32;
	and.b64  	%rd31907, %rd31847, 4294967295;
	and.b64  	%rd31908, %rd31905, 4294967295;
	add.s64 	%rd31909, %rd31908, %rd31907;
	cvt.u32.u64 	%r5209, %rd31909;
	shr.u64 	%rd31910, %rd31909, 32;
	add.s64 	%rd31911, %rd31910, %rd31906;
	mul.wide.u32 	%rd31912, %r7099, %r6959;
	shr.u64 	%rd31913, %rd31912, 32;
	and.b64  	%rd31914, %rd31856, 4294967295;
	and.b64  	%rd31915, %rd31912, 4294967295;
	add.s64 	%rd31916, %rd31911, %rd31914;
	add.s64 	%rd31917, %rd31916, %rd31915;
	shr.u64 	%rd31918, %rd31917, 32;
	add.s64 	%rd31919, %rd31918, %rd31913;
	mul.wide.u32 	%rd31920, %r7098, %r6959;
	shr.u64 	%rd31921, %rd31920, 32;
	and.b64  	%rd31922, %rd31865, 4294967295;
	and.b64  	%rd31923, %rd31920, 4294967295;
	and.b64  	%rd31924, %rd31919, 4294967295;
	add.s64 	%rd31925, %rd31924, %rd31922;
	add.s64 	%rd31926, %rd31925, %rd31923;
	shr.u64 	%rd31927, %rd31926, 32;
	add.s64 	%rd31928, %rd31927, %rd31921;
	mul.wide.u32 	%rd31929, %r7097, %r6959;
	shr.u64 	%rd31930, %rd31929, 32;
	and.b64  	%rd31931, %rd31874, 4294967295;
	and.b64  	%rd31932, %rd31929, 4294967295;
	and.b64  	%rd31933, %rd31928, 4294967295;
	add.s64 	%rd31934, %rd31933, %rd31931;
	add.s64 	%rd31935, %rd31934, %rd31932;
	shr.u64 	%rd31936, %rd31935, 32;
	add.s64 	%rd31937, %rd31936, %rd31930;
	mul.wide.u32 	%rd31938, %r7096, %r6959;
	shr.u64 	%rd31939, %rd31938, 32;
	and.b64  	%rd31940, %rd31883, 4294967295;
	and.b64  	%rd31941, %rd31938, 4294967295;
	and.b64  	%rd31942, %rd31937, 4294967295;
	add.s64 	%rd31943, %rd31942, %rd31940;
	add.s64 	%rd31944, %rd31943, %rd31941;
	shr.u64 	%rd31945, %rd31944, 32;
	add.s64 	%rd31946, %rd31945, %rd31939;
	mul.wide.u32 	%rd31947, %r7095, %r6959;
	shr.u64 	%rd31948, %rd31947, 32;
	and.b64  	%rd31949, %rd31892, 4294967295;
	and.b64  	%rd31950, %rd31947, 4294967295;
	and.b64  	%rd31951, %rd31946, 4294967295;
	add.s64 	%rd31952, %rd31951, %rd31949;
	add.s64 	%rd31953, %rd31952, %rd31950;
	shr.u64 	%rd31954, %rd31953, 32;
	add.s64 	%rd31955, %rd31954, %rd31948;
	mul.wide.u32 	%rd31956, %r7094, %r6959;
	shr.u64 	%rd31957, %rd31956, 32;
	and.b64  	%rd31958, %rd31901, 4294967295;
	and.b64  	%rd31959, %rd31956, 4294967295;
	and.b64  	%rd31960, %rd31955, 4294967295;
	add.s64 	%rd31961, %rd31960, %rd31958;
	add.s64 	%rd31962, %rd31961, %rd31959;
	shr.u64 	%rd31963, %rd31962, 32;
	add.s64 	%rd31964, %rd31963, %rd31957;
	mul.wide.u32 	%rd31965, %r7093, %r6959;
	shr.u64 	%rd31966, %rd31965, 32;
	and.b64  	%rd31967, %rd31904, 4294967295;
	and.b64  	%rd31968, %rd31965, 4294967295;
	and.b64  	%rd31969, %rd31964, 4294967295;
	add.s64 	%rd31970, %rd31969, %rd31967;
	add.s64 	%rd31971, %rd31970, %rd31968;
	shr.u64 	%rd31972, %rd31971, 32;
	add.s64 	%rd31973, %rd31972, %rd31966;
	mul.lo.s32 	%r5210, %r22, %r5209;
	cvt.u64.u32 	%rd31974, %r5210;
	mul.wide.u32 	%rd31975, %r6, %r5210;
	shr.u64 	%rd31976, %rd31975, 32;
	and.b64  	%rd31977, %rd31909, 4294967295;
	and.b64  	%rd31978, %rd31975, 4294967295;
	add.s64 	%rd31979, %rd31978, %rd31977;
	shr.u64 	%rd31980, %rd31979, 32;
	add.s64 	%rd31981, %rd31980, %rd31976;
	mul.lo.s64 	%rd31982, %rd2, %rd31974;
	shr.u64 	%rd31983, %rd31982, 32;
	and.b64  	%rd31984, %rd31917, 4294967295;
	and.b64  	%rd31985, %rd31982, 4294967295;
	and.b64  	%rd31986, %rd31981, 4294967295;
	add.s64 	%rd31987, %rd31986, %rd31984;
	add.s64 	%rd31988, %rd31987, %rd31985;
	shr.u64 	%rd31989, %rd31988, 32;
	add.s64 	%rd31990, %rd31989, %rd31983;
	mul.lo.s64 	%rd31991, %rd3, %rd31974;
	shr.u64 	%rd31992, %rd31991, 32;
	and.b64  	%rd31993, %rd31926, 4294967295;
	and.b64  	%rd31994, %rd31991, 4294967295;
	and.b64  	%rd31995, %rd31990, 4294967295;
	add.s64 	%rd31996, %rd31995, %rd31993;
	add.s64 	%rd31997, %rd31996, %rd31994;
	shr.u64 	%rd31998, %rd31997, 32;
	add.s64 	%rd31999, %rd31998, %rd31992;
	mul.lo.s64 	%rd32000, %rd17, %rd31974;
	shr.u64 	%rd32001, %rd32000, 32;
	and.b64  	%rd32002, %rd31935, 4294967295;
	and.b64  	%rd32003, %rd32000, 4294967295;
	and.b64  	%rd32004, %rd31999, 4294967295;
	add.s64 	%rd32005, %rd32004, %rd32002;
	add.s64 	%rd32006, %rd32005, %rd32003;
	shr.u64 	%rd32007, %rd32006, 32;
	add.s64 	%rd32008, %rd32007, %rd32001;
	mul.lo.s64 	%rd32009, %rd18, %rd31974;
	shr.u64 	%rd32010, %rd32009, 32;
	and.b64  	%rd32011, %rd31944, 4294967295;
	and.b64  	%rd32012, %rd32009, 4294967295;
	and.b64  	%rd32013, %rd32008, 4294967295;
	add.s64 	%rd32014, %rd32013, %rd32011;
	add.s64 	%rd32015, %rd32014, %rd32012;
	shr.u64 	%rd32016, %rd32015, 32;
	add.s64 	%rd32017, %rd32016, %rd32010;
	mul.lo.s64 	%rd32018, %rd19, %rd31974;
	shr.u64 	%rd32019, %rd32018, 32;
	and.b64  	%rd32020, %rd31953, 4294967295;
	and.b64  	%rd32021, %rd32018, 4294967295;
	and.b64  	%rd32022, %rd32017, 4294967295;
	add.s64 	%rd32023, %rd32022, %rd32020;
	add.s64 	%rd32024, %rd32023, %rd32021;
	shr.u64 	%rd32025, %rd32024, 32;
	add.s64 	%rd32026, %rd32025, %rd32019;
	mul.lo.s64 	%rd32027, %rd7, %rd31974;
	shr.u64 	%rd32028, %rd32027, 32;
	and.b64  	%rd32029, %rd31962, 4294967295;
	and.b64  	%rd32030, %rd32027, 4294967295;
	and.b64  	%rd32031, %rd32026, 4294967295;
	add.s64 	%rd32032, %rd32031, %rd32029;
	add.s64 	%rd32033, %rd32032, %rd32030;
	shr.u64 	%rd32034, %rd32033, 32;
	add.s64 	%rd32035, %rd32034, %rd32028;
	mul.wide.u32 	%rd32036, %r13, %r5210;
	shr.u64 	%rd32037, %rd32036, 32;
	and.b64  	%rd32038, %rd31971, 4294967295;
	and.b64  	%rd32039, %rd32036, 4294967295;
	and.b64  	%rd32040, %rd32035, 4294967295;
	add.s64 	%rd32041, %rd32040, %rd32038;
	add.s64 	%rd32042, %rd32041, %rd32039;
	shr.u64 	%rd32043, %rd32042, 32;
	add.s64 	%rd32044, %rd32043, %rd32037;
	add.s64 	%rd32045, %rd31973, %rd32044;
	mul.wide.u32 	%rd32046, %r7100, %r6958;
	shr.u64 	%rd32047, %rd32046, 32;
	and.b64  	%rd32048, %rd31988, 4294967295;
	and.b64  	%rd32049, %rd32046, 4294967295;
	add.s64 	%rd32050, %rd32049, %rd32048;
	cvt.u32.u64 	%r5211, %rd32050;
	shr.u64 	%rd32051, %rd32050, 32;
	add.s64 	%rd32052, %rd32051, %rd32047;
	mul.wide.u32 	%rd32053, %r7099, %r6958;
	shr.u64 	%rd32054, %rd32053, 32;
	and.b64  	%rd32055, %rd31997, 4294967295;
	and.b64  	%rd32056, %rd32053, 4294967295;
	add.s64 	%rd32057, %rd32052, %rd32055;
	add.s64 	%rd32058, %rd32057, %rd32056;
	shr.u64 	%rd32059, %rd32058, 32;
	add.s64 	%rd32060, %rd32059, %rd32054;
	mul.wide.u32 	%rd32061, %r7098, %r6958;
	shr.u64 	%rd32062, %rd32061, 32;
	and.b64  	%rd32063, %rd32006, 4294967295;
	and.b64  	%rd32064, %rd32061, 4294967295;
	and.b64  	%rd32065, %rd32060, 4294967295;
	add.s64 	%rd32066, %rd32065, %rd32063;
	add.s64 	%rd32067, %rd32066, %rd32064;
	shr.u64 	%rd32068, %rd32067, 32;
	add.s64 	%rd32069, %rd32068, %rd32062;
	mul.wide.u32 	%rd32070, %r7097, %r6958;
	shr.u64 	%rd32071, %rd32070, 32;
	and.b64  	%rd32072, %rd32015, 4294967295;
	and.b64  	%rd32073, %rd32070, 4294967295;
	and.b64  	%rd32074, %rd32069, 4294967295;
	add.s64 	%rd32075, %rd32074, %rd32072;
	add.s64 	%rd32076, %rd32075, %rd32073;
	shr.u64 	%rd32077, %rd32076, 32;
	add.s64 	%rd32078, %rd32077, %rd32071;
	mul.wide.u32 	%rd32079, %r7096, %r6958;
	shr.u64 	%rd32080, %rd32079, 32;
	and.b64  	%rd32081, %rd32024, 4294967295;
	and.b64  	%rd32082, %rd32079, 4294967295;
	and.b64  	%rd32083, %rd32078, 4294967295;
	add.s64 	%rd32084, %rd32083, %rd32081;
	add.s64 	%rd32085, %rd32084, %rd32082;
	shr.u64 	%rd32086, %rd32085, 32;
	add.s64 	%rd32087, %rd32086, %rd32080;
	mul.wide.u32 	%rd32088, %r7095, %r6958;
	shr.u64 	%rd32089, %rd32088, 32;
	and.b64  	%rd32090, %rd32033, 4294967295;
	and.b64  	%rd32091, %rd32088, 4294967295;
	and.b64  	%rd32092, %rd32087, 4294967295;
	add.s64 	%rd32093, %rd32092, %rd32090;
	add.s64 	%rd32094, %rd32093, %rd32091;
	shr.u64 	%rd32095, %rd32094, 32;
	add.s64 	%rd32096, %rd32095, %rd32089;
	mul.wide.u32 	%rd32097, %r7094, %r6958;
	shr.u64 	%rd32098, %rd32097, 32;
	and.b64  	%rd32099, %rd32042, 4294967295;
	and.b64  	%rd32100, %rd32097, 4294967295;
	and.b64  	%rd32101, %rd32096, 4294967295;
	add.s64 	%rd32102, %rd32101, %rd32099;
	add.s64 	%rd32103, %rd32102, %rd32100;
	shr.u64 	%rd32104, %rd32103, 32;
	add.s64 	%rd32105, %rd32104, %rd32098;
	mul.wide.u32 	%rd32106, %r7093, %r6958;
	shr.u64 	%rd32107, %rd32106, 32;
	and.b64  	%rd32108, %rd32045, 4294967295;
	and.b64  	%rd32109, %rd32106, 4294967295;
	and.b64  	%rd32110, %rd32105, 4294967295;
	add.s64 	%rd32111, %rd32110, %rd32108;
	add.s64 	%rd32112, %rd32111, %rd32109;
	shr.u64 	%rd32113, %rd32112, 32;
	add.s64 	%rd32114, %rd32113, %rd32107;
	mul.lo.s32 	%r5212, %r22, %r5211;
	cvt.u64.u32 	%rd32115, %r5212;
	mul.wide.u32 	%rd32116, %r6, %r5212;
	shr.u64 	%rd32117, %rd32116, 32;
	and.b64  	%rd32118, %rd32050, 4294967295;
	and.b64  	%rd32119, %rd32116, 4294967295;
	add.s64 	%rd32120, %rd32119, %rd32118;
	shr.u64 	%rd32121, %rd32120, 32;
	add.s64 	%rd32122, %rd32121, %rd32117;
	mul.lo.s64 	%rd32123, %rd2, %rd32115;
	shr.u64 	%rd32124, %rd32123, 32;
	and.b64  	%rd32125, %rd32058, 4294967295;
	and.b64  	%rd32126, %rd32123, 4294967295;
	and.b64  	%rd32127, %rd32122, 4294967295;
	add.s64 	%rd32128, %rd32127, %rd32125;
	add.s64 	%rd32129, %rd32128, %rd32126;
	shr.u64 	%rd32130, %rd32129, 32;
	add.s64 	%rd32131, %rd32130, %rd32124;
	mul.lo.s64 	%rd32132, %rd3, %rd32115;
	shr.u64 	%rd32133, %rd32132, 32;
	and.b64  	%rd32134, %rd32067, 4294967295;
	and.b64  	%rd32135, %rd32132, 4294967295;
	and.b64  	%rd32136, %rd32131, 4294967295;
	add.s64 	%rd32137, %rd32136, %rd32134;
	add.s64 	%rd32138, %rd32137, %rd32135;
	shr.u64 	%rd32139, %rd32138, 32;
	add.s64 	%rd32140, %rd32139, %rd32133;
	mul.lo.s64 	%rd32141, %rd17, %rd32115;
	shr.u64 	%rd32142, %rd32141, 32;
	and.b64  	%rd32143, %rd32076, 4294967295;
	and.b64  	%rd32144, %rd32141, 4294967295;
	and.b64  	%rd32145, %rd32140, 4294967295;
	add.s64 	%rd32146, %rd32145, %rd32143;
	add.s64 	%rd32147, %rd32146, %rd32144;
	shr.u64 	%rd32148, %rd32147, 32;
	add.s64 	%rd32149, %rd32148, %rd32142;
	mul.lo.s64 	%rd32150, %rd18, %rd32115;
	shr.u64 	%rd32151, %rd32150, 32;
	and.b64  	%rd32152, %rd32085, 4294967295;
	and.b64  	%rd32153, %rd32150, 4294967295;
	and.b64  	%rd32154, %rd32149, 4294967295;
	add.s64 	%rd32155, %rd32154, %rd32152;
	add.s64 	%rd32156, %rd32155, %rd32153;
	shr.u64 	%rd32157, %rd32156, 32;
	add.s64 	%rd32158, %rd32157, %rd32151;
	mul.lo.s64 	%rd32159, %rd19, %rd32115;
	shr.u64 	%rd32160, %rd32159, 32;
	and.b64  	%rd32161, %rd32094, 4294967295;
	and.b64  	%rd32162, %rd32159, 4294967295;
	and.b64  	%rd32163, %rd32158, 4294967295;
	add.s64 	%rd32164, %rd32163, %rd32161;
	add.s64 	%rd32165, %rd32164, %rd32162;
	shr.u64 	%rd32166, %rd32165, 32;
	add.s64 	%rd32167, %rd32166, %rd32160;
	mul.lo.s64 	%rd32168, %rd7, %rd32115;
	shr.u64 	%rd32169, %rd32168, 32;
	and.b64  	%rd32170, %rd32103, 4294967295;
	and.b64  	%rd32171, %rd32168, 4294967295;
	and.b64  	%rd32172, %rd32167, 4294967295;
	add.s64 	%rd32173, %rd32172, %rd32170;
	add.s64 	%rd32174, %rd32173, %rd32171;
	shr.u64 	%rd32175, %rd32174, 32;
	add.s64 	%rd32176, %rd32175, %rd32169;
	mul.wide.u32 	%rd32177, %r13, %r5212;
	shr.u64 	%rd32178, %rd32177, 32;
	and.b64  	%rd32179, %rd32112, 4294967295;
	and.b64  	%rd32180, %rd32177, 4294967295;
	and.b64  	%rd32181, %rd32176, 4294967295;
	add.s64 	%rd32182, %rd32181, %rd32179;
	add.s64 	%rd32183, %rd32182, %rd32180;
	shr.u64 	%rd32184, %rd32183, 32;
	add.s64 	%rd32185, %rd32184, %rd32178;
	add.s64 	%rd32186, %rd32114, %rd32185;
	mul.wide.u32 	%rd32187, %r7100, %r6957;
	shr.u64 	%rd32188, %rd32187, 32;
	and.b64  	%rd32189, %rd32129, 4294967295;
	and.b64  	%rd32190, %rd32187, 4294967295;
	add.s64 	%rd32191, %rd32190, %rd32189;
	cvt.u32.u64 	%r5213, %rd32191;
	shr.u64 	%rd32192, %rd32191, 32;
	add.s64 	%rd32193, %rd32192, %rd32188;
	mul.wide.u32 	%rd32194, %r7099, %r6957;
	shr.u64 	%rd32195, %rd32194, 32;
	and.b64  	%rd32196, %rd32138, 4294967295;
	and.b64  	%rd32197, %rd32194, 4294967295;
	add.s64 	%rd32198, %rd32193, %rd32196;
	add.s64 	%rd32199, %rd32198, %rd32197;
	shr.u64 	%rd32200, %rd32199, 32;
	add.s64 	%rd32201, %rd32200, %rd32195;
	mul.wide.u32 	%rd32202, %r7098, %r6957;
	shr.u64 	%rd32203, %rd32202, 32;
	and.b64  	%rd32204, %rd32147, 4294967295;
	and.b64  	%rd32205, %rd32202, 4294967295;
	and.b64  	%rd32206, %rd32201, 4294967295;
	add.s64 	%rd32207, %rd32206, %rd32204;
	add.s64 	%rd32208, %rd32207, %rd32205;
	shr.u64 	%rd32209, %rd32208, 32;
	add.s64 	%rd32210, %rd32209, %rd32203;
	mul.wide.u32 	%rd32211, %r7097, %r6957;
	shr.u64 	%rd32212, %rd32211, 32;
	and.b64  	%rd32213, %rd32156, 4294967295;
	and.b64  	%rd32214, %rd32211, 4294967295;
	and.b64  	%rd32215, %rd32210, 4294967295;
	add.s64 	%rd32216, %rd32215, %rd32213;
	add.s64 	%rd32217, %rd32216, %rd32214;
	shr.u64 	%rd32218, %rd32217, 32;
	add.s64 	%rd32219, %rd32218, %rd32212;
	mul.wide.u32 	%rd32220, %r7096, %r6957;
	shr.u64 	%rd32221, %rd32220, 32;
	and.b64  	%rd32222, %rd32165, 4294967295;
	and.b64  	%rd32223, %rd32220, 4294967295;
	and.b64  	%rd32224, %rd32219, 4294967295;
	add.s64 	%rd32225, %rd32224, %rd32222;
	add.s64 	%rd32226, %rd32225, %rd32223;
	shr.u64 	%rd32227, %rd32226, 32;
	add.s64 	%rd32228, %rd32227, %rd32221;
	mul.wide.u32 	%rd32229, %r7095, %r6957;
	shr.u64 	%rd32230, %rd32229, 32;
	and.b64  	%rd32231, %rd32174, 4294967295;
	and.b64  	%rd32232, %rd32229, 4294967295;
	and.b64  	%rd32233, %rd32228, 4294967295;
	add.s64 	%rd32234, %rd32233, %rd32231;
	add.s64 	%rd32235, %rd32234, %rd32232;
	shr.u64 	%rd32236, %rd32235, 32;
	add.s64 	%rd32237, %rd32236, %rd32230;
	mul.wide.u32 	%rd32238, %r7094, %r6957;
	shr.u64 	%rd32239, %rd32238, 32;
	and.b64  	%rd32240, %rd32183, 4294967295;
	and.b64  	%rd32241, %rd32238, 4294967295;
	and.b64  	%rd32242, %rd32237, 4294967295;
	add.s64 	%rd32243, %rd32242, %rd32240;
	add.s64 	%rd32244, %rd32243, %rd32241;
	shr.u64 	%rd32245, %rd32244, 32;
	add.s64 	%rd32246, %rd32245, %rd32239;
	mul.wide.u32 	%rd32247, %r7093, %r6957;
	shr.u64 	%rd32248, %rd32247, 32;
	and.b64  	%rd32249, %rd32186, 4294967295;
	and.b64  	%rd32250, %rd32247, 4294967295;
	and.b64  	%rd32251, %rd32246, 4294967295;
	add.s64 	%rd32252, %rd32251, %rd32249;
	add.s64 	%rd32253, %rd32252, %rd32250;
	shr.u64 	%rd32254, %rd32253, 32;
	add.s64 	%rd32255, %rd32254, %rd32248;
	mul.lo.s32 	%r5214, %r22, %r5213;
	cvt.u64.u32 	%rd32256, %r5214;
	mul.wide.u32 	%rd32257, %r6, %r5214;
	shr.u64 	%rd32258, %rd32257, 32;
	and.b64  	%rd32259, %rd32191, 4294967295;
	and.b64  	%rd32260, %rd32257, 4294967295;
	add.s64 	%rd32261, %rd32260, %rd32259;
	shr.u64 	%rd32262, %rd32261, 32;
	add.s64 	%rd32263, %rd32262, %rd32258;
	mul.lo.s64 	%rd32264, %rd2, %rd32256;
	shr.u64 	%rd32265, %rd32264, 32;
	and.b64  	%rd32266, %rd32199, 4294967295;
	and.b64  	%rd32267, %rd32264, 4294967295;
	and.b64  	%rd32268, %rd32263, 4294967295;
	add.s64 	%rd32269, %rd32268, %rd32266;
	add.s64 	%rd32270, %rd32269, %rd32267;
	shr.u64 	%rd32271, %rd32270, 32;
	add.s64 	%rd32272, %rd32271, %rd32265;
	mul.lo.s64 	%rd32273, %rd3, %rd32256;
	shr.u64 	%rd32274, %rd32273, 32;
	and.b64  	%rd32275, %rd32208, 4294967295;
	and.b64  	%rd32276, %rd32273, 4294967295;
	and.b64  	%rd32277, %rd32272, 4294967295;
	add.s64 	%rd32278, %rd32277, %rd32275;
	add.s64 	%rd32279, %rd32278, %rd32276;
	shr.u64 	%rd32280, %rd32279, 32;
	add.s64 	%rd32281, %rd32280, %rd32274;
	mul.lo.s64 	%rd32282, %rd17, %rd32256;
	shr.u64 	%rd32283, %rd32282, 32;
	and.b64  	%rd32284, %rd32217, 4294967295;
	and.b64  	%rd32285, %rd32282, 4294967295;
	and.b64  	%rd32286, %rd32281, 4294967295;
	add.s64 	%rd32287, %rd32286, %rd32284;
	add.s64 	%rd32288, %rd32287, %rd32285;
	shr.u64 	%rd32289, %rd32288, 32;
	add.s64 	%rd32290, %rd32289, %rd32283;
	mul.lo.s64 	%rd32291, %rd18, %rd32256;
	shr.u64 	%rd32292, %rd32291, 32;
	and.b64  	%rd32293, %rd32226, 4294967295;
	and.b64  	%rd32294, %rd32291, 4294967295;
	and.b64  	%rd32295, %rd32290, 4294967295;
	add.s64 	%rd32296, %rd32295, %rd32293;
	add.s64 	%rd32297, %rd32296, %rd32294;
	shr.u64 	%rd32298, %rd32297, 32;
	add.s64 	%rd32299, %rd32298, %rd32292;
	mul.lo.s64 	%rd32300, %rd19, %rd32256;
	shr.u64 	%rd32301, %rd32300, 32;
	and.b64  	%rd32302, %rd32235, 4294967295;
	and.b64  	%rd32303, %rd32300, 4294967295;
	and.b64  	%rd32304, %rd32299, 4294967295;
	add.s64 	%rd32305, %rd32304, %rd32302;
	add.s64 	%rd32306, %rd32305, %rd32303;
	shr.u64 	%rd32307, %rd32306, 32;
	add.s64 	%rd32308, %rd32307, %rd32301;
	mul.lo.s64 	%rd32309, %rd7, %rd32256;
	shr.u64 	%rd32310, %rd32309, 32;
	and.b64  	%rd32311, %rd32244, 4294967295;
	and.b64  	%rd32312, %rd32309, 4294967295;
	and.b64  	%rd32313, %rd32308, 4294967295;
	add.s64 	%rd32314, %rd32313, %rd32311;
	add.s64 	%rd32315, %rd32314, %rd32312;
	shr.u64 	%rd32316, %rd32315, 32;
	add.s64 	%rd32317, %rd32316, %rd32310;
	mul.wide.u32 	%rd32318, %r13, %r5214;
	shr.u64 	%rd32319, %rd32318, 32;
	and.b64  	%rd32320, %rd32253, 4294967295;
	and.b64  	%rd32321, %rd32318, 4294967295;
	and.b64  	%rd32322, %rd32317, 4294967295;
	add.s64 	%rd32323, %rd32322, %rd32320;
	add.s64 	%rd32324, %rd32323, %rd32321;
	shr.u64 	%rd32325, %rd32324, 32;
	add.s64 	%rd32326, %rd32325, %rd32319;
	add.s64 	%rd32327, %rd32255, %rd32326;
	mul.wide.u32 	%rd32328, %r7100, %r6956;
	shr.u64 	%rd32329, %rd32328, 32;
	and.b64  	%rd32330, %rd32270, 4294967295;
	and.b64  	%rd32331, %rd32328, 4294967295;
	add.s64 	%rd32332, %rd32331, %rd32330;
	cvt.u32.u64 	%r5215, %rd32332;
	shr.u64 	%rd32333, %rd32332, 32;
	add.s64 	%rd32334, %rd32333, %rd32329;
	mul.wide.u32 	%rd32335, %r7099, %r6956;
	shr.u64 	%rd32336, %rd32335, 32;
	and.b64  	%rd32337, %rd32279, 4294967295;
	and.b64  	%rd32338, %rd32335, 4294967295;
	add.s64 	%rd32339, %rd32334, %rd32337;
	add.s64 	%rd32340, %rd32339, %rd32338;
	shr.u64 	%rd32341, %rd32340, 32;
	add.s64 	%rd32342, %rd32341, %rd32336;
	mul.wide.u32 	%rd32343, %r7098, %r6956;
	shr.u64 	%rd32344, %rd32343, 32;
	and.b64  	%rd32345, %rd32288, 4294967295;
	and.b64  	%rd32346, %rd32343, 4294967295;
	and.b64  	%rd32347, %rd32342, 4294967295;
	add.s64 	%rd32348, %rd32347, %rd32345;
	add.s64 	%rd32349, %rd32348, %rd32346;
	shr.u64 	%rd32350, %rd32349, 32;
	add.s64 	%rd32351, %rd32350, %rd32344;
	mul.wide.u32 	%rd32352, %r7097, %r6956;
	shr.u64 	%rd32353, %rd32352, 32;
	and.b64  	%rd32354, %rd32297, 4294967295;
	and.b64  	%rd32355, %rd32352, 4294967295;
	and.b64  	%rd32356, %rd32351, 4294967295;
	add.s64 	%rd32357, %rd32356, %rd32354;
	add.s64 	%rd32358, %rd32357, %rd32355;
	shr.u64 	%rd32359, %rd32358, 32;
	add.s64 	%rd32360, %rd32359, %rd32353;
	mul.wide.u32 	%rd32361, %r7096, %r6956;
	shr.u64 	%rd32362, %rd32361, 32;
	and.b64  	%rd32363, %rd32306, 4294967295;
	and.b64  	%rd32364, %rd32361, 4294967295;
	and.b64  	%rd32365, %rd32360, 4294967295;
	add.s64 	%rd32366, %rd32365, %rd32363;
	add.s64 	%rd32367, %rd32366, %rd32364;
	shr.u64 	%rd32368, %rd32367, 32;
	add.s64 	%rd32369, %rd32368, %rd32362;
	mul.wide.u32 	%rd32370, %r7095, %r6956;
	shr.u64 	%rd32371, %rd32370, 32;
	and.b64  	%rd32372, %rd32315, 4294967295;
	and.b64  	%rd32373, %rd32370, 4294967295;
	and.b64  	%rd32374, %rd32369, 4294967295;
	add.s64 	%rd32375, %rd32374, %rd32372;
	add.s64 	%rd32376, %rd32375, %rd32373;
	shr.u64 	%rd32377, %rd32376, 32;
	add.s64 	%rd32378, %rd32377, %rd32371;
	mul.wide.u32 	%rd32379, %r7094, %r6956;
	shr.u64 	%rd32380, %rd32379, 32;
	and.b64  	%rd32381, %rd32324, 4294967295;
	and.b64  	%rd32382, %rd32379, 4294967295;
	and.b64  	%rd32383, %rd32378, 4294967295;
	add.s64 	%rd32384, %rd32383, %rd32381;
	add.s64 	%rd32385, %rd32384, %rd32382;
	shr.u64 	%rd32386, %rd32385, 32;
	add.s64 	%rd32387, %rd32386, %rd32380;
	mul.wide.u32 	%rd32388, %r7093, %r6956;
	{ .reg .b32 tmp; mov.b64 {tmp, %r5216}, %rd32388; }
	and.b64  	%rd32389, %rd32327, 4294967295;
	and.b64  	%rd32390, %rd32388, 4294967295;
	and.b64  	%rd32391, %rd32387, 4294967295;
	add.s64 	%rd32392, %rd32391, %rd32389;
	add.s64 	%rd32393, %rd32392, %rd32390;
	{ .reg .b32 tmp; mov.b64 {tmp, %r5217}, %rd32393; }
	add.s32 	%r5218, %r5217, %r5216;
	mul.lo.s32 	%r5219, %r22, %r5215;
	cvt.u64.u32 	%rd32394, %r5219;
	mul.wide.u32 	%rd32395, %r6, %r5219;
	shr.u64 	%rd32396, %rd32395, 32;
	and.b64  	%rd32397, %rd32332, 4294967295;
	and.b64  	%rd32398, %rd32395, 4294967295;
	add.s64 	%rd32399, %rd32398, %rd32397;
	shr.u64 	%rd32400, %rd32399, 32;
	add.s64 	%rd32401, %rd32400, %rd32396;
	mul.lo.s64 	%rd32402, %rd2, %rd32394;
	shr.u64 	%rd32403, %rd32402, 32;
	and.b64  	%rd32404, %rd32340, 4294967295;
	and.b64  	%rd32405, %rd32402, 4294967295;
	and.b64  	%rd32406, %rd32401, 4294967295;
	add.s64 	%rd32407, %rd32406, %rd32404;
	add.s64 	%rd32408, %rd32407, %rd32405;
	cvt.u32.u64 	%r7108, %rd32408;
	shr.u64 	%rd32409, %rd32408, 32;
	add.s64 	%rd32410, %rd32409, %rd32403;
	mul.lo.s64 	%rd32411, %rd3, %rd32394;
	shr.u64 	%rd32412, %rd32411, 32;
	and.b64  	%rd32413, %rd32349, 4294967295;
	and.b64  	%rd32414, %rd32411, 4294967295;
	and.b64  	%rd32415, %rd32410, 4294967295;
	add.s64 	%rd32416, %rd32415, %rd32413;
	add.s64 	%rd32417, %rd32416, %rd32414;
	cvt.u32.u64 	%r7107, %rd32417;
	shr.u64 	%rd32418, %rd32417, 32;
	add.s64 	%rd32419, %rd32418, %rd32412;
	mul.lo.s64 	%rd32420, %rd17, %rd32394;
	shr.u64 	%rd32421, %rd32420, 32;
	and.b64  	%rd32422, %rd32358, 4294967295;
	and.b64  	%rd32423, %rd32420, 4294967295;
	and.b64  	%rd32424, %rd32419, 4294967295;
	add.s64 	%rd32425, %rd32424, %rd32422;
	add.s64 	%rd32426, %rd32425, %rd32423;
	cvt.u32.u64 	%r7106, %rd32426;
	shr.u64 	%rd32427, %rd32426, 32;
	add.s64 	%rd32428, %rd32427, %rd32421;
	mul.lo.s64 	%rd32429, %rd18, %rd32394;
	shr.u64 	%rd32430, %rd32429, 32;
	and.b64  	%rd32431, %rd32367, 4294967295;
	and.b64  	%rd32432, %rd32429, 4294967295;
	and.b64  	%rd32433, %rd32428, 4294967295;
	add.s64 	%rd32434, %rd32433, %rd32431;
	add.s64 	%rd32435, %rd32434, %rd32432;
	cvt.u32.u64 	%r7105, %rd32435;
	shr.u64 	%rd32436, %rd32435, 32;
	add.s64 	%rd32437, %rd32436, %rd32430;
	mul.lo.s64 	%rd32438, %rd19, %rd32394;
	shr.u64 	%rd32439, %rd32438, 32;
	and.b64  	%rd32440, %rd32376, 4294967295;
	and.b64  	%rd32441, %rd32438, 4294967295;
	and.b64  	%rd32442, %rd32437, 4294967295;
	add.s64 	%rd32443, %rd32442, %rd32440;
	add.s64 	%rd32444, %rd32443, %rd32441;
	cvt.u32.u64 	%r7104, %rd32444;
	shr.u64 	%rd32445, %rd32444, 32;
	add.s64 	%rd32446, %rd32445, %rd32439;
	mul.lo.s64 	%rd32447, %rd7, %rd32394;
	shr.u64 	%rd32448, %rd32447, 32;
	and.b64  	%rd32449, %rd32385, 4294967295;
	and.b64  	%rd32450, %rd32447, 4294967295;
	and.b64  	%rd32451, %rd32446, 4294967295;
	add.s64 	%rd32452, %rd32451, %rd32449;
	add.s64 	%rd32453, %rd32452, %rd32450;
	cvt.u32.u64 	%r7103, %rd32453;
	shr.u64 	%rd32454, %rd32453, 32;
	add.s64 	%rd32455, %rd32454, %rd32448;
	mul.wide.u32 	%rd32456, %r13, %r5219;
	{ .reg .b32 tmp; mov.b64 {tmp, %r5220}, %rd32456; }
	and.b64  	%rd32457, %rd32393, 4294967295;
	and.b64  	%rd32458, %rd32456, 4294967295;
	and.b64  	%rd32459, %rd32455, 4294967295;
	add.s64 	%rd32460, %rd32459, %rd32457;
	add.s64 	%rd32461, %rd32460, %rd32458;
	cvt.u32.u64 	%r7102, %rd32461;
	{ .reg .b32 tmp; mov.b64 {tmp, %r5221}, %rd32461; }
	add.s32 	%r5222, %r5221, %r5220;
	add.s32 	%r7101, %r5218, %r5222;
	setp.lt.u32 	%p3108, %r7101, %r13;
	mov.pred 	%p4526, 0;
	mov.b32 	%r7125, 1;
	mov.u32 	%r7386, %r6731;
	mov.u32 	%r7387, %r6732;
	mov.u32 	%r7388, %r6733;
	mov.u32 	%r7389, %r6734;
	mov.u32 	%r7390, %r6735;
	mov.u32 	%r7391, %r6736;
	mov.u32 	%r7392, %r6737;
	mov.u32 	%r7393, %r6738;
	@%p3108 bra 	$L__BB0_908;
	setp.gt.u32 	%p3109, %r7101, %r13;
	@%p3109 bra 	$L__BB0_907;
	setp.gt.u32 	%p3111, %r12, %r7102;
	mov.u32 	%r7386, %r6731;
	mov.u32 	%r7387, %r6732;
	mov.u32 	%r7388, %r6733;
	mov.u32 	%r7389, %r6734;
	mov.u32 	%r7390, %r6735;
	mov.u32 	%r7391, %r6736;
	mov.u32 	%r7392, %r6737;
	mov.u32 	%r7393, %r6738;
	@%p3111 bra 	$L__BB0_908;
	setp.lt.u32 	%p3112, %r12, %r7102;
	@%p3112 bra 	$L__BB0_907;
	setp.gt.u32 	%p3114, %r11, %r7103;
	mov.u32 	%r7386, %r6731;
	mov.u32 	%r7387, %r6732;
	mov.u32 	%r7388, %r6733;
	mov.u32 	%r7389, %r6734;
	mov.u32 	%r7390, %r6735;
	mov.u32 	%r7391, %r6736;
	mov.u32 	%r7392, %r6737;
	mov.u32 	%r7393, %r6738;
	@%p3114 bra 	$L__BB0_908;
	setp.lt.u32 	%p3115, %r11, %r7103;
	@%p3115 bra 	$L__BB0_907;
	setp.gt.u32 	%p3117, %r10, %r7104;
	mov.u32 	%r7386, %r6731;
	mov.u32 	%r7387, %r6732;
	mov.u32 	%r7388, %r6733;
	mov.u32 	%r7389, %r6734;
	mov.u32 	%r7390, %r6735;
	mov.u32 	%r7391, %r6736;
	mov.u32 	%r7392, %r6737;
	mov.u32 	%r7393, %r6738;
	@%p3117 bra 	$L__BB0_908;
	setp.lt.u32 	%p3118, %r10, %r7104;
	@%p3118 bra 	$L__BB0_907;
	setp.gt.u32 	%p3120, %r9, %r7105;
	mov.u32 	%r7386, %r6731;
	mov.u32 	%r7387, %r6732;
	mov.u32 	%r7388, %r6733;
	mov.u32 	%r7389, %r6734;
	mov.u32 	%r7390, %r6735;
	mov.u32 	%r7391, %r6736;
	mov.u32 	%r7392, %r6737;
	mov.u32 	%r7393, %r6738;
	@%p3120 bra 	$L__BB0_908;
	setp.lt.u32 	%p3121, %r9, %r7105;
	@%p3121 bra 	$L__BB0_907;
	setp.gt.u32 	%p3123, %r8, %r7106;
	mov.u32 	%r7386, %r6731;
	mov.u32 	%r7387, %r6732;
	mov.u32 	%r7388, %r6733;
	mov.u32 	%r7389, %r6734;
	mov.u32 	%r7390, %r6735;
	mov.u32 	%r7391, %r6736;
	mov.u32 	%r7392, %r6737;
	mov.u32 	%r7393, %r6738;
	@%p3123 bra 	$L__BB0_908;
	setp.lt.u32 	%p3124, %r8, %r7106;
	@%p3124 bra 	$L__BB0_907;
	setp.gt.u32 	%p3126, %r7, %r7107;
	mov.u32 	%r7386, %r6731;
	mov.u32 	%r7387, %r6732;
	mov.u32 	%r7388, %r6733;
	mov.u32 	%r7389, %r6734;
	mov.u32 	%r7390, %r6735;
	mov.u32 	%r7391, %r6736;
	mov.u32 	%r7392, %r6737;
	mov.u32 	%r7393, %r6738;
	@%p3126 bra 	$L__BB0_908;
	setp.ge.u32 	%p3128, %r7, %r7107;
	setp.gt.u32 	%p3129, %r6, %r7108;
	and.pred  	%p3130, %p3128, %p3129;
	mov.u32 	%r7386, %r6731;
	mov.u32 	%r7387, %r6732;
	mov.u32 	%r7388, %r6733;
	mov.u32 	%r7389, %r6734;
	mov.u32 	%r7390, %r6735;
	mov.u32 	%r7391, %r6736;
	mov.u32 	%r7392, %r6737;
	mov.u32 	%r7393, %r6738;
	@%p3130 bra 	$L__BB0_908;
$L__BB0_907:
	sub.s32 	%r1972, %r7108, %r6;
	setp.lt.u32 	%p3132, %r7108, %r6;
	selp.u32 	%r5231, 1, 0, %p3132;
	add.s32 	%r5232, %r7, %r5231;
	sub.s32 	%r1973, %r7107, %r5232;
	setp.gt.u32 	%p3133, %r7, %r7107;
	setp.eq.s32 	%p3134, %r7, %r7107;
	and.pred  	%p3135, %p3134, %p3132;
	or.pred  	%p3136, %p3133, %p3135;
	selp.u32 	%r5233, 1, 0, %p3136;
	add.s32 	%r5234, %r8, %r5233;
	sub.s32 	%r1974, %r7106, %r5234;
	setp.gt.u32 	%p3137, %r8, %r7106;
	setp.eq.s32 	%p3138, %r8, %r7106;
	and.pred  	%p3139, %p3138, %p3136;
	or.pred  	%p3140, %p3137, %p3139;
	selp.u32 	%r5235, 1, 0, %p3140;
	add.s32 	%r5236, %r9, %r5235;
	sub.s32 	%r1975, %r7105, %r5236;
	setp.gt.u32 	%p3141, %r9, %r7105;
	setp.eq.s32 	%p3142, %r9, %r7105;
	and.pred  	%p3143, %p3142, %p3140;
	or.pred  	%p3144, %p3141, %p3143;
	selp.u32 	%r5237, 1, 0, %p3144;
	add.s32 	%r5238, %r10, %r5237;
	sub.s32 	%r1976, %r7104, %r5238;
	setp.gt.u32 	%p3145, %r10, %r7104;
	setp.eq.s32 	%p3146, %r10, %r7104;
	and.pred  	%p3147, %p3146, %p3144;
	or.pred  	%p3148, %p3145, %p3147;
	selp.u32 	%r5239, 1, 0, %p3148;
	add.s32 	%r5240, %r11, %r5239;
	sub.s32 	%r1977, %r7103, %r5240;
	setp.gt.u32 	%p3149, %r11, %r7103;
	setp.eq.s32 	%p3150, %r11, %r7103;
	and.pred  	%p3151, %p3150, %p3148;
	or.pred  	%p3152, %p3149, %p3151;
	selp.u32 	%r5241, 1, 0, %p3152;
	add.s32 	%r5242, %r12, %r5241;
	sub.s32 	%r1978, %r7102, %r5242;
	setp.gt.u32 	%p3153, %r12, %r7102;
	setp.eq.s32 	%p3154, %r12, %r7102;
	and.pred  	%p3155, %p3154, %p3152;
	or.pred  	%p3156, %p3153, %p3155;
	selp.u32 	%r5243, 1, 0, %p3156;
	add.s32 	%r5244, %r13, %r5243;
	sub.s32 	%r7101, %r7101, %r5244;
	mov.u32 	%r7102, %r1978;
	mov.u32 	%r7103, %r1977;
	mov.u32 	%r7104, %r1976;
	mov.u32 	%r7105, %r1975;
	mov.u32 	%r7106, %r1974;
	mov.u32 	%r7107, %r1973;
	mov.u32 	%r7108, %r1972;
	mov.u32 	%r7386, %r6731;
	mov.u32 	%r7387, %r6732;
	mov.u32 	%r7388, %r6733;
	mov.u32 	%r7389, %r6734;
	mov.u32 	%r7390, %r6735;
	mov.u32 	%r7391, %r6736;
	mov.u32 	%r7392, %r6737;
	mov.u32 	%r7393, %r6738;
$L__BB0_908:
	add.s32 	%r6317, %r84, 1;
	setp.lt.u32 	%p3157, %r84, 3;
	and.pred  	%p3158, %p4526, %p3157;
	@%p3158 bra 	$L__BB0_3;
	setp.ne.s32 	%p3159, %r7125, 0;
	mov.u32 	%r7378, %r7117;
	mov.u32 	%r7379, %r7118;
	mov.u32 	%r7380, %r7119;
	mov.u32 	%r7381, %r7120;
	mov.u32 	%r7382, %r7121;
	mov.u32 	%r7383, %r7122;
	mov.u32 	%r7384, %r7123;
	mov.u32 	%r7385, %r7124;
	@%p3159 bra 	$L__BB0_913;
	mul.wide.u32 	%rd46525, %r23, 4;
	add.s64 	%rd46526, %rd1, %rd46525;
	mov.b32 	%r6283, 0;
	st.global.u32 	[%rd46526], %r6283;
	add.s32 	%r6284, %r23, 1;
	mul.wide.u32 	%rd46527, %r6284, 4;
	add.s64 	%rd46528, %rd1, %rd46527;
	st.global.u32 	[%rd46528], %r6283;
	add.s32 	%r6285, %r23, 2;
	mul.wide.u32 	%rd46529, %r6285, 4;
	add.s64 	%rd46530, %rd1, %rd46529;
	st.global.u32 	[%rd46530], %r6283;
	add.s32 	%r6286, %r23, 3;
	mul.wide.u32 	%rd46531, %r6286, 4;
	add.s64 	%rd46532, %rd1, %rd46531;
	st.global.u32 	[%rd46532], %r6283;
	add.s32 	%r6287, %r23, 4;
	mul.wide.u32 	%rd46533, %r6287, 4;
	add.s64 	%rd46534, %rd1, %rd46533;
	st.global.u32 	[%rd46534], %r6283;
	add.s32 	%r6288, %r23, 5;
	mul.wide.u32 	%rd46535, %r6288, 4;
	add.s64 	%rd46536, %rd1, %rd46535;
	st.global.u32 	[%rd46536], %r6283;
	add.s32 	%r6289, %r23, 6;
	mul.wide.u32 	%rd46537, %r6289, 4;
	add.s64 	%rd46538, %rd1, %rd46537;
	st.global.u32 	[%rd46538], %r6283;
	add.s32 	%r6290, %r23, 7;
	mul.wide.u32 	%rd46539, %r6290, 4;
	add.s64 	%rd46540, %rd1, %rd46539;
	st.global.u32 	[%rd46540], %r6283;
	add.s32 	%r6291, %r23, 8;
	mul.wide.u32 	%rd46541, %r6291, 4;
	add.s64 	%rd46542, %rd1, %rd46541;
	mov.b32 	%r6292, 3;
	st.global.u32 	[%rd46542], %r6292;
	bra.uni 	$L__BB0_1406;
$L__BB0_911:
	mad.lo.s32 	%r2945, %r1, 14, %r23;
	mad.lo.s32 	%r2946, %r3, 12, %r2945;
	mul.wide.u32 	%rd53, %r2946, 4;
	add.s64 	%rd54, %rd1, %rd53;
	ld.global.u32 	%r7393, [%rd54];
	add.s32 	%r2947, %r2946, 1;
	mul.wide.u32 	%rd55, %r2947, 4;
	add.s64 	%rd56, %rd1, %rd55;
	ld.global.u32 	%r7392, [%rd56];
	add.s32 	%r2948, %r2946, 2;
	mul.wide.u32 	%rd57, %r2948, 4;
	add.s64 	%rd58, %rd1, %rd57;
	ld.global.u32 	%r7391, [%rd58];
	add.s32 	%r2949, %r2946, 3;
	mul.wide.u32 	%rd59, %r2949, 4;
	add.s64 	%rd60, %rd1, %rd59;
	ld.global.u32 	%r7390, [%rd60];
	add.s32 	%r2950, %r2946, 4;
	mul.wide.u32 	%rd61, %r2950, 4;
	add.s64 	%rd62, %rd1, %rd61;
	ld.global.u32 	%r7389, [%rd62];
	add.s32 	%r2951, %r2946, 5;
	mul.wide.u32 	%rd63, %r2951, 4;
	add.s64 	%rd64, %rd1, %rd63;
	ld.global.u32 	%r7388, [%rd64];
	add.s32 	%r2952, %r2946, 6;
	mul.wide.u32 	%rd65, %r2952, 4;
	add.s64 	%rd66, %rd1, %rd65;
	ld.global.u32 	%r7387, [%rd66];
	add.s32 	%r2953, %r2946, 7;
	mul.wide.u32 	%rd67, %r2953, 4;
	add.s64 	%rd68, %rd1, %rd67;
	ld.global.u32 	%r7386, [%rd68];
	add.s32 	%r2954, %r2946, 8;
	mul.wide.u32 	%rd69, %r2954, 4;
	add.s64 	%rd70, %rd1, %rd69;
	ld.global.u32 	%r7385, [%rd70];
	add.s32 	%r2955, %r2946, 9;
	mul.wide.u32 	%rd71, %r2955, 4;
	add.s64 	%rd72, %rd1, %rd71;
	ld.global.u32 	%r7384, [%rd72];
	add.s32 	%r2956, %r2946, 10;
	mul.wide.u32 	%rd73, %r2956, 4;
	add.s64 	%rd74, %rd1, %rd73;
	ld.global.u32 	%r7383, [%rd74];
	add.s32 	%r2957, %r2946, 11;
	mul.wide.u32 	%rd75, %r2957, 4;
	add.s64 	%rd76, %rd1, %rd75;
	ld.global.u32 	%r7382, [%rd76];
	add.s32 	%r2958, %r2946, 12;
	mul.wide.u32 	%rd77, %r2958, 4;
	add.s64 	%rd78, %rd1, %rd77;
	ld.global.u32 	%r7381, [%rd78];
	add.s32 	%r2959, %r2946, 13;
	mul.wide.u32 	%rd79, %r2959, 4;
	add.s64 	%rd80, %rd1, %rd79;
	ld.global.u32 	%r7380, [%rd80];
	add.s32 	%r2960, %r2946, 14;
	mul.wide.u32 	%rd81, %r2960, 4;
	add.s64 	%rd82, %rd1, %rd81;
	ld.global.u32 	%r7379, [%rd82];
	add.s32 	%r2961, %r2946, 15;
	mul.wide.u32 	%rd83, %r2961, 4;
	add.s64 	%rd84, %rd1, %rd83;
	ld.global.u32 	%r7378, [%rd84];
	add.s32 	%r2962, %r2946, 16;
	mul.wide.u32 	%rd85, %r2962, 4;
	add.s64 	%rd86, %rd1, %rd85;
	ld.global.u32 	%r7108, [%rd86];
	add.s32 	%r2963, %r2946, 17;
	mul.wide.u32 	%rd87, %r2963, 4;
	add.s64 	%rd88, %rd1, %rd87;
	ld.global.u32 	%r7107, [%rd88];
	add.s32 	%r2964, %r2946, 18;
	mul.wide.u32 	%rd89, %r2964, 4;
	add.s64 	%rd90, %rd1, %rd89;
	ld.global.u32 	%r7106, [%rd90];
	add.s32 	%r2965, %r2946, 19;
	mul.wide.u32 	%rd91, %r2965, 4;
	add.s64 	%rd92, %rd1, %rd91;
	ld.global.u32 	%r7105, [%rd92];
	add.s32 	%r2966, %r2946, 20;
	mul.wide.u32 	%rd93, %r2966, 4;
	add.s64 	%rd94, %rd1, %rd93;
	ld.global.u32 	%r7104, [%rd94];
	add.s32 	%r2967, %r2946, 21;
	mul.wide.u32 	%rd95, %r2967, 4;
	add.s64 	%rd96, %rd1, %rd95;
	ld.global.u32 	%r7103, [%rd96];
	add.s32 	%r2968, %r2946, 22;
	mul.wide.u32 	%rd97, %r2968, 4;
	add.s64 	%rd98, %rd1, %rd97;
	ld.global.u32 	%r7102, [%rd98];
	add.s32 	%r2969, %r2946, 23;
	mul.wide.u32 	%rd99, %r2969, 4;
	add.s64 	%rd100, %rd1, %rd99;
	ld.global.u32 	%r7101, [%rd100];
	add.s32 	%r2970, %r2946, 24;
	mul.wide.u32 	%rd101, %r2970, 4;
	add.s64 	%rd102, %rd1, %rd101;
	ld.global.u32 	%r7150, [%rd102];
	add.s32 	%r2971, %r2946, 25;
	mul.wide.u32 	%rd103, %r2971, 4;
	add.s64 	%rd104, %rd1, %rd103;
	ld.global.u32 	%r2972, [%rd104];
	setp.ne.s32 	%p8, %r2972, 0;
	@%p8 bra 	$L__BB0_913;
	mul.wide.u32 	%rd105, %r23, 4;
	add.s64 	%rd106, %rd1, %rd105;
	mov.b32 	%r2973, 0;
	st.global.u32 	[%rd106], %r2973;
	add.s32 	%r2974, %r23, 1;
	mul.wide.u32 	%rd107, %r2974, 4;
	add.s64 	%rd108, %rd1, %rd107;
	st.global.u32 	[%rd108], %r2973;
	add.s32 	%r2975, %r23, 2;
	mul.wide.u32 	%rd109, %r2975, 4;
	add.s64 	%rd110, %rd1, %rd109;
	st.global.u32 	[%rd110], %r2973;
	add.s32 	%r2976, %r23, 3;
	mul.wide.u32 	%rd111, %r2976, 4;
	add.s64 	%rd112, %rd1, %rd111;
	st.global.u32 	[%rd112], %r2973;
	add.s32 	%r2977, %r23, 4;
	mul.wide.u32 	%rd113, %r2977, 4;
	add.s64 	%rd114, %rd1, %rd113;
	st.global.u32 	[%rd114], %r2973;
	add.s32 	%r2978, %r23, 5;
	mul.wide.u32 	%rd115, %r2978, 4;
	add.s64 	%rd116, %rd1, %rd115;
	st.global.u32 	[%rd116], %r2973;
	add.s32 	%r2979, %r23, 6;
	mul.wide.u32 	%rd117, %r2979, 4;
	add.s64 	%rd118, %rd1, %rd117;
	st.global.u32 	[%rd118], %r2973;
	add.s32 	%r2980, %r23, 7;
	mul.wide.u32 	%rd119, %r2980, 4;
	add.s64 	%rd120, %rd1, %rd119;
	st.global.u32 	[%rd120], %r2973;
	add.s32 	%r2981, %r23, 8;
	mul.wide.u32 	%rd121, %r2981, 4;
	add.s64 	%rd122, %rd1, %rd121;
	mov.b32 	%r2982, 3;
	st.global.u32 	[%rd122], %r2982;
	bra.uni 	$L__BB0_1406;
$L__BB0_913:
	setp.ge.u32 	%p3160, %r7167, %r25;
	@%p3160 bra 	$L__BB0_1240;
	mov.u32 	%r7151, %r7378;
	mov.u32 	%r7152, %r7379;
	mov.u32 	%r7153, %r7380;
	mov.u32 	%r7154, %r7381;
	mov.u32 	%r7155, %r7382;
	mov.u32 	%r7156, %r7383;
	mov.u32 	%r7157, %r7384;
	mov.u32 	%r7158, %r7385;
	mov.u32 	%r7159, %r7386;
	mov.u32 	%r7160, %r7387;
	mov.u32 	%r7161, %r7388;
	mov.u32 	%r7162, %r7389;
	mov.u32 	%r7163, %r7390;
	mov.u32 	%r7164, %r7391;
	mov.u32 	%r7165, %r7392;
	mov.u32 	%r7166, %r7393;
$L__BB0_915:
	add.s32 	%r5245, %r7167, 40;
	mul.wide.u32 	%rd32462, %r5245, 4;
	add.s64 	%rd32463, %rd1, %rd32462;
	ld.global.u32 	%r2073, [%rd32463];
	setp.lt.u32 	%p3161, %r2073, 2;
	@%p3161 bra 	$L__BB0_1239;
	mov.b32 	%r7200, 31;
	mov.b32 	%r7378, 0;
	mov.u32 	%r7362, %r7166;
	mov.u32 	%r7363, %r7165;
	mov.u32 	%r7364, %r7164;
	mov.u32 	%r7365, %r7163;
	mov.u32 	%r7366, %r7162;
	mov.u32 	%r7367, %r7161;
	mov.u32 	%r7368, %r7160;
	mov.u32 	%r7369, %r7159;
	mov.u32 	%r7370, %r7158;
	mov.u32 	%r7371, %r7157;
	mov.u32 	%r7372, %r7156;
	mov.u32 	%r7373, %r7155;
	mov.u32 	%r7374, %r7154;
	mov.u32 	%r7375, %r7153;
	mov.u32 	%r7376, %r7152;
	mov.u32 	%r7377, %r7151;
	mov.u32 	%r7379, %r7378;
	mov.u32 	%r7380, %r7378;
	mov.u32 	%r7381, %r7378;
	mov.u32 	%r7382, %r7378;
	mov.u32 	%r7383, %r7378;
	mov.u32 	%r7384, %r7378;
	mov.u32 	%r7385, %r7378;
	mov.u32 	%r7386, %r7117;
	mov.u32 	%r7387, %r7118;
	mov.u32 	%r7388, %r7119;
	mov.u32 	%r7389, %r7120;
	mov.u32 	%r7390, %r7121;
	mov.u32 	%r7391, %r7122;
	mov.u32 	%r7392, %r7123;
	mov.u32 	%r7393, %r7124;
	mov.u32 	%r7394, %r7378;
$L__BB0_917:
	shr.u32 	%r5249, %r2073, %r7200;
	and.b32  	%r2108, %r5249, 1;
	or.b32  	%r5251, %r7394, %r2108;
	setp.eq.s32 	%p3162, %r5251, 0;
	mov.b32 	%r7394, 0;
	@%p3162 bra 	$L__BB0_1238;
	add.s32 	%r5252, %r2108, -1;
	xor.b32  	%r5253, %r7362, %r7393;
	and.b32  	%r5254, %r5253, %r5252;
	xor.b32  	%r2109, %r5254, %r7393;
	xor.b32  	%r2110, %r5254, %r7362;
	xor.b32  	%r5255, %r7370, %r7385;
	and.b32  	%r5256, %r5255, %r5252;
	xor.b32  	%r2111, %r5256, %r7385;
	xor.b32  	%r2112, %r5256, %r7370;
	xor.b32  	%r5257, %r7363, %r7392;
	and.b32  	%r5258, %r5257, %r5252;
	xor.b32  	%r2113, %r5258, %r7392;
	xor.b32  	%r2114, %r5258, %r7363;
	xor.b32  	%r5259, %r7371, %r7384;
	and.b32  	%r5260, %r5259, %r5252;
	xor.b32  	%r2115, %r5260, %r7384;
	xor.b32  	%r2116, %r5260, %r7371;
	xor.b32  	%r5261, %r7364, %r7391;
	and.b32  	%r5262, %r5261, %r5252;
	xor.b32  	%r2117, %r5262, %r7391;
	xor.b32  	%r2118, %r5262, %r7364;
	xor.b32  	%r5263, %r7372, %r7383;
	and.b32  	%r5264, %r5263, %r5252;
	xor.b32  	%r2119, %r5264, %r7383;
	xor.b32  	%r2120, %r5264, %r7372;
	xor.b32  	%r5265, %r7365, %r7390;
	and.b32  	%r5266, %r5265, %r5252;
	xor.b32  	%r2121, %r5266, %r7390;
	xor.b32  	%r2122, %r5266, %r7365;
	xor.b32  	%r5267, %r7373, %r7382;
	and.b32  	%r5268, %r5267, %r5252;
	xor.b32  	%r2123, %r5268, %r7382;
	xor.b32  	%r2124, %r5268, %r7373;
	xor.b32  	%r5269, %r7366, %r7389;
	and.b32  	%r5270, %r5269, %r5252;
	xor.b32  	%r2125, %r5270, %r7389;
	xor.b32  	%r2126, %r5270, %r7366;
	xor.b32  	%r5271, %r7374, %r7381;
	and.b32  	%r5272, %r5271, %r5252;
	xor.b32  	%r2127, %r5272, %r7381;
	xor.b32  	%r2128, %r5272, %r7374;
	xor.b32  	%r5273, %r7367, %r7388;
	and.b32  	%r5274, %r5273, %r5252;
	xor.b32  	%r2129, %r5274, %r7388;
	xor.b32  	%r2130, %r5274, %r7367;
	xor.b32  	%r5275, %r7375, %r7380;
	and.b32  	%r5276, %r5275, %r5252;
	xor.b32  	%r2131, %r5276, %r7380;
	xor.b32  	%r2132, %r5276, %r7375;
	xor.b32  	%r5277, %r7368, %r7387;
	and.b32  	%r5278, %r5277, %r5252;
	xor.b32  	%r2133, %r5278, %r7387;
	xor.b32  	%r2134, %r5278, %r7368;
	xor.b32  	%r5279, %r7376, %r7379;
	and.b32  	%r5280, %r5279, %r5252;
	xor.b32  	%r2135, %r5280, %r7379;
	xor.b32  	%r2136, %r5280, %r7376;
	xor.b32  	%r5281, %r7369, %r7386;
	and.b32  	%r5282, %r5281, %r5252;
	xor.b32  	%r2137, %r5282, %r7386;
	xor.b32  	%r2138, %r5282, %r7369;
	xor.b32  	%r5283, %r7377, %r7378;
	and.b32  	%r5284, %r5283, %r5252;
	xor.b32  	%r2139, %r5284, %r7378;
	xor.b32  	%r2140, %r5284, %r7377;
	add.s32 	%r2141, %r2109, %r2111;
	setp.lt.u32 	%p3163, %r2141, %r2109;
	selp.u64 	%rd32464, 1, 0, %p3163;
	cvt.u64.u32 	%rd32465, %r2113;
	cvt.u64.u32 	%rd32466, %r2115;
	add.s64 	%rd32467, %rd32464, %rd32465;
	add.s64 	%rd32468, %rd32467, %rd32466;
	cvt.u32.u64 	%r2142, %rd32468;
	shr.u64 	%rd32469, %rd32468, 32;
	cvt.u64.u32 	%rd32470, %r2117;
	cvt.u64.u32 	%rd32471, %r2119;
	add.s64 	%rd32472, %rd32469, %rd32470;
	add.s64 	%rd32473, %rd32472, %rd32471;
	cvt.u32.u64 	%r2143, %rd32473;
	shr.u64 	%rd32474, %rd32473, 32;
	cvt.u64.u32 	%rd32475, %r2121;
	cvt.u64.u32 	%rd32476, %r2123;
	add.s64 	%rd32477, %rd32474, %rd32475;
	add.s64 	%rd32478, %rd32477, %rd32476;
	cvt.u32.u64 	%r2144, %rd32478;
	shr.u64 	%rd32479, %rd32478, 32;
	cvt.u64.u32 	%rd32480, %r2125;
	cvt.u64.u32 	%rd32481, %r2127;
	add.s64 	%rd32482, %rd32479, %rd32480;
	add.s64 	%rd32483, %rd32482, %rd32481;
	cvt.u32.u64 	%r2145, %rd32483;
	shr.u64 	%rd32484, %rd32483, 32;
	cvt.u64.u32 	%rd32485, %r2129;
	cvt.u64.u32 	%rd32486, %r2131;
	add.s64 	%rd32487, %rd32484, %rd32485;
	add.s64 	%rd32488, %rd32487, %rd32486;
	cvt.u32.u64 	%r2146, %rd32488;
	shr.u64 	%rd32489, %rd32488, 32;
	cvt.u64.u32 	%rd32490, %r2133;
	cvt.u64.u32 	%rd32491, %r2135;
	add.s64 	%rd32492, %rd32489, %rd32490;
	add.s64 	%rd32493, %rd32492, %rd32491;
	cvt.u32.u64 	%r2147, %rd32493;
	{ .reg .b32 tmp; mov.b64 {tmp, %r5285}, %rd32493; }
	add.s32 	%r5286, %r2137, %r5285;
	add.s32 	%r7209, %r5286, %r2139;
	setp.lt.u32 	%p3164, %r7209, %r13;
	mov.u32 	%r7202, %r2141;
	mov.u32 	%r7203, %r2142;
	mov.u32 	%r7204, %r2143;
	mov.u32 	%r7205, %r2144;
	mov.u32 	%r7206, %r2145;
	mov.u32 	%r7207, %r2146;
	mov.u32 	%r7208, %r2147;
	@%p3164 bra 	$L__BB0_933;
	setp.gt.u32 	%p3165, %r7209, %r13;
	@%p3165 bra 	$L__BB0_932;
	setp.gt.u32 	%p3166, %r12, %r2147;
	mov.u32 	%r7202, %r2141;
	mov.u32 	%r7203, %r2142;
	mov.u32 	%r7204, %r2143;
	mov.u32 	%r7205, %r2144;
	mov.u32 	%r7206, %r2145;
	mov.u32 	%r7207, %r2146;
	mov.u32 	%r7208, %r2147;
	@%p3166 bra 	$L__BB0_933;
	setp.lt.u32 	%p3167, %r12, %r2147;
	@%p3167 bra 	$L__BB0_932;
	setp.gt.u32 	%p3168, %r11, %r2146;
	mov.u32 	%r7202, %r2141;
	mov.u32 	%r7203, %r2142;
	mov.u32 	%r7204, %r2143;
	mov.u32 	%r7205, %r2144;
	mov.u32 	%r7206, %r2145;
	mov.u32 	%r7207, %r2146;
	mov.u32 	%r7208, %r2147;
	@%p3168 bra 	$L__BB0_933;
	setp.lt.u32 	%p3169, %r11, %r2146;
	@%p3169 bra 	$L__BB0_932;
	setp.gt.u32 	%p3170, %r10, %r2145;
	mov.u32 	%r7202, %r2141;
	mov.u32 	%r7203, %r2142;
	mov.u32 	%r7204, %r2143;
	mov.u32 	%r7205, %r2144;
	mov.u32 	%r7206, %r2145;
	mov.u32 	%r7207, %r2146;
	mov.u32 	%r7208, %r2147;
	@%p3170 bra 	$L__BB0_933;
	setp.lt.u32 	%p3171, %r10, %r2145;
	@%p3171 bra 	$L__BB0_932;
	setp.gt.u32 	%p3172, %r9, %r2144;
	mov.u32 	%r7202, %r2141;
	mov.u32 	%r7203, %r2142;
	mov.u32 	%r7204, %r2143;
	mov.u32 	%r7205, %r2144;
	mov.u32 	%r7206, %r2145;
	mov.u32 	%r7207, %r2146;
	mov.u32 	%r7208, %r2147;
	@%p3172 bra 	$L__BB0_933;
	setp.lt.u32 	%p3173, %r9, %r2144;
	@%p3173 bra 	$L__BB0_932;
	setp.gt.u32 	%p3174, %r8, %r2143;
	mov.u32 	%r7202, %r2141;
	mov.u32 	%r7203, %r2142;
	mov.u32 	%r7204, %r2143;
	mov.u32 	%r7205, %r2144;
	mov.u32 	%r7206, %r2145;
	mov.u32 	%r7207, %r2146;
	mov.u32 	%r7208, %r2147;
	@%p3174 bra 	$L__BB0_933;
	setp.lt.u32 	%p3175, %r8, %r2143;
	@%p3175 bra 	$L__BB0_932;
	setp.gt.u32 	%p3176, %r7, %r2142;
	mov.u32 	%r7202, %r2141;
	mov.u32 	%r7203, %r2142;
	mov.u32 	%r7204, %r2143;
	mov.u32 	%r7205, %r2144;
	mov.u32 	%r7206, %r2145;
	mov.u32 	%r7207, %r2146;
	mov.u32 	%r7208, %r2147;
	@%p3176 bra 	$L__BB0_933;
	setp.ge.u32 	%p3177, %r7, %r2142;
	setp.lt.u32 	%p3178, %r2141, %r6;
	and.pred  	%p3179, %p3177, %p3178;
	mov.u32 	%r7202, %r2141;
	mov.u32 	%r7203, %r2142;
	mov.u32 	%r7204, %r2143;
	mov.u32 	%r7205, %r2144;
	mov.u32 	%r7206, %r2145;
	mov.u32 	%r7207, %r2146;
	mov.u32 	%r7208, %r2147;
	@%p3179 bra 	$L__BB0_933;
$L__BB0_932:
	sub.s32 	%r7202, %r2141, %r6;
	setp.lt.u32 	%p3180, %r2141, %r6;
	selp.u32 	%r5287, 1, 0, %p3180;
	add.s32 	%r5288, %r7, %r5287;
	sub.s32 	%r7203, %r2142, %r5288;
	setp.gt.u32 	%p3181, %r7, %r2142;
	setp.eq.s32 	%p3182, %r7, %r2142;
	and.pred  	%p3183, %p3182, %p3180;
	or.pred  	%p3184, %p3181, %p3183;
	selp.u32 	%r5289, 1, 0, %p3184;
	add.s32 	%r5290, %r8, %r5289;
	sub.s32 	%r7204, %r2143, %r5290;
	setp.gt.u32 	%p3185, %r8, %r2143;
	setp.eq.s32 	%p3186, %r8, %r2143;
	and.pred  	%p3187, %p3186, %p3184;
	or.pred  	%p3188, %p3185, %p3187;
	selp.u32 	%r5291, 1, 0, %p3188;
	add.s32 	%r5292, %r9, %r5291;
	sub.s32 	%r7205, %r2144, %r5292;
	setp.gt.u32 	%p3189, %r9, %r2144;
	setp.eq.s32 	%p3190, %r9, %r2144;
	and.pred  	%p3191, %p3190, %p3188;
	or.pred  	%p3192, %p3189, %p3191;
	selp.u32 	%r5293, 1, 0, %p3192;
	add.s32 	%r5294, %r10, %r5293;
	sub.s32 	%r7206, %r2145, %r5294;
	setp.gt.u32 	%p3193, %r10, %r2145;
	setp.eq.s32 	%p3194, %r10, %r2145;
	and.pred  	%p3195, %p3194, %p3192;
	or.pred  	%p3196, %p3193, %p3195;
	selp.u32 	%r5295, 1, 0, %p3196;
	add.s32 	%r5296, %r11, %r5295;
	sub.s32 	%r7207, %r2146, %r5296;
	setp.gt.u32 	%p3197, %r11, %r2146;
	setp.eq.s32 	%p3198, %r11, %r2146;
	and.pred  	%p3199, %p3198, %p3196;
	or.pred  	%p3200, %p3197, %p3199;
	selp.u32 	%r5297, 1, 0, %p3200;
	add.s32 	%r5298, %r12, %r5297;
	sub.s32 	%r7208, %r2147, %r5298;
	setp.gt.u32 	%p3201, %r12, %r2147;
	setp.eq.s32 	%p3202, %r12, %r2147;
	and.pred  	%p3203, %p3202, %p3200;
	or.pred  	%p3204, %p3201, %p3203;
	selp.u32 	%r5299, 1, 0, %p3204;
	add.s32 	%r5300, %r13, %r5299;
	sub.s32 	%r7209, %r7209, %r5300;
$L__BB0_933:
	setp.lt.u32 	%p3205, %r2137, %r2139;
	@%p3205 bra 	$L__BB0_948;
	setp.gt.u32 	%p3206, %r2137, %r2139;
	@%p3206 bra 	$L__BB0_947;
	setp.lt.u32 	%p3207, %r2133, %r2135;
	@%p3207 bra 	$L__BB0_948;
	setp.gt.u32 	%p3208, %r2133, %r2135;
	@%p3208 bra 	$L__BB0_947;
	setp.lt.u32 	%p3209, %r2129, %r2131;
	@%p3209 bra 	$L__BB0_948;
	setp.gt.u32 	%p3210, %r2129, %r2131;
	@%p3210 bra 	$L__BB0_947;
	setp.lt.u32 	%p3211, %r2125, %r2127;
	@%p3211 bra 	$L__BB0_948;
	setp.gt.u32 	%p3212, %r2125, %r2127;
	@%p3212 bra 	$L__BB0_947;
	setp.lt.u32 	%p3213, %r2121, %r2123;
	@%p3213 bra 	$L__BB0_948;
	setp.gt.u32 	%p3214, %r2121, %r2123;
	@%p3214 bra 	$L__BB0_947;
	setp.lt.u32 	%p3215, %r2117, %r2119;
	@%p3215 bra 	$L__BB0_948;
	setp.gt.u32 	%p3216, %r2117, %r2119;
	@%p3216 bra 	$L__BB0_947;
	setp.lt.u32 	%p3217, %r2113, %r2115;
	@%p3217 bra 	$L__BB0_948;
	setp.le.u32 	%p3218, %r2113, %r2115;
	setp.lt.u32 	%p3219, %r2109, %r2111;
	and.pred  	%p3220, %p3218, %p3219;
	@%p3220 bra 	$L__BB0_948;
$L__BB0_947:
	sub.s32 	%r7210, %r2109, %r2111;
	setp.lt.u32 	%p3221, %r2109, %r2111;
	selp.u32 	%r5301, 1, 0, %p3221;
	add.s32 	%r5302, %r2115, %r5301;
	sub.s32 	%r7211, %r2113, %r5302;
	setp.lt.u32 	%p3222, %r2113, %r2115;
	setp.eq.s32 	%p3223, %r2113, %r2115;
	and.pred  	%p3224, %p3223, %p3221;
	or.pred  	%p3225, %p3222, %p3224;
	selp.u32 	%r5303, 1, 0, %p3225;
	add.s32 	%r5304, %r2119, %r5303;
	sub.s32 	%r7212, %r2117, %r5304;
	setp.lt.u32 	%p3226, %r2117, %r2119;
	setp.eq.s32 	%p3227, %r2117, %r2119;
	and.pred  	%p3228, %p3227, %p3225;
	or.pred  	%p3229, %p3226, %p3228;
	selp.u32 	%r5305, 1, 0, %p3229;
	add.s32 	%r5306, %r2123, %r5305;
	sub.s32 	%r7213, %r2121, %r5306;
	setp.lt.u32 	%p3230, %r2121, %r2123;
	setp.eq.s32 	%p3231, %r2121, %r2123;
	and.pred  	%p3232, %p3231, %p3229;
	or.pred  	%p3233, %p3230, %p3232;
	selp.u32 	%r5307, 1, 0, %p3233;
	add.s32 	%r5308, %r2127, %r5307;
	sub.s32 	%r7214, %r2125, %r5308;
	setp.lt.u32 	%p3234, %r2125, %r2127;
	setp.eq.s32 	%p3235, %r2125, %r2127;
	and.pred  	%p3236, %p3235, %p3233;
	or.pred  	%p3237, %p3234, %p3236;
	selp.u32 	%r5309, 1, 0, %p3237;
	add.s32 	%r5310, %r2131, %r5309;
	sub.s32 	%r7215, %r2129, %r5310;
	setp.lt.u32 	%p3238, %r2129, %r2131;
	setp.eq.s32 	%p3239, %r2129, %r2131;
	and.pred  	%p3240, %p3239, %p3237;
	or.pred  	%p3241, %p3238, %p3240;
	selp.u32 	%r5311, 1, 0, %p3241;
	add.s32 	%r5312, %r2135, %r5311;
	sub.s32 	%r7216, %r2133, %r5312;
	setp.lt.u32 	%p3242, %r2133, %r2135;
	setp.eq.s32 	%p3243, %r2133, %r2135;
	and.pred  	%p3244, %p3243, %p3241;
	or.pred  	%p3245, %p3242, %p3244;
	selp.u32 	%r5313, 1, 0, %p3245;
	add.s32 	%r5314, %r2139, %r5313;
	sub.s32 	%r7217, %r2137, %r5314;
	bra.uni 	$L__BB0_949;
$L__BB0_948:
	sub.s32 	%r5315, %r2111, %r2109;
	setp.lt.u32 	%p3246, %r2111, %r2109;
	selp.u32 	%r5316, 1, 0, %p3246;
	add.s32 	%r5317, %r2113, %r5316;
	sub.s32 	%r5318, %r2115, %r5317;
	setp.lt.u32 	%p3247, %r2115, %r2113;
	setp.eq.s32 	%p3248, %r2115, %r2113;
	and.pred  	%p3249, %p3248, %p3246;
	or.pred  	%p3250, %p3247, %p3249;
	selp.u32 	%r5319, 1, 0, %p3250;
	add.s32 	%r5320, %r2117, %r5319;
	sub.s32 	%r5321, %r2119, %r5320;
	setp.lt.u32 	%p3251, %r2119, %r2117;
	setp.eq.s32 	%p3252, %r2119, %r2117;
	and.pred  	%p3253, %p3252, %p3250;
	or.pred  	%p3254, %p3251, %p3253;
	selp.u32 	%r5322, 1, 0, %p3254;
	add.s32 	%r5323, %r2121, %r5322;
	sub.s32 	%r5324, %r2123, %r5323;
	setp.lt.u32 	%p3255, %r2123, %r2121;
	setp.eq.s32 	%p3256, %r2123, %r2121;
	and.pred  	%p3257, %p3256, %p3254;
	or.pred  	%p3258, %p3255, %p3257;
	selp.u32 	%r5325, 1, 0, %p3258;
	add.s32 	%r5326, %r2125, %r5325;
	sub.s32 	%r5327, %r2127, %r5326;
	setp.lt.u32 	%p3259, %r2127, %r2125;
	setp.eq.s32 	%p3260, %r2127, %r2125;
	and.pred  	%p3261, %p3260, %p3258;
	or.pred  	%p3262, %p3259, %p3261;
	selp.u32 	%r5328, 1, 0, %p3262;
	add.s32 	%r5329, %r2129, %r5328;
	sub.s32 	%r5330, %r2131, %r5329;
	setp.lt.u32 	%p3263, %r2131, %r2129;
	setp.eq.s32 	%p3264, %r2131, %r2129;
	and.pred  	%p3265, %p3264, %p3262;
	or.pred  	%p3266, %p3263, %p3265;
	selp.u32 	%r5331, 1, 0, %p3266;
	add.s32 	%r5332, %r2133, %r5331;
	sub.s32 	%r5333, %r2135, %r5332;
	setp.lt.u32 	%p3267, %r2135, %r2133;
	setp.eq.s32 	%p3268, %r2135, %r2133;
	and.pred  	%p3269, %p3268, %p3266;
	or.pred  	%p3270, %p3267, %p3269;
	selp.u32 	%r5334, 1, 0, %p3270;
	add.s32 	%r5335, %r2137, %r5334;
	sub.s32 	%r5336, %r5335, %r2139;
	sub.s32 	%r7210, %r6, %r5315;
	setp.lt.u32 	%p3271, %r6, %r5315;
	selp.u32 	%r5337, 1, 0, %p3271;
	add.s32 	%r5338, %r5318, %r5337;
	sub.s32 	%r7211, %r7, %r5338;
	setp.lt.u32 	%p3272, %r7, %r5318;
	setp.eq.s32 	%p3273, %r7, %r5318;
	and.pred  	%p3274, %p3273, %p3271;
	or.pred  	%p3275, %p3272, %p3274;
	selp.u32 	%r5339, 1, 0, %p3275;
	add.s32 	%r5340, %r5321, %r5339;
	sub.s32 	%r7212, %r8, %r5340;
	setp.lt.u32 	%p3277, %r8, %r5321;
	setp.eq.s32 	%p3278, %r8, %r5321;
	and.pred  	%p3279, %p3278, %p3275;
	or.pred  	%p3280, %p3277, %p3279;
	selp.u32 	%r5341, 1, 0, %p3280;
	add.s32 	%r5342, %r5324, %r5341;
	sub.s32 	%r7213, %r9, %r5342;
	setp.lt.u32 	%p3282, %r9, %r5324;
	setp.eq.s32 	%p3283, %r9, %r5324;
	and.pred  	%p3284, %p3283, %p3280;
	or.pred  	%p3285, %p3282, %p3284;
	selp.u32 	%r5343, 1, 0, %p3285;
	add.s32 	%r5344, %r5327, %r5343;
	sub.s32 	%r7214, %r10, %r5344;
	setp.lt.u32 	%p3287, %r10, %r5327;
	setp.eq.s32 	%p3288, %r10, %r5327;
	and.pred  	%p3289, %p3288, %p3285;
	or.pred  	%p3290, %p3287, %p3289;
	selp.u32 	%r5345, 1, 0, %p3290;
	add.s32 	%r5346, %r5330, %r5345;
	sub.s32 	%r7215, %r11, %r5346;
	setp.lt.u32 	%p3292, %r11, %r5330;
	setp.eq.s32 	%p3293, %r11, %r5330;
	and.pred  	%p3294, %p3293, %p3290;
	or.pred  	%p3295, %p3292, %p3294;
	selp.u32 	%r5347, 1, 0, %p3295;
	add.s32 	%r5348, %r5333, %r5347;
	sub.s32 	%r7216, %r12, %r5348;
	setp.lt.u32 	%p3297, %r12, %r5333;
	setp.eq.s32 	%p3298, %r12, %r5333;
	and.pred  	%p3299, %p3298, %p3295;
	or.pred  	%p3300, %p3297, %p3299;
	selp.s32 	%r5349, -1, 0, %p3300;
	add.s32 	%r5350, %r5336, %r5349;
	add.s32 	%r7217, %r5350, %r13;
$L__BB0_949:
	add.s32 	%r7298, %r2110, %r2112;
	setp.lt.u32 	%p3301, %r7298, %r2110;
	selp.u64 	%rd32494, 1, 0, %p3301;
	cvt.u64.u32 	%rd32495, %r2114;
	cvt.u64.u32 	%rd32496, %r2116;
	add.s64 	%rd32497, %rd32494, %rd32495;
	add.s64 	%rd32498, %rd32497, %rd32496;
	cvt.u32.u64 	%r7299, %rd32498;
	shr.u64 	%rd32499, %rd32498, 32;
	cvt.u64.u32 	%rd32500, %r2118;
	cvt.u64.u32 	%rd32501, %r2120;
	add.s64 	%rd32502, %rd32499, %rd32500;
	add.s64 	%rd32503, %rd32502, %rd32501;
	cvt.u32.u64 	%r7300, %rd32503;
	shr.u64 	%rd32504, %rd32503, 32;
	cvt.u64.u32 	%rd32505, %r2122;
	cvt.u64.u32 	%rd32506, %r2124;
	add.s64 	%rd32507, %rd32504, %rd32505;
	add.s64 	%rd32508, %rd32507, %rd32506;
	cvt.u32.u64 	%r7301, %rd32508;
	shr.u64 	%rd32509, %rd32508, 32;
	cvt.u64.u32 	%rd32510, %r2126;
	cvt.u64.u32 	%rd32511, %r2128;
	add.s64 	%rd32512, %rd32509, %rd32510;
	add.s64 	%rd32513, %rd32512, %rd32511;
	cvt.u32.u64 	%r7302, %rd32513;
	shr.u64 	%rd32514, %rd32513, 32;
	cvt.u64.u32 	%rd32515, %r2130;
	cvt.u64.u32 	%rd32516, %r2132;
	add.s64 	%rd32517, %rd32514, %rd32515;
	add.s64 	%rd32518, %rd32517, %rd32516;
	cvt.u32.u64 	%r7303, %rd32518;
	shr.u64 	%rd32519, %rd32518, 32;
	cvt.u64.u32 	%rd32520, %r2134;
	cvt.u64.u32 	%rd32521, %r2136;
	add.s64 	%rd32522, %rd32519, %rd32520;
	add.s64 	%rd32523, %rd32522, %rd32521;
	cvt.u32.u64 	%r7304, %rd32523;
	{ .reg .b32 tmp; mov.b64 {tmp, %r5351}, %rd32523; }
	add.s32 	%r5352, %r2138, %r5351;
	add.s32 	%r7305, %r5352, %r2140;
	setp.lt.u32 	%p3302, %r7305, %r13;
	mov.u32 	%r7218, %r7298;
	mov.u32 	%r7219, %r7299;
	mov.u32 	%r7220, %r7300;
	mov.u32 	%r7221, %r7301;
	mov.u32 	%r7222, %r7302;
	mov.u32 	%r7223, %r7303;
	mov.u32 	%r7224, %r7304;
	mov.u32 	%r7225, %r7305;
	@%p3302 bra 	$L__BB0_964;
	setp.gt.u32 	%p3303, %r7305, %r13;
	@%p3303 bra 	$L__BB0_963;
	setp.gt.u32 	%p3304, %r12, %r7304;
	mov.u32 	%r7218, %r7298;
	mov.u32 	%r7219, %r7299;
	mov.u32 	%r7220, %r7300;
	mov.u32 	%r7221, %r7301;
	mov.u32 	%r7222, %r7302;
	mov.u32 	%r7223, %r7303;
	mov.u32 	%r7224, %r7304;
	mov.u32 	%r7225, %r7305;
	@%p3304 bra 	$L__BB0_964;
	setp.lt.u32 	%p3305, %r12, %r7304;
	@%p3305 bra 	$L__BB0_963;
	setp.gt.u32 	%p3306, %r11, %r7303;
	mov.u32 	%r7218, %r7298;
	mov.u32 	%r7219, %r7299;
	mov.u32 	%r7220, %r7300;
	mov.u32 	%r7221, %r7301;
	mov.u32 	%r7222, %r7302;
	mov.u32 	%r7223, %r7303;
	mov.u32 	%r7224, %r7304;
	mov.u32 	%r7225, %r7305;
	@%p3306 bra 	$L__BB0_964;
	setp.lt.u32 	%p3307, %r11, %r7303;
	@%p3307 bra 	$L__BB0_963;
	setp.gt.u32 	%p3308, %r10, %r7302;
	mov.u32 	%r7218, %r7298;
	mov.u32 	%r7219, %r7299;
	mov.u32 	%r7220, %r7300;
	mov.u32 	%r7221, %r7301;
	mov.u32 	%r7222, %r7302;
	mov.u32 	%r7223, %r7303;
	mov.u32 	%r7224, %r7304;
	mov.u32 	%r7225, %r7305;
	@%p3308 bra 	$L__BB0_964;
	setp.lt.u32 	%p3309, %r10, %r7302;
	@%p3309 bra 	$L__BB0_963;
	setp.gt.u32 	%p3310, %r9, %r7301;
	mov.u32 	%r7218, %r7298;
	mov.u32 	%r7219, %r7299;
	mov.u32 	%r7220, %r7300;
	mov.u32 	%r7221, %r7301;
	mov.u32 	%r7222, %r7302;
	mov.u32 	%r7223, %r7303;
	mov.u32 	%r7224, %r7304;
	mov.u32 	%r7225, %r7305;
	@%p3310 bra 	$L__BB0_964;
	setp.lt.u32 	%p3311, %r9, %r7301;
	@%p3311 bra 	$L__BB0_963;
	setp.gt.u32 	%p3312, %r8, %r7300;
	mov.u32 	%r7218, %r7298;
	mov.u32 	%r7219, %r7299;
	mov.u32 	%r7220, %r7300;
	mov.u32 	%r7221, %r7301;
	mov.u32 	%r7222, %r7302;
	mov.u32 	%r7223, %r7303;
	mov.u32 	%r7224, %r7304;
	mov.u32 	%r7225, %r7305;
	@%p3312 bra 	$L__BB0_964;
	setp.lt.u32 	%p3313, %r8, %r7300;
	@%p3313 bra 	$L__BB0_963;
	setp.gt.u32 	%p3314, %r7, %r7299;
	mov.u32 	%r7218, %r7298;
	mov.u32 	%r7219, %r7299;
	mov.u32 	%r7220, %r7300;
	mov.u32 	%r7221, %r7301;
	mov.u32 	%r7222, %r7302;
	mov.u32 	%r7223, %r7303;
	mov.u32 	%r7224, %r7304;
	mov.u32 	%r7225, %r7305;
	@%p3314 bra 	$L__BB0_964;
	setp.ge.u32 	%p3315, %r7, %r7299;
	setp.lt.u32 	%p3316, %r7298, %r6;
	and.pred  	%p3317, %p3315, %p3316;
	mov.u32 	%r7218, %r7298;
	mov.u32 	%r7219, %r7299;
	mov.u32 	%r7220, %r7300;
	mov.u32 	%r7221, %r7301;
	mov.u32 	%r7222, %r7302;
	mov.u32 	%r7223, %r7303;
	mov.u32 	%r7224, %r7304;
	mov.u32 	%r7225, %r7305;
	@%p3317 bra 	$L__BB0_964;
$L__BB0_963:
	sub.s32 	%r7218, %r7298, %r6;
	setp.lt.u32 	%p3318, %r7298, %r6;
	selp.u32 	%r5353, 1, 0, %p3318;
	add.s32 	%r5354, %r7, %r5353;
	sub.s32 	%r7219, %r7299, %r5354;
	setp.gt.u32 	%p3319, %r7, %r7299;
	setp.eq.s32 	%p3320, %r7, %r7299;
	and.pred  	%p3321, %p3320, %p3318;
	or.pred  	%p3322, %p3319, %p3321;
	selp.u32 	%r5355, 1, 0, %p3322;
	add.s32 	%r5356, %r8, %r5355;
	sub.s32 	%r7220, %r7300, %r5356;
	setp.gt.u32 	%p3323, %r8, %r7300;
	setp.eq.s32 	%p3324, %r8, %r7300;
	and.pred  	%p3325, %p3324, %p3322;
	or.pred  	%p3326, %p3323, %p3325;
	selp.u32 	%r5357, 1, 0, %p3326;
	add.s32 	%r5358, %r9, %r5357;
	sub.s32 	%r7221, %r7301, %r5358;
	setp.gt.u32 	%p3327, %r9, %r7301;
	setp.eq.s32 	%p3328, %r9, %r7301;
	and.pred  	%p3329, %p3328, %p3326;
	or.pred  	%p3330, %p3327, %p3329;
	selp.u32 	%r5359, 1, 0, %p3330;
	add.s32 	%r5360, %r10, %r5359;
	sub.s32 	%r7222, %r7302, %r5360;
	setp.gt.u32 	%p3331, %r10, %r7302;
	setp.eq.s32 	%p3332, %r10, %r7302;
	and.pred  	%p3333, %p3332, %p3330;
	or.pred  	%p3334, %p3331, %p3333;
	selp.u32 	%r5361, 1, 0, %p3334;
	add.s32 	%r5362, %r11, %r5361;
	sub.s32 	%r7223, %r7303, %r5362;
	setp.gt.u32 	%p3335, %r11, %r7303;
	setp.eq.s32 	%p3336, %r11, %r7303;
	and.pred  	%p3337, %p3336, %p3334;
	or.pred  	%p3338, %p3335, %p3337;
	selp.u32 	%r5363, 1, 0, %p3338;
	add.s32 	%r5364, %r12, %r5363;
	sub.s32 	%r7224, %r7304, %r5364;
	setp.gt.u32 	%p3339, %r12, %r7304;
	setp.eq.s32 	%p3340, %r12, %r7304;
	and.pred  	%p3341, %p3340, %p3338;
	or.pred  	%p3342, %p3339, %p3341;
	selp.u32 	%r5365, 1, 0, %p3342;
	add.s32 	%r5366, %r13, %r5365;
	sub.s32 	%r7225, %r7305, %r5366;
$L__BB0_964:
	setp.lt.u32 	%p3343, %r2138, %r2140;
	@%p3343 bra 	$L__BB0_979;
	setp.gt.u32 	%p3344, %r2138, %r2140;
	@%p3344 bra 	$L__BB0_978;
	setp.lt.u32 	%p3345, %r2134, %r2136;
	@%p3345 bra 	$L__BB0_979;
	setp.gt.u32 	%p3346, %r2134, %r2136;
	@%p3346 bra 	$L__BB0_978;
	setp.lt.u32 	%p3347, %r2130, %r2132;
	@%p3347 bra 	$L__BB0_979;
	setp.gt.u32 	%p3348, %r2130, %r2132;
	@%p3348 bra 	$L__BB0_978;
	setp.lt.u32 	%p3349, %r2126, %r2128;
	@%p3349 bra 	$L__BB0_979;
	setp.gt.u32 	%p3350, %r2126, %r2128;
	@%p3350 bra 	$L__BB0_978;
	setp.lt.u32 	%p3351, %r2122, %r2124;
	@%p3351 bra 	$L__BB0_979;
	setp.gt.u32 	%p3352, %r2122, %r2124;
	@%p3352 bra 	$L__BB0_978;
	setp.lt.u32 	%p3353, %r2118, %r2120;
	@%p3353 bra 	$L__BB0_979;
	setp.gt.u32 	%p3354, %r2118, %r2120;
	@%p3354 bra 	$L__BB0_978;
	setp.lt.u32 	%p3355, %r2114, %r2116;
	@%p3355 bra 	$L__BB0_979;
	setp.le.u32 	%p3356, %r2114, %r2116;
	setp.lt.u32 	%p3357, %r2110, %r2112;
	and.pred  	%p3358, %p3356, %p3357;
	@%p3358 bra 	$L__BB0_979;
$L__BB0_978:
	sub.s32 	%r7226, %r2110, %r2112;
	setp.lt.u32 	%p3359, %r2110, %r2112;
	selp.u32 	%r5367, 1, 0, %p3359;
	add.s32 	%r5368, %r2116, %r5367;
	sub.s32 	%r7227, %r2114, %r5368;
	setp.lt.u32 	%p3360, %r2114, %r2116;
	setp.eq.s32 	%p3361, %r2114, %r2116;
	and.pred  	%p3362, %p3361, %p3359;
	or.pred  	%p3363, %p3360, %p3362;
	selp.u32 	%r5369, 1, 0, %p3363;
	add.s32 	%r5370, %r2120, %r5369;
	sub.s32 	%r7228, %r2118, %r5370;
	setp.lt.u32 	%p3364, %r2118, %r2120;
	setp.eq.s32 	%p3365, %r2118, %r2120;
	and.pred  	%p3366, %p3365, %p3363;
	or.pred  	%p3367, %p3364, %p3366;
	selp.u32 	%r5371, 1, 0, %p3367;
	add.s32 	%r5372, %r2124, %r5371;
	sub.s32 	%r7229, %r2122, %r5372;
	setp.lt.u32 	%p3368, %r2122, %r2124;
	setp.eq.s32 	%p3369, %r2122, %r2124;
	and.pred  	%p3370, %p3369, %p3367;
	or.pred  	%p3371, %p3368, %p3370;
	selp.u32 	%r5373, 1, 0, %p3371;
	add.s32 	%r5374, %r2128, %r5373;
	sub.s32 	%r7230, %r2126, %r5374;
	setp.lt.u32 	%p3372, %r2126, %r2128;
	setp.eq.s32 	%p3373, %r2126, %r2128;
	and.pred  	%p3374, %p3373, %p3371;
	or.pred  	%p3375, %p3372, %p3374;
	selp.u32 	%r5375, 1, 0, %p3375;
	add.s32 	%r5376, %r2132, %r5375;
	sub.s32 	%r7231, %r2130, %r5376;
	setp.lt.u32 	%p3376, %r2130, %r2132;
	setp.eq.s32 	%p3377, %r2130, %r2132;
	and.pred  	%p3378, %p3377, %p3375;
	or.pred  	%p3379, %p3376, %p3378;
	selp.u32 	%r5377, 1, 0, %p3379;
	add.s32 	%r5378, %r2136, %r5377;
	sub.s32 	%r7232, %r2134, %r5378;
	setp.lt.u32 	%p3380, %r2134, %r2136;
	setp.eq.s32 	%p3381, %r2134, %r2136;
	and.pred  	%p3382, %p3381, %p3379;
	or.pred  	%p3383, %p3380, %p3382;
	selp.u32 	%r5379, 1, 0, %p3383;
	add.s32 	%r5380, %r2140, %r5379;
	sub.s32 	%r7233, %r2138, %r5380;
	bra.uni 	$L__BB0_980;
$L__BB0_979:
	sub.s32 	%r5381, %r2112, %r2110;
	setp.lt.u32 	%p3384, %r2112, %r2110;
	selp.u32 	%r5382, 1, 0, %p3384;
	add.s32 	%r5383, %r2114, %r5382;
	sub.s32 	%r5384, %r2116, %r5383;
	setp.lt.u32 	%p3385, %r2116, %r2114;
	setp.eq.s32 	%p3386, %r2116, %r2114;
	and.pred  	%p3387, %p3386, %p3384;
	or.pred  	%p3388, %p3385, %p3387;
	selp.u32 	%r5385, 1, 0, %p3388;
	add.s32 	%r5386, %r2118, %r5385;
	sub.s32 	%r5387, %r2120, %r5386;
	setp.lt.u32 	%p3389, %r2120, %r2118;
	setp.eq.s32 	%p3390, %r2120, %r2118;
	and.pred  	%p3391, %p3390, %p3388;
	or.pred  	%p3392, %p3389, %p3391;
	selp.u32 	%r5388, 1, 0, %p3392;
	add.s32 	%r5389, %r2122, %r5388;
	sub.s32 	%r5390, %r2124, %r5389;
	setp.lt.u32 	%p3393, %r2124, %r2122;
	setp.eq.s32 	%p3394, %r2124, %r2122;
	and.pred  	%p3395, %p3394, %p3392;
	or.pred  	%p3396, %p3393, %p3395;
	selp.u32 	%r5391, 1, 0, %p3396;
	add.s32 	%r5392, %r2126, %r5391;
	sub.s32 	%r5393, %r2128, %r5392;
	setp.lt.u32 	%p3397, %r2128, %r2126;
	setp.eq.s32 	%p3398, %r2128, %r2126;
	and.pred  	%p3399, %p3398, %p3396;
	or.pred  	%p3400, %p3397, %p3399;
	selp.u32 	%r5394, 1, 0, %p3400;
	add.s32 	%r5395, %r2130, %r5394;
	sub.s32 	%r5396, %r2132, %r5395;
	setp.lt.u32 	%p3401, %r2132, %r2130;
	setp.eq.s32 	%p3402, %r2132, %r2130;
	and.pred  	%p3403, %p3402, %p3400;
	or.pred  	%p3404, %p3401, %p3403;
	selp.u32 	%r5397, 1, 0, %p3404;
	add.s32 	%r5398, %r2134, %r5397;
	sub.s32 	%r5399, %r2136, %r5398;
	setp.lt.u32 	%p3405, %r2136, %r2134;
	setp.eq.s32 	%p3406, %r2136, %r2134;
	and.pred  	%p3407, %p3406, %p3404;
	or.pred  	%p3408, %p3405, %p3407;
	selp.u32 	%r5400, 1, 0, %p3408;
	add.s32 	%r5401, %r2138, %r5400;
	sub.s32 	%r5402, %r5401, %r2140;
	sub.s32 	%r7226, %r6, %r5381;
	setp.lt.u32 	%p3409, %r6, %r5381;
	selp.u32 	%r5403, 1, 0, %p3409;
	add.s32 	%r5404, %r5384, %r5403;
	sub.s32 	%r7227, %r7, %r5404;
	setp.lt.u32 	%p3410, %r7, %r5384;
	setp.eq.s32 	%p3411, %r7, %r5384;
	and.pred  	%p3412, %p3411, %p3409;
	or.pred  	%p3413, %p3410, %p3412;
	selp.u32 	%r5405, 1, 0, %p3413;
	add.s32 	%r5406, %r5387, %r5405;
	sub.s32 	%r7228, %r8, %r5406;
	setp.lt.u32 	%p3415, %r8, %r5387;
	setp.eq.s32 	%p3416, %r8, %r5387;
	and.pred  	%p3417, %p3416, %p3413;
	or.pred  	%p3418, %p3415, %p3417;
	selp.u32 	%r5407, 1, 0, %p3418;
	add.s32 	%r5408, %r5390, %r5407;
	sub.s32 	%r7229, %r9, %r5408;
	setp.lt.u32 	%p3420, %r9, %r5390;
	setp.eq.s32 	%p3421, %r9, %r5390;
	and.pred  	%p3422, %p3421, %p3418;
	or.pred  	%p3423, %p3420, %p3422;
	selp.u32 	%r5409, 1, 0, %p3423;
	add.s32 	%r5410, %r5393, %r5409;
	sub.s32 	%r7230, %r10, %r5410;
	setp.lt.u32 	%p3425, %r10, %r5393;
	setp.eq.s32 	%p3426, %r10, %r5393;
	and.pred  	%p3427, %p3426, %p3423;
	or.pred  	%p3428, %p3425, %p3427;
	selp.u32 	%r5411, 1, 0, %p3428;
	add.s32 	%r5412, %r5396, %r5411;
	sub.s32 	%r7231, %r11, %r5412;
	setp.lt.u32 	%p3430, %r11, %r5396;
	setp.eq.s32 	%p3431, %r11, %r5396;
	and.pred  	%p3432, %p3431, %p3428;
	or.pred  	%p3433, %p3430, %p3432;
	selp.u32 	%r5413, 1, 0, %p3433;
	add.s32 	%r5414, %r5399, %r5413;
	sub.s32 	%r7232, %r12, %r5414;
	setp.lt.u32 	%p3435, %r12, %r5399;
	setp.eq.s32 	%p3436, %r12, %r5399;
	and.pred  	%p3437, %p3436, %p3433;
	or.pred  	%p3438, %p3435, %p3437;
	selp.s32 	%r5415, -1, 0, %p3438;
	add.s32 	%r5416, %r5402, %r5415;
	add.s32 	%r7233, %r5416, %r13;
$L__BB0_980:
	mul.wide.u32 	%rd32524, %r7226, %r7202;
	shr.u64 	%rd32525, %rd32524, 32;
	cvt.u32.u64 	%r5417, %rd32524;
	mul.wide.u32 	%rd32526, %r7227, %r7202;
	shr.u64 	%rd32527, %rd32526, 32;
	and.b64  	%rd32528, %rd32526, 4294967295;
	add.s64 	%rd32529, %rd32525, %rd32528;
	shr.u64 	%rd32530, %rd32529, 32;
	add.s64 	%rd32531, %rd32530, %rd32527;
	mul.wide.u32 	%rd32532, %r7228, %r7202;
	shr.u64 	%rd32533, %rd32532, 32;
	and.b64  	%rd32534, %rd32532, 4294967295;
	add.s64 	%rd32535, %rd32531, %rd32534;
	shr.u64 	%rd32536, %rd32535, 32;
	add.s64 	%rd32537, %rd32536, %rd32533;
	mul.wide.u32 	%rd32538, %r7229, %r7202;
	shr.u64 	%rd32539, %rd32538, 32;
	and.b64  	%rd32540, %rd32538, 4294967295;
	add.s64 	%rd32541, %rd32537, %rd32540;
	shr.u64 	%rd32542, %rd32541, 32;
	add.s64 	%rd32543, %rd32542, %rd32539;
	mul.wide.u32 	%rd32544, %r7230, %r7202;
	shr.u64 	%rd32545, %rd32544, 32;
	and.b64  	%rd32546, %rd32544, 4294967295;
	add.s64 	%rd32547, %rd32543, %rd32546;
	shr.u64 	%rd32548, %rd32547, 32;
	add.s64 	%rd32549, %rd32548, %rd32545;
	mul.wide.u32 	%rd32550, %r7231, %r7202;
	shr.u64 	%rd32551, %rd32550, 32;
	and.b64  	%rd32552, %rd32550, 4294967295;
	add.s64 	%rd32553, %rd32549, %rd32552;
	shr.u64 	%rd32554, %rd32553, 32;
	add.s64 	%rd32555, %rd32554, %rd32551;
	mul.wide.u32 	%rd32556, %r7232, %r7202;
	shr.u64 	%rd32557, %rd32556, 32;
	and.b64  	%rd32558, %rd32556, 4294967295;
	add.s64 	%rd32559, %rd32555, %rd32558;
	shr.u64 	%rd32560, %rd32559, 32;
	add.s64 	%rd32561, %rd32560, %rd32557;
	mul.wide.u32 	%rd32562, %r7233, %r7202;
	shr.u64 	%rd32563, %rd32562, 32;
	and.b64  	%rd32564, %rd32562, 4294967295;
	add.s64 	%rd32565, %rd32561, %rd32564;
	shr.u64 	%rd32566, %rd32565, 32;
	add.s64 	%rd32567, %rd32566, %rd32563;
	mul.lo.s32 	%r5418, %r22, %r5417;
	mul.wide.u32 	%rd32568, %r6, %r5418;
	shr.u64 	%rd32569, %rd32568, 32;
	and.b64  	%rd32570, %rd32524, 4294967295;
	and.b64  	%rd32571, %rd32568, 4294967295;
	add.s64 	%rd32572, %rd32571, %rd32570;
	shr.u64 	%rd32573, %rd32572, 32;
	add.s64 	%rd32574, %rd32573, %rd32569;
	mul.wide.u32 	%rd32575, %r7, %r5418;
	shr.u64 	%rd32576, %rd32575, 32;
	and.b64  	%rd32577, %rd32529, 4294967295;
	and.b64  	%rd32578, %rd32575, 4294967295;
	and.b64  	%rd32579, %rd32574, 4294967295;
	add.s64 	%rd32580, %rd32579, %rd32577;
	add.s64 	%rd32581, %rd32580, %rd32578;
	shr.u64 	%rd32582, %rd32581, 32;
	add.s64 	%rd32583, %rd32582, %rd32576;
	mul.wide.u32 	%rd32584, %r8, %r5418;
	shr.u64 	%rd32585, %rd32584, 32;
	and.b64  	%rd32586, %rd32535, 4294967295;
	and.b64  	%rd32587, %rd32584, 4294967295;
	and.b64  	%rd32588, %rd32583, 4294967295;
	add.s64 	%rd32589, %rd32588, %rd32586;
	add.s64 	%rd32590, %rd32589, %rd32587;
	shr.u64 	%rd32591, %rd32590, 32;
	add.s64 	%rd32592, %rd32591, %rd32585;
	mul.wide.u32 	%rd32593, %r9, %r5418;
	shr.u64 	%rd32594, %rd32593, 32;
	and.b64  	%rd32595, %rd32541, 4294967295;
	and.b64  	%rd32596, %rd32593, 4294967295;
	and.b64  	%rd32597, %rd32592, 4294967295;
	add.s64 	%rd32598, %rd32597, %rd32595;
	add.s64 	%rd32599, %rd32598, %rd32596;
	shr.u64 	%rd32600, %rd32599, 32;
	add.s64 	%rd32601, %rd32600, %rd32594;
	mul.wide.u32 	%rd32602, %r10, %r5418;
	shr.u64 	%rd32603, %rd32602, 32;
	and.b64  	%rd32604, %rd32547, 4294967295;
	and.b64  	%rd32605, %rd32602, 4294967295;
	and.b64  	%rd32606, %rd32601, 4294967295;
	add.s64 	%rd32607, %rd32606, %rd32604;
	add.s64 	%rd32608, %rd32607, %rd32605;
	shr.u64 	%rd32609, %rd32608, 32;
	add.s64 	%rd32610, %rd32609, %rd32603;
	mul.wide.u32 	%rd32611, %r11, %r5418;
	shr.u64 	%rd32612, %rd32611, 32;
	and.b64  	%rd32613, %rd32553, 4294967295;
	and.b64  	%rd32614, %rd32611, 4294967295;
	and.b64  	%rd32615, %rd32610, 4294967295;
	add.s64 	%rd32616, %rd32615, %rd32613;
	add.s64 	%rd32617, %rd32616, %rd32614;
	shr.u64 	%rd32618, %rd32617, 32;
	add.s64 	%rd32619, %rd32618, %rd32612;
	mul.wide.u32 	%rd32620, %r12, %r5418;
	shr.u64 	%rd32621, %rd32620, 32;
	and.b64  	%rd32622, %rd32559, 4294967295;
	and.b64  	%rd32623, %rd32620, 4294967295;
	and.b64  	%rd32624, %rd32619, 4294967295;
	add.s64 	%rd32625, %rd32624, %rd32622;
	add.s64 	%rd32626, %rd32625, %rd32623;
	shr.u64 	%rd32627, %rd32626, 32;
	add.s64 	%rd32628, %rd32627, %rd32621;
	mul.wide.u32 	%rd32629, %r13, %r5418;
	shr.u64 	%rd32630, %rd32629, 32;
	and.b64  	%rd32631, %rd32565, 4294967295;
	and.b64  	%rd32632, %rd32629, 4294967295;
	and.b64  	%rd32633, %rd32628, 4294967295;
	add.s64 	%rd32634, %rd32633, %rd32631;
	add.s64 	%rd32635, %rd32634, %rd32632;
	shr.u64 	%rd32636, %rd32635, 32;
	add.s64 	%rd32637, %rd32636, %rd32630;
	add.s64 	%rd32638, %rd32567, %rd32637;
	mul.wide.u32 	%rd32639, %r7226, %r7203;
	shr.u64 	%rd32640, %rd32639, 32;
	and.b64  	%rd32641, %rd32581, 4294967295;
	and.b64  	%rd32642, %rd32639, 4294967295;
	add.s64 	%rd32643, %rd32642, %rd32641;
	cvt.u32.u64 	%r5419, %rd32643;
	shr.u64 	%rd32644, %rd32643, 32;
	add.s64 	%rd32645, %rd32644, %rd32640;
	mul.wide.u32 	%rd32646, %r7227, %r7203;
	shr.u64 	%rd32647, %rd32646, 32;
	and.b64  	%rd32648, %rd32590, 4294967295;
	and.b64  	%rd32649, %rd32646, 4294967295;
	add.s64 	%rd32650, %rd32645, %rd32648;
	add.s64 	%rd32651, %rd32650, %rd32649;
	shr.u64 	%rd32652, %rd32651, 32;
	add.s64 	%rd32653, %rd32652, %rd32647;
	mul.wide.u32 	%rd32654, %r7228, %r7203;
	shr.u64 	%rd32655, %rd32654, 32;
	and.b64  	%rd32656, %rd32599, 4294967295;
	and.b64  	%rd32657, %rd32654, 4294967295;
	and.b64  	%rd32658, %rd32653, 4294967295;
	add.s64 	%rd32659, %rd32658, %rd32656;
	add.s64 	%rd32660, %rd32659, %rd32657;
	shr.u64 	%rd32661, %rd32660, 32;
	add.s64 	%rd32662, %rd32661, %rd32655;
	mul.wide.u32 	%rd32663, %r7229, %r7203;
	shr.u64 	%rd32664, %rd32663, 32;
	and.b64  	%rd32665, %rd32608, 4294967295;
	and.b64  	%rd32666, %rd32663, 4294967295;
	and.b64  	%rd32667, %rd32662, 4294967295;
	add.s64 	%rd32668, %rd32667, %rd32665;
	add.s64 	%rd32669, %rd32668, %rd32666;
	shr.u64 	%rd32670, %rd32669, 32;
	add.s64 	%rd32671, %rd32670, %rd32664;
	mul.wide.u32 	%rd32672, %r7230, %r7203;
	shr.u64 	%rd32673, %rd32672, 32;
	and.b64  	%rd32674, %rd32617, 4294967295;
	and.b64  	%rd32675, %rd32672, 4294967295;
	and.b64  	%rd32676, %rd32671, 4294967295;
	add.s64 	%rd32677, %rd32676, %rd32674;
	add.s64 	%rd32678, %rd32677, %rd32675;
	shr.u64 	%rd32679, %rd32678, 32;
	add.s64 	%rd32680, %rd32679, %rd32673;
	mul.wide.u32 	%rd32681, %r7231, %r7203;
	shr.u64 	%rd32682, %rd32681, 32;
	and.b64  	%rd32683, %rd32626, 4294967295;
	and.b64  	%rd32684, %rd32681, 4294967295;
	and.b64  	%rd32685, %rd32680, 4294967295;
	add.s64 	%rd32686, %rd32685, %rd32683;
	add.s64 	%rd32687, %rd32686, %rd32684;
	shr.u64 	%rd32688, %rd32687, 32;
	add.s64 	%rd32689, %rd32688, %rd32682;
	mul.wide.u32 	%rd32690, %r7232, %r7203;
	shr.u64 	%rd32691, %rd32690, 32;
	and.b64  	%rd32692, %rd32635, 4294967295;
	and.b64  	%rd32693, %rd32690, 4294967295;
	and.b64  	%rd32694, %rd32689, 4294967295;
	add.s64 	%rd32695, %rd32694, %rd32692;
	add.s64 	%rd32696, %rd32695, %rd32693;
	shr.u64 	%rd32697, %rd32696, 32;
	add.s64 	%rd32698, %rd32697, %rd32691;
	mul.wide.u32 	%rd32699, %r7233, %r7203;
	shr.u64 	%rd32700, %rd32699, 32;
	and.b64  	%rd32701, %rd32638, 4294967295;
	and.b64  	%rd32702, %rd32699, 4294967295;
	and.b64  	%rd32703, %rd32698, 4294967295;
	add.s64 	%rd32704, %rd32703, %rd32701;
	add.s64 	%rd32705, %rd32704, %rd32702;
	shr.u64 	%rd32706, %rd32705, 32;
	add.s64 	%rd32707, %rd32706, %rd32700;
	mul.lo.s32 	%r5420, %r22, %r5419;
	mul.wide.u32 	%rd32708, %r6, %r5420;
	shr.u64 	%rd32709, %rd32708, 32;
	and.b64  	%rd32710, %rd32643, 4294967295;
	and.b64  	%rd32711, %rd32708, 4294967295;
	add.s64 	%rd32712, %rd32711, %rd32710;
	shr.u64 	%rd32713, %rd32712, 32;
	add.s64 	%rd32714, %rd32713, %rd32709;
	mul.wide.u32 	%rd32715, %r7, %r5420;
	shr.u64 	%rd32716, %rd32715, 32;
	and.b64  	%rd32717, %rd32651, 4294967295;
	and.b64  	%rd32718, %rd32715, 4294967295;
	and.b64  	%rd32719, %rd32714, 4294967295;
	add.s64 	%rd32720, %rd32719, %rd32717;
	add.s64 	%rd32721, %rd32720, %rd32718;
	shr.u64 	%rd32722, %rd32721, 32;
	add.s64 	%rd32723, %rd32722, %rd32716;
	mul.wide.u32 	%rd32724, %r8, %r5420;
	shr.u64 	%rd32725, %rd32724, 32;
	and.b64  	%rd32726, %rd32660, 4294967295;
	and.b64  	%rd32727, %rd32724, 4294967295;
	and.b64  	%rd32728, %rd32723, 4294967295;
	add.s64 	%rd32729, %rd32728, %rd32726;
	add.s64 	%rd32730, %rd32729, %rd32727;
	shr.u64 	%rd32731, %rd32730, 32;
	add.s64 	%rd32732, %rd32731, %rd32725;
	mul.wide.u32 	%rd32733, %r9, %r5420;
	shr.u64 	%rd32734, %rd32733, 32;
	and.b64  	%rd32735, %rd32669, 4294967295;
	and.b64  	%rd32736, %rd32733, 4294967295;
	and.b64  	%rd32737, %rd32732, 4294967295;
	add.s64 	%rd32738, %rd32737, %rd32735;
	add.s64 	%rd32739, %rd32738, %rd32736;
	shr.u64 	%rd32740, %rd32739, 32;
	add.s64 	%rd32741, %rd32740, %rd32734;
	mul.wide.u32 	%rd32742, %r10, %r5420;
	shr.u64 	%rd32743, %rd32742, 32;
	and.b64  	%rd32744, %rd32678, 4294967295;
	and.b64  	%rd32745, %rd32742, 4294967295;
	and.b64  	%rd32746, %rd32741, 4294967295;
	add.s64 	%rd32747, %rd32746, %rd32744;
	add.s64 	%rd32748, %rd32747, %rd32745;
	shr.u64 	%rd32749, %rd32748, 32;
	add.s64 	%rd32750, %rd32749, %rd32743;
	mul.wide.u32 	%rd32751, %r11, %r5420;
	shr.u64 	%rd32752, %rd32751, 32;
	and.b64  	%rd32753, %rd32687, 4294967295;
	and.b64  	%rd32754, %rd32751, 4294967295;
	and.b64  	%rd32755, %rd32750, 4294967295;
	add.s64 	%rd32756, %rd32755, %rd32753;
	add.s64 	%rd32757, %rd32756, %rd32754;
	shr.u64 	%rd32758, %rd32757, 32;
	add.s64 	%rd32759, %rd32758, %rd32752;
	mul.wide.u32 	%rd32760, %r12, %r5420;
	shr.u64 	%rd32761, %rd32760, 32;
	and.b64  	%rd32762, %rd32696, 4294967295;
	and.b64  	%rd32763, %rd32760, 4294967295;
	and.b64  	%rd32764, %rd32759, 4294967295;
	add.s64 	%rd32765, %rd32764, %rd32762;
	add.s64 	%rd32766, %rd32765, %rd32763;
	shr.u64 	%rd32767, %rd32766, 32;
	add.s64 	%rd32768, %rd32767, %rd32761;
	mul.wide.u32 	%rd32769, %r13, %r5420;
	shr.u64 	%rd32770, %rd32769, 32;
	and.b64  	%rd32771, %rd32705, 4294967295;
	and.b64  	%rd32772, %rd32769, 4294967295;
	and.b64  	%rd32773, %rd32768, 4294967295;
	add.s64 	%rd32774, %rd32773, %rd32771;
	add.s64 	%rd32775, %rd32774, %rd32772;
	shr.u64 	%rd32776, %rd32775, 32;
	add.s64 	%rd32777, %rd32776, %rd32770;
	add.s64 	%rd32778, %rd32707, %rd32777;
	mul.wide.u32 	%rd32779, %r7226, %r7204;
	shr.u64 	%rd32780, %rd32779, 32;
	and.b64  	%rd32781, %rd32721, 4294967295;
	and.b64  	%rd32782, %rd32779, 4294967295;
	add.s64 	%rd32783, %rd32782, %rd32781;
	cvt.u32.u64 	%r5421, %rd32783;
	shr.u64 	%rd32784, %rd32783, 32;
	add.s64 	%rd32785, %rd32784, %rd32780;
	mul.wide.u32 	%rd32786, %r7227, %r7204;
	shr.u64 	%rd32787, %rd32786, 32;
	and.b64  	%rd32788, %rd32730, 4294967295;
	and.b64  	%rd32789, %rd32786, 4294967295;
	add.s64 	%rd32790, %rd32785, %rd32788;
	add.s64 	%rd32791, %rd32790, %rd32789;
	shr.u64 	%rd32792, %rd32791, 32;
	add.s64 	%rd32793, %rd32792, %rd32787;
	mul.wide.u32 	%rd32794, %r7228, %r7204;
	shr.u64 	%rd32795, %rd32794, 32;
	and.b64  	%rd32796, %rd32739, 4294967295;
	and.b64  	%rd32797, %rd32794, 4294967295;
	and.b64  	%rd32798, %rd32793, 4294967295;
	add.s64 	%rd32799, %rd32798, %rd32796;
	add.s64 	%rd32800, %rd32799, %rd32797;
	shr.u64 	%rd32801, %rd32800, 32;
	add.s64 	%rd32802, %rd32801, %rd32795;
	mul.wide.u32 	%rd32803, %r7229, %r7204;
	shr.u64 	%rd32804, %rd32803, 32;
	and.b64  	%rd32805, %rd32748, 4294967295;
	and.b64  	%rd32806, %rd32803, 4294967295;
	and.b64  	%rd32807, %rd32802, 4294967295;
	add.s64 	%rd32808, %rd32807, %rd32805;
	add.s64 	%rd32809, %rd32808, %rd32806;
	shr.u64 	%rd32810, %rd32809, 32;
	add.s64 	%rd32811, %rd32810, %rd32804;
	mul.wide.u32 	%rd32812, %r7230, %r7204;
	shr.u64 	%rd32813, %rd32812, 32;
	and.b64  	%rd32814, %rd32757, 4294967295;
	and.b64  	%rd32815, %rd32812, 4294967295;
	and.b64  	%rd32816, %rd32811, 4294967295;
	add.s64 	%rd32817, %rd32816, %rd32814;
	add.s64 	%rd32818, %rd32817, %rd32815;
	shr.u64 	%rd32819, %rd32818, 32;
	add.s64 	%rd32820, %rd32819, %rd32813;
	mul.wide.u32 	%rd32821, %r7231, %r7204;
	shr.u64 	%rd32822, %rd32821, 32;
	and.b64  	%rd32823, %rd32766, 4294967295;
	and.b64  	%rd32824, %rd32821, 4294967295;
	and.b64  	%rd32825, %rd32820, 4294967295;
	add.s64 	%rd32826, %rd32825, %rd32823;
	add.s64 	%rd32827, %rd32826, %rd32824;
	shr.u64 	%rd32828, %rd32827, 32;
	add.s64 	%rd32829, %rd32828, %rd32822;
	mul.wide.u32 	%rd32830, %r7232, %r7204;
	shr.u64 	%rd32831, %rd32830, 32;
	and.b64  	%rd32832, %rd32775, 4294967295;
	and.b64  	%rd32833, %rd32830, 4294967295;
	and.b64  	%rd32834, %rd32829, 4294967295;
	add.s64 	%rd32835, %rd32834, %rd32832;
	add.s64 	%rd32836, %rd32835, %rd32833;
	shr.u64 	%rd32837, %rd32836, 32;
	add.s64 	%rd32838, %rd32837, %rd32831;
	mul.wide.u32 	%rd32839, %r7233, %r7204;
	shr.u64 	%rd32840, %rd32839, 32;
	and.b64  	%rd32841, %rd32778, 4294967295;
	and.b64  	%rd32842, %rd32839, 4294967295;
	and.b64  	%rd32843, %rd32838, 4294967295;
	add.s64 	%rd32844, %rd32843, %rd32841;
	add.s64 	%rd32845, %rd32844, %rd32842;
	shr.u64 	%rd32846, %rd32845, 32;
	add.s64 	%rd32847, %rd32846, %rd32840;
	mul.lo.s32 	%r5422, %r22, %r5421;
	mul.wide.u32 	%rd32848, %r6, %r5422;
	shr.u64 	%rd32849, %rd32848, 32;
	and.b64  	%rd32850, %rd32783, 4294967295;
	and.b64  	%rd32851, %rd32848, 4294967295;
	add.s64 	%rd32852, %rd32851, %rd32850;
	shr.u64 	%rd32853, %rd32852, 32;
	add.s64 	%rd32854, %rd32853, %rd32849;
	mul.wide.u32 	%rd32855, %r7, %r5422;
	shr.u64 	%rd32856, %rd32855, 32;
	and.b64  	%rd32857, %rd32791, 4294967295;
	and.b64  	%rd32858, %rd32855, 4294967295;
	and.b64  	%rd32859, %rd32854, 4294967295;
	add.s64 	%rd32860, %rd32859, %rd32857;
	add.s64 	%rd32861, %rd32860, %rd32858;
	shr.u64 	%rd32862, %rd32861, 32;
	add.s64 	%rd32863, %rd32862, %rd32856;
	mul.wide.u32 	%rd32864, %r8, %r5422;
	shr.u64 	%rd32865, %rd32864, 32;
	and.b64  	%rd32866, %rd32800, 4294967295;
	and.b64  	%rd32867, %rd32864, 4294967295;
	and.b64  	%rd32868, %rd32863, 4294967295;
	add.s64 	%rd32869, %rd32868, %rd32866;
	add.s64 	%rd32870, %rd32869, %rd32867;
	shr.u64 	%rd32871, %rd32870, 32;
	add.s64 	%rd32872, %rd32871, %rd32865;
	mul.wide.u32 	%rd32873, %r9, %r5422;
	shr.u64 	%rd32874, %rd32873, 32;
	and.b64  	%rd32875, %rd32809, 4294967295;
	and.b64  	%rd32876, %rd32873, 4294967295;
	and.b64  	%rd32877, %rd32872, 4294967295;
	add.s64 	%rd32878, %rd32877, %rd32875;
	add.s64 	%rd32879, %rd32878, %rd32876;
	shr.u64 	%rd32880, %rd32879, 32;
	add.s64 	%rd32881, %rd32880, %rd32874;
	mul.wide.u32 	%rd32882, %r10, %r5422;
	shr.u64 	%rd32883, %rd32882, 32;
	and.b64  	%rd32884, %rd32818, 4294967295;
	and.b64  	%rd32885, %rd32882, 4294967295;
	and.b64  	%rd32886, %rd32881, 4294967295;
	add.s64 	%rd32887, %rd32886, %rd32884;
	add.s64 	%rd32888, %rd32887, %rd32885;
	shr.u64 	%rd32889, %rd32888, 32;
	add.s64 	%rd32890, %rd32889, %rd32883;
	mul.wide.u32 	%rd32891, %r11, %r5422;
	shr.u64 	%rd32892, %rd32891, 32;
	and.b64  	%rd32893, %rd32827, 4294967295;
	and.b64  	%rd32894, %rd32891, 4294967295;
	and.b64  	%rd32895, %rd32890, 4294967295;
	add.s64 	%rd32896, %rd32895, %rd32893;
	add.s64 	%rd32897, %rd32896, %rd32894;
	shr.u64 	%rd32898, %rd32897, 32;
	add.s64 	%rd32899, %rd32898, %rd32892;
	mul.wide.u32 	%rd32900, %r12, %r5422;
	shr.u64 	%rd32901, %rd32900, 32;
	and.b64  	%rd32902, %rd32836, 4294967295;
	and.b64  	%rd32903, %rd32900, 4294967295;
	and.b64  	%rd32904, %rd32899, 4294967295;
	add.s64 	%rd32905, %rd32904, %rd32902;
	add.s64 	%rd32906, %rd32905, %rd32903;
	shr.u64 	%rd32907, %rd32906, 32;
	add.s64 	%rd32908, %rd32907, %rd32901;
	mul.wide.u32 	%rd32909, %r13, %r5422;
	shr.u64 	%rd32910, %rd32909, 32;
	and.b64  	%rd32911, %rd32845, 4294967295;
	and.b64  	%rd32912, %rd32909, 4294967295;
	and.b64  	%rd32913, %rd32908, 4294967295;
	add.s64 	%rd32914, %rd32913, %rd32911;
	add.s64 	%rd32915, %rd32914, %rd32912;
	shr.u64 	%rd32916, %rd32915, 32;
	add.s64 	%rd32917, %rd32916, %rd32910;
	add.s64 	%rd32918, %rd32847, %rd32917;
	mul.wide.u32 	%rd32919, %r7226, %r7205;
	shr.u64 	%rd32920, %rd32919, 32;
	and.b64  	%rd32921, %rd32861, 4294967295;
	and.b64  	%rd32922, %rd32919, 4294967295;
	add.s64 	%rd32923, %rd32922, %rd32921;
	cvt.u32.u64 	%r5423, %rd32923;
	shr.u64 	%rd32924, %rd32923, 32;
	add.s64 	%rd32925, %rd32924, %rd32920;
	mul.wide.u32 	%rd32926, %r7227, %r7205;
	shr.u64 	%rd32927, %rd32926, 32;
	and.b64  	%rd32928, %rd32870, 4294967295;
	and.b64  	%rd32929, %rd32926, 4294967295;
	add.s64 	%rd32930, %rd32925, %rd32928;
	add.s64 	%rd32931, %rd32930, %rd32929;
	shr.u64 	%rd32932, %rd32931, 32;
	add.s64 	%rd32933, %rd32932, %rd32927;
	mul.wide.u32 	%rd32934, %r7228, %r7205;
	shr.u64 	%rd32935, %rd32934, 32;
	and.b64  	%rd32936, %rd32879, 4294967295;
	and.b64  	%rd32937, %rd32934, 4294967295;
	and.b64  	%rd32938, %rd32933, 4294967295;
	add.s64 	%rd32939, %rd32938, %rd32936;
	add.s64 	%rd32940, %rd32939, %rd32937;
	shr.u64 	%rd32941, %rd32940, 32;
	add.s64 	%rd32942, %rd32941, %rd32935;
	mul.wide.u32 	%rd32943, %r7229, %r7205;
	shr.u64 	%rd32944, %rd32943, 32;
	and.b64  	%rd32945, %rd32888, 4294967295;
	and.b64  	%rd32946, %rd32943, 4294967295;
	and.b64  	%rd32947, %rd32942, 4294967295;
	add.s64 	%rd32948, %rd32947, %rd32945;
	add.s64 	%rd32949, %rd32948, %rd32946;
	shr.u64 	%rd32950, %rd32949, 32;
	add.s64 	%rd32951, %rd32950, %rd32944;
	mul.wide.u32 	%rd32952, %r7230, %r7205;
	shr.u64 	%rd32953, %rd32952, 32;
	and.b64  	%rd32954, %rd32897, 4294967295;
	and.b64  	%rd32955, %rd32952, 4294967295;
	and.b64  	%rd32956, %rd32951, 4294967295;
	add.s64 	%rd32957, %rd32956, %rd32954;
	add.s64 	%rd32958, %rd32957, %rd32955;
	shr.u64 	%rd32959, %rd32958, 32;
	add.s64 	%rd32960, %rd32959, %rd32953;
	mul.wide.u32 	%rd32961, %r7231, %r7205;
	shr.u64 	%rd32962, %rd32961, 32;
	and.b64  	%rd32963, %rd32906, 4294967295;
	and.b64  	%rd32964, %rd32961, 4294967295;
	and.b64  	%rd32965, %rd32960, 4294967295;
	add.s64 	%rd32966, %rd32965, %rd32963;
	add.s64 	%rd32967, %rd32966, %rd32964;
	shr.u64 	%rd32968, %rd32967, 32;
	add.s64 	%rd32969, %rd32968, %rd32962;
	mul.wide.u32 	%rd32970, %r7232, %r7205;
	shr.u64 	%rd32971, %rd32970, 32;
	and.b64  	%rd32972, %rd32915, 4294967295;
	and.b64  	%rd32973, %rd32970, 4294967295;
	and.b64  	%rd32974, %rd32969, 4294967295;
	add.s64 	%rd32975, %rd32974, %rd32972;
	add.s64 	%rd32976, %rd32975, %rd32973;
	shr.u64 	%rd32977, %rd32976, 32;
	add.s64 	%rd32978, %rd32977, %rd32971;
	mul.wide.u32 	%rd32979, %r7233, %r7205;
	shr.u64 	%rd32980, %rd32979, 32;
	and.b64  	%rd32981, %rd32918, 4294967295;
	and.b64  	%rd32982, %rd32979, 4294967295;
	and.b64  	%rd32983, %rd32978, 4294967295;
	add.s64 	%rd32984, %rd32983, %rd32981;
	add.s64 	%rd32985, %rd32984, %rd32982;
	shr.u64 	%rd32986, %rd32985, 32;
	add.s64 	%rd32987, %rd32986, %rd32980;
	mul.lo.s32 	%r5424, %r22, %r5423;
	mul.wide.u32 	%rd32988, %r6, %r5424;
	shr.u64 	%rd32989, %rd32988, 32;
	and.b64  	%rd32990, %rd32923, 4294967295;
	and.b64  	%rd32991, %rd32988, 4294967295;
	add.s64 	%rd32992, %rd32991, %rd32990;
	shr.u64 	%rd32993, %rd32992, 32;
	add.s64 	%rd32994, %rd32993, %rd32989;
	mul.wide.u32 	%rd32995, %r7, %r5424;
	shr.u64 	%rd32996, %rd32995, 32;
	and.b64  	%rd32997, %rd32931, 4294967295;
	and.b64  	%rd32998, %rd32995, 4294967295;
	and.b64  	%rd32999, %rd32994, 4294967295;
	add.s64 	%rd33000, %rd32999, %rd32997;
	add.s64 	%rd33001, %rd33000, %rd32998;
	shr.u64 	%rd33002, %rd33001, 32;
	add.s64 	%rd33003, %rd33002, %rd32996;
	mul.wide.u32 	%rd33004, %r8, %r5424;
	shr.u64 	%rd33005, %rd33004, 32;
	and.b64  	%rd33006, %rd32940, 4294967295;
	and.b64  	%rd33007, %rd33004, 4294967295;
	and.b64  	%rd33008, %rd33003, 4294967295;
	add.s64 	%rd33009, %rd33008, %rd33006;
	add.s64 	%rd33010, %rd33009, %rd33007;
	shr.u64 	%rd33011, %rd33010, 32;
	add.s64 	%rd33012, %rd33011, %rd33005;
	mul.wide.u32 	%rd33013, %r9, %r5424;
	shr.u64 	%rd33014, %rd33013, 32;
	and.b64  	%rd33015, %rd32949, 4294967295;
	and.b64  	%rd33016, %rd33013, 4294967295;
	and.b64  	%rd33017, %rd33012, 4294967295;
	add.s64 	%rd33018, %rd33017, %rd33015;
	add.s64 	%rd33019, %rd33018, %rd33016;
	shr.u64 	%rd33020, %rd33019, 32;
	add.s64 	%rd33021, %rd33020, %rd33014;
	mul.wide.u32 	%rd33022, %r10, %r5424;
	shr.u64 	%rd33023, %rd33022, 32;
	and.b64  	%rd33024, %rd32958, 4294967295;
	and.b64  	%rd33025, %rd33022, 4294967295;
	and.b64  	%rd33026, %rd33021, 4294967295;
	add.s64 	%rd33027, %rd33026, %rd33024;
	add.s64 	%rd33028, %rd33027, %rd33025;
	shr.u64 	%rd33029, %rd33028, 32;
	add.s64 	%rd33030, %rd33029, %rd33023;
	mul.wide.u32 	%rd33031, %r11, %r5424;
	shr.u64 	%rd33032, %rd33031, 32;
	and.b64  	%rd33033, %rd32967, 4294967295;
	and.b64  	%rd33034, %rd33031, 4294967295;
	and.b64  	%rd33035, %rd33030, 4294967295;
	add.s64 	%rd33036, %rd33035, %rd33033;
	add.s64 	%rd33037, %rd33036, %rd33034;
	shr.u64 	%rd33038, %rd33037, 32;
	add.s64 	%rd33039, %rd33038, %rd33032;
	mul.wide.u32 	%rd33040, %r12, %r5424;
	shr.u64 	%rd33041, %rd33040, 32;
	and.b64  	%rd33042, %rd32976, 4294967295;
	and.b64  	%rd33043, %rd33040, 4294967295;
	and.b64  	%rd33044, %rd33039, 4294967295;
	add.s64 	%rd33045, %rd33044, %rd33042;
	add.s64 	%rd33046, %rd33045, %rd33043;
	shr.u64 	%rd33047, %rd33046, 32;
	add.s64 	%rd33048, %rd33047, %rd33041;
	mul.wide.u32 	%rd33049, %r13, %r5424;
	shr.u64 	%rd33050, %rd33049, 32;
	and.b64  	%rd33051, %rd32985, 4294967295;
	and.b64  	%rd33052, %rd33049, 4294967295;
	and.b64  	%rd33053, %rd33048, 4294967295;
	add.s64 	%rd33054, %rd33053, %rd33051;
	add.s64 	%rd33055, %rd33054, %rd33052;
	shr.u64 	%rd33056, %rd33055, 32;
	add.s64 	%rd33057, %rd33056, %rd33050;
	add.s64 	%rd33058, %rd32987, %rd33057;
	mul.wide.u32 	%rd33059, %r7226, %r7206;
	shr.u64 	%rd33060, %rd33059, 32;
	and.b64  	%rd33061, %rd33001, 4294967295;
	and.b64  	%rd33062, %rd33059, 4294967295;
	add.s64 	%rd33063, %rd33062, %rd33061;
	cvt.u32.u64 	%r5425, %rd33063;
	shr.u64 	%rd33064, %rd33063, 32;
	add.s64 	%rd33065, %rd33064, %rd33060;
	mul.wide.u32 	%rd33066, %r7227, %r7206;
	shr.u64 	%rd33067, %rd33066, 32;
	and.b64  	%rd33068, %rd33010, 4294967295;
	and.b64  	%rd33069, %rd33066, 4294967295;
	add.s64 	%rd33070, %rd33065, %rd33068;
	add.s64 	%rd33071, %rd33070, %rd33069;
	shr.u64 	%rd33072, %rd33071, 32;
	add.s64 	%rd33073, %rd33072, %rd33067;
	mul.wide.u32 	%rd33074, %r7228, %r7206;
	shr.u64 	%rd33075, %rd33074, 32;
	and.b64  	%rd33076, %rd33019, 4294967295;
	and.b64  	%rd33077, %rd33074, 4294967295;
	and.b64  	%rd33078, %rd33073, 4294967295;
	add.s64 	%rd33079, %rd33078, %rd33076;
	add.s64 	%rd33080, %rd33079, %rd33077;
	shr.u64 	%rd33081, %rd33080, 32;
	add.s64 	%rd33082, %rd33081, %rd33075;
	mul.wide.u32 	%rd33083, %r7229, %r7206;
	shr.u64 	%rd33084, %rd33083, 32;
	and.b64  	%rd33085, %rd33028, 4294967295;
	and.b64  	%rd33086, %rd33083, 4294967295;
	and.b64  	%rd33087, %rd33082, 4294967295;
	add.s64 	%rd33088, %rd33087, %rd33085;
	add.s64 	%rd33089, %rd33088, %rd33086;
	shr.u64 	%rd33090, %rd33089, 32;
	add.s64 	%rd33091, %rd33090, %rd33084;
	mul.wide.u32 	%rd33092, %r7230, %r7206;
	shr.u64 	%rd33093, %rd33092, 32;
	and.b64  	%rd33094, %rd33037, 4294967295;
	and.b64  	%rd33095, %rd33092, 4294967295;
	and.b64  	%rd33096, %rd33091, 4294967295;
	add.s64 	%rd33097, %rd33096, %rd33094;
	add.s64 	%rd33098, %rd33097, %rd33095;
	shr.u64 	%rd33099, %rd33098, 32;
	add.s64 	%rd33100, %rd33099, %rd33093;
	mul.wide.u32 	%rd33101, %r7231, %r7206;
	shr.u64 	%rd33102, %rd33101, 32;
	and.b64  	%rd33103, %rd33046, 4294967295;
	and.b64  	%rd33104, %rd33101, 4294967295;
	and.b64  	%rd33105, %rd33100, 4294967295;
	add.s64 	%rd33106, %rd33105, %rd33103;
	add.s64 	%rd33107, %rd33106, %rd33104;
	shr.u64 	%rd33108, %rd33107, 32;
	add.s64 	%rd33109, %rd33108, %rd33102;
	mul.wide.u32 	%rd33110, %r7232, %r7206;
	shr.u64 	%rd33111, %rd33110, 32;
	and.b64  	%rd33112, %rd33055, 4294967295;
	and.b64  	%rd33113, %rd33110, 4294967295;
	and.b64  	%rd33114, %rd33109, 4294967295;
	add.s64 	%rd33115, %rd33114, %rd33112;
	add.s64 	%rd33116, %rd33115, %rd33113;
	shr.u64 	%rd33117, %rd33116, 32;
	add.s64 	%rd33118, %rd33117, %rd33111;
	mul.wide.u32 	%rd33119, %r7233, %r7206;
	shr.u64 	%rd33120, %rd33119, 32;
	and.b64  	%rd33121, %rd33058, 4294967295;
	and.b64  	%rd33122, %rd33119, 4294967295;
	and.b64  	%rd33123, %rd33118, 4294967295;
	add.s64 	%rd33124, %rd33123, %rd33121;
	add.s64 	%rd33125, %rd33124, %rd33122;
	shr.u64 	%rd33126, %rd33125, 32;
	add.s64 	%rd33127, %rd33126, %rd33120;
	mul.lo.s32 	%r5426, %r22, %r5425;
	mul.wide.u32 	%rd33128, %r6, %r5426;
	shr.u64 	%rd33129, %rd33128, 32;
	and.b64  	%rd33130, %rd33063, 4294967295;
	and.b64  	%rd33131, %rd33128, 4294967295;
	add.s64 	%rd33132, %rd33131, %rd33130;
	shr.u64 	%rd33133, %rd33132, 32;
	add.s64 	%rd33134, %rd33133, %rd33129;
	mul.wide.u32 	%rd33135, %r7, %r5426;
	shr.u64 	%rd33136, %rd33135, 32;
	and.b64  	%rd33137, %rd33071, 4294967295;
	and.b64  	%rd33138, %rd33135, 4294967295;
	and.b64  	%rd33139, %rd33134, 4294967295;
	add.s64 	%rd33140, %rd33139, %rd33137;
	add.s64 	%rd33141, %rd33140, %rd33138;
	shr.u64 	%rd33142, %rd33141, 32;
	add.s64 	%rd33143, %rd33142, %rd33136;
	mul.wide.u32 	%rd33144, %r8, %r5426;
	shr.u64 	%rd33145, %rd33144, 32;
	and.b64  	%rd33146, %rd33080, 4294967295;
	and.b64  	%rd33147, %rd33144, 4294967295;
	and.b64  	%rd33148, %rd33143, 4294967295;
	add.s64 	%rd33149, %rd33148, %rd33146;
	add.s64 	%rd33150, %rd33149, %rd33147;
	shr.u64 	%rd33151, %rd33150, 32;
	add.s64 	%rd33152, %rd33151, %rd33145;
	mul.wide.u32 	%rd33153, %r9, %r5426;
	shr.u64 	%rd33154, %rd33153, 32;
	and.b64  	%rd33155, %rd33089, 4294967295;
	and.b64  	%rd33156, %rd33153, 4294967295;
	and.b64  	%rd33157, %rd33152, 4294967295;
	add.s64 	%rd33158, %rd33157, %rd33155;
	add.s64 	%rd33159, %rd33158, %rd33156;
	shr.u64 	%rd33160, %rd33159, 32;
	add.s64 	%rd33161, %rd33160, %rd33154;
	mul.wide.u32 	%rd33162, %r10, %r5426;
	shr.u64 	%rd33163, %rd33162, 32;
	and.b64  	%rd33164, %rd33098, 4294967295;
	and.b64  	%rd33165, %rd33162, 4294967295;
	and.b64  	%rd33166, %rd33161, 4294967295;
	add.s64 	%rd33167, %rd33166, %rd33164;
	add.s64 	%rd33168, %rd33167, %rd33165;
	shr.u64 	%rd33169, %rd33168, 32;
	add.s64 	%rd33170, %rd33169, %rd33163;
	mul.wide.u32 	%rd33171, %r11, %r5426;
	shr.u64 	%rd33172, %rd33171, 32;
	and.b64  	%rd33173, %rd33107, 4294967295;
	and.b64  	%rd33174, %rd33171, 4294967295;
	and.b64  	%rd33175, %rd33170, 4294967295;
	add.s64 	%rd33176, %rd33175, %rd33173;
	add.s64 	%rd33177, %rd33176, %rd33174;
	shr.u64 	%rd33178, %rd33177, 32;
	add.s64 	%rd33179, %rd33178, %rd33172;
	mul.wide.u32 	%rd33180, %r12, %r5426;
	shr.u64 	%rd33181, %rd33180, 32;
	and.b64  	%rd33182, %rd33116, 4294967295;
	and.b64  	%rd33183, %rd33180, 4294967295;
	and.b64  	%rd33184, %rd33179, 4294967295;
	add.s64 	%rd33185, %rd33184, %rd33182;
	add.s64 	%rd33186, %rd33185, %rd33183;
	shr.u64 	%rd33187, %rd33186, 32;
	add.s64 	%rd33188, %rd33187, %rd33181;
	mul.wide.u32 	%rd33189, %r13, %r5426;
	shr.u64 	%rd33190, %rd33189, 32;
	and.b64  	%rd33191, %rd33125, 4294967295;
	and.b64  	%rd33192, %rd33189, 4294967295;
	and.b64  	%rd33193, %rd33188, 4294967295;
	add.s64 	%rd33194, %rd33193, %rd33191;
	add.s64 	%rd33195, %rd33194, %rd33192;
	shr.u64 	%rd33196, %rd33195, 32;
	add.s64 	%rd33197, %rd33196, %rd33190;
	add.s64 	%rd33198, %rd33127, %rd33197;
	mul.wide.u32 	%rd33199, %r7226, %r7207;
	shr.u64 	%rd33200, %rd33199, 32;
	and.b64  	%rd33201, %rd33141, 4294967295;
	and.b64  	%rd33202, %rd33199, 4294967295;
	add.s64 	%rd33203, %rd33202, %rd33201;
	cvt.u32.u64 	%r5427, %rd33203;
	shr.u64 	%rd33204, %rd33203, 32;
	add.s64 	%rd33205, %rd33204, %rd33200;
	mul.wide.u32 	%rd33206, %r7227, %r7207;
	shr.u64 	%rd33207, %rd33206, 32;
	and.b64  	%rd33208, %rd33150, 4294967295;
	and.b64  	%rd33209, %rd33206, 4294967295;
	add.s64 	%rd33210, %rd33205, %rd33208;
	add.s64 	%rd33211, %rd33210, %rd33209;
	shr.u64 	%rd33212, %rd33211, 32;
	add.s64 	%rd33213, %rd33212, %rd33207;
	mul.wide.u32 	%rd33214, %r7228, %r7207;
	shr.u64 	%rd33215, %rd33214, 32;
	and.b64  	%rd33216, %rd33159, 4294967295;
	and.b64  	%rd33217, %rd33214, 4294967295;
	and.b64  	%rd33218, %rd33213, 4294967295;
	add.s64 	%rd33219, %rd33218, %rd33216;
	add.s64 	%rd33220, %rd33219, %rd33217;
	shr.u64 	%rd33221, %rd33220, 32;
	add.s64 	%rd33222, %rd33221, %rd33215;
	mul.wide.u32 	%rd33223, %r7229, %r7207;
	shr.u64 	%rd33224, %rd33223, 32;
	and.b64  	%rd33225, %rd33168, 4294967295;
	and.b64  	%rd33226, %rd33223, 4294967295;
	and.b64  	%rd33227, %rd33222, 4294967295;
	add.s64 	%rd33228, %rd33227, %rd33225;
	add.s64 	%rd33229, %rd33228, %rd33226;
	shr.u64 	%rd33230, %rd33229, 32;
	add.s64 	%rd33231, %rd33230, %rd33224;
	mul.wide.u32 	%rd33232, %r7230, %r7207;
	shr.u64 	%rd33233, %rd33232, 32;
	and.b64  	%rd33234, %rd33177, 4294967295;
	and.b64  	%rd33235, %rd33232, 4294967295;
	and.b64  	%rd33236, %rd33231, 4294967295;
	add.s64 	%rd33237, %rd33236, %rd33234;
	add.s64 	%rd33238, %rd33237, %rd33235;
	shr.u64 	%rd33239, %rd33238, 32;
	add.s64 	%rd33240, %rd33239, %rd33233;
	mul.wide.u32 	%rd33241, %r7231, %r7207;
	shr.u64 	%rd33242, %rd33241, 32;
	and.b64  	%rd33243, %rd33186, 4294967295;
	and.b64  	%rd33244, %rd33241, 4294967295;
	and.b64  	%rd33245, %rd33240, 4294967295;
	add.s64 	%rd33246, %rd33245, %rd33243;
	add.s64 	%rd33247, %rd33246, %rd33244;
	shr.u64 	%rd33248, %rd33247, 32;
	add.s64 	%rd33249, %rd33248, %rd33242;
	mul.wide.u32 	%rd33250, %r7232, %r7207;
	shr.u64 	%rd33251, %rd33250, 32;
	and.b64  	%rd33252, %rd33195, 4294967295;
	and.b64  	%rd33253, %rd33250, 4294967295;
	and.b64  	%rd33254, %rd33249, 4294967295;
	add.s64 	%rd33255, %rd33254, %rd33252;
	add.s64 	%rd33256, %rd33255, %rd33253;
	shr.u64 	%rd33257, %rd33256, 32;
	add.s64 	%rd33258, %rd33257, %rd33251;
	mul.wide.u32 	%rd33259, %r7233, %r7207;
	shr.u64 	%rd33260, %rd33259, 32;
	and.b64  	%rd33261, %rd33198, 4294967295;
	and.b64  	%rd33262, %rd33259, 4294967295;
	and.b64  	%rd33263, %rd33258, 4294967295;
	add.s64 	%rd33264, %rd33263, %rd33261;
	add.s64 	%rd33265, %rd33264, %rd33262;
	shr.u64 	%rd33266, %rd33265, 32;
	add.s64 	%rd33267, %rd33266, %rd33260;
	mul.lo.s32 	%r5428, %r22, %r5427;
	mul.wide.u32 	%rd33268, %r6, %r5428;
	shr.u64 	%rd33269, %rd33268, 32;
	and.b64  	%rd33270, %rd33203, 4294967295;
	and.b64  	%rd33271, %rd33268, 4294967295;
	add.s64 	%rd33272, %rd33271, %rd33270;
	shr.u64 	%rd33273, %rd33272, 32;
	add.s64 	%rd33274, %rd33273, %rd33269;
	mul.wide.u32 	%rd33275, %r7, %r5428;
	shr.u64 	%rd33276, %rd33275, 32;
	and.b64  	%rd33277, %rd33211, 4294967295;
	and.b64  	%rd33278, %rd33275, 4294967295;
	and.b64  	%rd33279, %rd33274, 4294967295;
	add.s64 	%rd33280, %rd33279, %rd33277;
	add.s64 	%rd33281, %rd33280, %rd33278;
	shr.u64 	%rd33282, %rd33281, 32;
	add.s64 	%rd33283, %rd33282, %rd33276;
	mul.wide.u32 	%rd33284, %r8, %r5428;
	shr.u64 	%rd33285, %rd33284, 32;
	and.b64  	%rd33286, %rd33220, 4294967295;
	and.b64  	%rd33287, %rd33284, 4294967295;
	and.b64  	%rd33288, %rd33283, 4294967295;
	add.s64 	%rd33289, %rd33288, %rd33286;
	add.s64 	%rd33290, %rd33289, %rd33287;
	shr.u64 	%rd33291, %rd33290, 32;
	add.s64 	%rd33292, %rd33291, %rd33285;
	mul.wide.u32 	%rd33293, %r9, %r5428;
	shr.u64 	%rd33294, %rd33293, 32;
	and.b64  	%rd33295, %rd33229, 4294967295;
	and.b64  	%rd33296, %rd33293, 4294967295;
	and.b64  	%rd33297, %rd33292, 4294967295;
	add.s64 	%rd33298, %rd33297, %rd33295;
	add.s64 	%rd33299, %rd33298, %rd33296;
	shr.u64 	%rd33300, %rd33299, 32;
	add.s64 	%rd33301, %rd33300, %rd33294;
	mul.wide.u32 	%rd33302, %r10, %r5428;
	shr.u64 	%rd33303, %rd33302, 32;
	and.b64  	%rd33304, %rd33238, 4294967295;
	and.b64  	%rd33305, %rd33302, 4294967295;
	and.b64  	%rd33306, %rd33301, 4294967295;
	add.s64 	%rd33307, %rd33306, %rd33304;
	add.s64 	%rd33308, %rd33307, %rd33305;
	shr.u64 	%rd33309, %rd33308, 32;
	add.s64 	%rd33310, %rd33309, %rd33303;
	mul.wide.u32 	%rd33311, %r11, %r5428;
	shr.u64 	%rd33312, %rd33311, 32;
	and.b64  	%rd33313, %rd33247, 4294967295;
	and.b64  	%rd33314, %rd33311, 4294967295;
	and.b64  	%rd33315, %rd33310, 4294967295;
	add.s64 	%rd33316, %rd33315, %rd33313;
	add.s64 	%rd33317, %rd33316, %rd33314;
	shr.u64 	%rd33318, %rd33317, 32;
	add.s64 	%rd33319, %rd33318, %rd33312;
	mul.wide.u32 	%rd33320, %r12, %r5428;
	shr.u64 	%rd33321, %rd33320, 32;
	and.b64  	%rd33322, %rd33256, 4294967295;
	and.b64  	%rd33323, %rd33320, 4294967295;
	and.b64  	%rd33324, %rd33319, 4294967295;
	add.s64 	%rd33325, %rd33324, %rd33322;
	add.s64 	%rd33326, %rd33325, %rd33323;
	shr.u64 	%rd33327, %rd33326, 32;
	add.s64 	%rd33328, %rd33327, %rd33321;
	mul.wide.u32 	%rd33329, %r13, %r5428;
	shr.u64 	%rd33330, %rd33329, 32;
	and.b64  	%rd33331, %rd33265, 4294967295;
	and.b64  	%rd33332, %rd33329, 4294967295;
	and.b64  	%rd33333, %rd33328, 4294967295;
	add.s64 	%rd33334, %rd33333, %rd33331;
	add.s64 	%rd33335, %rd33334, %rd33332;
	shr.u64 	%rd33336, %rd33335, 32;
	add.s64 	%rd33337, %rd33336, %rd33330;
	add.s64 	%rd33338, %rd33267, %rd33337;
	mul.wide.u32 	%rd33339, %r7226, %r7208;
	shr.u64 	%rd33340, %rd33339, 32;
	and.b64  	%rd33341, %rd33281, 4294967295;
	and.b64  	%rd33342, %rd33339, 4294967295;
	add.s64 	%rd33343, %rd33342, %rd33341;
	cvt.u32.u64 	%r5429, %rd33343;
	shr.u64 	%rd33344, %rd33343, 32;
	add.s64 	%rd33345, %rd33344, %rd33340;
	mul.wide.u32 	%rd33346, %r7227, %r7208;
	shr.u64 	%rd33347, %rd33346, 32;
	and.b64  	%rd33348, %rd33290, 4294967295;
	and.b64  	%rd33349, %rd33346, 4294967295;
	add.s64 	%rd33350, %rd33345, %rd33348;
	add.s64 	%rd33351, %rd33350, %rd33349;
	shr.u64 	%rd33352, %rd33351, 32;
	add.s64 	%rd33353, %rd33352, %rd33347;
	mul.wide.u32 	%rd33354, %r7228, %r7208;
	shr.u64 	%rd33355, %rd33354, 32;
	and.b64  	%rd33356, %rd33299, 4294967295;
	and.b64  	%rd33357, %rd33354, 4294967295;
	and.b64  	%rd33358, %rd33353, 4294967295;
	add.s64 	%rd33359, %rd33358, %rd33356;
	add.s64 	%rd33360, %rd33359, %rd33357;
	shr.u64 	%rd33361, %rd33360, 32;
	add.s64 	%rd33362, %rd33361, %rd33355;
	mul.wide.u32 	%rd33363, %r7229, %r7208;
	shr.u64 	%rd33364, %rd33363, 32;
	and.b64  	%rd33365, %rd33308, 4294967295;
	and.b64  	%rd33366, %rd33363, 4294967295;
	and.b64  	%rd33367, %rd33362, 4294967295;
	add.s64 	%rd33368, %rd33367, %rd33365;
	add.s64 	%rd33369, %rd33368, %rd33366;
	shr.u64 	%rd33370, %rd33369, 32;
	add.s64 	%rd33371, %rd33370, %rd33364;
	mul.wide.u32 	%rd33372, %r7230, %r7208;
	shr.u64 	%rd33373, %rd33372, 32;
	and.b64  	%rd33374, %rd33317, 4294967295;
	and.b64  	%rd33375, %rd33372, 4294967295;
	and.b64  	%rd33376, %rd33371, 4294967295;
	add.s64 	%rd33377, %rd33376, %rd33374;
	add.s64 	%rd33378, %rd33377, %rd33375;
	shr.u64 	%rd33379, %rd33378, 32;
	add.s64 	%rd33380, %rd33379, %rd33373;
	mul.wide.u32 	%rd33381, %r7231, %r7208;
	shr.u64 	%rd33382, %rd33381, 32;
	and.b64  	%rd33383, %rd33326, 4294967295;
	and.b64  	%rd33384, %rd33381, 4294967295;
	and.b64  	%rd33385, %rd33380, 4294967295;
	add.s64 	%rd33386, %rd33385, %rd33383;
	add.s64 	%rd33387, %rd33386, %rd33384;
	shr.u64 	%rd33388, %rd33387, 32;
	add.s64 	%rd33389, %rd33388, %rd33382;
	mul.wide.u32 	%rd33390, %r7232, %r7208;
	shr.u64 	%rd33391, %rd33390, 32;
	and.b64  	%rd33392, %rd33335, 4294967295;
	and.b64  	%rd33393, %rd33390, 4294967295;
	and.b64  	%rd33394, %rd33389, 4294967295;
	add.s64 	%rd33395, %rd33394, %rd33392;
	add.s64 	%rd33396, %rd33395, %rd33393;
	shr.u64 	%rd33397, %rd33396, 32;
	add.s64 	%rd33398, %rd33397, %rd33391;
	mul.wide.u32 	%rd33399, %r7233, %r7208;
	shr.u64 	%rd33400, %rd33399, 32;
	and.b64  	%rd33401, %rd33338, 4294967295;
	and.b64  	%rd33402, %rd33399, 4294967295;
	and.b64  	%rd33403, %rd33398, 4294967295;
	add.s64 	%rd33404, %rd33403, %rd33401;
	add.s64 	%rd33405, %rd33404, %rd33402;
	shr.u64 	%rd33406, %rd33405, 32;
	add.s64 	%rd33407, %rd33406, %rd33400;
	mul.lo.s32 	%r5430, %r22, %r5429;
	mul.wide.u32 	%rd33408, %r6, %r5430;
	shr.u64 	%rd33409, %rd33408, 32;
	and.b64  	%rd33410, %rd33343, 4294967295;
	and.b64  	%rd33411, %rd33408, 4294967295;
	add.s64 	%rd33412, %rd33411, %rd33410;
	shr.u64 	%rd33413, %rd33412, 32;
	add.s64 	%rd33414, %rd33413, %rd33409;
	mul.wide.u32 	%rd33415, %r7, %r5430;
	shr.u64 	%rd33416, %rd33415, 32;
	and.b64  	%rd33417, %rd33351, 4294967295;
	and.b64  	%rd33418, %rd33415, 4294967295;
	and.b64  	%rd33419, %rd33414, 4294967295;
	add.s64 	%rd33420, %rd33419, %rd33417;
	add.s64 	%rd33421, %rd33420, %rd33418;
	shr.u64 	%rd33422, %rd33421, 32;
	add.s64 	%rd33423, %rd33422, %rd33416;
	mul.wide.u32 	%rd33424, %r8, %r5430;
	shr.u64 	%rd33425, %rd33424, 32;
	and.b64  	%rd33426, %rd33360, 4294967295;
	and.b64  	%rd33427, %rd33424, 4294967295;
	and.b64  	%rd33428, %rd33423, 4294967295;
	add.s64 	%rd33429, %rd33428, %rd33426;
	add.s64 	%rd33430, %rd33429, %rd33427;
	shr.u64 	%rd33431, %rd33430, 32;
	add.s64 	%rd33432, %rd33431, %rd33425;
	mul.wide.u32 	%rd33433, %r9, %r5430;
	shr.u64 	%rd33434, %rd33433, 32;
	and.b64  	%rd33435, %rd33369, 4294967295;
	and.b64  	%rd33436, %rd33433, 4294967295;
	and.b64  	%rd33437, %rd33432, 4294967295;
	add.s64 	%rd33438, %rd33437, %rd33435;
	add.s64 	%rd33439, %rd33438, %rd33436;
	shr.u64 	%rd33440, %rd33439, 32;
	add.s64 	%rd33441, %rd33440, %rd33434;
	mul.wide.u32 	%rd33442, %r10, %r5430;
	shr.u64 	%rd33443, %rd33442, 32;
	and.b64  	%rd33444, %rd33378, 4294967295;
	and.b64  	%rd33445, %rd33442, 4294967295;
	and.b64  	%rd33446, %rd33441, 4294967295;
	add.s64 	%rd33447, %rd33446, %rd33444;
	add.s64 	%rd33448, %rd33447, %rd33445;
	shr.u64 	%rd33449, %rd33448, 32;
	add.s64 	%rd33450, %rd33449, %rd33443;
	mul.wide.u32 	%rd33451, %r11, %r5430;
	shr.u64 	%rd33452, %rd33451, 32;
	and.b64  	%rd33453, %rd33387, 4294967295;
	and.b64  	%rd33454, %rd33451, 4294967295;
	and.b64  	%rd33455, %rd33450, 4294967295;
	add.s64 	%rd33456, %rd33455, %rd33453;
	add.s64 	%rd33457, %rd33456, %rd33454;
	shr.u64 	%rd33458, %rd33457, 32;
	add.s64 	%rd33459, %rd33458, %rd33452;
	mul.wide.u32 	%rd33460, %r12, %r5430;
	shr.u64 	%rd33461, %rd33460, 32;
	and.b64  	%rd33462, %rd33396, 4294967295;
	and.b64  	%rd33463, %rd33460, 4294967295;
	and.b64  	%rd33464, %rd33459, 4294967295;
	add.s64 	%rd33465, %rd33464, %rd33462;
	add.s64 	%rd33466, %rd33465, %rd33463;
	shr.u64 	%rd33467, %rd33466, 32;
	add.s64 	%rd33468, %rd33467, %rd33461;
	mul.wide.u32 	%rd33469, %r13, %r5430;
	shr.u64 	%rd33470, %rd33469, 32;
	and.b64  	%rd33471, %rd33405, 4294967295;
	and.b64  	%rd33472, %rd33469, 4294967295;
	and.b64  	%rd33473, %rd33468, 4294967295;
	add.s64 	%rd33474, %rd33473, %rd33471;
	add.s64 	%rd33475, %rd33474, %rd33472;
	shr.u64 	%rd33476, %rd33475, 32;
	add.s64 	%rd33477, %rd33476, %rd33470;
	add.s64 	%rd33478, %rd33407, %rd33477;
	mul.wide.u32 	%rd33479, %r7226, %r7209;
	shr.u64 	%rd33480, %rd33479, 32;
	and.b64  	%rd33481, %rd33421, 4294967295;
	and.b64  	%rd33482, %rd33479, 4294967295;
	add.s64 	%rd33483, %rd33482, %rd33481;
	cvt.u32.u64 	%r5431, %rd33483;
	shr.u64 	%rd33484, %rd33483, 32;
	add.s64 	%rd33485, %rd33484, %rd33480;
	mul.wide.u32 	%rd33486, %r7227, %r7209;
	shr.u64 	%rd33487, %rd33486, 32;
	and.b64  	%rd33488, %rd33430, 4294967295;
	and.b64  	%rd33489, %rd33486, 4294967295;
	add.s64 	%rd33490, %rd33485, %rd33488;
	add.s64 	%rd33491, %rd33490, %rd33489;
	shr.u64 	%rd33492, %rd33491, 32;
	add.s64 	%rd33493, %rd33492, %rd33487;
	mul.wide.u32 	%rd33494, %r7228, %r7209;
	shr.u64 	%rd33495, %rd33494, 32;
	and.b64  	%rd33496, %rd33439, 4294967295;
	and.b64  	%rd33497, %rd33494, 4294967295;
	and.b64  	%rd33498, %rd33493, 4294967295;
	add.s64 	%rd33499, %rd33498, %rd33496;
	add.s64 	%rd33500, %rd33499, %rd33497;
	shr.u64 	%rd33501, %rd33500, 32;
	add.s64 	%rd33502, %rd33501, %rd33495;
	mul.wide.u32 	%rd33503, %r7229, %r7209;
	shr.u64 	%rd33504, %rd33503, 32;
	and.b64  	%rd33505, %rd33448, 4294967295;
	and.b64  	%rd33506, %rd33503, 4294967295;
	and.b64  	%rd33507, %rd33502, 4294967295;
	add.s64 	%rd33508, %rd33507, %rd33505;
	add.s64 	%rd33509, %rd33508, %rd33506;
	shr.u64 	%rd33510, %rd33509, 32;
	add.s64 	%rd33511, %rd33510, %rd33504;
	mul.wide.u32 	%rd33512, %r7230, %r7209;
	shr.u64 	%rd33513, %rd33512, 32;
	and.b64  	%rd33514, %rd33457, 4294967295;
	and.b64  	%rd33515, %rd33512, 4294967295;
	and.b64  	%rd33516, %rd33511, 4294967295;
	add.s64 	%rd33517, %rd33516, %rd33514;
	add.s64 	%rd33518, %rd33517, %rd33515;
	shr.u64 	%rd33519, %rd33518, 32;
	add.s64 	%rd33520, %rd33519, %rd33513;
	mul.wide.u32 	%rd33521, %r7231, %r7209;
	shr.u64 	%rd33522, %rd33521, 32;
	and.b64  	%rd33523, %rd33466, 4294967295;
	and.b64  	%rd33524, %rd33521, 4294967295;
	and.b64  	%rd33525, %rd33520, 4294967295;
	add.s64 	%rd33526, %rd33525, %rd33523;
	add.s64 	%rd33527, %rd33526, %rd33524;
	shr.u64 	%rd33528, %rd33527, 32;
	add.s64 	%rd33529, %rd33528, %rd33522;
	mul.wide.u32 	%rd33530, %r7232, %r7209;
	shr.u64 	%rd33531, %rd33530, 32;
	and.b64  	%rd33532, %rd33475, 4294967295;
	and.b64  	%rd33533, %rd33530, 4294967295;
	and.b64  	%rd33534, %rd33529, 4294967295;
	add.s64 	%rd33535, %rd33534, %rd33532;
	add.s64 	%rd33536, %rd33535, %rd33533;
	shr.u64 	%rd33537, %rd33536, 32;
	add.s64 	%rd33538, %rd33537, %rd33531;
	mul.wide.u32 	%rd33539, %r7233, %r7209;
	{ .reg .b32 tmp; mov.b64 {tmp, %r5432}, %rd33539; }
	and.b64  	%rd33540, %rd33478, 4294967295;
	and.b64  	%rd33541, %rd33539, 4294967295;
	and.b64  	%rd33542, %rd33538, 4294967295;
	add.s64 	%rd33543, %rd33542, %rd33540;
	add.s64 	%rd33544, %rd33543, %rd33541;
	{ .reg .b32 tmp; mov.b64 {tmp, %r5433}, %rd33544; }
	add.s32 	%r5434, %r5433, %r5432;
	mul.lo.s32 	%r5435, %r22, %r5431;
	mul.wide.u32 	%rd33545, %r6, %r5435;
	shr.u64 	%rd33546, %rd33545, 32;
	and.b64  	%rd33547, %rd33483, 4294967295;
	and.b64  	%rd33548, %rd33545, 4294967295;
	add.s64 	%rd33549, %rd33548, %rd33547;
	shr.u64 	%rd33550, %rd33549, 32;
	add.s64 	%rd33551, %rd33550, %rd33546;
	mul.wide.u32 	%rd33552, %r7, %r5435;
	shr.u64 	%rd33553, %rd33552, 32;
	and.b64  	%rd33554, %rd33491, 4294967295;
	and.b64  	%rd33555, %rd33552, 4294967295;
	and.b64  	%rd33556, %rd33551, 4294967295;
	add.s64 	%rd33557, %rd33556, %rd33554;
	add.s64 	%rd33558, %rd33557, %rd33555;
	cvt.u32.u64 	%r2237, %rd33558;
	shr.u64 	%rd33559, %rd33558, 32;
	add.s64 	%rd33560, %rd33559, %rd33553;
	mul.wide.u32 	%rd33561, %r8, %r5435;
	shr.u64 	%rd33562, %rd33561, 32;
	and.b64  	%rd33563, %rd33500, 4294967295;
	and.b64  	%rd33564, %rd33561, 4294967295;
	and.b64  	%rd33565, %rd33560, 4294967295;
	add.s64 	%rd33566, %rd33565, %rd33563;
	add.s64 	%rd33567, %rd33566, %rd33564;
	cvt.u32.u64 	%r2238, %rd33567;
	shr.u64 	%rd33568, %rd33567, 32;
	add.s64 	%rd33569, %rd33568, %rd33562;
	mul.wide.u32 	%rd33570, %r9, %r5435;
	shr.u64 	%rd33571, %rd33570, 32;
	and.b64  	%rd33572, %rd33509, 4294967295;
	and.b64  	%rd33573, %rd33570, 4294967295;
	and.b64  	%rd33574, %rd33569, 4294967295;
	add.s64 	%rd33575, %rd33574, %rd33572;
	add.s64 	%rd33576, %rd33575, %rd33573;
	cvt.u32.u64 	%r2239, %rd33576;
	shr.u64 	%rd33577, %rd33576, 32;
	add.s64 	%rd33578, %rd33577, %rd33571;
	mul.wide.u32 	%rd33579, %r10, %r5435;
	shr.u64 	%rd33580, %rd33579, 32;
	and.b64  	%rd33581, %rd33518, 4294967295;
	and.b64  	%rd33582, %rd33579, 4294967295;
	and.b64  	%rd33583, %rd33578, 4294967295;
	add.s64 	%rd33584, %rd33583, %rd33581;
	add.s64 	%rd33585, %rd33584, %rd33582;
	cvt.u32.u64 	%r2240, %rd33585;
	shr.u64 	%rd33586, %rd33585, 32;
	add.s64 	%rd33587, %rd33586, %rd33580;
	mul.wide.u32 	%rd33588, %r11, %r5435;
	shr.u64 	%rd33589, %rd33588, 32;
	and.b64  	%rd33590, %rd33527, 4294967295;
	and.b64  	%rd33591, %rd33588, 4294967295;
	and.b64  	%rd33592, %rd33587, 4294967295;
	add.s64 	%rd33593, %rd33592, %rd33590;
	add.s64 	%rd33594, %rd33593, %rd33591;
	cvt.u32.u64 	%r2241, %rd33594;
	shr.u64 	%rd33595, %rd33594, 32;
	add.s64 	%rd33596, %rd33595, %rd33589;
	mul.wide.u32 	%rd33597, %r12, %r5435;
	shr.u64 	%rd33598, %rd33597, 32;
	and.b64  	%rd33599, %rd33536, 4294967295;
	and.b64  	%rd33600, %rd33597, 4294967295;
	and.b64  	%rd33601, %rd33596, 4294967295;
	add.s64 	%rd33602, %rd33601, %rd33599;
	add.s64 	%rd33603, %rd33602, %rd33600;
	cvt.u32.u64 	%r2242, %rd33603;
	shr.u64 	%rd33604, %rd33603, 32;
	add.s64 	%rd33605, %rd33604, %rd33598;
	mul.wide.u32 	%rd33606, %r13, %r5435;
	{ .reg .b32 tmp; mov.b64 {tmp, %r5436}, %rd33606; }
	and.b64  	%rd33607, %rd33544, 4294967295;
	and.b64  	%rd33608, %rd33606, 4294967295;
	and.b64  	%rd33609, %rd33605, 4294967295;
	add.s64 	%rd33610, %rd33609, %rd33607;
	add.s64 	%rd33611, %rd33610, %rd33608;
	cvt.u32.u64 	%r2243, %rd33611;
	{ .reg .b32 tmp; mov.b64 {tmp, %r5437}, %rd33611; }
	add.s32 	%r5438, %r5437, %r5436;
	add.s32 	%r7241, %r5434, %r5438;
	setp.lt.u32 	%p3439, %r7241, %r13;
	mov.u32 	%r7234, %r2237;
	mov.u32 	%r7235, %r2238;
	mov.u32 	%r7236, %r2239;
	mov.u32 	%r7237, %r2240;
	mov.u32 	%r7238, %r2241;
	mov.u32 	%r7239, %r2242;
	mov.u32 	%r7240, %r2243;
	@%p3439 bra 	$L__BB0_995;
	setp.gt.u32 	%p3440, %r7241, %r13;
	@%p3440 bra 	$L__BB0_994;
	setp.gt.u32 	%p3441, %r12, %r2243;
	mov.u32 	%r7234, %r2237;
	mov.u32 	%r7235, %r2238;
	mov.u32 	%r7236, %r2239;
	mov.u32 	%r7237, %r2240;
	mov.u32 	%r7238, %r2241;
	mov.u32 	%r7239, %r2242;
	mov.u32 	%r7240, %r2243;
	@%p3441 bra 	$L__BB0_995;
	setp.lt.u32 	%p3442, %r12, %r2243;
	@%p3442 bra 	$L__BB0_994;
	setp.gt.u32 	%p3443, %r11, %r2242;
	mov.u32 	%r7234, %r2237;
	mov.u32 	%r7235, %r2238;
	mov.u32 	%r7236, %r2239;
	mov.u32 	%r7237, %r2240;
	mov.u32 	%r7238, %r2241;
	mov.u32 	%r7239, %r2242;
	mov.u32 	%r7240, %r2243;
	@%p3443 bra 	$L__BB0_995;
	setp.lt.u32 	%p3444, %r11, %r2242;
	@%p3444 bra 	$L__BB0_994;
	setp.gt.u32 	%p3445, %r10, %r2241;
	mov.u32 	%r7234, %r2237;
	mov.u32 	%r7235, %r2238;
	mov.u32 	%r7236, %r2239;
	mov.u32 	%r7237, %r2240;
	mov.u32 	%r7238, %r2241;
	mov.u32 	%r7239, %r2242;
	mov.u32 	%r7240, %r2243;
	@%p3445 bra 	$L__BB0_995;
	setp.lt.u32 	%p3446, %r10, %r2241;
	@%p3446 bra 	$L__BB0_994;
	setp.gt.u32 	%p3447, %r9, %r2240;
	mov.u32 	%r7234, %r2237;
	mov.u32 	%r7235, %r2238;
	mov.u32 	%r7236, %r2239;
	mov.u32 	%r7237, %r2240;
	mov.u32 	%r7238, %r2241;
	mov.u32 	%r7239, %r2242;
	mov.u32 	%r7240, %r2243;
	@%p3447 bra 	$L__BB0_995;
	setp.lt.u32 	%p3448, %r9, %r2240;
	@%p3448 bra 	$L__BB0_994;
	setp.gt.u32 	%p3449, %r8, %r2239;
	mov.u32 	%r7234, %r2237;
	mov.u32 	%r7235, %r2238;
	mov.u32 	%r7236, %r2239;
	mov.u32 	%r7237, %r2240;
	mov.u32 	%r7238, %r2241;
	mov.u32 	%r7239, %r2242;
	mov.u32 	%r7240, %r2243;
	@%p3449 bra 	$L__BB0_995;
	setp.lt.u32 	%p3450, %r8, %r2239;
	@%p3450 bra 	$L__BB0_994;
	setp.gt.u32 	%p3451, %r7, %r2238;
	mov.u32 	%r7234, %r2237;
	mov.u32 	%r7235, %r2238;
	mov.u32 	%r7236, %r2239;
	mov.u32 	%r7237, %r2240;
	mov.u32 	%r7238, %r2241;
	mov.u32 	%r7239, %r2242;
	mov.u32 	%r7240, %r2243;
	@%p3451 bra 	$L__BB0_995;
	setp.ge.u32 	%p3452, %r7, %r2238;
	setp.gt.u32 	%p3453, %r6, %r2237;
	and.pred  	%p3454, %p3452, %p3453;
	mov.u32 	%r7234, %r2237;
	mov.u32 	%r7235, %r2238;
	mov.u32 	%r7236, %r2239;
	mov.u32 	%r7237, %r2240;
	mov.u32 	%r7238, %r2241;
	mov.u32 	%r7239, %r2242;
	mov.u32 	%r7240, %r2243;
	@%p3454 bra 	$L__BB0_995;
$L__BB0_994:
	sub.s32 	%r7234, %r2237, %r6;
	setp.lt.u32 	%p3455, %r2237, %r6;
	selp.u32 	%r5439, 1, 0, %p3455;
	add.s32 	%r5440, %r7, %r5439;
	sub.s32 	%r7235, %r2238, %r5440;
	setp.gt.u32 	%p3456, %r7, %r2238;
	setp.eq.s32 	%p3457, %r7, %r2238;
	and.pred  	%p3458, %p3457, %p3455;
	or.pred  	%p3459, %p3456, %p3458;
	selp.u32 	%r5441, 1, 0, %p3459;
	add.s32 	%r5442, %r8, %r5441;
	sub.s32 	%r7236, %r2239, %r5442;
	setp.gt.u32 	%p3460, %r8, %r2239;
	setp.eq.s32 	%p3461, %r8, %r2239;
	and.pred  	%p3462, %p3461, %p3459;
	or.pred  	%p3463, %p3460, %p3462;
	selp.u32 	%r5443, 1, 0, %p3463;
	add.s32 	%r5444, %r9, %r5443;
	sub.s32 	%r7237, %r2240, %r5444;
	setp.gt.u32 	%p3464, %r9, %r2240;
	setp.eq.s32 	%p3465, %r9, %r2240;
	and.pred  	%p3466, %p3465, %p3463;
	or.pred  	%p3467, %p3464, %p3466;
	selp.u32 	%r5445, 1, 0, %p3467;
	add.s32 	%r5446, %r10, %r5445;
	sub.s32 	%r7238, %r2241, %r5446;
	setp.gt.u32 	%p3468, %r10, %r2241;
	setp.eq.s32 	%p3469, %r10, %r2241;
	and.pred  	%p3470, %p3469, %p3467;
	or.pred  	%p3471, %p3468, %p3470;
	selp.u32 	%r5447, 1, 0, %p3471;
	add.s32 	%r5448, %r11, %r5447;
	sub.s32 	%r7239, %r2242, %r5448;
	setp.gt.u32 	%p3472, %r11, %r2242;
	setp.eq.s32 	%p3473, %r11, %r2242;
	and.pred  	%p3474, %p3473, %p3471;
	or.pred  	%p3475, %p3472, %p3474;
	selp.u32 	%r5449, 1, 0, %p3475;
	add.s32 	%r5450, %r12, %r5449;
	sub.s32 	%r7240, %r2243, %r5450;
	setp.gt.u32 	%p3476, %r12, %r2243;
	setp.eq.s32 	%p3477, %r12, %r2243;
	and.pred  	%p3478, %p3477, %p3475;
	or.pred  	%p3479, %p3476, %p3478;
	selp.u32 	%r5451, 1, 0, %p3479;
	add.s32 	%r5452, %r13, %r5451;
	sub.s32 	%r7241, %r7241, %r5452;
$L__BB0_995:
	mul.wide.u32 	%rd33612, %r7218, %r7210;
	shr.u64 	%rd33613, %rd33612, 32;
	cvt.u32.u64 	%r5453, %rd33612;
	mul.wide.u32 	%rd33614, %r7219, %r7210;
	shr.u64 	%rd33615, %rd33614, 32;
	and.b64  	%rd33616, %rd33614, 4294967295;
	add.s64 	%rd33617, %rd33613, %rd33616;
	shr.u64 	%rd33618, %rd33617, 32;
	add.s64 	%rd33619, %rd33618, %rd33615;
	mul.wide.u32 	%rd33620, %r7220, %r7210;
	shr.u64 	%rd33621, %rd33620, 32;
	and.b64  	%rd33622, %rd33620, 4294967295;
	add.s64 	%rd33623, %rd33619, %rd33622;
	shr.u64 	%rd33624, %rd33623, 32;
	add.s64 	%rd33625, %rd33624, %rd33621;
	mul.wide.u32 	%rd33626, %r7221, %r7210;
	shr.u64 	%rd33627, %rd33626, 32;
	and.b64  	%rd33628, %rd33626, 4294967295;
	add.s64 	%rd33629, %rd33625, %rd33628;
	shr.u64 	%rd33630, %rd33629, 32;
	add.s64 	%rd33631, %rd33630, %rd33627;
	mul.wide.u32 	%rd33632, %r7222, %r7210;
	shr.u64 	%rd33633, %rd33632, 32;
	and.b64  	%rd33634, %rd33632, 4294967295;
	add.s64 	%rd33635, %rd33631, %rd33634;
	shr.u64 	%rd33636, %rd33635, 32;
	add.s64 	%rd33637, %rd33636, %rd33633;
	mul.wide.u32 	%rd33638, %r7223, %r7210;
	shr.u64 	%rd33639, %rd33638, 32;
	and.b64  	%rd33640, %rd33638, 4294967295;
	add.s64 	%rd33641, %rd33637, %rd33640;
	shr.u64 	%rd33642, %rd33641, 32;
	add.s64 	%rd33643, %rd33642, %rd33639;
	mul.wide.u32 	%rd33644, %r7224, %r7210;
	shr.u64 	%rd33645, %rd33644, 32;
	and.b64  	%rd33646, %rd33644, 4294967295;
	add.s64 	%rd33647, %rd33643, %rd33646;
	shr.u64 	%rd33648, %rd33647, 32;
	add.s64 	%rd33649, %rd33648, %rd33645;
	mul.wide.u32 	%rd33650, %r7225, %r7210;
	shr.u64 	%rd33651, %rd33650, 32;
	and.b64  	%rd33652, %rd33650, 4294967295;
	add.s64 	%rd33653, %rd33649, %rd33652;
	shr.u64 	%rd33654, %rd33653, 32;
	add.s64 	%rd33655, %rd33654, %rd33651;
	mul.lo.s32 	%r5454, %r22, %r5453;
	mul.wide.u32 	%rd33656, %r6, %r5454;
	shr.u64 	%rd33657, %rd33656, 32;
	and.b64  	%rd33658, %rd33612, 4294967295;
	and.b64  	%rd33659, %rd33656, 4294967295;
	add.s64 	%rd33660, %rd33659, %rd33658;
	shr.u64 	%rd33661, %rd33660, 32;
	add.s64 	%rd33662, %rd33661, %rd33657;
	mul.wide.u32 	%rd33663, %r7, %r5454;
	shr.u64 	%rd33664, %rd33663, 32;
	and.b64  	%rd33665, %rd33617, 4294967295;
	and.b64  	%rd33666, %rd33663, 4294967295;
	and.b64  	%rd33667, %rd33662, 4294967295;
	add.s64 	%rd33668, %rd33667, %rd33665;
	add.s64 	%rd33669, %rd33668, %rd33666;
	shr.u64 	%rd33670, %rd33669, 32;
	add.s64 	%rd33671, %rd33670, %rd33664;
	mul.wide.u32 	%rd33672, %r8, %r5454;
	shr.u64 	%rd33673, %rd33672, 32;
	and.b64  	%rd33674, %rd33623, 4294967295;
	and.b64  	%rd33675, %rd33672, 4294967295;
	and.b64  	%rd33676, %rd33671, 4294967295;
	add.s64 	%rd33677, %rd33676, %rd33674;
	add.s64 	%rd33678, %rd33677, %rd33675;
	shr.u64 	%rd33679, %rd33678, 32;
	add.s64 	%rd33680, %rd33679, %rd33673;
	mul.wide.u32 	%rd33681, %r9, %r5454;
	shr.u64 	%rd33682, %rd33681, 32;
	and.b64  	%rd33683, %rd33629, 4294967295;
	and.b64  	%rd33684, %rd33681, 4294967295;
	and.b64  	%rd33685, %rd33680, 4294967295;
	add.s64 	%rd33686, %rd33685, %rd33683;
	add.s64 	%rd33687, %rd33686, %rd33684;
	shr.u64 	%rd33688, %rd33687, 32;
	add.s64 	%rd33689, %rd33688, %rd33682;
	mul.wide.u32 	%rd33690, %r10, %r5454;
	shr.u64 	%rd33691, %rd33690, 32;
	and.b64  	%rd33692, %rd33635, 4294967295;
	and.b64  	%rd33693, %rd33690, 4294967295;
	and.b64  	%rd33694, %rd33689, 4294967295;
	add.s64 	%rd33695, %rd33694, %rd33692;
	add.s64 	%rd33696, %rd33695, %rd33693;
	shr.u64 	%rd33697, %rd33696, 32;
	add.s64 	%rd33698, %rd33697, %rd33691;
	mul.wide.u32 	%rd33699, %r11, %r5454;
	shr.u64 	%rd33700, %rd33699, 32;
	and.b64  	%rd33701, %rd33641, 4294967295;
	and.b64  	%rd33702, %rd33699, 4294967295;
	and.b64  	%rd33703, %rd33698, 4294967295;
	add.s64 	%rd33704, %rd33703, %rd33701;
	add.s64 	%rd33705, %rd33704, %rd33702;
	shr.u64 	%rd33706, %rd33705, 32;
	add.s64 	%rd33707, %rd33706, %rd33700;
	mul.wide.u32 	%rd33708, %r12, %r5454;
	shr.u64 	%rd33709, %rd33708, 32;
	and.b64  	%rd33710, %rd33647, 4294967295;
	and.b64  	%rd33711, %rd33708, 4294967295;
	and.b64  	%rd33712, %rd33707, 4294967295;
	add.s64 	%rd33713, %rd33712, %rd33710;
	add.s64 	%rd33714, %rd33713, %rd33711;
	shr.u64 	%rd33715, %rd33714, 32;
	add.s64 	%rd33716, %rd33715, %rd33709;
	mul.wide.u32 	%rd33717, %r13, %r5454;
	shr.u64 	%rd33718, %rd33717, 32;
	and.b64  	%rd33719, %rd33653, 4294967295;
	and.b64  	%rd33720, %rd33717, 4294967295;
	and.b64  	%rd33721, %rd33716, 4294967295;
	add.s64 	%rd33722, %rd33721, %rd33719;
	add.s64 	%rd33723, %rd33722, %rd33720;
	shr.u64 	%rd33724, %rd33723, 32;
	add.s64 	%rd33725, %rd33724, %rd33718;
	add.s64 	%rd33726, %rd33655, %rd33725;
	mul.wide.u32 	%rd33727, %r7218, %r7211;
	shr.u64 	%rd33728, %rd33727, 32;
	and.b64  	%rd33729, %rd33669, 4294967295;
	and.b64  	%rd33730, %rd33727, 4294967295;
	add.s64 	%rd33731, %rd33730, %rd33729;
	cvt.u32.u64 	%r5455, %rd33731;
	shr.u64 	%rd33732, %rd33731, 32;
	add.s64 	%rd33733, %rd33732, %rd33728;
	mul.wide.u32 	%rd33734, %r7219, %r7211;
	shr.u64 	%rd33735, %rd33734, 32;
	and.b64  	%rd33736, %rd33678, 4294967295;
	and.b64  	%rd33737, %rd33734, 4294967295;
	add.s64 	%rd33738, %rd33733, %rd33736;
	add.s64 	%rd33739, %rd33738, %rd33737;
	shr.u64 	%rd33740, %rd33739, 32;
	add.s64 	%rd33741, %rd33740, %rd33735;
	mul.wide.u32 	%rd33742, %r7220, %r7211;
	shr.u64 	%rd33743, %rd33742, 32;
	and.b64  	%rd33744, %rd33687, 4294967295;
	and.b64  	%rd33745, %rd33742, 4294967295;
	and.b64  	%rd33746, %rd33741, 4294967295;
	add.s64 	%rd33747, %rd33746, %rd33744;
	add.s64 	%rd33748, %rd33747, %rd33745;
	shr.u64 	%rd33749, %rd33748, 32;
	add.s64 	%rd33750, %rd33749, %rd33743;
	mul.wide.u32 	%rd33751, %r7221, %r7211;
	shr.u64 	%rd33752, %rd33751, 32;
	and.b64  	%rd33753, %rd33696, 4294967295;
	and.b64  	%rd33754, %rd33751, 4294967295;
	and.b64  	%rd33755, %rd33750, 4294967295;
	add.s64 	%rd33756, %rd33755, %rd33753;
	add.s64 	%rd33757, %rd33756, %rd33754;
	shr.u64 	%rd33758, %rd33757, 32;
	add.s64 	%rd33759, %rd33758, %rd33752;
	mul.wide.u32 	%rd33760, %r7222, %r7211;
	shr.u64 	%rd33761, %rd33760, 32;
	and.b64  	%rd33762, %rd33705, 4294967295;
	and.b64  	%rd33763, %rd33760, 4294967295;
	and.b64  	%rd33764, %rd33759, 4294967295;
	add.s64 	%rd33765, %rd33764, %rd33762;
	add.s64 	%rd33766, %rd33765, %rd33763;
	shr.u64 	%rd33767, %rd33766, 32;
	add.s64 	%rd33768, %rd33767, %rd33761;
	mul.wide.u32 	%rd33769, %r7223, %r7211;
	shr.u64 	%rd33770, %rd33769, 32;
	and.b64  	%rd33771, %rd33714, 4294967295;
	and.b64  	%rd33772, %rd33769, 4294967295;
	and.b64  	%rd33773, %rd33768, 4294967295;
	add.s64 	%rd33774, %rd33773, %rd33771;
	add.s64 	%rd33775, %rd33774, %rd33772;
	shr.u64 	%rd33776, %rd33775, 32;
	add.s64 	%rd33777, %rd33776, %rd33770;
	mul.wide.u32 	%rd33778, %r7224, %r7211;
	shr.u64 	%rd33779, %rd33778, 32;
	and.b64  	%rd33780, %rd33723, 4294967295;
	and.b64  	%rd33781, %rd33778, 4294967295;
	and.b64  	%rd33782, %rd33777, 4294967295;
	add.s64 	%rd33783, %rd33782, %rd33780;
	add.s64 	%rd33784, %rd33783, %rd33781;
	shr.u64 	%rd33785, %rd33784, 32;
	add.s64 	%rd33786, %rd33785, %rd33779;
	mul.wide.u32 	%rd33787, %r7225, %r7211;
	shr.u64 	%rd33788, %rd33787, 32;
	and.b64  	%rd33789, %rd33726, 4294967295;
	and.b64  	%rd33790, %rd33787, 4294967295;
	and.b64  	%rd33791, %rd33786, 4294967295;
	add.s64 	%rd33792, %rd33791, %rd33789;
	add.s64 	%rd33793, %rd33792, %rd33790;
	shr.u64 	%rd33794, %rd33793, 32;
	add.s64 	%rd33795, %rd33794, %rd33788;
	mul.lo.s32 	%r5456, %r22, %r5455;
	mul.wide.u32 	%rd33796, %r6, %r5456;
	shr.u64 	%rd33797, %rd33796, 32;
	and.b64  	%rd33798, %rd33731, 4294967295;
	and.b64  	%rd33799, %rd33796, 4294967295;
	add.s64 	%rd33800, %rd33799, %rd33798;
	shr.u64 	%rd33801, %rd33800, 32;
	add.s64 	%rd33802, %rd33801, %rd33797;
	mul.wide.u32 	%rd33803, %r7, %r5456;
	shr.u64 	%rd33804, %rd33803, 32;
	and.b64  	%rd33805, %rd33739, 4294967295;
	and.b64  	%rd33806, %rd33803, 4294967295;
	and.b64  	%rd33807, %rd33802, 4294967295;
	add.s64 	%rd33808, %rd33807, %rd33805;
	add.s64 	%rd33809, %rd33808, %rd33806;
	shr.u64 	%rd33810, %rd33809, 32;
	add.s64 	%rd33811, %rd33810, %rd33804;
	mul.wide.u32 	%rd33812, %r8, %r5456;
	shr.u64 	%rd33813, %rd33812, 32;
	and.b64  	%rd33814, %rd33748, 4294967295;
	and.b64  	%rd33815, %rd33812, 4294967295;
	and.b64  	%rd33816, %rd33811, 4294967295;
	add.s64 	%rd33817, %rd33816, %rd33814;
	add.s64 	%rd33818, %rd33817, %rd33815;
	shr.u64 	%rd33819, %rd33818, 32;
	add.s64 	%rd33820, %rd33819, %rd33813;
	mul.wide.u32 	%rd33821, %r9, %r5456;
	shr.u64 	%rd33822, %rd33821, 32;
	and.b64  	%rd33823, %rd33757, 4294967295;
	and.b64  	%rd33824, %rd33821, 4294967295;
	and.b64  	%rd33825, %rd33820, 4294967295;
	add.s64 	%rd33826, %rd33825, %rd33823;
	add.s64 	%rd33827, %rd33826, %rd33824;
	shr.u64 	%rd33828, %rd33827, 32;
	add.s64 	%rd33829, %rd33828, %rd33822;
	mul.wide.u32 	%rd33830, %r10, %r5456;
	shr.u64 	%rd33831, %rd33830, 32;
	and.b64  	%rd33832, %rd33766, 4294967295;
	and.b64  	%rd33833, %rd33830, 4294967295;
	and.b64  	%rd33834, %rd33829, 4294967295;
	add.s64 	%rd33835, %rd33834, %rd33832;
	add.s64 	%rd33836, %rd33835, %rd33833;
	shr.u64 	%rd33837, %rd33836, 32;
	add.s64 	%rd33838, %rd33837, %rd33831;
	mul.wide.u32 	%rd33839, %r11, %r5456;
	shr.u64 	%rd33840, %rd33839, 32;
	and.b64  	%rd33841, %rd33775, 4294967295;
	and.b64  	%rd33842, %rd33839, 4294967295;
	and.b64  	%rd33843, %rd33838, 4294967295;
	add.s64 	%rd33844, %rd33843, %rd33841;
	add.s64 	%rd33845, %rd33844, %rd33842;
	shr.u64 	%rd33846, %rd33845, 32;
	add.s64 	%rd33847, %rd33846, %rd33840;
	mul.wide.u32 	%rd33848, %r12, %r5456;
	shr.u64 	%rd33849, %rd33848, 32;
	and.b64  	%rd33850, %rd33784, 4294967295;
	and.b64  	%rd33851, %rd33848, 4294967295;
	and.b64  	%rd33852, %rd33847, 4294967295;
	add.s64 	%rd33853, %rd33852, %rd33850;
	add.s64 	%rd33854, %rd33853, %rd33851;
	shr.u64 	%rd33855, %rd33854, 32;
	add.s64 	%rd33856, %rd33855, %rd33849;
	mul.wide.u32 	%rd33857, %r13, %r5456;
	shr.u64 	%rd33858, %rd33857, 32;
	and.b64  	%rd33859, %rd33793, 4294967295;
	and.b64  	%rd33860, %rd33857, 4294967295;
	and.b64  	%rd33861, %rd33856, 4294967295;
	add.s64 	%rd33862, %rd33861, %rd33859;
	add.s64 	%rd33863, %rd33862, %rd33860;
	shr.u64 	%rd33864, %rd33863, 32;
	add.s64 	%rd33865, %rd33864, %rd33858;
	add.s64 	%rd33866, %rd33795, %rd33865;
	mul.wide.u32 	%rd33867, %r7218, %r7212;
	shr.u64 	%rd33868, %rd33867, 32;
	and.b64  	%rd33869, %rd33809, 4294967295;
	and.b64  	%rd33870, %rd33867, 4294967295;
	add.s64 	%rd33871, %rd33870, %rd33869;
	cvt.u32.u64 	%r5457, %rd33871;
	shr.u64 	%rd33872, %rd33871, 32;
	add.s64 	%rd33873, %rd33872, %rd33868;
	mul.wide.u32 	%rd33874, %r7219, %r7212;
	shr.u64 	%rd33875, %rd33874, 32;
	and.b64  	%rd33876, %rd33818, 4294967295;
	and.b64  	%rd33877, %rd33874, 4294967295;
	add.s64 	%rd33878, %rd33873, %rd33876;
	add.s64 	%rd33879, %rd33878, %rd33877;
	shr.u64 	%rd33880, %rd33879, 32;
	add.s64 	%rd33881, %rd33880, %rd33875;
	mul.wide.u32 	%rd33882, %r7220, %r7212;
	shr.u64 	%rd33883, %rd33882, 32;
	and.b64  	%rd33884, %rd33827, 4294967295;
	and.b64  	%rd33885, %rd33882, 4294967295;
	and.b64  	%rd33886, %rd33881, 4294967295;
	add.s64 	%rd33887, %rd33886, %rd33884;
	add.s64 	%rd33888, %rd33887, %rd33885;
	shr.u64 	%rd33889, %rd33888, 32;
	add.s64 	%rd33890, %rd33889, %rd33883;
	mul.wide.u32 	%rd33891, %r7221, %r7212;
	shr.u64 	%rd33892, %rd33891, 32;
	and.b64  	%rd33893, %rd33836, 4294967295;
	and.b64  	%rd33894, %rd33891, 4294967295;
	and.b64  	%rd33895, %rd33890, 4294967295;
	add.s64 	%rd33896, %rd33895, %rd33893;
	add.s64 	%rd33897, %rd33896, %rd33894;
	shr.u64 	%rd33898, %rd33897, 32;
	add.s64 	%rd33899, %rd33898, %rd33892;
	mul.wide.u32 	%rd33900, %r7222, %r7212;
	shr.u64 	%rd33901, %rd33900, 32;
	and.b64  	%rd33902, %rd33845, 4294967295;
	and.b64  	%rd33903, %rd33900, 4294967295;
	and.b64  	%rd33904, %rd33899, 4294967295;
	add.s64 	%rd33905, %rd33904, %rd33902;
	add.s64 	%rd33906, %rd33905, %rd33903;
	shr.u64 	%rd33907, %rd33906, 32;
	add.s64 	%rd33908, %rd33907, %rd33901;
	mul.wide.u32 	%rd33909, %r7223, %r7212;
	shr.u64 	%rd33910, %rd33909, 32;
	and.b64  	%rd33911, %rd33854, 4294967295;
	and.b64  	%rd33912, %rd33909, 4294967295;
	and.b64  	%rd33913, %rd33908, 4294967295;
	add.s64 	%rd33914, %rd33913, %rd33911;
	add.s64 	%rd33915, %rd33914, %rd33912;
	shr.u64 	%rd33916, %rd33915, 32;
	add.s64 	%rd33917, %rd33916, %rd33910;
	mul.wide.u32 	%rd33918, %r7224, %r7212;
	shr.u64 	%rd33919, %rd33918, 32;
	and.b64  	%rd33920, %rd33863, 4294967295;
	and.b64  	%rd33921, %rd33918, 4294967295;
	and.b64  	%rd33922, %rd33917, 4294967295;
	add.s64 	%rd33923, %rd33922, %rd33920;
	add.s64 	%rd33924, %rd33923, %rd33921;
	shr.u64 	%rd33925, %rd33924, 32;
	add.s64 	%rd33926, %rd33925, %rd33919;
	mul.wide.u32 	%rd33927, %r7225, %r7212;
	shr.u64 	%rd33928, %rd33927, 32;
	and.b64  	%rd33929, %rd33866, 4294967295;
	and.b64  	%rd33930, %rd33927, 4294967295;
	and.b64  	%rd33931, %rd33926, 4294967295;
	add.s64 	%rd33932, %rd33931, %rd33929;
	add.s64 	%rd33933, %rd33932, %rd33930;
	shr.u64 	%rd33934, %rd33933, 32;
	add.s64 	%rd33935, %rd33934, %rd33928;
	mul.lo.s32 	%r5458, %r22, %r5457;
	mul.wide.u32 	%rd33936, %r6, %r5458;
	shr.u64 	%rd33937, %rd33936, 32;
	and.b64  	%rd33938, %rd33871, 4294967295;
	and.b64  	%rd33939, %rd33936, 4294967295;
	add.s64 	%rd33940, %rd33939, %rd33938;
	shr.u64 	%rd33941, %rd33940, 32;
	add.s64 	%rd33942, %rd33941, %rd33937;
	mul.wide.u32 	%rd33943, %r7, %r5458;
	shr.u64 	%rd33944, %rd33943, 32;
	and.b64  	%rd33945, %rd33879, 4294967295;
	and.b64  	%rd33946, %rd33943, 4294967295;
	and.b64  	%rd33947, %rd33942, 4294967295;
	add.s64 	%rd33948, %rd33947, %rd33945;
	add.s64 	%rd33949, %rd33948, %rd33946;
	shr.u64 	%rd33950, %rd33949, 32;
	add.s64 	%rd33951, %rd33950, %rd33944;
	mul.wide.u32 	%rd33952, %r8, %r5458;
	shr.u64 	%rd33953, %rd33952, 32;
	and.b64  	%rd33954, %rd33888, 4294967295;
	and.b64  	%rd33955, %rd33952, 4294967295;
	and.b64  	%rd33956, %rd33951, 4294967295;
	add.s64 	%rd33957, %rd33956, %rd33954;
	add.s64 	%rd33958, %rd33957, %rd33955;
	shr.u64 	%rd33959, %rd33958, 32;
	add.s64 	%rd33960, %rd33959, %rd33953;
	mul.wide.u32 	%rd33961, %r9, %r5458;
	shr.u64 	%rd33962, %rd33961, 32;
	and.b64  	%rd33963, %rd33897, 4294967295;
	and.b64  	%rd33964, %rd33961, 4294967295;
	and.b64  	%rd33965, %rd33960, 4294967295;
	add.s64 	%rd33966, %rd33965, %rd33963;
	add.s64 	%rd33967, %rd33966, %rd33964;
	shr.u64 	%rd33968, %rd33967, 32;
	add.s64 	%rd33969, %rd33968, %rd33962;
	mul.wide.u32 	%rd33970, %r10, %r5458;
	shr.u64 	%rd33971, %rd33970, 32;
	and.b64  	%rd33972, %rd33906, 4294967295;
	and.b64  	%rd33973, %rd33970, 4294967295;
	and.b64  	%rd33974, %rd33969, 4294967295;
	add.s64 	%rd33975, %rd33974, %rd33972;
	add.s64 	%rd33976, %rd33975, %rd33973;
	shr.u64 	%rd33977, %rd33976, 32;
	add.s64 	%rd33978, %rd33977, %rd33971;
	mul.wide.u32 	%rd33979, %r11, %r5458;
	shr.u64 	%rd33980, %rd33979, 32;
	and.b64  	%rd33981, %rd33915, 4294967295;
	and.b64  	%rd33982, %rd33979, 4294967295;
	and.b64  	%rd33983, %rd33978, 4294967295;
	add.s64 	%rd33984, %rd33983, %rd33981;
	add.s64 	%rd33985, %rd33984, %rd33982;
	shr.u64 	%rd33986, %rd33985, 32;
	add.s64 	%rd33987, %rd33986, %rd33980;
	mul.wide.u32 	%rd33988, %r12, %r5458;
	shr.u64 	%rd33989, %rd33988, 32;
	and.b64  	%rd33990, %rd33924, 4294967295;
	and.b64  	%rd33991, %rd33988, 4294967295;
	and.b64  	%rd33992, %rd33987, 4294967295;
	add.s64 	%rd33993, %rd33992, %rd33990;
	add.s64 	%rd33994, %rd33993, %rd33991;
	shr.u64 	%rd33995, %rd33994, 32;
	add.s64 	%rd33996, %rd33995, %rd33989;
	mul.wide.u32 	%rd33997, %r13, %r5458;
	shr.u64 	%rd33998, %rd33997, 32;
	and.b64  	%rd33999, %rd33933, 4294967295;
	and.b64  	%rd34000, %rd33997, 4294967295;
	and.b64  	%rd34001, %rd33996, 4294967295;
	add.s64 	%rd34002, %rd34001, %rd33999;
	add.s64 	%rd34003, %rd34002, %rd34000;
	shr.u64 	%rd34004, %rd34003, 32;
	add.s64 	%rd34005, %rd34004, %rd33998;
	add.s64 	%rd34006, %rd33935, %rd34005;
	mul.wide.u32 	%rd34007, %r7218, %r7213;
	shr.u64 	%rd34008, %rd34007, 32;
	and.b64  	%rd34009, %rd33949, 4294967295;
	and.b64  	%rd34010, %rd34007, 4294967295;
	add.s64 	%rd34011, %rd34010, %rd34009;
	cvt.u32.u64 	%r5459, %rd34011;
	shr.u64 	%rd34012, %rd34011, 32;
	add.s64 	%rd34013, %rd34012, %rd34008;
	mul.wide.u32 	%rd34014, %r7219, %r7213;
	shr.u64 	%rd34015, %rd34014, 32;
	and.b64  	%rd34016, %rd33958, 4294967295;
	and.b64  	%rd34017, %rd34014, 4294967295;
	add.s64 	%rd34018, %rd34013, %rd34016;
	add.s64 	%rd34019, %rd34018, %rd34017;
	shr.u64 	%rd34020, %rd34019, 32;
	add.s64 	%rd34021, %rd34020, %rd34015;
	mul.wide.u32 	%rd34022, %r7220, %r7213;
	shr.u64 	%rd34023, %rd34022, 32;
	and.b64  	%rd34024, %rd33967, 4294967295;
	and.b64  	%rd34025, %rd34022, 4294967295;
	and.b64  	%rd34026, %rd34021, 4294967295;
	add.s64 	%rd34027, %rd34026, %rd34024;
	add.s64 	%rd34028, %rd34027, %rd34025;
	shr.u64 	%rd34029, %rd34028, 32;
	add.s64 	%rd34030, %rd34029, %rd34023;
	mul.wide.u32 	%rd34031, %r7221, %r7213;
	shr.u64 	%rd34032, %rd34031, 32;
	and.b64  	%rd34033, %rd33976, 4294967295;
	and.b64  	%rd34034, %rd34031, 4294967295;
	and.b64  	%rd34035, %rd34030, 4294967295;
	add.s64 	%rd34036, %rd34035, %rd34033;
	add.s64 	%rd34037, %rd34036, %rd34034;
	shr.u64 	%rd34038, %rd34037, 32;
	add.s64 	%rd34039, %rd34038, %rd34032;
	mul.wide.u32 	%rd34040, %r7222, %r7213;
	shr.u64 	%rd34041, %rd34040, 32;
	and.b64  	%rd34042, %rd33985, 4294967295;
	and.b64  	%rd34043, %rd34040, 4294967295;
	and.b64  	%rd34044, %rd34039, 4294967295;
	add.s64 	%rd34045, %rd34044, %rd34042;
	add.s64 	%rd34046, %rd34045, %rd34043;
	shr.u64 	%rd34047, %rd34046, 32;
	add.s64 	%rd34048, %rd34047, %rd34041;
	mul.wide.u32 	%rd34049, %r7223, %r7213;
	shr.u64 	%rd34050, %rd34049, 32;
	and.b64  	%rd34051, %rd33994, 4294967295;
	and.b64  	%rd34052, %rd34049, 4294967295;
	and.b64  	%rd34053, %rd34048, 4294967295;
	add.s64 	%rd34054, %rd34053, %rd34051;
	add.s64 	%rd34055, %rd34054, %rd34052;
	shr.u64 	%rd34056, %rd34055, 32;
	add.s64 	%rd34057, %rd34056, %rd34050;
	mul.wide.u32 	%rd34058, %r7224, %r7213;
	shr.u64 	%rd34059, %rd34058, 32;
	and.b64  	%rd34060, %rd34003, 4294967295;
	and.b64  	%rd34061, %rd34058, 4294967295;
	and.b64  	%rd34062, %rd34057, 4294967295;
	add.s64 	%rd34063, %rd34062, %rd34060;
	add.s64 	%rd34064, %rd34063, %rd34061;
	shr.u64 	%rd34065, %rd34064, 32;
	add.s64 	%rd34066, %rd34065, %rd34059;
	mul.wide.u32 	%rd34067, %r7225, %r7213;
	shr.u64 	%rd34068, %rd34067, 32;
	and.b64  	%rd34069, %rd34006, 4294967295;
	and.b64  	%rd34070, %rd34067, 4294967295;
	and.b64  	%rd34071, %rd34066, 4294967295;
	add.s64 	%rd34072, %rd34071, %rd34069;
	add.s64 	%rd34073, %rd34072, %rd34070;
	shr.u64 	%rd34074, %rd34073, 32;
	add.s64 	%rd34075, %rd34074, %rd34068;
	mul.lo.s32 	%r5460, %r22, %r5459;
	mul.wide.u32 	%rd34076, %r6, %r5460;
	shr.u64 	%rd34077, %rd34076, 32;
	and.b64  	%rd34078, %rd34011, 4294967295;
	and.b64  	%rd34079, %rd34076, 4294967295;
	add.s64 	%rd34080, %rd34079, %rd34078;
	shr.u64 	%rd34081, %rd34080, 32;
	add.s64 	%rd34082, %rd34081, %rd34077;
	mul.wide.u32 	%rd34083, %r7, %r5460;
	shr.u64 	%rd34084, %rd34083, 32;
	and.b64  	%rd34085, %rd34019, 4294967295;
	and.b64  	%rd34086, %rd34083, 4294967295;
	and.b64  	%rd34087, %rd34082, 4294967295;
	add.s64 	%rd34088, %rd34087, %rd34085;
	add.s64 	%rd34089, %rd34088, %rd34086;
	shr.u64 	%rd34090, %rd34089, 32;
	add.s64 	%rd34091, %rd34090, %rd34084;
	mul.wide.u32 	%rd34092, %r8, %r5460;
	shr.u64 	%rd34093, %rd34092, 32;
	and.b64  	%rd34094, %rd34028, 4294967295;
	and.b64  	%rd34095, %rd34092, 4294967295;
	and.b64  	%rd34096, %rd34091, 4294967295;
	add.s64 	%rd34097, %rd34096, %rd34094;
	add.s64 	%rd34098, %rd34097, %rd34095;
	shr.u64 	%rd34099, %rd34098, 32;
	add.s64 	%rd34100, %rd34099, %rd34093;
	mul.wide.u32 	%rd34101, %r9, %r5460;
	shr.u64 	%rd34102, %rd34101, 32;
	and.b64  	%rd34103, %rd34037, 4294967295;
	and.b64  	%rd34104, %rd34101, 4294967295;
	and.b64  	%rd34105, %rd34100, 4294967295;
	add.s64 	%rd34106, %rd34105, %rd34103;
	add.s64 	%rd34107, %rd34106, %rd34104;
	shr.u64 	%rd34108, %rd34107, 32;
	add.s64 	%rd34109, %rd34108, %rd34102;
	mul.wide.u32 	%rd34110, %r10, %r5460;
	shr.u64 	%rd34111, %rd34110, 32;
	and.b64  	%rd34112, %rd34046, 4294967295;
	and.b64  	%rd34113, %rd34110, 4294967295;
	and.b64  	%rd34114, %rd34109, 4294967295;
	add.s64 	%rd34115, %rd34114, %rd34112;
	add.s64 	%rd34116, %rd34115, %rd34113;
	shr.u64 	%rd34117, %rd34116, 32;
	add.s64 	%rd34118, %rd34117, %rd34111;
	mul.wide.u32 	%rd34119, %r11, %r5460;
	shr.u64 	%rd34120, %rd34119, 32;
	and.b64  	%rd34121, %rd34055, 4294967295;
	and.b64  	%rd34122, %rd34119, 4294967295;
	and.b64  	%rd34123, %rd34118, 4294967295;
	add.s64 	%rd34124, %rd34123, %rd34121;
	add.s64 	%rd34125, %rd34124, %rd34122;
	shr.u64 	%rd34126, %rd34125, 32;
	add.s64 	%rd34127, %rd34126, %rd34120;
	mul.wide.u32 	%rd34128, %r12, %r5460;
	shr.u64 	%rd34129, %rd34128, 32;
	and.b64  	%rd34130, %rd34064, 4294967295;
	and.b64  	%rd34131, %rd34128, 4294967295;
	and.b64  	%rd34132, %rd34127, 4294967295;
	add.s64 	%rd34133, %rd34132, %rd34130;
	add.s64 	%rd34134, %rd34133, %rd34131;
	shr.u64 	%rd34135, %rd34134, 32;
	add.s64 	%rd34136, %rd34135, %rd34129;
	mul.wide.u32 	%rd34137, %r13, %r5460;
	shr.u64 	%rd34138, %rd34137, 32;
	and.b64  	%rd34139, %rd34073, 4294967295;
	and.b64  	%rd34140, %rd34137, 4294967295;
	and.b64  	%rd34141, %rd34136, 4294967295;
	add.s64 	%rd34142, %rd34141, %rd34139;
	add.s64 	%rd34143, %rd34142, %rd34140;
	shr.u64 	%rd34144, %rd34143, 32;
	add.s64 	%rd34145, %rd34144, %rd34138;
	add.s64 	%rd34146, %rd34075, %rd34145;
	mul.wide.u32 	%rd34147, %r7218, %r7214;
	shr.u64 	%rd34148, %rd34147, 32;
	and.b64  	%rd34149, %rd34089, 4294967295;
	and.b64  	%rd34150, %rd34147, 4294967295;
	add.s64 	%rd34151, %rd34150, %rd34149;
	cvt.u32.u64 	%r5461, %rd34151;
	shr.u64 	%rd34152, %rd34151, 32;
	add.s64 	%rd34153, %rd34152, %rd34148;
	mul.wide.u32 	%rd34154, %r7219, %r7214;
	shr.u64 	%rd34155, %rd34154, 32;
	and.b64  	%rd34156, %rd34098, 4294967295;
	and.b64  	%rd34157, %rd34154, 4294967295;
	add.s64 	%rd34158, %rd34153, %rd34156;
	add.s64 	%rd34159, %rd34158, %rd34157;
	shr.u64 	%rd34160, %rd34159, 32;
	add.s64 	%rd34161, %rd34160, %rd34155;
	mul.wide.u32 	%rd34162, %r7220, %r7214;
	shr.u64 	%rd34163, %rd34162, 32;
	and.b64  	%rd34164, %rd34107, 4294967295;
	and.b64  	%rd34165, %rd34162, 4294967295;
	and.b64  	%rd34166, %rd34161, 4294967295;
	add.s64 	%rd34167, %rd34166, %rd34164;
	add.s64 	%rd34168, %rd34167, %rd34165;
	shr.u64 	%rd34169, %rd34168, 32;
	add.s64 	%rd34170, %rd34169, %rd34163;
	mul.wide.u32 	%rd34171, %r7221, %r7214;
	shr.u64 	%rd34172, %rd34171, 32;
	and.b64  	%rd34173, %rd34116, 4294967295;
	and.b64  	%rd34174, %rd34171, 4294967295;
	and.b64  	%rd34175, %rd34170, 4294967295;
	add.s64 	%rd34176, %rd34175, %rd34173;
	add.s64 	%rd34177, %rd34176, %rd34174;
	shr.u64 	%rd34178, %rd34177, 32;
	add.s64 	%rd34179, %rd34178, %rd34172;
	mul.wide.u32 	%rd34180, %r7222, %r7214;
	shr.u64 	%rd34181, %rd34180, 32;
	and.b64  	%rd34182, %rd34125, 4294967295;
	and.b64  	%rd34183, %rd34180, 4294967295;
	and.b64  	%rd34184, %rd34179, 4294967295;
	add.s64 	%rd34185, %rd34184, %rd34182;
	add.s64 	%rd34186, %rd34185, %rd34183;
	shr.u64 	%rd34187, %rd34186, 32;
	add.s64 	%rd34188, %rd34187, %rd34181;
	mul.wide.u32 	%rd34189, %r7223, %r7214;
	shr.u64 	%rd34190, %rd34189, 32;
	and.b64  	%rd34191, %rd34134, 4294967295;
	and.b64  	%rd34192, %rd34189, 4294967295;
	and.b64  	%rd34193, %rd34188, 4294967295;
	add.s64 	%rd34194, %rd34193, %rd34191;
	add.s64 	%rd34195, %rd34194, %rd34192;
	shr.u64 	%rd34196, %rd34195, 32;
	add.s64 	%rd34197, %rd34196, %rd34190;
	mul.wide.u32 	%rd34198, %r7224, %r7214;
	shr.u64 	%rd34199, %rd34198, 32;
	and.b64  	%rd34200, %rd34143, 4294967295;
	and.b64  	%rd34201, %rd34198, 4294967295;
	and.b64  	%rd34202, %rd34197, 4294967295;
	add.s64 	%rd34203, %rd34202, %rd34200;
	add.s64 	%rd34204, %rd34203, %rd34201;
	shr.u64 	%rd34205, %rd34204, 32;
	add.s64 	%rd34206, %rd34205, %rd34199;
	mul.wide.u32 	%rd34207, %r7225, %r7214;
	shr.u64 	%rd34208, %rd34207, 32;
	and.b64  	%rd34209, %rd34146, 4294967295;
	and.b64  	%rd34210, %rd34207, 4294967295;
	and.b64  	%rd34211, %rd34206, 4294967295;
	add.s64 	%rd34212, %rd34211, %rd34209;
	add.s64 	%rd34213, %rd34212, %rd34210;
	shr.u64 	%rd34214, %rd34213, 32;
	add.s64 	%rd34215, %rd34214, %rd34208;
	mul.lo.s32 	%r5462, %r22, %r5461;
	mul.wide.u32 	%rd34216, %r6, %r5462;
	shr.u64 	%rd34217, %rd34216, 32;
	and.b64  	%rd34218, %rd34151, 4294967295;
	and.b64  	%rd34219, %rd34216, 4294967295;
	add.s64 	%rd34220, %rd34219, %rd34218;
	shr.u64 	%rd34221, %rd34220, 32;
	add.s64 	%rd34222, %rd34221, %rd34217;
	mul.wide.u32 	%rd34223, %r7, %r5462;
	shr.u64 	%rd34224, %rd34223, 32;
	and.b64  	%rd34225, %rd34159, 4294967295;
	and.b64  	%rd34226, %rd34223, 4294967295;
	and.b64  	%rd34227, %rd34222, 4294967295;
	add.s64 	%rd34228, %rd34227, %rd34225;
	add.s64 	%rd34229, %rd34228, %rd34226;
	shr.u64 	%rd34230, %rd34229, 32;
	add.s64 	%rd34231, %rd34230, %rd34224;
	mul.wide.u32 	%rd34232, %r8, %r5462;
	shr.u64 	%rd34233, %rd34232, 32;
	and.b64  	%rd34234, %rd34168, 4294967295;
	and.b64  	%rd34235, %rd34232, 4294967295;
	and.b64  	%rd34236, %rd34231, 4294967295;
	add.s64 	%rd34237, %rd34236, %rd34234;
	add.s64 	%rd34238, %rd34237, %rd34235;
	shr.u64 	%rd34239, %rd34238, 32;
	add.s64 	%rd34240, %rd34239, %rd34233;
	mul.wide.u32 	%rd34241, %r9, %r5462;
	shr.u64 	%rd34242, %rd34241, 32;
	and.b64  	%rd34243, %rd34177, 4294967295;
	and.b64  	%rd34244, %rd34241, 4294967295;
	and.b64  	%rd34245, %rd34240, 4294967295;
	add.s64 	%rd34246, %rd34245, %rd34243;
	add.s64 	%rd34247, %rd34246, %rd34244;
	shr.u64 	%rd34248, %rd34247, 32;
	add.s64 	%rd34249, %rd34248, %rd34242;
	mul.wide.u32 	%rd34250, %r10, %r5462;
	shr.u64 	%rd34251, %rd34250, 32;
	and.b64  	%rd34252, %rd34186, 4294967295;
	and.b64  	%rd34253, %rd34250, 4294967295;
	and.b64  	%rd34254, %rd34249, 4294967295;
	add.s64 	%rd34255, %rd34254, %rd34252;
	add.s64 	%rd34256, %rd34255, %rd34253;
	shr.u64 	%rd34257, %rd34256, 32;
	add.s64 	%rd34258, %rd34257, %rd34251;
	mul.wide.u32 	%rd34259, %r11, %r5462;
	shr.u64 	%rd34260, %rd34259, 32;
	and.b64  	%rd34261, %rd34195, 4294967295;
	and.b64  	%rd34262, %rd34259, 4294967295;
	and.b64  	%rd34263, %rd34258, 4294967295;
	add.s64 	%rd34264, %rd34263, %rd34261;
	add.s64 	%rd34265, %rd34264, %rd34262;
	shr.u64 	%rd34266, %rd34265, 32;
	add.s64 	%rd34267, %rd34266, %rd34260;
	mul.wide.u32 	%rd34268, %r12, %r5462;
	shr.u64 	%rd34269, %rd34268, 32;
	and.b64  	%rd34270, %rd34204, 4294967295;
	and.b64  	%rd34271, %rd34268, 4294967295;
	and.b64  	%rd34272, %rd34267, 4294967295;
	add.s64 	%rd34273, %rd34272, %rd34270;
	add.s64 	%rd34274, %rd34273, %rd34271;
	shr.u64 	%rd34275, %rd34274, 32;
	add.s64 	%rd34276, %rd34275, %rd34269;
	mul.wide.u32 	%rd34277, %r13, %r5462;
	shr.u64 	%rd34278, %rd34277, 32;
	and.b64  	%rd34279, %rd34213, 4294967295;
	and.b64  	%rd34280, %rd34277, 4294967295;
	and.b64  	%rd34281, %rd34276, 4294967295;
	add.s64 	%rd34282, %rd34281, %rd34279;
	add.s64 	%rd34283, %rd34282, %rd34280;
	shr.u64 	%rd34284, %rd34283, 32;
	add.s64 	%rd34285, %rd34284, %rd34278;
	add.s64 	%rd34286, %rd34215, %rd34285;
	mul.wide.u32 	%rd34287, %r7218, %r7215;
	shr.u64 	%rd34288, %rd34287, 32;
	and.b64  	%rd34289, %rd34229, 4294967295;
	and.b64  	%rd34290, %rd34287, 4294967295;
	add.s64 	%rd34291, %rd34290, %rd34289;
	cvt.u32.u64 	%r5463, %rd34291;
	shr.u64 	%rd34292, %rd34291, 32;
	add.s64 	%rd34293, %rd34292, %rd34288;
	mul.wide.u32 	%rd34294, %r7219, %r7215;
	shr.u64 	%rd34295, %rd34294, 32;
	and.b64  	%rd34296, %rd34238, 4294967295;
	and.b64  	%rd34297, %rd34294, 4294967295;
	add.s64 	%rd34298, %rd34293, %rd34296;
	add.s64 	%rd34299, %rd34298, %rd34297;
	shr.u64 	%rd34300, %rd34299, 32;
	add.s64 	%rd34301, %rd34300, %rd34295;
	mul.wide.u32 	%rd34302, %r7220, %r7215;
	shr.u64 	%rd34303, %rd34302, 32;
	and.b64  	%rd34304, %rd34247, 4294967295;
	and.b64  	%rd34305, %rd34302, 4294967295;
	and.b64  	%rd34306, %rd34301, 4294967295;
	add.s64 	%rd34307, %rd34306, %rd34304;
	add.s64 	%rd34308, %rd34307, %rd34305;
	shr.u64 	%rd34309, %rd34308, 32;
	add.s64 	%rd34310, %rd34309, %rd34303;
	mul.wide.u32 	%rd34311, %r7221, %r7215;
	shr.u64 	%rd34312, %rd34311, 32;
	and.b64  	%rd34313, %rd34256, 4294967295;
	and.b64  	%rd34314, %rd34311, 4294967295;
	and.b64  	%rd34315, %rd34310, 4294967295;
	add.s64 	%rd34316, %rd34315, %rd34313;
	add.s64 	%rd34317, %rd34316, %rd34314;
	shr.u64 	%rd34318, %rd34317, 32;
	add.s64 	%rd34319, %rd34318, %rd34312;
	mul.wide.u32 	%rd34320, %r7222, %r7215;
	shr.u64 	%rd34321, %rd34320, 32;
	and.b64  	%rd34322, %rd34265, 4294967295;
	and.b64  	%rd34323, %rd34320, 4294967295;
	and.b64  	%rd34324, %rd34319, 4294967295;
	add.s64 	%rd34325, %rd34324, %rd34322;
	add.s64 	%rd34326, %rd34325, %rd34323;
	shr.u64 	%rd34327, %rd34326, 32;
	add.s64 	%rd34328, %rd34327, %rd34321;
	mul.wide.u32 	%rd34329, %r7223, %r7215;
	shr.u64 	%rd34330, %rd34329, 32;
	and.b64  	%rd34331, %rd34274, 4294967295;
	and.b64  	%rd34332, %rd34329, 4294967295;
	and.b64  	%rd34333, %rd34328, 4294967295;
	add.s64 	%rd34334, %rd34333, %rd34331;
	add.s64 	%rd34335, %rd34334, %rd34332;
	shr.u64 	%rd34336, %rd34335, 32;
	add.s64 	%rd34337, %rd34336, %rd34330;
	mul.wide.u32 	%rd34338, %r7224, %r7215;
	shr.u64 	%rd34339, %rd34338, 32;
	and.b64  	%rd34340, %rd34283, 4294967295;
	and.b64  	%rd34341, %rd34338, 4294967295;
	and.b64  	%rd34342, %rd34337, 4294967295;
	add.s64 	%rd34343, %rd34342, %rd34340;
	add.s64 	%rd34344, %rd34343, %rd34341;
	shr.u64 	%rd34345, %rd34344, 32;
	add.s64 	%rd34346, %rd34345, %rd34339;
	mul.wide.u32 	%rd34347, %r7225, %r7215;
	shr.u64 	%rd34348, %rd34347, 32;
	and.b64  	%rd34349, %rd34286, 4294967295;
	and.b64  	%rd34350, %rd34347, 4294967295;
	and.b64  	%rd34351, %rd34346, 4294967295;
	add.s64 	%rd34352, %rd34351, %rd34349;
	add.s64 	%rd34353, %rd34352, %rd34350;
	shr.u64 	%rd34354, %rd34353, 32;
	add.s64 	%rd34355, %rd34354, %rd34348;
	mul.lo.s32 	%r5464, %r22, %r5463;
	mul.wide.u32 	%rd34356, %r6, %r5464;
	shr.u64 	%rd34357, %rd34356, 32;
	and.b64  	%rd34358, %rd34291, 4294967295;
	and.b64  	%rd34359, %rd34356, 4294967295;
	add.s64 	%rd34360, %rd34359, %rd34358;
	shr.u64 	%rd34361, %rd34360, 32;
	add.s64 	%rd34362, %rd34361, %rd34357;
	mul.wide.u32 	%rd34363, %r7, %r5464;
	shr.u64 	%rd34364, %rd34363, 32;
	and.b64  	%rd34365, %rd34299, 4294967295;
	and.b64  	%rd34366, %rd34363, 4294967295;
	and.b64  	%rd34367, %rd34362, 4294967295;
	add.s64 	%rd34368, %rd34367, %rd34365;
	add.s64 	%rd34369, %rd34368, %rd34366;
	shr.u64 	%rd34370, %rd34369, 32;
	add.s64 	%rd34371, %rd34370, %rd34364;
	mul.wide.u32 	%rd34372, %r8, %r5464;
	shr.u64 	%rd34373, %rd34372, 32;
	and.b64  	%rd34374, %rd34308, 4294967295;
	and.b64  	%rd34375, %rd34372, 4294967295;
	and.b64  	%rd34376, %rd34371, 4294967295;
	add.s64 	%rd34377, %rd34376, %rd34374;
	add.s64 	%rd34378, %rd34377, %rd34375;
	shr.u64 	%rd34379, %rd34378, 32;
	add.s64 	%rd34380, %rd34379, %rd34373;
	mul.wide.u32 	%rd34381, %r9, %r5464;
	shr.u64 	%rd34382, %rd34381, 32;
	and.b64  	%rd34383, %rd34317, 4294967295;
	and.b64  	%rd34384, %rd34381, 4294967295;
	and.b64  	%rd34385, %rd34380, 4294967295;
	add.s64 	%rd34386, %rd34385, %rd34383;
	add.s64 	%rd34387, %rd34386, %rd34384;
	shr.u64 	%rd34388, %rd34387, 32;
	add.s64 	%rd34389, %rd34388, %rd34382;
	mul.wide.u32 	%rd34390, %r10, %r5464;
	shr.u64 	%rd34391, %rd34390, 32;
	and.b64  	%rd34392, %rd34326, 4294967295;
	and.b64  	%rd34393, %rd34390, 4294967295;
	and.b64  	%rd34394, %rd34389, 4294967295;
	add.s64 	%rd34395, %rd34394, %rd34392;
	add.s64 	%rd34396, %rd34395, %rd34393;
	shr.u64 	%rd34397, %rd34396, 32;
	add.s64 	%rd34398, %rd34397, %rd34391;
	mul.wide.u32 	%rd34399, %r11, %r5464;
	shr.u64 	%rd34400, %rd34399, 32;
	and.b64  	%rd34401, %rd34335, 4294967295;
	and.b64  	%rd34402, %rd34399, 4294967295;
	and.b64  	%rd34403, %rd34398, 4294967295;
	add.s64 	%rd34404, %rd34403, %rd34401;
	add.s64 	%rd34405, %rd34404, %rd34402;
	shr.u64 	%rd34406, %rd34405, 32;
	add.s64 	%rd34407, %rd34406, %rd34400;
	mul.wide.u32 	%rd34408, %r12, %r5464;
	shr.u64 	%rd34409, %rd34408, 32;
	and.b64  	%rd34410, %rd34344, 4294967295;
	and.b64  	%rd34411, %rd34408, 4294967295;
	and.b64  	%rd34412, %rd34407, 4294967295;
	add.s64 	%rd34413, %rd34412, %rd34410;
	add.s64 	%rd34414, %rd34413, %rd34411;
	shr.u64 	%rd34415, %rd34414, 32;
	add.s64 	%rd34416, %rd34415, %rd34409;
	mul.wide.u32 	%rd34417, %r13, %r5464;
	shr.u64 	%rd34418, %rd34417, 32;
	and.b64  	%rd34419, %rd34353, 4294967295;
	and.b64  	%rd34420, %rd34417, 4294967295;
	and.b64  	%rd34421, %rd34416, 4294967295;
	add.s64 	%rd34422, %rd34421, %rd34419;
	add.s64 	%rd34423, %rd34422, %rd34420;
	shr.u64 	%rd34424, %rd34423, 32;
	add.s64 	%rd34425, %rd34424, %rd34418;
	add.s64 	%rd34426, %rd34355, %rd34425;
	mul.wide.u32 	%rd34427, %r7218, %r7216;
	shr.u64 	%rd34428, %rd34427, 32;
	and.b64  	%rd34429, %rd34369, 4294967295;
	and.b64  	%rd34430, %rd34427, 4294967295;
	add.s64 	%rd34431, %rd34430, %rd34429;
	cvt.u32.u64 	%r5465, %rd34431;
	shr.u64 	%rd34432, %rd34431, 32;
	add.s64 	%rd34433, %rd34432, %rd34428;
	mul.wide.u32 	%rd34434, %r7219, %r7216;
	shr.u64 	%rd34435, %rd34434, 32;
	and.b64  	%rd34436, %rd34378, 4294967295;
	and.b64  	%rd34437, %rd34434, 4294967295;
	add.s64 	%rd34438, %rd34433, %rd34436;
	add.s64 	%rd34439, %rd34438, %rd34437;
	shr.u64 	%rd34440, %rd34439, 32;
	add.s64 	%rd34441, %rd34440, %rd34435;
	mul.wide.u32 	%rd34442, %r7220, %r7216;
	shr.u64 	%rd34443, %rd34442, 32;
	and.b64  	%rd34444, %rd34387, 4294967295;
	and.b64  	%rd34445, %rd34442, 4294967295;
	and.b64  	%rd34446, %rd34441, 4294967295;
	add.s64 	%rd34447, %rd34446, %rd34444;
	add.s64 	%rd34448, %rd34447, %rd34445;
	shr.u64 	%rd34449, %rd34448, 32;
	add.s64 	%rd34450, %rd34449, %rd34443;
	mul.wide.u32 	%rd34451, %r7221, %r7216;
	shr.u64 	%rd34452, %rd34451, 32;
	and.b64  	%rd34453, %rd34396, 4294967295;
	and.b64  	%rd34454, %rd34451, 4294967295;
	and.b64  	%rd34455, %rd34450, 4294967295;
	add.s64 	%rd34456, %rd34455, %rd34453;
	add.s64 	%rd34457, %rd34456, %rd34454;
	shr.u64 	%rd34458, %rd34457, 32;
	add.s64 	%rd34459, %rd34458, %rd34452;
	mul.wide.u32 	%rd34460, %r7222, %r7216;
	shr.u64 	%rd34461, %rd34460, 32;
	and.b64  	%rd34462, %rd34405, 4294967295;
	and.b64  	%rd34463, %rd34460, 4294967295;
	and.b64  	%rd34464, %rd34459, 4294967295;
	add.s64 	%rd34465, %rd34464, %rd34462;
	add.s64 	%rd34466, %rd34465, %rd34463;
	shr.u64 	%rd34467, %rd34466, 32;
	add.s64 	%rd34468, %rd34467, %rd34461;
	mul.wide.u32 	%rd34469, %r7223, %r7216;
	shr.u64 	%rd34470, %rd34469, 32;
	and.b64  	%rd34471, %rd34414, 4294967295;
	and.b64  	%rd34472, %rd34469, 4294967295;
	and.b64  	%rd34473, %rd34468, 4294967295;
	add.s64 	%rd34474, %rd34473, %rd34471;
	add.s64 	%rd34475, %rd34474, %rd34472;
	shr.u64 	%rd34476, %rd34475, 32;
	add.s64 	%rd34477, %rd34476, %rd34470;
	mul.wide.u32 	%rd34478, %r7224, %r7216;
	shr.u64 	%rd34479, %rd34478, 32;
	and.b64  	%rd34480, %rd34423, 4294967295;
	and.b64  	%rd34481, %rd34478, 4294967295;
	and.b64  	%rd34482, %rd34477, 4294967295;
	add.s64 	%rd34483, %rd34482, %rd34480;
	add.s64 	%rd34484, %rd34483, %rd34481;
	shr.u64 	%rd34485, %rd34484, 32;
	add.s64 	%rd34486, %rd34485, %rd34479;
	mul.wide.u32 	%rd34487, %r7225, %r7216;
	shr.u64 	%rd34488, %rd34487, 32;
	and.b64  	%rd34489, %rd34426, 4294967295;
	and.b64  	%rd34490, %rd34487, 4294967295;
	and.b64  	%rd34491, %rd34486, 4294967295;
	add.s64 	%rd34492, %rd34491, %rd34489;
	add.s64 	%rd34493, %rd34492, %rd34490;
	shr.u64 	%rd34494, %rd34493, 32;
	add.s64 	%rd34495, %rd34494, %rd34488;
	mul.lo.s32 	%r5466, %r22, %r5465;
	mul.wide.u32 	%rd34496, %r6, %r5466;
	shr.u64 	%rd34497, %rd34496, 32;
	and.b64  	%rd34498, %rd34431, 4294967295;
	and.b64  	%rd34499, %rd34496, 4294967295;
	add.s64 	%rd34500, %rd34499, %rd34498;
	shr.u64 	%rd34501, %rd34500, 32;
	add.s64 	%rd34502, %rd34501, %rd34497;
	mul.wide.u32 	%rd34503, %r7, %r5466;
	shr.u64 	%rd34504, %rd34503, 32;
	and.b64  	%rd34505, %rd34439, 4294967295;
	and.b64  	%rd34506, %rd34503, 4294967295;
	and.b64  	%rd34507, %rd34502, 4294967295;
	add.s64 	%rd34508, %rd34507, %rd34505;
	add.s64 	%rd34509, %rd34508, %rd34506;
	shr.u64 	%rd34510, %rd34509, 32;
	add.s64 	%rd34511, %rd34510, %rd34504;
	mul.wide.u32 	%rd34512, %r8, %r5466;
	shr.u64 	%rd34513, %rd34512, 32;
	and.b64  	%rd34514, %rd34448, 4294967295;
	and.b64  	%rd34515, %rd34512, 4294967295;
	and.b64  	%rd34516, %rd34511, 4294967295;
	add.s64 	%rd34517, %rd34516, %rd34514;
	add.s64 	%rd34518, %rd34517, %rd34515;
	shr.u64 	%rd34519, %rd34518, 32;
	add.s64 	%rd34520, %rd34519, %rd34513;
	mul.wide.u32 	%rd34521, %r9, %r5466;
	shr.u64 	%rd34522, %rd34521, 32;
	and.b64  	%rd34523, %rd34457, 4294967295;
	and.b64  	%rd34524, %rd34521, 4294967295;
	and.b64  	%rd34525, %rd34520, 4294967295;
	add.s64 	%rd34526, %rd34525, %rd34523;
	add.s64 	%rd34527, %rd34526, %rd34524;
	shr.u64 	%rd34528, %rd34527, 32;
	add.s64 	%rd34529, %rd34528, %rd34522;
	mul.wide.u32 	%rd34530, %r10, %r5466;
	shr.u64 	%rd34531, %rd34530, 32;
	and.b64  	%rd34532, %rd34466, 4294967295;
	and.b64  	%rd34533, %rd34530, 4294967295;
	and.b64  	%rd34534, %rd34529, 4294967295;
	add.s64 	%rd34535, %rd34534, %rd34532;
	add.s64 	%rd34536, %rd34535, %rd34533;
	shr.u64 	%rd34537, %rd34536, 32;
	add.s64 	%rd34538, %rd34537, %rd34531;
	mul.wide.u32 	%rd34539, %r11, %r5466;
	shr.u64 	%rd34540, %rd34539, 32;
	and.b64  	%rd34541, %rd34475, 4294967295;
	and.b64  	%rd34542, %rd34539, 4294967295;
	and.b64  	%rd34543, %rd34538, 4294967295;
	add.s64 	%rd34544, %rd34543, %rd34541;
	add.s64 	%rd34545, %rd34544, %rd34542;
	shr.u64 	%rd34546, %rd34545, 32;
	add.s64 	%rd34547, %rd34546, %rd34540;
	mul.wide.u32 	%rd34548, %r12, %r5466;
	shr.u64 	%rd34549, %rd34548, 32;
	and.b64  	%rd34550, %rd34484, 4294967295;
	and.b64  	%rd34551, %rd34548, 4294967295;
	and.b64  	%rd34552, %rd34547, 4294967295;
	add.s64 	%rd34553, %rd34552, %rd34550;
	add.s64 	%rd34554, %rd34553, %rd34551;
	shr.u64 	%rd34555, %rd34554, 32;
	add.s64 	%rd34556, %rd34555, %rd34549;
	mul.wide.u32 	%rd34557, %r13, %r5466;
	shr.u64 	%rd34558, %rd34557, 32;
	and.b64  	%rd34559, %rd34493, 4294967295;
	and.b64  	%rd34560, %rd34557, 4294967295;
	and.b64  	%rd34561, %rd34556, 4294967295;
	add.s64 	%rd34562, %rd34561, %rd34559;
	add.s64 	%rd34563, %rd34562, %rd34560;
	shr.u64 	%rd34564, %rd34563, 32;
	add.s64 	%rd34565, %rd34564, %rd34558;
	add.s64 	%rd34566, %rd34495, %rd34565;
	mul.wide.u32 	%rd34567, %r7218, %r7217;
	shr.u64 	%rd34568, %rd34567, 32;
	and.b64  	%rd34569, %rd34509, 4294967295;
	and.b64  	%rd34570, %rd34567, 4294967295;
	add.s64 	%rd34571, %rd34570, %rd34569;
	cvt.u32.u64 	%r5467, %rd34571;
	shr.u64 	%rd34572, %rd34571, 32;
	add.s64 	%rd34573, %rd34572, %rd34568;
	mul.wide.u32 	%rd34574, %r7219, %r7217;
	shr.u64 	%rd34575, %rd34574, 32;
	and.b64  	%rd34576, %rd34518, 4294967295;
	and.b64  	%rd34577, %rd34574, 4294967295;
	add.s64 	%rd34578, %rd34573, %rd34576;
	add.s64 	%rd34579, %rd34578, %rd34577;
	shr.u64 	%rd34580, %rd34579, 32;
	add.s64 	%rd34581, %rd34580, %rd34575;
	mul.wide.u32 	%rd34582, %r7220, %r7217;
	shr.u64 	%rd34583, %rd34582, 32;
	and.b64  	%rd34584, %rd34527, 4294967295;
	and.b64  	%rd34585, %rd34582, 4294967295;
	and.b64  	%rd34586, %rd34581, 4294967295;
	add.s64 	%rd34587, %rd34586, %rd34584;
	add.s64 	%rd34588, %rd34587, %rd34585;
	shr.u64 	%rd34589, %rd34588, 32;
	add.s64 	%rd34590, %rd34589, %rd34583;
	mul.wide.u32 	%rd34591, %r7221, %r7217;
	shr.u64 	%rd34592, %rd34591, 32;
	and.b64  	%rd34593, %rd34536, 4294967295;
	and.b64  	%rd34594, %rd34591, 4294967295;
	and.b64  	%rd34595, %rd34590, 4294967295;
	add.s64 	%rd34596, %rd34595, %rd34593;
	add.s64 	%rd34597, %rd34596, %rd34594;
	shr.u64 	%rd34598, %rd34597, 32;
	add.s64 	%rd34599, %rd34598, %rd34592;
	mul.wide.u32 	%rd34600, %r7222, %r7217;
	shr.u64 	%rd34601, %rd34600, 32;
	and.b64  	%rd34602, %rd34545, 4294967295;
	and.b64  	%rd34603, %rd34600, 4294967295;
	and.b64  	%rd34604, %rd34599, 4294967295;
	add.s64 	%rd34605, %rd34604, %rd34602;
	add.s64 	%rd34606, %rd34605, %rd34603;
	shr.u64 	%rd34607, %rd34606, 32;
	add.s64 	%rd34608, %rd34607, %rd34601;
	mul.wide.u32 	%rd34609, %r7223, %r7217;
	shr.u64 	%rd34610, %rd34609, 32;
	and.b64  	%rd34611, %rd34554, 4294967295;
	and.b64  	%rd34612, %rd34609, 4294967295;
	and.b64  	%rd34613, %rd34608, 4294967295;
	add.s64 	%rd34614, %rd34613, %rd34611;
	add.s64 	%rd34615, %rd34614, %rd34612;
	shr.u64 	%rd34616, %rd34615, 32;
	add.s64 	%rd34617, %rd34616, %rd34610;
	mul.wide.u32 	%rd34618, %r7224, %r7217;
	shr.u64 	%rd34619, %rd34618, 32;
	and.b64  	%rd34620, %rd34563, 4294967295;
	and.b64  	%rd34621, %rd34618, 4294967295;
	and.b64  	%rd34622, %rd34617, 4294967295;
	add.s64 	%rd34623, %rd34622, %rd34620;
	add.s64 	%rd34624, %rd34623, %rd34621;
	shr.u64 	%rd34625, %rd34624, 32;
	add.s64 	%rd34626, %rd34625, %rd34619;
	mul.wide.u32 	%rd34627, %r7225, %r7217;
	{ .reg .b32 tmp; mov.b64 {tmp, %r5468}, %rd34627; }
	and.b64  	%rd34628, %rd34566, 4294967295;
	and.b64  	%rd34629, %rd34627, 4294967295;
	and.b64  	%rd34630, %rd34626, 4294967295;
	add.s64 	%rd34631, %rd34630, %rd34628;
	add.s64 	%rd34632, %rd34631, %rd34629;
	{ .reg .b32 tmp; mov.b64 {tmp, %r5469}, %rd34632; }
	add.s32 	%r5470, %r5469, %r5468;
	mul.lo.s32 	%r5471, %r22, %r5467;
	mul.wide.u32 	%rd34633, %r6, %r5471;
	shr.u64 	%rd34634, %rd34633, 32;
	and.b64  	%rd34635, %rd34571, 4294967295;
	and.b64  	%rd34636, %rd34633, 4294967295;
	add.s64 	%rd34637, %rd34636, %rd34635;
	shr.u64 	%rd34638, %rd34637, 32;
	add.s64 	%rd34639, %rd34638, %rd34634;
	mul.wide.u32 	%rd34640, %r7, %r5471;
	shr.u64 	%rd34641, %rd34640, 32;
	and.b64  	%rd34642, %rd34579, 4294967295;
	and.b64  	%rd34643, %rd34640, 4294967295;
	and.b64  	%rd34644, %rd34639, 4294967295;
	add.s64 	%rd34645, %rd34644, %rd34642;
	add.s64 	%rd34646, %rd34645, %rd34643;
	cvt.u32.u64 	%r7242, %rd34646;
	shr.u64 	%rd34647, %rd34646, 32;
	add.s64 	%rd34648, %rd34647, %rd34641;
	mul.wide.u32 	%rd34649, %r8, %r5471;
	shr.u64 	%rd34650, %rd34649, 32;
	and.b64  	%rd34651, %rd34588, 4294967295;
	and.b64  	%rd34652, %rd34649, 4294967295;
	and.b64  	%rd34653, %rd34648, 4294967295;
	add.s64 	%rd34654, %rd34653, %rd34651;
	add.s64 	%rd34655, %rd34654, %rd34652;
	cvt.u32.u64 	%r7243, %rd34655;
	shr.u64 	%rd34656, %rd34655, 32;
	add.s64 	%rd34657, %rd34656, %rd34650;
	mul.wide.u32 	%rd34658, %r9, %r5471;
	shr.u64 	%rd34659, %rd34658, 32;
	and.b64  	%rd34660, %rd34597, 4294967295;
	and.b64  	%rd34661, %rd34658, 4294967295;
	and.b64  	%rd34662, %rd34657, 4294967295;
	add.s64 	%rd34663, %rd34662, %rd34660;
	add.s64 	%rd34664, %rd34663, %rd34661;
	cvt.u32.u64 	%r7244, %rd34664;
	shr.u64 	%rd34665, %rd34664, 32;
	add.s64 	%rd34666, %rd34665, %rd34659;
	mul.wide.u32 	%rd34667, %r10, %r5471;
	shr.u64 	%rd34668, %rd34667, 32;
	and.b64  	%rd34669, %rd34606, 4294967295;
	and.b64  	%rd34670, %rd34667, 4294967295;
	and.b64  	%rd34671, %rd34666, 4294967295;
	add.s64 	%rd34672, %rd34671, %rd34669;
	add.s64 	%rd34673, %rd34672, %rd34670;
	cvt.u32.u64 	%r7245, %rd34673;
	shr.u64 	%rd34674, %rd34673, 32;
	add.s64 	%rd34675, %rd34674, %rd34668;
	mul.wide.u32 	%rd34676, %r11, %r5471;
	shr.u64 	%rd34677, %rd34676, 32;
	and.b64  	%rd34678, %rd34615, 4294967295;
	and.b64  	%rd34679, %rd34676, 4294967295;
	and.b64  	%rd34680, %rd34675, 4294967295;
	add.s64 	%rd34681, %rd34680, %rd34678;
	add.s64 	%rd34682, %rd34681, %rd34679;
	cvt.u32.u64 	%r7246, %rd34682;
	shr.u64 	%rd34683, %rd34682, 32;
	add.s64 	%rd34684, %rd34683, %rd34677;
	mul.wide.u32 	%rd34685, %r12, %r5471;
	shr.u64 	%rd34686, %rd34685, 32;
	and.b64  	%rd34687, %rd34624, 4294967295;
	and.b64  	%rd34688, %rd34685, 4294967295;
	and.b64  	%rd34689, %rd34684, 4294967295;
	add.s64 	%rd34690, %rd34689, %rd34687;
	add.s64 	%rd34691, %rd34690, %rd34688;
	cvt.u32.u64 	%r7247, %rd34691;
	shr.u64 	%rd34692, %rd34691, 32;
	add.s64 	%rd34693, %rd34692, %rd34686;
	mul.wide.u32 	%rd34694, %r13, %r5471;
	{ .reg .b32 tmp; mov.b64 {tmp, %r5472}, %rd34694; }
	and.b64  	%rd34695, %rd34632, 4294967295;
	and.b64  	%rd34696, %rd34694, 4294967295;
	and.b64  	%rd34697, %rd34693, 4294967295;
	add.s64 	%rd34698, %rd34697, %rd34695;
	add.s64 	%rd34699, %rd34698, %rd34696;
	cvt.u32.u64 	%r7248, %rd34699;
	{ .reg .b32 tmp; mov.b64 {tmp, %r5473}, %rd34699; }
	add.s32 	%r5474, %r5473, %r5472;
	add.s32 	%r7249, %r5470, %r5474;
	setp.lt.u32 	%p3480, %r7249, %r13;
	@%p3480 bra 	$L__BB0_1010;
	setp.gt.u32 	%p3481, %r7249, %r13;
	@%p3481 bra 	$L__BB0_1009;
	setp.gt.u32 	%p3482, %r12, %r7248;
	@%p3482 bra 	$L__BB0_1010;
	setp.lt.u32 	%p3483, %r12, %r7248;
	@%p3483 bra 	$L__BB0_1009;
	setp.gt.u32 	%p3484, %r11, %r7247;
	@%p3484 bra 	$L__BB0_1010;
	setp.lt.u32 	%p3485, %r11, %r7247;
	@%p3485 bra 	$L__BB0_1009;
	setp.gt.u32 	%p3486, %r10, %r7246;
	@%p3486 bra 	$L__BB0_1010;
	setp.lt.u32 	%p3487, %r10, %r7246;
	@%p3487 bra 	$L__BB0_1009;
	setp.gt.u32 	%p3488, %r9, %r7245;
	@%p3488 bra 	$L__BB0_1010;
	setp.lt.u32 	%p3489, %r9, %r7245;
	@%p3489 bra 	$L__BB0_1009;
	setp.gt.u32 	%p3490, %r8, %r7244;
	@%p3490 bra 	$L__BB0_1010;
	setp.lt.u32 	%p3491, %r8, %r7244;
	@%p3491 bra 	$L__BB0_1009;
	setp.gt.u32 	%p3492, %r7, %r7243;
	@%p3492 bra 	$L__BB0_1010;
	setp.ge.u32 	%p3493, %r7, %r7243;
	setp.gt.u32 	%p3494, %r6, %r7242;
	and.pred  	%p3495, %p3493, %p3494;
	@%p3495 bra 	$L__BB0_1010;
$L__BB0_1009:
	sub.s32 	%r2269, %r7242, %r6;
	setp.lt.u32 	%p3496, %r7242, %r6;
	selp.u32 	%r5475, 1, 0, %p3496;
	add.s32 	%r5476, %r7, %r5475;
	sub.s32 	%r2270, %r7243, %r5476;
	setp.gt.u32 	%p3497, %r7, %r7243;
	setp.eq.s32 	%p3498, %r7, %r7243;
	and.pred  	%p3499, %p3498, %p3496;
	or.pred  	%p3500, %p3497, %p3499;
	selp.u32 	%r5477, 1, 0, %p3500;
	add.s32 	%r5478, %r8, %r5477;
	sub.s32 	%r2271, %r7244, %r5478;
	setp.gt.u32 	%p3501, %r8, %r7244;
	setp.eq.s32 	%p3502, %r8, %r7244;
	and.pred  	%p3503, %p3502, %p3500;
	or.pred  	%p3504, %p3501, %p3503;
	selp.u32 	%r5479, 1, 0, %p3504;
	add.s32 	%r5480, %r9, %r5479;
	sub.s32 	%r2272, %r7245, %r5480;
	setp.gt.u32 	%p3505, %r9, %r7245;
	setp.eq.s32 	%p3506, %r9, %r7245;
	and.pred  	%p3507, %p3506, %p3504;
	or.pred  	%p3508, %p3505, %p3507;
	selp.u32 	%r5481, 1, 0, %p3508;
	add.s32 	%r5482, %r10, %r5481;
	sub.s32 	%r2273, %r7246, %r5482;
	setp.gt.u32 	%p3509, %r10, %r7246;
	setp.eq.s32 	%p3510, %r10, %r7246;
	and.pred  	%p3511, %p3510, %p3508;
	or.pred  	%p3512, %p3509, %p3511;
	selp.u32 	%r5483, 1, 0, %p3512;
	add.s32 	%r5484, %r11, %r5483;
	sub.s32 	%r2274, %r7247, %r5484;
	setp.gt.u32 	%p3513, %r11, %r7247;
	setp.eq.s32 	%p3514, %r11, %r7247;
	and.pred  	%p3515, %p3514, %p3512;
	or.pred  	%p3516, %p3513, %p3515;
	selp.u32 	%r5485, 1, 0, %p3516;
	add.s32 	%r5486, %r12, %r5485;
	sub.s32 	%r2275, %r7248, %r5486;
	setp.gt.u32 	%p3517, %r12, %r7248;
	setp.eq.s32 	%p3518, %r12, %r7248;
	and.pred  	%p3519, %p3518, %p3516;
	or.pred  	%p3520, %p3517, %p3519;
	selp.u32 	%r5487, 1, 0, %p3520;
	add.s32 	%r5488, %r13, %r5487;
	sub.s32 	%r7249, %r7249, %r5488;
	mov.u32 	%r7242, %r2269;
	mov.u32 	%r7243, %r2270;
	mov.u32 	%r7244, %r2271;
	mov.u32 	%r7245, %r2272;
	mov.u32 	%r7246, %r2273;
	mov.u32 	%r7247, %r2274;
	mov.u32 	%r7248, %r2275;
$L__BB0_1010:
	add.s32 	%r7250, %r7234, %r7242;
	setp.lt.u32 	%p3521, %r7250, %r7234;
	selp.u64 	%rd34700, 1, 0, %p3521;
	cvt.u64.u32 	%rd34701, %r7235;
	cvt.u64.u32 	%rd34702, %r7243;
	add.s64 	%rd34703, %rd34700, %rd34701;
	add.s64 	%rd34704, %rd34703, %rd34702;
	cvt.u32.u64 	%r7251, %rd34704;
	shr.u64 	%rd34705, %rd34704, 32;
	cvt.u64.u32 	%rd34706, %r7236;
	cvt.u64.u32 	%rd34707, %r7244;
	add.s64 	%rd34708, %rd34705, %rd34706;
	add.s64 	%rd34709, %rd34708, %rd34707;
	cvt.u32.u64 	%r7252, %rd34709;
	shr.u64 	%rd34710, %rd34709, 32;
	cvt.u64.u32 	%rd34711, %r7237;
	cvt.u64.u32 	%rd34712, %r7245;
	add.s64 	%rd34713, %rd34710, %rd34711;
	add.s64 	%rd34714, %rd34713, %rd34712;
	cvt.u32.u64 	%r7253, %rd34714;
	shr.u64 	%rd34715, %rd34714, 32;
	cvt.u64.u32 	%rd34716, %r7238;
	cvt.u64.u32 	%rd34717, %r7246;
	add.s64 	%rd34718, %rd34715, %rd34716;
	add.s64 	%rd34719, %rd34718, %rd34717;
	cvt.u32.u64 	%r7254, %rd34719;
	shr.u64 	%rd34720, %rd34719, 32;
	cvt.u64.u32 	%rd34721, %r7239;
	cvt.u64.u32 	%rd34722, %r7247;
	add.s64 	%rd34723, %rd34720, %rd34721;
	add.s64 	%rd34724, %rd34723, %rd34722;
	cvt.u32.u64 	%r7255, %rd34724;
	shr.u64 	%rd34725, %rd34724, 32;
	cvt.u64.u32 	%rd34726, %r7240;
	cvt.u64.u32 	%rd34727, %r7248;
	add.s64 	%rd34728, %rd34725, %rd34726;
	add.s64 	%rd34729, %rd34728, %rd34727;
	cvt.u32.u64 	%r7256, %rd34729;
	{ .reg .b32 tmp; mov.b64 {tmp, %r5489}, %rd34729; }
	add.s32 	%r5490, %r7241, %r5489;
	add.s32 	%r7257, %r5490, %r7249;
	setp.lt.u32 	%p3522, %r7257, %r13;
	@%p3522 bra 	$L__BB0_1025;
	setp.gt.u32 	%p3523, %r7257, %r13;
	@%p3523 bra 	$L__BB0_1024;
	setp.gt.u32 	%p3524, %r12, %r7256;
	@%p3524 bra 	$L__BB0_1025;
	setp.lt.u32 	%p3525, %r12, %r7256;
	@%p3525 bra 	$L__BB0_1024;
	setp.gt.u32 	%p3526, %r11, %r7255;
	@%p3526 bra 	$L__BB0_1025;
	setp.lt.u32 	%p3527, %r11, %r7255;
	@%p3527 bra 	$L__BB0_1024;
	setp.gt.u32 	%p3528, %r10, %r7254;
	@%p3528 bra 	$L__BB0_1025;
	setp.lt.u32 	%p3529, %r10, %r7254;
	@%p3529 bra 	$L__BB0_1024;
	setp.gt.u32 	%p3530, %r9, %r7253;
	@%p3530 bra 	$L__BB0_1025;
	setp.lt.u32 	%p3531, %r9, %r7253;
	@%p3531 bra 	$L__BB0_1024;
	setp.gt.u32 	%p3532, %r8, %r7252;
	@%p3532 bra 	$L__BB0_1025;
	setp.lt.u32 	%p3533, %r8, %r7252;
	@%p3533 bra 	$L__BB0_1024;
	setp.gt.u32 	%p3534, %r7, %r7251;
	@%p3534 bra 	$L__BB0_1025;
	setp.ge.u32 	%p3535, %r7, %r7251;
	setp.lt.u32 	%p3536, %r7250, %r6;
	and.pred  	%p3537, %p3535, %p3536;
	@%p3537 bra 	$L__BB0_1025;
$L__BB0_1024:
	sub.s32 	%r2293, %r7250, %r6;
	setp.lt.u32 	%p3538, %r7250, %r6;
	selp.u32 	%r5491, 1, 0, %p3538;
	add.s32 	%r5492, %r7, %r5491;
	sub.s32 	%r2294, %r7251, %r5492;
	setp.gt.u32 	%p3539, %r7, %r7251;
	setp.eq.s32 	%p3540, %r7, %r7251;
	and.pred  	%p3541, %p3540, %p3538;
	or.pred  	%p3542, %p3539, %p3541;
	selp.u32 	%r5493, 1, 0, %p3542;
	add.s32 	%r5494, %r8, %r5493;
	sub.s32 	%r2295, %r7252, %r5494;
	setp.gt.u32 	%p3543, %r8, %r7252;
	setp.eq.s32 	%p3544, %r8, %r7252;
	and.pred  	%p3545, %p3544, %p3542;
	or.pred  	%p3546, %p3543, %p3545;
	selp.u32 	%r5495, 1, 0, %p3546;
	add.s32 	%r5496, %r9, %r5495;
	sub.s32 	%r2296, %r7253, %r5496;
	setp.gt.u32 	%p3547, %r9, %r7253;
	setp.eq.s32 	%p3548, %r9, %r7253;
	and.pred  	%p3549, %p3548, %p3546;
	or.pred  	%p3550, %p3547, %p3549;
	selp.u32 	%r5497, 1, 0, %p3550;
	add.s32 	%r5498, %r10, %r5497;
	sub.s32 	%r2297, %r7254, %r5498;
	setp.gt.u32 	%p3551, %r10, %r7254;
	setp.eq.s32 	%p3552, %r10, %r7254;
	and.pred  	%p3553, %p3552, %p3550;
	or.pred  	%p3554, %p3551, %p3553;
	selp.u32 	%r5499, 1, 0, %p3554;
	add.s32 	%r5500, %r11, %r5499;
	sub.s32 	%r2298, %r7255, %r5500;
	setp.gt.u32 	%p3555, %r11, %r7255;
	setp.eq.s32 	%p3556, %r11, %r7255;
	and.pred  	%p3557, %p3556, %p3554;
	or.pred  	%p3558, %p3555, %p3557;
	selp.u32 	%r5501, 1, 0, %p3558;
	add.s32 	%r5502, %r12, %r5501;
	sub.s32 	%r2299, %r7256, %r5502;
	setp.gt.u32 	%p3559, %r12, %r7256;
	setp.eq.s32 	%p3560, %r12, %r7256;
	and.pred  	%p3561, %p3560, %p3558;
	or.pred  	%p3562, %p3559, %p3561;
	selp.u32 	%r5503, 1, 0, %p3562;
	add.s32 	%r5504, %r13, %r5503;
	sub.s32 	%r7257, %r7257, %r5504;
	mov.u32 	%r7250, %r2293;
	mov.u32 	%r7251, %r2294;
	mov.u32 	%r7252, %r2295;
	mov.u32 	%r7253, %r2296;
	mov.u32 	%r7254, %r2297;
	mov.u32 	%r7255, %r2298;
	mov.u32 	%r7256, %r2299;
$L__BB0_1025:
	setp.lt.u32 	%p3563, %r7241, %r7249;
	@%p3563 bra 	$L__BB0_1040;
	setp.gt.u32 	%p3564, %r7241, %r7249;
	@%p3564 bra 	$L__BB0_1039;
	setp.lt.u32 	%p3565, %r7240, %r7248;
	@%p3565 bra 	$L__BB0_1040;
	setp.gt.u32 	%p3566, %r7240, %r7248;
	@%p3566 bra 	$L__BB0_1039;
	setp.lt.u32 	%p3567, %r7239, %r7247;
	@%p3567 bra 	$L__BB0_1040;
	setp.gt.u32 	%p3568, %r7239, %r7247;
	@%p3568 bra 	$L__BB0_1039;
	setp.lt.u32 	%p3569, %r7238, %r7246;
	@%p3569 bra 	$L__BB0_1040;
	setp.gt.u32 	%p3570, %r7238, %r7246;
	@%p3570 bra 	$L__BB0_1039;
	setp.lt.u32 	%p3571, %r7237, %r7245;
	@%p3571 bra 	$L__BB0_1040;
	setp.gt.u32 	%p3572, %r7237, %r7245;
	@%p3572 bra 	$L__BB0_1039;
	setp.lt.u32 	%p3573, %r7236, %r7244;
	@%p3573 bra 	$L__BB0_1040;
	setp.gt.u32 	%p3574, %r7236, %r7244;
	@%p3574 bra 	$L__BB0_1039;
	setp.lt.u32 	%p3575, %r7235, %r7243;
	@%p3575 bra 	$L__BB0_1040;
	setp.le.u32 	%p3576, %r7235, %r7243;
	setp.lt.u32 	%p3577, %r7234, %r7242;
	and.pred  	%p3578, %p3576, %p3577;
	@%p3578 bra 	$L__BB0_1040;
$L__BB0_1039:
	sub.s32 	%r7258, %r7234, %r7242;
	setp.lt.u32 	%p3579, %r7234, %r7242;
	selp.u32 	%r5505, 1, 0, %p3579;
	add.s32 	%r5506, %r7243, %r5505;
	sub.s32 	%r7259, %r7235, %r5506;
	setp.lt.u32 	%p3580, %r7235, %r7243;
	setp.eq.s32 	%p3581, %r7235, %r7243;
	and.pred  	%p3582, %p3581, %p3579;
	or.pred  	%p3583, %p3580, %p3582;
	selp.u32 	%r5507, 1, 0, %p3583;
	add.s32 	%r5508, %r7244, %r5507;
	sub.s32 	%r7260, %r7236, %r5508;
	setp.lt.u32 	%p3584, %r7236, %r7244;
	setp.eq.s32 	%p3585, %r7236, %r7244;
	and.pred  	%p3586, %p3585, %p3583;
	or.pred  	%p3587, %p3584, %p3586;
	selp.u32 	%r5509, 1, 0, %p3587;
	add.s32 	%r5510, %r7245, %r5509;
	sub.s32 	%r7261, %r7237, %r5510;
	setp.lt.u32 	%p3588, %r7237, %r7245;
	setp.eq.s32 	%p3589, %r7237, %r7245;
	and.pred  	%p3590, %p3589, %p3587;
	or.pred  	%p3591, %p3588, %p3590;
	selp.u32 	%r5511, 1, 0, %p3591;
	add.s32 	%r5512, %r7246, %r5511;
	sub.s32 	%r7262, %r7238, %r5512;
	setp.lt.u32 	%p3592, %r7238, %r7246;
	setp.eq.s32 	%p3593, %r7238, %r7246;
	and.pred  	%p3594, %p3593, %p3591;
	or.pred  	%p3595, %p3592, %p3594;
	selp.u32 	%r5513, 1, 0, %p3595;
	add.s32 	%r5514, %r7247, %r5513;
	sub.s32 	%r7263, %r7239, %r5514;
	setp.lt.u32 	%p3596, %r7239, %r7247;
	setp.eq.s32 	%p3597, %r7239, %r7247;
	and.pred  	%p3598, %p3597, %p3595;
	or.pred  	%p3599, %p3596, %p3598;
	selp.u32 	%r5515, 1, 0, %p3599;
	add.s32 	%r5516, %r7248, %r5515;
	sub.s32 	%r7264, %r7240, %r5516;
	setp.lt.u32 	%p3600, %r7240, %r7248;
	setp.eq.s32 	%p3601, %r7240, %r7248;
	and.pred  	%p3602, %p3601, %p3599;
	or.pred  	%p3603, %p3600, %p3602;
	selp.u32 	%r5517, 1, 0, %p3603;
	add.s32 	%r5518, %r7249, %r5517;
	sub.s32 	%r7265, %r7241, %r5518;
	bra.uni 	$L__BB0_1041;
$L__BB0_1040:
	sub.s32 	%r5519, %r7242, %r7234;
	setp.lt.u32 	%p3604, %r7242, %r7234;
	selp.u32 	%r5520, 1, 0, %p3604;
	add.s32 	%r5521, %r7235, %r5520;
	sub.s32 	%r5522, %r7243, %r5521;
	setp.lt.u32 	%p3605, %r7243, %r7235;
	setp.eq.s32 	%p3606, %r7243, %r7235;
	and.pred  	%p3607, %p3606, %p3604;
	or.pred  	%p3608, %p3605, %p3607;
	selp.u32 	%r5523, 1, 0, %p3608;
	add.s32 	%r5524, %r7236, %r5523;
	sub.s32 	%r5525, %r7244, %r5524;
	setp.lt.u32 	%p3609, %r7244, %r7236;
	setp.eq.s32 	%p3610, %r7244, %r7236;
	and.pred  	%p3611, %p3610, %p3608;
	or.pred  	%p3612, %p3609, %p3611;
	selp.u32 	%r5526, 1, 0, %p3612;
	add.s32 	%r5527, %r7237, %r5526;
	sub.s32 	%r5528, %r7245, %r5527;
	setp.lt.u32 	%p3613, %r7245, %r7237;
	setp.eq.s32 	%p3614, %r7245, %r7237;
	and.pred  	%p3615, %p3614, %p3612;
	or.pred  	%p3616, %p3613, %p3615;
	selp.u32 	%r5529, 1, 0, %p3616;
	add.s32 	%r5530, %r7238, %r5529;
	sub.s32 	%r5531, %r7246, %r5530;
	setp.lt.u32 	%p3617, %r7246, %r7238;
	setp.eq.s32 	%p3618, %r7246, %r7238;
	and.pred  	%p3619, %p3618, %p3616;
	or.pred  	%p3620, %p3617, %p3619;
	selp.u32 	%r5532, 1, 0, %p3620;
	add.s32 	%r5533, %r7239, %r5532;
	sub.s32 	%r5534, %r7247, %r5533;
	setp.lt.u32 	%p3621, %r7247, %r7239;
	setp.eq.s32 	%p3622, %r7247, %r7239;
	and.pred  	%p3623, %p3622, %p3620;
	or.pred  	%p3624, %p3621, %p3623;
	selp.u32 	%r5535, 1, 0, %p3624;
	add.s32 	%r5536, %r7240, %r5535;
	sub.s32 	%r5537, %r7248, %r5536;
	setp.lt.u32 	%p3625, %r7248, %r7240;
	setp.eq.s32 	%p3626, %r7248, %r7240;
	and.pred  	%p3627, %p3626, %p3624;
	or.pred  	%p3628, %p3625, %p3627;
	selp.u32 	%r5538, 1, 0, %p3628;
	add.s32 	%r5539, %r7241, %r5538;
	sub.s32 	%r5540, %r5539, %r7249;
	sub.s32 	%r7258, %r6, %r5519;
	setp.lt.u32 	%p3629, %r6, %r5519;
	selp.u32 	%r5541, 1, 0, %p3629;
	add.s32 	%r5542, %r5522, %r5541;
	sub.s32 	%r7259, %r7, %r5542;
	setp.lt.u32 	%p3630, %r7, %r5522;
	setp.eq.s32 	%p3631, %r7, %r5522;
	and.pred  	%p3632, %p3631, %p3629;
	or.pred  	%p3633, %p3630, %p3632;
	selp.u32 	%r5543, 1, 0, %p3633;
	add.s32 	%r5544, %r5525, %r5543;
	sub.s32 	%r7260, %r8, %r5544;
	setp.lt.u32 	%p3635, %r8, %r5525;
	setp.eq.s32 	%p3636, %r8, %r5525;
	and.pred  	%p3637, %p3636, %p3633;
	or.pred  	%p3638, %p3635, %p3637;
	selp.u32 	%r5545, 1, 0, %p3638;
	add.s32 	%r5546, %r5528, %r5545;
	sub.s32 	%r7261, %r9, %r5546;
	setp.lt.u32 	%p3640, %r9, %r5528;
	setp.eq.s32 	%p3641, %r9, %r5528;
	and.pred  	%p3642, %p3641, %p3638;
	or.pred  	%p3643, %p3640, %p3642;
	selp.u32 	%r5547, 1, 0, %p3643;
	add.s32 	%r5548, %r5531, %r5547;
	sub.s32 	%r7262, %r10, %r5548;
	setp.lt.u32 	%p3645, %r10, %r5531;
	setp.eq.s32 	%p3646, %r10, %r5531;
	and.pred  	%p3647, %p3646, %p3643;
	or.pred  	%p3648, %p3645, %p3647;
	selp.u32 	%r5549, 1, 0, %p3648;
	add.s32 	%r5550, %r5534, %r5549;
	sub.s32 	%r7263, %r11, %r5550;
	setp.lt.u32 	%p3650, %r11, %r5534;
	setp.eq.s32 	%p3651, %r11, %r5534;
	and.pred  	%p3652, %p3651, %p3648;
	or.pred  	%p3653, %p3650, %p3652;
	selp.u32 	%r5551, 1, 0, %p3653;
	add.s32 	%r5552, %r5537, %r5551;
	sub.s32 	%r7264, %r12, %r5552;
	setp.lt.u32 	%p3655, %r12, %r5537;
	setp.eq.s32 	%p3656, %r12, %r5537;
	and.pred  	%p3657, %p3656, %p3653;
	or.pred  	%p3658, %p3655, %p3657;
	selp.s32 	%r5553, -1, 0, %p3658;
	add.s32 	%r5554, %r5540, %r5553;
	add.s32 	%r7265, %r5554, %r13;
$L__BB0_1041:
	mul.wide.u32 	%rd34730, %r7250, %r7250;
	shr.u64 	%rd34731, %rd34730, 32;
	cvt.u32.u64 	%r5555, %rd34730;
	mul.wide.u32 	%rd34732, %r7251, %r7250;
	shr.u64 	%rd34733, %rd34732, 32;
	and.b64  	%rd34734, %rd34732, 4294967295;
	add.s64 	%rd34735, %rd34731, %rd34734;
	shr.u64 	%rd34736, %rd34735, 32;
	add.s64 	%rd34737, %rd34736, %rd34733;
	mul.wide.u32 	%rd34738, %r7252, %r7250;
	shr.u64 	%rd34739, %rd34738, 32;
	and.b64  	%rd34740, %rd34738, 4294967295;
	add.s64 	%rd34741, %rd34737, %rd34740;
	shr.u64 	%rd34742, %rd34741, 32;
	add.s64 	%rd34743, %rd34742, %rd34739;
	mul.wide.u32 	%rd34744, %r7253, %r7250;
	shr.u64 	%rd34745, %rd34744, 32;
	and.b64  	%rd34746, %rd34744, 4294967295;
	add.s64 	%rd34747, %rd34743, %rd34746;
	shr.u64 	%rd34748, %rd34747, 32;
	add.s64 	%rd34749, %rd34748, %rd34745;
	mul.wide.u32 	%rd34750, %r7254, %r7250;
	shr.u64 	%rd34751, %rd34750, 32;
	and.b64  	%rd34752, %rd34750, 4294967295;
	add.s64 	%rd34753, %rd34749, %rd34752;
	shr.u64 	%rd34754, %rd34753, 32;
	add.s64 	%rd34755, %rd34754, %rd34751;
	mul.wide.u32 	%rd34756, %r7255, %r7250;
	shr.u64 	%rd34757, %rd34756, 32;
	and.b64  	%rd34758, %rd34756, 4294967295;
	add.s64 	%rd34759, %rd34755, %rd34758;
	shr.u64 	%rd34760, %rd34759, 32;
	add.s64 	%rd34761, %rd34760, %rd34757;
	mul.wide.u32 	%rd34762, %r7256, %r7250;
	shr.u64 	%rd34763, %rd34762, 32;
	and.b64  	%rd34764, %rd34762, 4294967295;
	add.s64 	%rd34765, %rd34761, %rd34764;
	shr.u64 	%rd34766, %rd34765, 32;
	add.s64 	%rd34767, %rd34766, %rd34763;
	mul.wide.u32 	%rd34768, %r7257, %r7250;
	shr.u64 	%rd34769, %rd34768, 32;
	and.b64  	%rd34770, %rd34768, 4294967295;
	add.s64 	%rd34771, %rd34767, %rd34770;
	shr.u64 	%rd34772, %rd34771, 32;
	add.s64 	%rd34773, %rd34772, %rd34769;
	mul.lo.s32 	%r5556, %r22, %r5555;
	mul.wide.u32 	%rd34774, %r6, %r5556;
	shr.u64 	%rd34775, %rd34774, 32;
	and.b64  	%rd34776, %rd34730, 4294967293;
	and.b64  	%rd34777, %rd34774, 4294967295;
	add.s64 	%rd34778, %rd34777, %rd34776;
	shr.u64 	%rd34779, %rd34778, 32;
	add.s64 	%rd34780, %rd34779, %rd34775;
	mul.wide.u32 	%rd34781, %r7, %r5556;
	shr.u64 	%rd34782, %rd34781, 32;
	and.b64  	%rd34783, %rd34735, 4294967295;
	and.b64  	%rd34784, %rd34781, 4294967295;
	and.b64  	%rd34785, %rd34780, 4294967295;
	add.s64 	%rd34786, %rd34785, %rd34783;
	add.s64 	%rd34787, %rd34786, %rd34784;
	shr.u64 	%rd34788, %rd34787, 32;
	add.s64 	%rd34789, %rd34788, %rd34782;
	mul.wide.u32 	%rd34790, %r8, %r5556;
	shr.u64 	%rd34791, %rd34790, 32;
	and.b64  	%rd34792, %rd34741, 4294967295;
	and.b64  	%rd34793, %rd34790, 4294967295;
	and.b64  	%rd34794, %rd34789, 4294967295;
	add.s64 	%rd34795, %rd34794, %rd34792;
	add.s64 	%rd34796, %rd34795, %rd34793;
	shr.u64 	%rd34797, %rd34796, 32;
	add.s64 	%rd34798, %rd34797, %rd34791;
	mul.wide.u32 	%rd34799, %r9, %r5556;
	shr.u64 	%rd34800, %rd34799, 32;
	and.b64  	%rd34801, %rd34747, 4294967295;
	and.b64  	%rd34802, %rd34799, 4294967295;
	and.b64  	%rd34803, %rd34798, 4294967295;
	add.s64 	%rd34804, %rd34803, %rd34801;
	add.s64 	%rd34805, %rd34804, %rd34802;
	shr.u64 	%rd34806, %rd34805, 32;
	add.s64 	%rd34807, %rd34806, %rd34800;
	mul.wide.u32 	%rd34808, %r10, %r5556;
	shr.u64 	%rd34809, %rd34808, 32;
	and.b64  	%rd34810, %rd34753, 4294967295;
	and.b64  	%rd34811, %rd34808, 4294967295;
	and.b64  	%rd34812, %rd34807, 4294967295;
	add.s64 	%rd34813, %rd34812, %rd34810;
	add.s64 	%rd34814, %rd34813, %rd34811;
	shr.u64 	%rd34815, %rd34814, 32;
	add.s64 	%rd34816, %rd34815, %rd34809;
	mul.wide.u32 	%rd34817, %r11, %r5556;
	shr.u64 	%rd34818, %rd34817, 32;
	and.b64  	%rd34819, %rd34759, 4294967295;
	and.b64  	%rd34820, %rd34817, 4294967295;
	and.b64  	%rd34821, %rd34816, 4294967295;
	add.s64 	%rd34822, %rd34821, %rd34819;
	add.s64 	%rd34823, %rd34822, %rd34820;
	shr.u64 	%rd34824, %rd34823, 32;
	add.s64 	%rd34825, %rd34824, %rd34818;
	mul.wide.u32 	%rd34826, %r12, %r5556;
	shr.u64 	%rd34827, %rd34826, 32;
	and.b64  	%rd34828, %rd34765, 4294967295;
	and.b64  	%rd34829, %rd34826, 4294967295;
	and.b64  	%rd34830, %rd34825, 4294967295;
	add.s64 	%rd34831, %rd34830, %rd34828;
	add.s64 	%rd34832, %rd34831, %rd34829;
	shr.u64 	%rd34833, %rd34832, 32;
	add.s64 	%rd34834, %rd34833, %rd34827;
	mul.wide.u32 	%rd34835, %r13, %r5556;
	shr.u64 	%rd34836, %rd34835, 32;
	and.b64  	%rd34837, %rd34771, 4294967295;
	and.b64  	%rd34838, %rd34835, 4294967295;
	and.b64  	%rd34839, %rd34834, 4294967295;
	add.s64 	%rd34840, %rd34839, %rd34837;
	add.s64 	%rd34841, %rd34840, %rd34838;
	shr.u64 	%rd34842, %rd34841, 32;
	add.s64 	%rd34843, %rd34842, %rd34836;
	add.s64 	%rd34844, %rd34773, %rd34843;
	and.b64  	%rd34845, %rd34787, 4294967295;
	add.s64 	%rd34846, %rd34734, %rd34845;
	cvt.u32.u64 	%r5557, %rd34846;
	shr.u64 	%rd34847, %rd34846, 32;
	add.s64 	%rd34848, %rd34847, %rd34733;
	mul.wide.u32 	%rd34849, %r7251, %r7251;
	shr.u64 	%rd34850, %rd34849, 32;
	and.b64  	%rd34851, %rd34796, 4294967295;
	and.b64  	%rd34852, %rd34849, 4294967293;
	add.s64 	%rd34853, %rd34848, %rd34851;
	add.s64 	%rd34854, %rd34853, %rd34852;
	shr.u64 	%rd34855, %rd34854, 32;
	add.s64 	%rd34856, %rd34855, %rd34850;
	mul.wide.u32 	%rd34857, %r7252, %r7251;
	shr.u64 	%rd34858, %rd34857, 32;
	and.b64  	%rd34859, %rd34805, 4294967295;
	and.b64  	%rd34860, %rd34857, 4294967295;
	and.b64  	%rd34861, %rd34856, 4294967295;
	add.s64 	%rd34862, %rd34861, %rd34859;
	add.s64 	%rd34863, %rd34862, %rd34860;
	shr.u64 	%rd34864, %rd34863, 32;
	add.s64 	%rd34865, %rd34864, %rd34858;
	mul.wide.u32 	%rd34866, %r7253, %r7251;
	shr.u64 	%rd34867, %rd34866, 32;
	and.b64  	%rd34868, %rd34814, 4294967295;
	and.b64  	%rd34869, %rd34866, 4294967295;
	and.b64  	%rd34870, %rd34865, 4294967295;
	add.s64 	%rd34871, %rd34870, %rd34868;
	add.s64 	%rd34872, %rd34871, %rd34869;
	shr.u64 	%rd34873, %rd34872, 32;
	add.s64 	%rd34874, %rd34873, %rd34867;
	mul.wide.u32 	%rd34875, %r7254, %r7251;
	shr.u64 	%rd34876, %rd34875, 32;
	and.b64  	%rd34877, %rd34823, 4294967295;
	and.b64  	%rd34878, %rd34875, 4294967295;
	and.b64  	%rd34879, %rd34874, 4294967295;
	add.s64 	%rd34880, %rd34879, %rd34877;
	add.s64 	%rd34881, %rd34880, %rd34878;
	shr.u64 	%rd34882, %rd34881, 32;
	add.s64 	%rd34883, %rd34882, %rd34876;
	mul.wide.u32 	%rd34884, %r7255, %r7251;
	shr.u64 	%rd34885, %rd34884, 32;
	and.b64  	%rd34886, %rd34832, 4294967295;
	and.b64  	%rd34887, %rd34884, 4294967295;
	and.b64  	%rd34888, %rd34883, 4294967295;
	add.s64 	%rd34889, %rd34888, %rd34886;
	add.s64 	%rd34890, %rd34889, %rd34887;
	shr.u64 	%rd34891, %rd34890, 32;
	add.s64 	%rd34892, %rd34891, %rd34885;
	mul.wide.u32 	%rd34893, %r7256, %r7251;
	shr.u64 	%rd34894, %rd34893, 32;
	and.b64  	%rd34895, %rd34841, 4294967295;
	and.b64  	%rd34896, %rd34893, 4294967295;
	and.b64  	%rd34897, %rd34892, 4294967295;
	add.s64 	%rd34898, %rd34897, %rd34895;
	add.s64 	%rd34899, %rd34898, %rd34896;
	shr.u64 	%rd34900, %rd34899, 32;
	add.s64 	%rd34901, %rd34900, %rd34894;
	mul.wide.u32 	%rd34902, %r7257, %r7251;
	shr.u64 	%rd34903, %rd34902, 32;
	and.b64  	%rd34904, %rd34844, 4294967295;
	and.b64  	%rd34905, %rd34902, 4294967295;
	and.b64  	%rd34906, %rd34901, 4294967295;
	add.s64 	%rd34907, %rd34906, %rd34904;
	add.s64 	%rd34908, %rd34907, %rd34905;
	shr.u64 	%rd34909, %rd34908, 32;
	add.s64 	%rd34910, %rd34909, %rd34903;
	mul.lo.s32 	%r5558, %r22, %r5557;
	mul.wide.u32 	%rd34911, %r6, %r5558;
	shr.u64 	%rd34912, %rd34911, 32;
	and.b64  	%rd34913, %rd34846, 4294967295;
	and.b64  	%rd34914, %rd34911, 4294967295;
	add.s64 	%rd34915, %rd34914, %rd34913;
	shr.u64 	%rd34916, %rd34915, 32;
	add.s64 	%rd34917, %rd34916, %rd34912;
	mul.wide.u32 	%rd34918, %r7, %r5558;
	shr.u64 	%rd34919, %rd34918, 32;
	and.b64  	%rd34920, %rd34854, 4294967295;
	and.b64  	%rd34921, %rd34918, 4294967295;
	and.b64  	%rd34922, %rd34917, 4294967295;
	add.s64 	%rd34923, %rd34922, %rd34920;
	add.s64 	%rd34924, %rd34923, %rd34921;
	shr.u64 	%rd34925, %rd34924, 32;
	add.s64 	%rd34926, %rd34925, %rd34919;
	mul.wide.u32 	%rd34927, %r8, %r5558;
	shr.u64 	%rd34928, %rd34927, 32;
	and.b64  	%rd34929, %rd34863, 4294967295;
	and.b64  	%rd34930, %rd34927, 4294967295;
	and.b64  	%rd34931, %rd34926, 4294967295;
	add.s64 	%rd34932, %rd34931, %rd34929;
	add.s64 	%rd34933, %rd34932, %rd34930;
	shr.u64 	%rd34934, %rd34933, 32;
	add.s64 	%rd34935, %rd34934, %rd34928;
	mul.wide.u32 	%rd34936, %r9, %r5558;
	shr.u64 	%rd34937, %rd34936, 32;
	and.b64  	%rd34938, %rd34872, 4294967295;
	and.b64  	%rd34939, %rd34936, 4294967295;
	and.b64  	%rd34940, %rd34935, 4294967295;
	add.s64 	%rd34941, %rd34940, %rd34938;
	add.s64 	%rd34942, %rd34941, %rd34939;
	shr.u64 	%rd34943, %rd34942, 32;
	add.s64 	%rd34944, %rd34943, %rd34937;
	mul.wide.u32 	%rd34945, %r10, %r5558;
	shr.u64 	%rd34946, %rd34945, 32;
	and.b64  	%rd34947, %rd34881, 4294967295;
	and.b64  	%rd34948, %rd34945, 4294967295;
	and.b64  	%rd34949, %rd34944, 4294967295;
	add.s64 	%rd34950, %rd34949, %rd34947;
	add.s64 	%rd34951, %rd34950, %rd34948;
	shr.u64 	%rd34952, %rd34951, 32;
	add.s64 	%rd34953, %rd34952, %rd34946;
	mul.wide.u32 	%rd34954, %r11, %r5558;
	shr.u64 	%rd34955, %rd34954, 32;
	and.b64  	%rd34956, %rd34890, 4294967295;
	and.b64  	%rd34957, %rd34954, 4294967295;
	and.b64  	%rd34958, %rd34953, 4294967295;
	add.s64 	%rd34959, %rd34958, %rd34956;
	add.s64 	%rd34960, %rd34959, %rd34957;
	shr.u64 	%rd34961, %rd34960, 32;
	add.s64 	%rd34962, %rd34961, %rd34955;
	mul.wide.u32 	%rd34963, %r12, %r5558;
	shr.u64 	%rd34964, %rd34963, 32;
	and.b64  	%rd34965, %rd34899, 4294967295;
	and.b64  	%rd34966, %rd34963, 4294967295;
	and.b64  	%rd34967, %rd34962, 4294967295;
	add.s64 	%rd34968, %rd34967, %rd34965;
	add.s64 	%rd34969, %rd34968, %rd34966;
	shr.u64 	%rd34970, %rd34969, 32;
	add.s64 	%rd34971, %rd34970, %rd34964;
	mul.wide.u32 	%rd34972, %r13, %r5558;
	shr.u64 	%rd34973, %rd34972, 32;
	and.b64  	%rd34974, %rd34908, 4294967295;
	and.b64  	%rd34975, %rd34972, 4294967295;
	and.b64  	%rd34976, %rd34971, 4294967295;
	add.s64 	%rd34977, %rd34976, %rd34974;
	add.s64 	%rd34978, %rd34977, %rd34975;
	shr.u64 	%rd34979, %rd34978, 32;
	add.s64 	%rd34980, %rd34979, %rd34973;
	add.s64 	%rd34981, %rd34910, %rd34980;
	and.b64  	%rd34982, %rd34924, 4294967295;
	add.s64 	%rd34983, %rd34740, %rd34982;
	cvt.u32.u64 	%r5559, %rd34983;
	shr.u64 	%rd34984, %rd34983, 32;
	add.s64 	%rd34985, %rd34984, %rd34739;
	and.b64  	%rd34986, %rd34933, 4294967295;
	add.s64 	%rd34987, %rd34985, %rd34986;
	add.s64 	%rd34988, %rd34987, %rd34860;
	shr.u64 	%rd34989, %rd34988, 32;
	add.s64 	%rd34990, %rd34989, %rd34858;
	mul.wide.u32 	%rd34991, %r7252, %r7252;
	shr.u64 	%rd34992, %rd34991, 32;
	and.b64  	%rd34993, %rd34942, 4294967295;
	and.b64  	%rd34994, %rd34991, 4294967293;
	and.b64  	%rd34995, %rd34990, 4294967295;
	add.s64 	%rd34996, %rd34995, %rd34993;
	add.s64 	%rd34997, %rd34996, %rd34994;
	shr.u64 	%rd34998, %rd34997, 32;
	add.s64 	%rd34999, %rd34998, %rd34992;
	mul.wide.u32 	%rd35000, %r7253, %r7252;
	shr.u64 	%rd35001, %rd35000, 32;
	and.b64  	%rd35002, %rd34951, 4294967295;
	and.b64  	%rd35003, %rd35000, 4294967295;
	and.b64  	%rd35004, %rd34999, 4294967295;
	add.s64 	%rd35005, %rd35004, %rd35002;
	add.s64 	%rd35006, %rd35005, %rd35003;
	shr.u64 	%rd35007, %rd35006, 32;
	add.s64 	%rd35008, %rd35007, %rd35001;
	mul.wide.u32 	%rd35009, %r7254, %r7252;
	shr.u64 	%rd35010, %rd35009, 32;
	and.b64  	%rd35011, %rd34960, 4294967295;
	and.b64  	%rd35012, %rd35009, 4294967295;
	and.b64  	%rd35013, %rd35008, 4294967295;
	add.s64 	%rd35014, %rd35013, %rd35011;
	add.s64 	%rd35015, %rd35014, %rd35012;
	shr.u64 	%rd35016, %rd35015, 32;
	add.s64 	%rd35017, %rd35016, %rd35010;
	mul.wide.u32 	%rd35018, %r7255, %r7252;
	shr.u64 	%rd35019, %rd35018, 32;
	and.b64  	%rd35020, %rd34969, 4294967295;
	and.b64  	%rd35021, %rd35018, 4294967295;
	and.b64  	%rd35022, %rd35017, 4294967295;
	add.s64 	%rd35023, %rd35022, %rd35020;
	add.s64 	%rd35024, %rd35023, %rd35021;
	shr.u64 	%rd35025, %rd35024, 32;
	add.s64 	%rd35026, %rd35025, %rd35019;
	mul.wide.u32 	%rd35027, %r7256, %r7252;
	shr.u64 	%rd35028, %rd35027, 32;
	and.b64  	%rd35029, %rd34978, 4294967295;
	and.b64  	%rd35030, %rd35027, 4294967295;
	and.b64  	%rd35031, %rd35026, 4294967295;
	add.s64 	%rd35032, %rd35031, %rd35029;
	add.s64 	%rd35033, %rd35032, %rd35030;
	shr.u64 	%rd35034, %rd35033, 32;
	add.s64 	%rd35035, %rd35034, %rd35028;
	mul.wide.u32 	%rd35036, %r7257, %r7252;
	shr.u64 	%rd35037, %rd35036, 32;
	and.b64  	%rd35038, %rd34981, 4294967295;
	and.b64  	%rd35039, %rd35036, 4294967295;
	and.b64  	%rd35040, %rd35035, 4294967295;
	add.s64 	%rd35041, %rd35040, %rd35038;
	add.s64 	%rd35042, %rd35041, %rd35039;
	shr.u64 	%rd35043, %rd35042, 32;
	add.s64 	%rd35044, %rd35043, %rd35037;
	mul.lo.s32 	%r5560, %r22, %r5559;
	mul.wide.u32 	%rd35045, %r6, %r5560;
	shr.u64 	%rd35046, %rd35045, 32;
	and.b64  	%rd35047, %rd34983, 4294967295;
	and.b64  	%rd35048, %rd35045, 4294967295;
	add.s64 	%rd35049, %rd35048, %rd35047;
	shr.u64 	%rd35050, %rd35049, 32;
	add.s64 	%rd35051, %rd35050, %rd35046;
	mul.wide.u32 	%rd35052, %r7, %r5560;
	shr.u64 	%rd35053, %rd35052, 32;
	and.b64  	%rd35054, %rd34988, 4294967295;
	and.b64  	%rd35055, %rd35052, 4294967295;
	and.b64  	%rd35056, %rd35051, 4294967295;
	add.s64 	%rd35057, %rd35056, %rd35054;
	add.s64 	%rd35058, %rd35057, %rd35055;
	shr.u64 	%rd35059, %rd35058, 32;
	add.s64 	%rd35060, %rd35059, %rd35053;
	mul.wide.u32 	%rd35061, %r8, %r5560;
	shr.u64 	%rd35062, %rd35061, 32;
	and.b64  	%rd35063, %rd34997, 4294967295;
	and.b64  	%rd35064, %rd35061, 4294967295;
	and.b64  	%rd35065, %rd35060, 4294967295;
	add.s64 	%rd35066, %rd35065, %rd35063;
	add.s64 	%rd35067, %rd35066, %rd35064;
	shr.u64 	%rd35068, %rd35067, 32;
	add.s64 	%rd35069, %rd35068, %rd35062;
	mul.wide.u32 	%rd35070, %r9, %r5560;
	shr.u64 	%rd35071, %rd35070, 32;
	and.b64  	%rd35072, %rd35006, 4294967295;
	and.b64  	%rd35073, %rd35070, 4294967295;
	and.b64  	%rd35074, %rd35069, 4294967295;
	add.s64 	%rd35075, %rd35074, %rd35072;
	add.s64 	%rd35076, %rd35075, %rd35073;
	shr.u64 	%rd35077, %rd35076, 32;
	add.s64 	%rd35078, %rd35077, %rd35071;
	mul.wide.u32 	%rd35079, %r10, %r5560;
	shr.u64 	%rd35080, %rd35079, 32;
	and.b64  	%rd35081, %rd35015, 4294967295;
	and.b64  	%rd35082, %rd35079, 4294967295;
	and.b64  	%rd35083, %rd35078, 4294967295;
	add.s64 	%rd35084, %rd35083, %rd35081;
	add.s64 	%rd35085, %rd35084, %rd35082;
	shr.u64 	%rd35086, %rd35085, 32;
	add.s64 	%rd35087, %rd35086, %rd35080;
	mul.wide.u32 	%rd35088, %r11, %r5560;
	shr.u64 	%rd35089, %rd35088, 32;
	and.b64  	%rd35090, %rd35024, 4294967295;
	and.b64  	%rd35091, %rd35088, 4294967295;
	and.b64  	%rd35092, %rd35087, 4294967295;
	add.s64 	%rd35093, %rd35092, %rd35090;
	add.s64 	%rd35094, %rd35093, %rd35091;
	shr.u64 	%rd35095, %rd35094, 32;
	add.s64 	%rd35096, %rd35095, %rd35089;
	mul.wide.u32 	%rd35097, %r12, %r5560;
	shr.u64 	%rd35098, %rd35097, 32;
	and.b64  	%rd35099, %rd35033, 4294967295;
	and.b64  	%rd35100, %rd35097, 4294967295;
	and.b64  	%rd35101, %rd35096, 4294967295;
	add.s64 	%rd35102, %rd35101, %rd35099;
	add.s64 	%rd35103, %rd35102, %rd35100;
	shr.u64 	%rd35104, %rd35103, 32;
	add.s64 	%rd35105, %rd35104, %rd35098;
	mul.wide.u32 	%rd35106, %r13, %r5560;
	shr.u64 	%rd35107, %rd35106, 32;
	and.b64  	%rd35108, %rd35042, 4294967295;
	and.b64  	%rd35109, %rd35106, 4294967295;
	and.b64  	%rd35110, %rd35105, 4294967295;
	add.s64 	%rd35111, %rd35110, %rd35108;
	add.s64 	%rd35112, %rd35111, %rd35109;
	shr.u64 	%rd35113, %rd35112, 32;
	add.s64 	%rd35114, %rd35113, %rd35107;
	add.s64 	%rd35115, %rd35044, %rd35114;
	and.b64  	%rd35116, %rd35058, 4294967295;
	add.s64 	%rd35117, %rd34746, %rd35116;
	cvt.u32.u64 	%r5561, %rd35117;
	shr.u64 	%rd35118, %rd35117, 32;
	add.s64 	%rd35119, %rd35118, %rd34745;
	and.b64  	%rd35120, %rd35067, 4294967295;
	add.s64 	%rd35121, %rd35119, %rd35120;
	add.s64 	%rd35122, %rd35121, %rd34869;
	shr.u64 	%rd35123, %rd35122, 32;
	add.s64 	%rd35124, %rd35123, %rd34867;
	and.b64  	%rd35125, %rd35076, 4294967295;
	and.b64  	%rd35126, %rd35124, 4294967295;
	add.s64 	%rd35127, %rd35126, %rd35125;
	add.s64 	%rd35128, %rd35127, %rd35003;
	shr.u64 	%rd35129, %rd35128, 32;
	add.s64 	%rd35130, %rd35129, %rd35001;
	mul.wide.u32 	%rd35131, %r7253, %r7253;
	shr.u64 	%rd35132, %rd35131, 32;
	and.b64  	%rd35133, %rd35085, 4294967295;
	and.b64  	%rd35134, %rd35131, 4294967293;
	and.b64  	%rd35135, %rd35130, 4294967295;
	add.s64 	%rd35136, %rd35135, %rd35133;
	add.s64 	%rd35137, %rd35136, %rd35134;
	shr.u64 	%rd35138, %rd35137, 32;
	add.s64 	%rd35139, %rd35138, %rd35132;
	mul.wide.u32 	%rd35140, %r7254, %r7253;
	shr.u64 	%rd35141, %rd35140, 32;
	and.b64  	%rd35142, %rd35094, 4294967295;
	and.b64  	%rd35143, %rd35140, 4294967295;
	and.b64  	%rd35144, %rd35139, 4294967295;
	add.s64 	%rd35145, %rd35144, %rd35142;
	add.s64 	%rd35146, %rd35145, %rd35143;
	shr.u64 	%rd35147, %rd35146, 32;
	add.s64 	%rd35148, %rd35147, %rd35141;
	mul.wide.u32 	%rd35149, %r7255, %r7253;
	shr.u64 	%rd35150, %rd35149, 32;
	and.b64  	%rd35151, %rd35103, 4294967295;
	and.b64  	%rd35152, %rd35149, 4294967295;
	and.b64  	%rd35153, %rd35148, 4294967295;
	add.s64 	%rd35154, %rd35153, %rd35151;
	add.s64 	%rd35155, %rd35154, %rd35152;
	shr.u64 	%rd35156, %rd35155, 32;
	add.s64 	%rd35157, %rd35156, %rd35150;
	mul.wide.u32 	%rd35158, %r7256, %r7253;
	shr.u64 	%rd35159, %rd35158, 32;
	and.b64  	%rd35160, %rd35112, 4294967295;
	and.b64  	%rd35161, %rd35158, 4294967295;
	and.b64  	%rd35162, %rd35157, 4294967295;
	add.s64 	%rd35163, %rd35162, %rd35160;
	add.s64 	%rd35164, %rd35163, %rd35161;
	shr.u64 	%rd35165, %rd35164, 32;
	add.s64 	%rd35166, %rd35165, %rd35159;
	mul.wide.u32 	%rd35167, %r7257, %r7253;
	shr.u64 	%rd35168, %rd35167, 32;
	and.b64  	%rd35169, %rd35115, 4294967295;
	and.b64  	%rd35170, %rd35167, 4294967295;
	and.b64  	%rd35171, %rd35166, 4294967295;
	add.s64 	%rd35172, %rd35171, %rd35169;
	add.s64 	%rd35173, %rd35172, %rd35170;
	shr.u64 	%rd35174, %rd35173, 32;
	add.s64 	%rd35175, %rd35174, %rd35168;
	mul.lo.s32 	%r5562, %r22, %r5561;
	mul.wide.u32 	%rd35176, %r6, %r5562;
	shr.u64 	%rd35177, %rd35176, 32;
	and.b64  	%rd35178, %rd35117, 4294967295;
	and.b64  	%rd35179, %rd35176, 4294967295;
	add.s64 	%rd35180, %rd35179, %rd35178;
	shr.u64 	%rd35181, %rd35180, 32;
	add.s64 	%rd35182, %rd35181, %rd35177;
	mul.wide.u32 	%rd35183, %r7, %r5562;
	shr.u64 	%rd35184, %rd35183, 32;
	and.b64  	%rd35185, %rd35122, 4294967295;
	and.b64  	%rd35186, %rd35183, 4294967295;
	and.b64  	%rd35187, %rd35182, 4294967295;
	add.s64 	%rd35188, %rd35187, %rd35185;
	add.s64 	%rd35189, %rd35188, %rd35186;
	shr.u64 	%rd35190, %rd35189, 32;
	add.s64 	%rd35191, %rd35190, %rd35184;
	mul.wide.u32 	%rd35192, %r8, %r5562;
	shr.u64 	%rd35193, %rd35192, 32;
	and.b64  	%rd35194, %rd35128, 4294967295;
	and.b64  	%rd35195, %rd35192, 4294967295;
	and.b64  	%rd35196, %rd35191, 4294967295;
	add.s64 	%rd35197, %rd35196, %rd35194;
	add.s64 	%rd35198, %rd35197, %rd35195;
	shr.u64 	%rd35199, %rd35198, 32;
	add.s64 	%rd35200, %rd35199, %rd35193;
	mul.wide.u32 	%rd35201, %r9, %r5562;
	shr.u64 	%rd35202, %rd35201, 32;
	and.b64  	%rd35203, %rd35137, 4294967295;
	and.b64  	%rd35204, %rd35201, 4294967295;
	and.b64  	%rd35205, %rd35200, 4294967295;
	add.s64 	%rd35206, %rd35205, %rd35203;
	add.s64 	%rd35207, %rd35206, %rd35204;
	shr.u64 	%rd35208, %rd35207, 32;
	add.s64 	%rd35209, %rd35208, %rd35202;
	mul.wide.u32 	%rd35210, %r10, %r5562;
	shr.u64 	%rd35211, %rd35210, 32;
	and.b64  	%rd35212, %rd35146, 4294967295;
	and.b64  	%rd35213, %rd35210, 4294967295;
	and.b64  	%rd35214, %rd35209, 4294967295;
	add.s64 	%rd35215, %rd35214, %rd35212;
	add.s64 	%rd35216, %rd35215, %rd35213;
	shr.u64 	%rd35217, %rd35216, 32;
	add.s64 	%rd35218, %rd35217, %rd35211;
	mul.wide.u32 	%rd35219, %r11, %r5562;
	shr.u64 	%rd35220, %rd35219, 32;
	and.b64  	%rd35221, %rd35155, 4294967295;
	and.b64  	%rd35222, %rd35219, 4294967295;
	and.b64  	%rd35223, %rd35218, 4294967295;
	add.s64 	%rd35224, %rd35223, %rd35221;
	add.s64 	%rd35225, %rd35224, %rd35222;
	shr.u64 	%rd35226, %rd35225, 32;
	add.s64 	%rd35227, %rd35226, %rd35220;
	mul.wide.u32 	%rd35228, %r12, %r5562;
	shr.u64 	%rd35229, %rd35228, 32;
	and.b64  	%rd35230, %rd35164, 4294967295;
	and.b64  	%rd35231, %rd35228, 4294967295;
	and.b64  	%rd35232, %rd35227, 4294967295;
	add.s64 	%rd35233, %rd35232, %rd35230;
	add.s64 	%rd35234, %rd35233, %rd35231;
	shr.u64 	%rd35235, %rd35234, 32;
	add.s64 	%rd35236, %rd35235, %rd35229;
	mul.wide.u32 	%rd35237, %r13, %r5562;
	shr.u64 	%rd35238, %rd35237, 32;
	and.b64  	%rd35239, %rd35173, 4294967295;
	and.b64  	%rd35240, %rd35237, 4294967295;
	and.b64  	%rd35241, %rd35236, 4294967295;
	add.s64 	%rd35242, %rd35241, %rd35239;
	add.s64 	%rd35243, %rd35242, %rd35240;
	shr.u64 	%rd35244, %rd35243, 32;
	add.s64 	%rd35245, %rd35244, %rd35238;
	add.s64 	%rd35246, %rd35175, %rd35245;
	and.b64  	%rd35247, %rd35189, 4294967295;
	add.s64 	%rd35248, %rd34752, %rd35247;
	cvt.u32.u64 	%r5563, %rd35248;
	shr.u64 	%rd35249, %rd35248, 32;
	add.s64 	%rd35250, %rd35249, %rd34751;
	and.b64  	%rd35251, %rd35198, 4294967295;
	add.s64 	%rd35252, %rd35250, %rd35251;
	add.s64 	%rd35253, %rd35252, %rd34878;
	shr.u64 	%rd35254, %rd35253, 32;
	add.s64 	%rd35255, %rd35254, %rd34876;
	and.b64  	%rd35256, %rd35207, 4294967295;
	and.b64  	%rd35257, %rd35255, 4294967295;
	add.s64 	%rd35258, %rd35257, %rd35256;
	add.s64 	%rd35259, %rd35258, %rd35012;
	shr.u64 	%rd35260, %rd35259, 32;
	add.s64 	%rd35261, %rd35260, %rd35010;
	and.b64  	%rd35262, %rd35216, 4294967295;
	and.b64  	%rd35263, %rd35261, 4294967295;
	add.s64 	%rd35264, %rd35263, %rd35262;
	add.s64 	%rd35265, %rd35264, %rd35143;
	shr.u64 	%rd35266, %rd35265, 32;
	add.s64 	%rd35267, %rd35266, %rd35141;
	mul.wide.u32 	%rd35268, %r7254, %r7254;
	shr.u64 	%rd35269, %rd35268, 32;
	and.b64  	%rd35270, %rd35225, 4294967295;
	and.b64  	%rd35271, %rd35268, 4294967293;
	and.b64  	%rd35272, %rd35267, 4294967295;
	add.s64 	%rd35273, %rd35272, %rd35270;
	add.s64 	%rd35274, %rd35273, %rd35271;
	shr.u64 	%rd35275, %rd35274, 32;
	add.s64 	%rd35276, %rd35275, %rd35269;
	mul.wide.u32 	%rd35277, %r7255, %r7254;
	shr.u64 	%rd35278, %rd35277, 32;
	and.b64  	%rd35279, %rd35234, 4294967295;
	and.b64  	%rd35280, %rd35277, 4294967295;
	and.b64  	%rd35281, %rd35276, 4294967295;
	add.s64 	%rd35282, %rd35281, %rd35279;
	add.s64 	%rd35283, %rd35282, %rd35280;
	shr.u64 	%rd35284, %rd35283, 32;
	add.s64 	%rd35285, %rd35284, %rd35278;
	mul.wide.u32 	%rd35286, %r7256, %r7254;
	shr.u64 	%rd35287, %rd35286, 32;
	and.b64  	%rd35288, %rd35243, 4294967295;
	and.b64  	%rd35289, %rd35286, 4294967295;
	and.b64  	%rd35290, %rd35285, 4294967295;
	add.s64 	%rd35291, %rd35290, %rd35288;
	add.s64 	%rd35292, %rd35291, %rd35289;
	shr.u64 	%rd35293, %rd35292, 32;
	add.s64 	%rd35294, %rd35293, %rd35287;
	mul.wide.u32 	%rd35295, %r7257, %r7254;
	shr.u64 	%rd35296, %rd35295, 32;
	and.b64  	%rd35297, %rd35246, 4294967295;
	and.b64  	%rd35298, %rd35295, 4294967295;
	and.b64  	%rd35299, %rd35294, 4294967295;
	add.s64 	%rd35300, %rd35299, %rd35297;
	add.s64 	%rd35301, %rd35300, %rd35298;
	shr.u64 	%rd35302, %rd35301, 32;
	add.s64 	%rd35303, %rd35302, %rd35296;
	mul.lo.s32 	%r5564, %r22, %r5563;
	mul.wide.u32 	%rd35304, %r6, %r5564;
	shr.u64 	%rd35305, %rd35304, 32;
	and.b64  	%rd35306, %rd35248, 4294967295;
	and.b64  	%rd35307, %rd35304, 4294967295;
	add.s64 	%rd35308, %rd35307, %rd35306;
	shr.u64 	%rd35309, %rd35308, 32;
	add.s64 	%rd35310, %rd35309, %rd35305;
	mul.wide.u32 	%rd35311, %r7, %r5564;
	shr.u64 	%rd35312, %rd35311, 32;
	and.b64  	%rd35313, %rd35253, 4294967295;
	and.b64  	%rd35314, %rd35311, 4294967295;
	and.b64  	%rd35315, %rd35310, 4294967295;
	add.s64 	%rd35316, %rd35315, %rd35313;
	add.s64 	%rd35317, %rd35316, %rd35314;
	shr.u64 	%rd35318, %rd35317, 32;
	add.s64 	%rd35319, %rd35318, %rd35312;
	mul.wide.u32 	%rd35320, %r8, %r5564;
	shr.u64 	%rd35321, %rd35320, 32;
	and.b64  	%rd35322, %rd35259, 4294967295;
	and.b64  	%rd35323, %rd35320, 4294967295;
	and.b64  	%rd35324, %rd35319, 4294967295;
	add.s64 	%rd35325, %rd35324, %rd35322;
	add.s64 	%rd35326, %rd35325, %rd35323;
	shr.u64 	%rd35327, %rd35326, 32;
	add.s64 	%rd35328, %rd35327, %rd35321;
	mul.wide.u32 	%rd35329, %r9, %r5564;
	shr.u64 	%rd35330, %rd35329, 32;
	and.b64  	%rd35331, %rd35265, 4294967295;
	and.b64  	%rd35332, %rd35329, 4294967295;
	and.b64  	%rd35333, %rd35328, 4294967295;
	add.s64 	%rd35334, %rd35333, %rd35331;
	add.s64 	%rd35335, %rd35334, %rd35332;
	shr.u64 	%rd35336, %rd35335, 32;
	add.s64 	%rd35337, %rd35336, %rd35330;
	mul.wide.u32 	%rd35338, %r10, %r5564;
	shr.u64 	%rd35339, %rd35338, 32;
	and.b64  	%rd35340, %rd35274, 4294967295;
	and.b64  	%rd35341, %rd35338, 4294967295;
	and.b64  	%rd35342, %rd35337, 4294967295;
	add.s64 	%rd35343, %rd35342, %rd35340;
	add.s64 	%rd35344, %rd35343, %rd35341;
	shr.u64 	%rd35345, %rd35344, 32;
	add.s64 	%rd35346, %rd35345, %rd35339;
	mul.wide.u32 	%rd35347, %r11, %r5564;
	shr.u64 	%rd35348, %rd35347, 32;
	and.b64  	%rd35349, %rd35283, 4294967295;
	and.b64  	%rd35350, %rd35347, 4294967295;
	and.b64  	%rd35351, %rd35346, 4294967295;
	add.s64 	%rd35352, %rd35351, %rd35349;
	add.s64 	%rd35353, %rd35352, %rd35350;
	shr.u64 	%rd35354, %rd35353, 32;
	add.s64 	%rd35355, %rd35354, %rd35348;
	mul.wide.u32 	%rd35356, %r12, %r5564;
	shr.u64 	%rd35357, %rd35356, 32;
	and.b64  	%rd35358, %rd35292, 4294967295;
	and.b64  	%rd35359, %rd35356, 4294967295;
	and.b64  	%rd35360, %rd35355, 4294967295;
	add.s64 	%rd35361, %rd35360, %rd35358;
	add.s64 	%rd35362, %rd35361, %rd35359;
	shr.u64 	%rd35363, %rd35362, 32;
	add.s64 	%rd35364, %rd35363, %rd35357;
	mul.wide.u32 	%rd35365, %r13, %r5564;
	shr.u64 	%rd35366, %rd35365, 32;
	and.b64  	%rd35367, %rd35301, 4294967295;
	and.b64  	%rd35368, %rd35365, 4294967295;
	and.b64  	%rd35369, %rd35364, 4294967295;
	add.s64 	%rd35370, %rd35369, %rd35367;
	add.s64 	%rd35371, %rd35370, %rd35368;
	shr.u64 	%rd35372, %rd35371, 32;
	add.s64 	%rd35373, %rd35372, %rd35366;
	add.s64 	%rd35374, %rd35303, %rd35373;
	and.b64  	%rd35375, %rd35317, 4294967295;
	add.s64 	%rd35376, %rd34758, %rd35375;
	cvt.u32.u64 	%r5565, %rd35376;
	shr.u64 	%rd35377, %rd35376, 32;
	add.s64 	%rd35378, %rd35377, %rd34757;
	and.b64  	%rd35379, %rd35326, 4294967295;
	add.s64 	%rd35380, %rd35378, %rd35379;
	add.s64 	%rd35381, %rd35380, %rd34887;
	shr.u64 	%rd35382, %rd35381, 32;
	add.s64 	%rd35383, %rd35382, %rd34885;
	and.b64  	%rd35384, %rd35335, 4294967295;
	and.b64  	%rd35385, %rd35383, 4294967295;
	add.s64 	%rd35386, %rd35385, %rd35384;
	add.s64 	%rd35387, %rd35386, %rd35021;
	shr.u64 	%rd35388, %rd35387, 32;
	add.s64 	%rd35389, %rd35388, %rd35019;
	and.b64  	%rd35390, %rd35344, 4294967295;
	and.b64  	%rd35391, %rd35389, 4294967295;
	add.s64 	%rd35392, %rd35391, %rd35390;
	add.s64 	%rd35393, %rd35392, %rd35152;
	shr.u64 	%rd35394, %rd35393, 32;
	add.s64 	%rd35395, %rd35394, %rd35150;
	and.b64  	%rd35396, %rd35353, 4294967295;
	and.b64  	%rd35397, %rd35395, 4294967295;
	add.s64 	%rd35398, %rd35397, %rd35396;
	add.s64 	%rd35399, %rd35398, %rd35280;
	shr.u64 	%rd35400, %rd35399, 32;
	add.s64 	%rd35401, %rd35400, %rd35278;
	mul.wide.u32 	%rd35402, %r7255, %r7255;
	shr.u64 	%rd35403, %rd35402, 32;
	and.b64  	%rd35404, %rd35362, 4294967295;
	and.b64  	%rd35405, %rd35402, 4294967293;
	and.b64  	%rd35406, %rd35401, 4294967295;
	add.s64 	%rd35407, %rd35406, %rd35404;
	add.s64 	%rd35408, %rd35407, %rd35405;
	shr.u64 	%rd35409, %rd35408, 32;
	add.s64 	%rd35410, %rd35409, %rd35403;
	mul.wide.u32 	%rd35411, %r7256, %r7255;
	shr.u64 	%rd35412, %rd35411, 32;
	and.b64  	%rd35413, %rd35371, 4294967295;
	and.b64  	%rd35414, %rd35411, 4294967295;
	and.b64  	%rd35415, %rd35410, 4294967295;
	add.s64 	%rd35416, %rd35415, %rd35413;
	add.s64 	%rd35417, %rd35416, %rd35414;
	shr.u64 	%rd35418, %rd35417, 32;
	add.s64 	%rd35419, %rd35418, %rd35412;
	mul.wide.u32 	%rd35420, %r7257, %r7255;
	shr.u64 	%rd35421, %rd35420, 32;
	and.b64  	%rd35422, %rd35374, 4294967295;
	and.b64  	%rd35423, %rd35420, 4294967295;
	and.b64  	%rd35424, %rd35419, 4294967295;
	add.s64 	%rd35425, %rd35424, %rd35422;
	add.s64 	%rd35426, %rd35425, %rd35423;
	shr.u64 	%rd35427, %rd35426, 32;
	add.s64 	%rd35428, %rd35427, %rd35421;
	mul.lo.s32 	%r5566, %r22, %r5565;
	mul.wide.u32 	%rd35429, %r6, %r5566;
	shr.u64 	%rd35430, %rd35429, 32;
	and.b64  	%rd35431, %rd35376, 4294967295;
	and.b64  	%rd35432, %rd35429, 4294967295;
	add.s64 	%rd35433, %rd35432, %rd35431;
	shr.u64 	%rd35434, %rd35433, 32;
	add.s64 	%rd35435, %rd35434, %rd35430;
	mul.wide.u32 	%rd35436, %r7, %r5566;
	shr.u64 	%rd35437, %rd35436, 32;
	and.b64  	%rd35438, %rd35381, 4294967295;
	and.b64  	%rd35439, %rd35436, 4294967295;
	and.b64  	%rd35440, %rd35435, 4294967295;
	add.s64 	%rd35441, %rd35440, %rd35438;
	add.s64 	%rd35442, %rd35441, %rd35439;
	shr.u64 	%rd35443, %rd35442, 32;
	add.s64 	%rd35444, %rd35443, %rd35437;
	mul.wide.u32 	%rd35445, %r8, %r5566;
	shr.u64 	%rd35446, %rd35445, 32;
	and.b64  	%rd35447, %rd35387, 4294967295;
	and.b64  	%rd35448, %rd35445, 4294967295;
	and.b64  	%rd35449, %rd35444, 4294967295;
	add.s64 	%rd35450, %rd35449, %rd35447;
	add.s64 	%rd35451, %rd35450, %rd35448;
	shr.u64 	%rd35452, %rd35451, 32;
	add.s64 	%rd35453, %rd35452, %rd35446;
	mul.wide.u32 	%rd35454, %r9, %r5566;
	shr.u64 	%rd35455, %rd35454, 32;
	and.b64  	%rd35456, %rd35393, 4294967295;
	and.b64  	%rd35457, %rd35454, 4294967295;
	and.b64  	%rd35458, %rd35453, 4294967295;
	add.s64 	%rd35459, %rd35458, %rd35456;
	add.s64 	%rd35460, %rd35459, %rd35457;
	shr.u64 	%rd35461, %rd35460, 32;
	add.s64 	%rd35462, %rd35461, %rd35455;
	mul.wide.u32 	%rd35463, %r10, %r5566;
	shr.u64 	%rd35464, %rd35463, 32;
	and.b64  	%rd35465, %rd35399, 4294967295;
	and.b64  	%rd35466, %rd35463, 4294967295;
	and.b64  	%rd35467, %rd35462, 4294967295;
	add.s64 	%rd35468, %rd35467, %rd35465;
	add.s64 	%rd35469, %rd35468, %rd35466;
	shr.u64 	%rd35470, %rd35469, 32;
	add.s64 	%rd35471, %rd35470, %rd35464;
	mul.wide.u32 	%rd35472, %r11, %r5566;
	shr.u64 	%rd35473, %rd35472, 32;
	and.b64  	%rd35474, %rd35408, 4294967295;
	and.b64  	%rd35475, %rd35472, 4294967295;
	and.b64  	%rd35476, %rd35471, 4294967295;
	add.s64 	%rd35477, %rd35476, %rd35474;
	add.s64 	%rd35478, %rd35477, %rd35475;
	shr.u64 	%rd35479, %rd35478, 32;
	add.s64 	%rd35480, %rd35479, %rd35473;
	mul.wide.u32 	%rd35481, %r12, %r5566;
	shr.u64 	%rd35482, %rd35481, 32;
	and.b64  	%rd35483, %rd35417, 4294967295;
	and.b64  	%rd35484, %rd35481, 4294967295;
	and.b64  	%rd35485, %rd35480, 4294967295;
	add.s64 	%rd35486, %rd35485, %rd35483;
	add.s64 	%rd35487, %rd35486, %rd35484;
	shr.u64 	%rd35488, %rd35487, 32;
	add.s64 	%rd35489, %rd35488, %rd35482;
	mul.wide.u32 	%rd35490, %r13, %r5566;
	shr.u64 	%rd35491, %rd35490, 32;
	and.b64  	%rd35492, %rd35426, 4294967295;
	and.b64  	%rd35493, %rd35490, 4294967295;
	and.b64  	%rd35494, %rd35489, 4294967295;
	add.s64 	%rd35495, %rd35494, %rd35492;
	add.s64 	%rd35496, %rd35495, %rd35493;
	shr.u64 	%rd35497, %rd35496, 32;
	add.s64 	%rd35498, %rd35497, %rd35491;
	add.s64 	%rd35499, %rd35428, %rd35498;
	and.b64  	%rd35500, %rd35442, 4294967295;
	add.s64 	%rd35501, %rd34764, %rd35500;
	cvt.u32.u64 	%r5567, %rd35501;
	shr.u64 	%rd35502, %rd35501, 32;
	add.s64 	%rd35503, %rd35502, %rd34763;
	and.b64  	%rd35504, %rd35451, 4294967295;
	add.s64 	%rd35505, %rd35503, %rd35504;
	add.s64 	%rd35506, %rd35505, %rd34896;
	shr.u64 	%rd35507, %rd35506, 32;
	add.s64 	%rd35508, %rd35507, %rd34894;
	and.b64  	%rd35509, %rd35460, 4294967295;
	and.b64  	%rd35510, %rd35508, 4294967295;
	add.s64 	%rd35511, %rd35510, %rd35509;
	add.s64 	%rd35512, %rd35511, %rd35030;
	shr.u64 	%rd35513, %rd35512, 32;
	add.s64 	%rd35514, %rd35513, %rd35028;
	and.b64  	%rd35515, %rd35469, 4294967295;
	and.b64  	%rd35516, %rd35514, 4294967295;
	add.s64 	%rd35517, %rd35516, %rd35515;
	add.s64 	%rd35518, %rd35517, %rd35161;
	shr.u64 	%rd35519, %rd35518, 32;
	add.s64 	%rd35520, %rd35519, %rd35159;
	and.b64  	%rd35521, %rd35478, 4294967295;
	and.b64  	%rd35522, %rd35520, 4294967295;
	add.s64 	%rd35523, %rd35522, %rd35521;
	add.s64 	%rd35524, %rd35523, %rd35289;
	shr.u64 	%rd35525, %rd35524, 32;
	add.s64 	%rd35526, %rd35525, %rd35287;
	and.b64  	%rd35527, %rd35487, 4294967295;
	and.b64  	%rd35528, %rd35526, 4294967295;
	add.s64 	%rd35529, %rd35528, %rd35527;
	add.s64 	%rd35530, %rd35529, %rd35414;
	shr.u64 	%rd35531, %rd35530, 32;
	add.s64 	%rd35532, %rd35531, %rd35412;
	mul.wide.u32 	%rd35533, %r7256, %r7256;
	shr.u64 	%rd35534, %rd35533, 32;
	and.b64  	%rd35535, %rd35496, 4294967295;
	and.b64  	%rd35536, %rd35533, 4294967293;
	and.b64  	%rd35537, %rd35532, 4294967295;
	add.s64 	%rd35538, %rd35537, %rd35535;
	add.s64 	%rd35539, %rd35538, %rd35536;
	shr.u64 	%rd35540, %rd35539, 32;
	add.s64 	%rd35541, %rd35540, %rd35534;
	mul.wide.u32 	%rd35542, %r7257, %r7256;
	shr.u64 	%rd35543, %rd35542, 32;
	and.b64  	%rd35544, %rd35499, 4294967295;
	and.b64  	%rd35545, %rd35542, 4294967295;
	and.b64  	%rd35546, %rd35541, 4294967295;
	add.s64 	%rd35547, %rd35546, %rd35544;
	add.s64 	%rd35548, %rd35547, %rd35545;
	shr.u64 	%rd35549, %rd35548, 32;
	add.s64 	%rd35550, %rd35549, %rd35543;
	mul.lo.s32 	%r5568, %r22, %r5567;
	mul.wide.u32 	%rd35551, %r6, %r5568;
	shr.u64 	%rd35552, %rd35551, 32;
	and.b64  	%rd35553, %rd35501, 4294967295;
	and.b64  	%rd35554, %rd35551, 4294967295;
	add.s64 	%rd35555, %rd35554, %rd35553;
	shr.u64 	%rd35556, %rd35555, 32;
	add.s64 	%rd35557, %rd35556, %rd35552;
	mul.wide.u32 	%rd35558, %r7, %r5568;
	shr.u64 	%rd35559, %rd35558, 32;
	and.b64  	%rd35560, %rd35506, 4294967295;
	and.b64  	%rd35561, %rd35558, 4294967295;
	and.b64  	%rd35562, %rd35557, 4294967295;
	add.s64 	%rd35563, %rd35562, %rd35560;
	add.s64 	%rd35564, %rd35563, %rd35561;
	shr.u64 	%rd35565, %rd35564, 32;
	add.s64 	%rd35566, %rd35565, %rd35559;
	mul.wide.u32 	%rd35567, %r8, %r5568;
	shr.u64 	%rd35568, %rd35567, 32;
	and.b64  	%rd35569, %rd35512, 4294967295;
	and.b64  	%rd35570, %rd35567, 4294967295;
	and.b64  	%rd35571, %rd35566, 4294967295;
	add.s64 	%rd35572, %rd35571, %rd35569;
	add.s64 	%rd35573, %rd35572, %rd35570;
	shr.u64 	%rd35574, %rd35573, 32;
	add.s64 	%rd35575, %rd35574, %rd35568;
	mul.wide.u32 	%rd35576, %r9, %r5568;
	shr.u64 	%rd35577, %rd35576, 32;
	and.b64  	%rd35578, %rd35518, 4294967295;
	and.b64  	%rd35579, %rd35576, 4294967295;
	and.b64  	%rd35580, %rd35575, 4294967295;
	add.s64 	%rd35581, %rd35580, %rd35578;
	add.s64 	%rd35582, %rd35581, %rd35579;
	shr.u64 	%rd35583, %rd35582, 32;
	add.s64 	%rd35584, %rd35583, %rd35577;
	mul.wide.u32 	%rd35585, %r10, %r5568;
	shr.u64 	%rd35586, %rd35585, 32;
	and.b64  	%rd35587, %rd35524, 4294967295;
	and.b64  	%rd35588, %rd35585, 4294967295;
	and.b64  	%rd35589, %rd35584, 4294967295;
	add.s64 	%rd35590, %rd35589, %rd35587;
	add.s64 	%rd35591, %rd35590, %rd35588;
	shr.u64 	%rd35592, %rd35591, 32;
	add.s64 	%rd35593, %rd35592, %rd35586;
	mul.wide.u32 	%rd35594, %r11, %r5568;
	shr.u64 	%rd35595, %rd35594, 32;
	and.b64  	%rd35596, %rd35530, 4294967295;
	and.b64  	%rd35597, %rd35594, 4294967295;
	and.b64  	%rd35598, %rd35593, 4294967295;
	add.s64 	%rd35599, %rd35598, %rd35596;
	add.s64 	%rd35600, %rd35599, %rd35597;
	shr.u64 	%rd35601, %rd35600, 32;
	add.s64 	%rd35602, %rd35601, %rd35595;
	mul.wide.u32 	%rd35603, %r12, %r5568;
	shr.u64 	%rd35604, %rd35603, 32;
	and.b64  	%rd35605, %rd35539, 4294967295;
	and.b64  	%rd35606, %rd35603, 4294967295;
	and.b64  	%rd35607, %rd35602, 4294967295;
	add.s64 	%rd35608, %rd35607, %rd35605;
	add.s64 	%rd35609, %rd35608, %rd35606;
	shr.u64 	%rd35610, %rd35609, 32;
	add.s64 	%rd35611, %rd35610, %rd35604;
	mul.wide.u32 	%rd35612, %r13, %r5568;
	shr.u64 	%rd35613, %rd35612, 32;
	and.b64  	%rd35614, %rd35548, 4294967295;
	and.b64  	%rd35615, %rd35612, 4294967295;
	and.b64  	%rd35616, %rd35611, 4294967295;
	add.s64 	%rd35617, %rd35616, %rd35614;
	add.s64 	%rd35618, %rd35617, %rd35615;
	shr.u64 	%rd35619, %rd35618, 32;
	add.s64 	%rd35620, %rd35619, %rd35613;
	add.s64 	%rd35621, %rd35550, %rd35620;
	and.b64  	%rd35622, %rd35564, 4294967295;
	add.s64 	%rd35623, %rd34770, %rd35622;
	cvt.u32.u64 	%r5569, %rd35623;
	shr.u64 	%rd35624, %rd35623, 32;
	add.s64 	%rd35625, %rd35624, %rd34769;
	and.b64  	%rd35626, %rd35573, 4294967295;
	add.s64 	%rd35627, %rd35625, %rd35626;
	add.s64 	%rd35628, %rd35627, %rd34905;
	shr.u64 	%rd35629, %rd35628, 32;
	add.s64 	%rd35630, %rd35629, %rd34903;
	and.b64  	%rd35631, %rd35582, 4294967295;
	and.b64  	%rd35632, %rd35630, 4294967295;
	add.s64 	%rd35633, %rd35632, %rd35631;
	add.s64 	%rd35634, %rd35633, %rd35039;
	shr.u64 	%rd35635, %rd35634, 32;
	add.s64 	%rd35636, %rd35635, %rd35037;
	and.b64  	%rd35637, %rd35591, 4294967295;
	and.b64  	%rd35638, %rd35636, 4294967295;
	add.s64 	%rd35639, %rd35638, %rd35637;
	add.s64 	%rd35640, %rd35639, %rd35170;
	shr.u64 	%rd35641, %rd35640, 32;
	add.s64 	%rd35642, %rd35641, %rd35168;
	and.b64  	%rd35643, %rd35600, 4294967295;
	and.b64  	%rd35644, %rd35642, 4294967295;
	add.s64 	%rd35645, %rd35644, %rd35643;
	add.s64 	%rd35646, %rd35645, %rd35298;
	shr.u64 	%rd35647, %rd35646, 32;
	add.s64 	%rd35648, %rd35647, %rd35296;
	and.b64  	%rd35649, %rd35609, 4294967295;
	and.b64  	%rd35650, %rd35648, 4294967295;
	add.s64 	%rd35651, %rd35650, %rd35649;
	add.s64 	%rd35652, %rd35651, %rd35423;
	shr.u64 	%rd35653, %rd35652, 32;
	add.s64 	%rd35654, %rd35653, %rd35421;
	and.b64  	%rd35655, %rd35618, 4294967295;
	and.b64  	%rd35656, %rd35654, 4294967295;
	add.s64 	%rd35657, %rd35656, %rd35655;
	add.s64 	%rd35658, %rd35657, %rd35545;
	shr.u64 	%rd35659, %rd35658, 32;
	add.s64 	%rd35660, %rd35659, %rd35543;
	mul.wide.u32 	%rd35661, %r7257, %r7257;
	{ .reg .b32 tmp; mov.b64 {tmp, %r5570}, %rd35661; }
	and.b64  	%rd35662, %rd35621, 4294967295;
	and.b64  	%rd35663, %rd35661, 4294967293;
	and.b64  	%rd35664, %rd35660, 4294967295;
	add.s64 	%rd35665, %rd35664, %rd35662;
	add.s64 	%rd35666, %rd35665, %rd35663;
	{ .reg .b32 tmp; mov.b64 {tmp, %r5571}, %rd35666; }
	add.s32 	%r5572, %r5571, %r5570;
	mul.lo.s32 	%r5573, %r22, %r5569;
	mul.wide.u32 	%rd35667, %r6, %r5573;
	shr.u64 	%rd35668, %rd35667, 32;
	and.b64  	%rd35669, %rd35623, 4294967295;
	and.b64  	%rd35670, %rd35667, 4294967295;
	add.s64 	%rd35671, %rd35670, %rd35669;
	shr.u64 	%rd35672, %rd35671, 32;
	add.s64 	%rd35673, %rd35672, %rd35668;
	mul.wide.u32 	%rd35674, %r7, %r5573;
	shr.u64 	%rd35675, %rd35674, 32;
	and.b64  	%rd35676, %rd35628, 4294967295;
	and.b64  	%rd35677, %rd35674, 4294967295;
	and.b64  	%rd35678, %rd35673, 4294967295;
	add.s64 	%rd35679, %rd35678, %rd35676;
	add.s64 	%rd35680, %rd35679, %rd35677;
	cvt.u32.u64 	%r2333, %rd35680;
	shr.u64 	%rd35681, %rd35680, 32;
	add.s64 	%rd35682, %rd35681, %rd35675;
	mul.wide.u32 	%rd35683, %r8, %r5573;
	shr.u64 	%rd35684, %rd35683, 32;
	and.b64  	%rd35685, %rd35634, 4294967295;
	and.b64  	%rd35686, %rd35683, 4294967295;
	and.b64  	%rd35687, %rd35682, 4294967295;
	add.s64 	%rd35688, %rd35687, %rd35685;
	add.s64 	%rd35689, %rd35688, %rd35686;
	cvt.u32.u64 	%r2334, %rd35689;
	shr.u64 	%rd35690, %rd35689, 32;
	add.s64 	%rd35691, %rd35690, %rd35684;
	mul.wide.u32 	%rd35692, %r9, %r5573;
	shr.u64 	%rd35693, %rd35692, 32;
	and.b64  	%rd35694, %rd35640, 4294967295;
	and.b64  	%rd35695, %rd35692, 4294967295;
	and.b64  	%rd35696, %rd35691, 4294967295;
	add.s64 	%rd35697, %rd35696, %rd35694;
	add.s64 	%rd35698, %rd35697, %rd35695;
	cvt.u32.u64 	%r2335, %rd35698;
	shr.u64 	%rd35699, %rd35698, 32;
	add.s64 	%rd35700, %rd35699, %rd35693;
	mul.wide.u32 	%rd35701, %r10, %r5573;
	shr.u64 	%rd35702, %rd35701, 32;
	and.b64  	%rd35703, %rd35646, 4294967295;
	and.b64  	%rd35704, %rd35701, 4294967295;
	and.b64  	%rd35705, %rd35700, 4294967295;
	add.s64 	%rd35706, %rd35705, %rd35703;
	add.s64 	%rd35707, %rd35706, %rd35704;
	cvt.u32.u64 	%r2336, %rd35707;
	shr.u64 	%rd35708, %rd35707, 32;
	add.s64 	%rd35709, %rd35708, %rd35702;
	mul.wide.u32 	%rd35710, %r11, %r5573;
	shr.u64 	%rd35711, %rd35710, 32;
	and.b64  	%rd35712, %rd35652, 4294967295;
	and.b64  	%rd35713, %rd35710, 4294967295;
	and.b64  	%rd35714, %rd35709, 4294967295;
	add.s64 	%rd35715, %rd35714, %rd35712;
	add.s64 	%rd35716, %rd35715, %rd35713;
	cvt.u32.u64 	%r2337, %rd35716;
	shr.u64 	%rd35717, %rd35716, 32;
	add.s64 	%rd35718, %rd35717, %rd35711;
	mul.wide.u32 	%rd35719, %r12, %r5573;
	shr.u64 	%rd35720, %rd35719, 32;
	and.b64  	%rd35721, %rd35658, 4294967295;
	and.b64  	%rd35722, %rd35719, 4294967295;
	and.b64  	%rd35723, %rd35718, 4294967295;
	add.s64 	%rd35724, %rd35723, %rd35721;
	add.s64 	%rd35725, %rd35724, %rd35722;
	cvt.u32.u64 	%r2338, %rd35725;
	shr.u64 	%rd35726, %rd35725, 32;
	add.s64 	%rd35727, %rd35726, %rd35720;
	mul.wide.u32 	%rd35728, %r13, %r5573;
	{ .reg .b32 tmp; mov.b64 {tmp, %r5574}, %rd35728; }
	and.b64  	%rd35729, %rd35666, 4294967295;
	and.b64  	%rd35730, %rd35728, 4294967295;
	and.b64  	%rd35731, %rd35727, 4294967295;
	add.s64 	%rd35732, %rd35731, %rd35729;
	add.s64 	%rd35733, %rd35732, %rd35730;
	cvt.u32.u64 	%r2339, %rd35733;
	{ .reg .b32 tmp; mov.b64 {tmp, %r5575}, %rd35733; }
	add.s32 	%r5576, %r5575, %r5574;
	add.s32 	%r7273, %r5572, %r5576;
	setp.lt.u32 	%p3659, %r7273, %r13;
	mov.u32 	%r7266, %r2333;
	mov.u32 	%r7267, %r2334;
	mov.u32 	%r7268, %r2335;
	mov.u32 	%r7269, %r2336;
	mov.u32 	%r7270, %r2337;
	mov.u32 	%r7271, %r2338;
	mov.u32 	%r7272, %r2339;
	@%p3659 bra 	$L__BB0_1056;
	setp.gt.u32 	%p3660, %r7273, %r13;
	@%p3660 bra 	$L__BB0_1055;
	setp.gt.u32 	%p3661, %r12, %r2339;
	mov.u32 	%r7266, %r2333;
	mov.u32 	%r7267, %r2334;
	mov.u32 	%r7268, %r2335;
	mov.u32 	%r7269, %r2336;
	mov.u32 	%r7270, %r2337;
	mov.u32 	%r7271, %r2338;
	mov.u32 	%r7272, %r2339;
	@%p3661 bra 	$L__BB0_1056;
	setp.lt.u32 	%p3662, %r12, %r2339;
	@%p3662 bra 	$L__BB0_1055;
	setp.gt.u32 	%p3663, %r11, %r2338;
	mov.u32 	%r7266, %r2333;
	mov.u32 	%r7267, %r2334;
	mov.u32 	%r7268, %r2335;
	mov.u32 	%r7269, %r2336;
	mov.u32 	%r7270, %r2337;
	mov.u32 	%r7271, %r2338;
	mov.u32 	%r7272, %r2339;
	@%p3663 bra 	$L__BB0_1056;
	setp.lt.u32 	%p3664, %r11, %r2338;
	@%p3664 bra 	$L__BB0_1055;
	setp.gt.u32 	%p3665, %r10, %r2337;
	mov.u32 	%r7266, %r2333;
	mov.u32 	%r7267, %r2334;
	mov.u32 	%r7268, %r2335;
	mov.u32 	%r7269, %r2336;
	mov.u32 	%r7270, %r2337;
	mov.u32 	%r7271, %r2338;
	mov.u32 	%r7272, %r2339;
	@%p3665 bra 	$L__BB0_1056;
	setp.lt.u32 	%p3666, %r10, %r2337;
	@%p3666 bra 	$L__BB0_1055;
	setp.gt.u32 	%p3667, %r9, %r2336;
	mov.u32 	%r7266, %r2333;
	mov.u32 	%r7267, %r2334;
	mov.u32 	%r7268, %r2335;
	mov.u32 	%r7269, %r2336;
	mov.u32 	%r7270, %r2337;
	mov.u32 	%r7271, %r2338;
	mov.u32 	%r7272, %r2339;
	@%p3667 bra 	$L__BB0_1056;
	setp.lt.u32 	%p3668, %r9, %r2336;
	@%p3668 bra 	$L__BB0_1055;
	setp.gt.u32 	%p3669, %r8, %r2335;
	mov.u32 	%r7266, %r2333;
	mov.u32 	%r7267, %r2334;
	mov.u32 	%r7268, %r2335;
	mov.u32 	%r7269, %r2336;
	mov.u32 	%r7270, %r2337;
	mov.u32 	%r7271, %r2338;
	mov.u32 	%r7272, %r2339;
	@%p3669 bra 	$L__BB0_1056;
	setp.lt.u32 	%p3670, %r8, %r2335;
	@%p3670 bra 	$L__BB0_1055;
	setp.gt.u32 	%p3671, %r7, %r2334;
	mov.u32 	%r7266, %r2333;
	mov.u32 	%r7267, %r2334;
	mov.u32 	%r7268, %r2335;
	mov.u32 	%r7269, %r2336;
	mov.u32 	%r7270, %r2337;
	mov.u32 	%r7271, %r2338;
	mov.u32 	%r7272, %r2339;
	@%p3671 bra 	$L__BB0_1056;
	setp.ge.u32 	%p3672, %r7, %r2334;
	setp.gt.u32 	%p3673, %r6, %r2333;
	and.pred  	%p3674, %p3672, %p3673;
	mov.u32 	%r7266, %r2333;
	mov.u32 	%r7267, %r2334;
	mov.u32 	%r7268, %r2335;
	mov.u32 	%r7269, %r2336;
	mov.u32 	%r7270, %r2337;
	mov.u32 	%r7271, %r2338;
	mov.u32 	%r7272, %r2339;
	@%p3674 bra 	$L__BB0_1056;
$L__BB0_1055:
	sub.s32 	%r7266, %r2333, %r6;
	setp.lt.u32 	%p3675, %r2333, %r6;
	selp.u32 	%r5577, 1, 0, %p3675;
	add.s32 	%r5578, %r7, %r5577;
	sub.s32 	%r7267, %r2334, %r5578;
	setp.gt.u32 	%p3676, %r7, %r2334;
	setp.eq.s32 	%p3677, %r7, %r2334;
	and.pred  	%p3678, %p3677, %p3675;
	or.pred  	%p3679, %p3676, %p3678;
	selp.u32 	%r5579, 1, 0, %p3679;
	add.s32 	%r5580, %r8, %r5579;
	sub.s32 	%r7268, %r2335, %r5580;
	setp.gt.u32 	%p3680, %r8, %r2335;
	setp.eq.s32 	%p3681, %r8, %r2335;
	and.pred  	%p3682, %p3681, %p3679;
	or.pred  	%p3683, %p3680, %p3682;
	selp.u32 	%r5581, 1, 0, %p3683;
	add.s32 	%r5582, %r9, %r5581;
	sub.s32 	%r7269, %r2336, %r5582;
	setp.gt.u32 	%p3684, %r9, %r2336;
	setp.eq.s32 	%p3685, %r9, %r2336;
	and.pred  	%p3686, %p3685, %p3683;
	or.pred  	%p3687, %p3684, %p3686;
	selp.u32 	%r5583, 1, 0, %p3687;
	add.s32 	%r5584, %r10, %r5583;
	sub.s32 	%r7270, %r2337, %r5584;
	setp.gt.u32 	%p3688, %r10, %r2337;
	setp.eq.s32 	%p3689, %r10, %r2337;
	and.pred  	%p3690, %p3689, %p3687;
	or.pred  	%p3691, %p3688, %p3690;
	selp.u32 	%r5585, 1, 0, %p3691;
	add.s32 	%r5586, %r11, %r5585;
	sub.s32 	%r7271, %r2338, %r5586;
	setp.gt.u32 	%p3692, %r11, %r2338;
	setp.eq.s32 	%p3693, %r11, %r2338;
	and.pred  	%p3694, %p3693, %p3691;
	or.pred  	%p3695, %p3692, %p3694;
	selp.u32 	%r5587, 1, 0, %p3695;
	add.s32 	%r5588, %r12, %r5587;
	sub.s32 	%r7272, %r2339, %r5588;
	setp.gt.u32 	%p3696, %r12, %r2339;
	setp.eq.s32 	%p3697, %r12, %r2339;
	and.pred  	%p3698, %p3697, %p3695;
	or.pred  	%p3699, %p3696, %p3698;
	selp.u32 	%r5589, 1, 0, %p3699;
	add.s32 	%r5590, %r13, %r5589;
	sub.s32 	%r7273, %r7273, %r5590;
$L__BB0_1056:
	mul.wide.u32 	%rd35734, %r7258, %r7258;
	shr.u64 	%rd35735, %rd35734, 32;
	cvt.u32.u64 	%r5591, %rd35734;
	mul.wide.u32 	%rd35736, %r7259, %r7258;
	shr.u64 	%rd35737, %rd35736, 32;
	and.b64  	%rd35738, %rd35736, 4294967295;
	add.s64 	%rd35739, %rd35735, %rd35738;
	shr.u64 	%rd35740, %rd35739, 32;
	add.s64 	%rd35741, %rd35740, %rd35737;
	mul.wide.u32 	%rd35742, %r7260, %r7258;
	shr.u64 	%rd35743, %rd35742, 32;
	and.b64  	%rd35744, %rd35742, 4294967295;
	add.s64 	%rd35745, %rd35741, %rd35744;
	shr.u64 	%rd35746, %rd35745, 32;
	add.s64 	%rd35747, %rd35746, %rd35743;
	mul.wide.u32 	%rd35748, %r7261, %r7258;
	shr.u64 	%rd35749, %rd35748, 32;
	and.b64  	%rd35750, %rd35748, 4294967295;
	add.s64 	%rd35751, %rd35747, %rd35750;
	shr.u64 	%rd35752, %rd35751, 32;
	add.s64 	%rd35753, %rd35752, %rd35749;
	mul.wide.u32 	%rd35754, %r7262, %r7258;
	shr.u64 	%rd35755, %rd35754, 32;
	and.b64  	%rd35756, %rd35754, 4294967295;
	add.s64 	%rd35757, %rd35753, %rd35756;
	shr.u64 	%rd35758, %rd35757, 32;
	add.s64 	%rd35759, %rd35758, %rd35755;
	mul.wide.u32 	%rd35760, %r7263, %r7258;
	shr.u64 	%rd35761, %rd35760, 32;
	and.b64  	%rd35762, %rd35760, 4294967295;
	add.s64 	%rd35763, %rd35759, %rd35762;
	shr.u64 	%rd35764, %rd35763, 32;
	add.s64 	%rd35765, %rd35764, %rd35761;
	mul.wide.u32 	%rd35766, %r7264, %r7258;
	shr.u64 	%rd35767, %rd35766, 32;
	and.b64  	%rd35768, %rd35766, 4294967295;
	add.s64 	%rd35769, %rd35765, %rd35768;
	shr.u64 	%rd35770, %rd35769, 32;
	add.s64 	%rd35771, %rd35770, %rd35767;
	mul.wide.u32 	%rd35772, %r7265, %r7258;
	shr.u64 	%rd35773, %rd35772, 32;
	and.b64  	%rd35774, %rd35772, 4294967295;
	add.s64 	%rd35775, %rd35771, %rd35774;
	shr.u64 	%rd35776, %rd35775, 32;
	add.s64 	%rd35777, %rd35776, %rd35773;
	mul.lo.s32 	%r5592, %r22, %r5591;
	mul.wide.u32 	%rd35778, %r6, %r5592;
	shr.u64 	%rd35779, %rd35778, 32;
	and.b64  	%rd35780, %rd35734, 4294967293;
	and.b64  	%rd35781, %rd35778, 4294967295;
	add.s64 	%rd35782, %rd35781, %rd35780;
	shr.u64 	%rd35783, %rd35782, 32;
	add.s64 	%rd35784, %rd35783, %rd35779;
	mul.wide.u32 	%rd35785, %r7, %r5592;
	shr.u64 	%rd35786, %rd35785, 32;
	and.b64  	%rd35787, %rd35739, 4294967295;
	and.b64  	%rd35788, %rd35785, 4294967295;
	and.b64  	%rd35789, %rd35784, 4294967295;
	add.s64 	%rd35790, %rd35789, %rd35787;
	add.s64 	%rd35791, %rd35790, %rd35788;
	shr.u64 	%rd35792, %rd35791, 32;
	add.s64 	%rd35793, %rd35792, %rd35786;
	mul.wide.u32 	%rd35794, %r8, %r5592;
	shr.u64 	%rd35795, %rd35794, 32;
	and.b64  	%rd35796, %rd35745, 4294967295;
	and.b64  	%rd35797, %rd35794, 4294967295;
	and.b64  	%rd35798, %rd35793, 4294967295;
	add.s64 	%rd35799, %rd35798, %rd35796;
	add.s64 	%rd35800, %rd35799, %rd35797;
	shr.u64 	%rd35801, %rd35800, 32;
	add.s64 	%rd35802, %rd35801, %rd35795;
	mul.wide.u32 	%rd35803, %r9, %r5592;
	shr.u64 	%rd35804, %rd35803, 32;
	and.b64  	%rd35805, %rd35751, 4294967295;
	and.b64  	%rd35806, %rd35803, 4294967295;
	and.b64  	%rd35807, %rd35802, 4294967295;
	add.s64 	%rd35808, %rd35807, %rd35805;
	add.s64 	%rd35809, %rd35808, %rd35806;
	shr.u64 	%rd35810, %rd35809, 32;
	add.s64 	%rd35811, %rd35810, %rd35804;
	mul.wide.u32 	%rd35812, %r10, %r5592;
	shr.u64 	%rd35813, %rd35812, 32;
	and.b64  	%rd35814, %rd35757, 4294967295;
	and.b64  	%rd35815, %rd35812, 4294967295;
	and.b64  	%rd35816, %rd35811, 4294967295;
	add.s64 	%rd35817, %rd35816, %rd35814;
	add.s64 	%rd35818, %rd35817, %rd35815;
	shr.u64 	%rd35819, %rd35818, 32;
	add.s64 	%rd35820, %rd35819, %rd35813;
	mul.wide.u32 	%rd35821, %r11, %r5592;
	shr.u64 	%rd35822, %rd35821, 32;
	and.b64  	%rd35823, %rd35763, 4294967295;
	and.b64  	%rd35824, %rd35821, 4294967295;
	and.b64  	%rd35825, %rd35820, 4294967295;
	add.s64 	%rd35826, %rd35825, %rd35823;
	add.s64 	%rd35827, %rd35826, %rd35824;
	shr.u64 	%rd35828, %rd35827, 32;
	add.s64 	%rd35829, %rd35828, %rd35822;
	mul.wide.u32 	%rd35830, %r12, %r5592;
	shr.u64 	%rd35831, %rd35830, 32;
	and.b64  	%rd35832, %rd35769, 4294967295;
	and.b64  	%rd35833, %rd35830, 4294967295;
	and.b64  	%rd35834, %rd35829, 4294967295;
	add.s64 	%rd35835, %rd35834, %rd35832;
	add.s64 	%rd35836, %rd35835, %rd35833;
	shr.u64 	%rd35837, %rd35836, 32;
	add.s64 	%rd35838, %rd35837, %rd35831;
	mul.wide.u32 	%rd35839, %r13, %r5592;
	shr.u64 	%rd35840, %rd35839, 32;
	and.b64  	%rd35841, %rd35775, 4294967295;
	and.b64  	%rd35842, %rd35839, 4294967295;
	and.b64  	%rd35843, %rd35838, 4294967295;
	add.s64 	%rd35844, %rd35843, %rd35841;
	add.s64 	%rd35845, %rd35844, %rd35842;
	shr.u64 	%rd35846, %rd35845, 32;
	add.s64 	%rd35847, %rd35846, %rd35840;
	add.s64 	%rd35848, %rd35777, %rd35847;
	and.b64  	%rd35849, %rd35791, 4294967295;
	add.s64 	%rd35850, %rd35738, %rd35849;
	cvt.u32.u64 	%r5593, %rd35850;
	shr.u64 	%rd35851, %rd35850, 32;
	add.s64 	%rd35852, %rd35851, %rd35737;
	mul.wide.u32 	%rd35853, %r7259, %r7259;
	shr.u64 	%rd35854, %rd35853, 32;
	and.b64  	%rd35855, %rd35800, 4294967295;
	and.b64  	%rd35856, %rd35853, 4294967293;
	add.s64 	%rd35857, %rd35852, %rd35855;
	add.s64 	%rd35858, %rd35857, %rd35856;
	shr.u64 	%rd35859, %rd35858, 32;
	add.s64 	%rd35860, %rd35859, %rd35854;
	mul.wide.u32 	%rd35861, %r7260, %r7259;
	shr.u64 	%rd35862, %rd35861, 32;
	and.b64  	%rd35863, %rd35809, 4294967295;
	and.b64  	%rd35864, %rd35861, 4294967295;
	and.b64  	%rd35865, %rd35860, 4294967295;
	add.s64 	%rd35866, %rd35865, %rd35863;
	add.s64 	%rd35867, %rd35866, %rd35864;
	shr.u64 	%rd35868, %rd35867, 32;
	add.s64 	%rd35869, %rd35868, %rd35862;
	mul.wide.u32 	%rd35870, %r7261, %r7259;
	shr.u64 	%rd35871, %rd35870, 32;
	and.b64  	%rd35872, %rd35818, 4294967295;
	and.b64  	%rd35873, %rd35870, 4294967295;
	and.b64  	%rd35874, %rd35869, 4294967295;
	add.s64 	%rd35875, %rd35874, %rd35872;
	add.s64 	%rd35876, %rd35875, %rd35873;
	shr.u64 	%rd35877, %rd35876, 32;
	add.s64 	%rd35878, %rd35877, %rd35871;
	mul.wide.u32 	%rd35879, %r7262, %r7259;
	shr.u64 	%rd35880, %rd35879, 32;
	and.b64  	%rd35881, %rd35827, 4294967295;
	and.b64  	%rd35882, %rd35879, 4294967295;
	and.b64  	%rd35883, %rd35878, 4294967295;
	add.s64 	%rd35884, %rd35883, %rd35881;
	add.s64 	%rd35885, %rd35884, %rd35882;
	shr.u64 	%rd35886, %rd35885, 32;
	add.s64 	%rd35887, %rd35886, %rd35880;
	mul.wide.u32 	%rd35888, %r7263, %r7259;
	shr.u64 	%rd35889, %rd35888, 32;
	and.b64  	%rd35890, %rd35836, 4294967295;
	and.b64  	%rd35891, %rd35888, 4294967295;
	and.b64  	%rd35892, %rd35887, 4294967295;
	add.s64 	%rd35893, %rd35892, %rd35890;
	add.s64 	%rd35894, %rd35893, %rd35891;
	shr.u64 	%rd35895, %rd35894, 32;
	add.s64 	%rd35896, %rd35895, %rd35889;
	mul.wide.u32 	%rd35897, %r7264, %r7259;
	shr.u64 	%rd35898, %rd35897, 32;
	and.b64  	%rd35899, %rd35845, 4294967295;
	and.b64  	%rd35900, %rd35897, 4294967295;
	and.b64  	%rd35901, %rd35896, 4294967295;
	add.s64 	%rd35902, %rd35901, %rd35899;
	add.s64 	%rd35903, %rd35902, %rd35900;
	shr.u64 	%rd35904, %rd35903, 32;
	add.s64 	%rd35905, %rd35904, %rd35898;
	mul.wide.u32 	%rd35906, %r7265, %r7259;
	shr.u64 	%rd35907, %rd35906, 32;
	and.b64  	%rd35908, %rd35848, 4294967295;
	and.b64  	%rd35909, %rd35906, 4294967295;
	and.b64  	%rd35910, %rd35905, 4294967295;
	add.s64 	%rd35911, %rd35910, %rd35908;
	add.s64 	%rd35912, %rd35911, %rd35909;
	shr.u64 	%rd35913, %rd35912, 32;
	add.s64 	%rd35914, %rd35913, %rd35907;
	mul.lo.s32 	%r5594, %r22, %r5593;
	mul.wide.u32 	%rd35915, %r6, %r5594;
	shr.u64 	%rd35916, %rd35915, 32;
	and.b64  	%rd35917, %rd35850, 4294967295;
	and.b64  	%rd35918, %rd35915, 4294967295;
	add.s64 	%rd35919, %rd35918, %rd35917;
	shr.u64 	%rd35920, %rd35919, 32;
	add.s64 	%rd35921, %rd35920, %rd35916;
	mul.wide.u32 	%rd35922, %r7, %r5594;
	shr.u64 	%rd35923, %rd35922, 32;
	and.b64  	%rd35924, %rd35858, 4294967295;
	and.b64  	%rd35925, %rd35922, 4294967295;
	and.b64  	%rd35926, %rd35921, 4294967295;
	add.s64 	%rd35927, %rd35926, %rd35924;
	add.s64 	%rd35928, %rd35927, %rd35925;
	shr.u64 	%rd35929, %rd35928, 32;
	add.s64 	%rd35930, %rd35929, %rd35923;
	mul.wide.u32 	%rd35931, %r8, %r5594;
	shr.u64 	%rd35932, %rd35931, 32;
	and.b64  	%rd35933, %rd35867, 4294967295;
	and.b64  	%rd35934, %rd35931, 4294967295;
	and.b64  	%rd35935, %rd35930, 4294967295;
	add.s64 	%rd35936, %rd35935, %rd35933;
	add.s64 	%rd35937, %rd35936, %rd35934;
	shr.u64 	%rd35938, %rd35937, 32;
	add.s64 	%rd35939, %rd35938, %rd35932;
	mul.wide.u32 	%rd35940, %r9, %r5594;
	shr.u64 	%rd35941, %rd35940, 32;
	and.b64  	%rd35942, %rd35876, 4294967295;
	and.b64  	%rd35943, %rd35940, 4294967295;
	and.b64  	%rd35944, %rd35939, 4294967295;
	add.s64 	%rd35945, %rd35944, %rd35942;
	add.s64 	%rd35946, %rd35945, %rd35943;
	shr.u64 	%rd35947, %rd35946, 32;
	add.s64 	%rd35948, %rd35947, %rd35941;
	mul.wide.u32 	%rd35949, %r10, %r5594;
	shr.u64 	%rd35950, %rd35949, 32;
	and.b64  	%rd35951, %rd35885, 4294967295;
	and.b64  	%rd35952, %rd35949, 4294967295;
	and.b64  	%rd35953, %rd35948, 4294967295;
	add.s64 	%rd35954, %rd35953, %rd35951;
	add.s64 	%rd35955, %rd35954, %rd35952;
	shr.u64 	%rd35956, %rd35955, 32;
	add.s64 	%rd35957, %rd35956, %rd35950;
	mul.wide.u32 	%rd35958, %r11, %r5594;
	shr.u64 	%rd35959, %rd35958, 32;
	and.b64  	%rd35960, %rd35894, 4294967295;
	and.b64  	%rd35961, %rd35958, 4294967295;
	and.b64  	%rd35962, %rd35957, 4294967295;
	add.s64 	%rd35963, %rd35962, %rd35960;
	add.s64 	%rd35964, %rd35963, %rd35961;
	shr.u64 	%rd35965, %rd35964, 32;
	add.s64 	%rd35966, %rd35965, %rd35959;
	mul.wide.u32 	%rd35967, %r12, %r5594;
	shr.u64 	%rd35968, %rd35967, 32;
	and.b64  	%rd35969, %rd35903, 4294967295;
	and.b64  	%rd35970, %rd35967, 4294967295;
	and.b64  	%rd35971, %rd35966, 4294967295;
	add.s64 	%rd35972, %rd35971, %rd35969;
	add.s64 	%rd35973, %rd35972, %rd35970;
	shr.u64 	%rd35974, %rd35973, 32;
	add.s64 	%rd35975, %rd35974, %rd35968;
	mul.wide.u32 	%rd35976, %r13, %r5594;
	shr.u64 	%rd35977, %rd35976, 32;
	and.b64  	%rd35978, %rd35912, 4294967295;
	and.b64  	%rd35979, %rd35976, 4294967295;
	and.b64  	%rd35980, %rd35975, 4294967295;
	add.s64 	%rd35981, %rd35980, %rd35978;
	add.s64 	%rd35982, %rd35981, %rd35979;
	shr.u64 	%rd35983, %rd35982, 32;
	add.s64 	%rd35984, %rd35983, %rd35977;
	add.s64 	%rd35985, %rd35914, %rd35984;
	and.b64  	%rd35986, %rd35928, 4294967295;
	add.s64 	%rd35987, %rd35744, %rd35986;
	cvt.u32.u64 	%r5595, %rd35987;
	shr.u64 	%rd35988, %rd35987, 32;
	add.s64 	%rd35989, %rd35988, %rd35743;
	and.b64  	%rd35990, %rd35937, 4294967295;
	add.s64 	%rd35991, %rd35989, %rd35990;
	add.s64 	%rd35992, %rd35991, %rd35864;
	shr.u64 	%rd35993, %rd35992, 32;
	add.s64 	%rd35994, %rd35993, %rd35862;
	mul.wide.u32 	%rd35995, %r7260, %r7260;
	shr.u64 	%rd35996, %rd35995, 32;
	and.b64  	%rd35997, %rd35946, 4294967295;
	and.b64  	%rd35998, %rd35995, 4294967293;
	and.b64  	%rd35999, %rd35994, 4294967295;
	add.s64 	%rd36000, %rd35999, %rd35997;
	add.s64 	%rd36001, %rd36000, %rd35998;
	shr.u64 	%rd36002, %rd36001, 32;
	add.s64 	%rd36003, %rd36002, %rd35996;
	mul.wide.u32 	%rd36004, %r7261, %r7260;
	shr.u64 	%rd36005, %rd36004, 32;
	and.b64  	%rd36006, %rd35955, 4294967295;
	and.b64  	%rd36007, %rd36004, 4294967295;
	and.b64  	%rd36008, %rd36003, 4294967295;
	add.s64 	%rd36009, %rd36008, %rd36006;
	add.s64 	%rd36010, %rd36009, %rd36007;
	shr.u64 	%rd36011, %rd36010, 32;
	add.s64 	%rd36012, %rd36011, %rd36005;
	mul.wide.u32 	%rd36013, %r7262, %r7260;
	shr.u64 	%rd36014, %rd36013, 32;
	and.b64  	%rd36015, %rd35964, 4294967295;
	and.b64  	%rd36016, %rd36013, 4294967295;
	and.b64  	%rd36017, %rd36012, 4294967295;
	add.s64 	%rd36018, %rd36017, %rd36015;
	add.s64 	%rd36019, %rd36018, %rd36016;
	shr.u64 	%rd36020, %rd36019, 32;
	add.s64 	%rd36021, %rd36020, %rd36014;
	mul.wide.u32 	%rd36022, %r7263, %r7260;
	shr.u64 	%rd36023, %rd36022, 32;
	and.b64  	%rd36024, %rd35973, 4294967295;
	and.b64  	%rd36025, %rd36022, 4294967295;
	and.b64  	%rd36026, %rd36021, 4294967295;
	add.s64 	%rd36027, %rd36026, %rd36024;
	add.s64 	%rd36028, %rd36027, %rd36025;
	shr.u64 	%rd36029, %rd36028, 32;
	add.s64 	%rd36030, %rd36029, %rd36023;
	mul.wide.u32 	%rd36031, %r7264, %r7260;
	shr.u64 	%rd36032, %rd36031, 32;
	and.b64  	%rd36033, %rd35982, 4294967295;
	and.b64  	%rd36034, %rd36031, 4294967295;
	and.b64  	%rd36035, %rd36030, 4294967295;
	add.s64 	%rd36036, %rd36035, %rd36033;
	add.s64 	%rd36037, %rd36036, %rd36034;
	shr.u64 	%rd36038, %rd36037, 32;
	add.s64 	%rd36039, %rd36038, %rd36032;
	mul.wide.u32 	%rd36040, %r7265, %r7260;
	shr.u64 	%rd36041, %rd36040, 32;
	and.b64  	%rd36042, %rd35985, 4294967295;
	and.b64  	%rd36043, %rd36040, 4294967295;
	and.b64  	%rd36044, %rd36039, 4294967295;
	add.s64 	%rd36045, %rd36044, %rd36042;
	add.s64 	%rd36046, %rd36045, %rd36043;
	shr.u64 	%rd36047, %rd36046, 32;
	add.s64 	%rd36048, %rd36047, %rd36041;
	mul.lo.s32 	%r5596, %r22, %r5595;
	mul.wide.u32 	%rd36049, %r6, %r5596;
	shr.u64 	%rd36050, %rd36049, 32;
	and.b64  	%rd36051, %rd35987, 4294967295;
	and.b64  	%rd36052, %rd36049, 4294967295;
	add.s64 	%rd36053, %rd36052, %rd36051;
	shr.u64 	%rd36054, %rd36053, 32;
	add.s64 	%rd36055, %rd36054, %rd36050;
	mul.wide.u32 	%rd36056, %r7, %r5596;
	shr.u64 	%rd36057, %rd36056, 32;
	and.b64  	%rd36058, %rd35992, 4294967295;
	and.b64  	%rd36059, %rd36056, 4294967295;
	and.b64  	%rd36060, %rd36055, 4294967295;
	add.s64 	%rd36061, %rd36060, %rd36058;
	add.s64 	%rd36062, %rd36061, %rd36059;
	shr.u64 	%rd36063, %rd36062, 32;
	add.s64 	%rd36064, %rd36063, %rd36057;
	mul.wide.u32 	%rd36065, %r8, %r5596;
	shr.u64 	%rd36066, %rd36065, 32;
	and.b64  	%rd36067, %rd36001, 4294967295;
	and.b64  	%rd36068, %rd36065, 4294967295;
	and.b64  	%rd36069, %rd36064, 4294967295;
	add.s64 	%rd36070, %rd36069, %rd36067;
	add.s64 	%rd36071, %rd36070, %rd36068;
	shr.u64 	%rd36072, %rd36071, 32;
	add.s64 	%rd36073, %rd36072, %rd36066;
	mul.wide.u32 	%rd36074, %r9, %r5596;
	shr.u64 	%rd36075, %rd36074, 32;
	and.b64  	%rd36076, %rd36010, 4294967295;
	and.b64  	%rd36077, %rd36074, 4294967295;
	and.b64  	%rd36078, %rd36073, 4294967295;
	add.s64 	%rd36079, %rd36078, %rd36076;
	add.s64 	%rd36080, %rd36079, %rd36077;
	shr.u64 	%rd36081, %rd36080, 32;
	add.s64 	%rd36082, %rd36081, %rd36075;
	mul.wide.u32 	%rd36083, %r10, %r5596;
	shr.u64 	%rd36084, %rd36083, 32;
	and.b64  	%rd36085, %rd36019, 4294967295;
	and.b64  	%rd36086, %rd36083, 4294967295;
	and.b64  	%rd36087, %rd36082, 4294967295;
	add.s64 	%rd36088, %rd36087, %rd36085;
	add.s64 	%rd36089, %rd36088, %rd36086;
	shr.u64 	%rd36090, %rd36089, 32;
	add.s64 	%rd36091, %rd36090, %rd36084;
	mul.wide.u32 	%rd36092, %r11, %r5596;
	shr.u64 	%rd36093, %rd36092, 32;
	and.b64  	%rd36094, %rd36028, 4294967295;
	and.b64  	%rd36095, %rd36092, 4294967295;
	and.b64  	%rd36096, %rd36091, 4294967295;
	add.s64 	%rd36097, %rd36096, %rd36094;
	add.s64 	%rd36098, %rd36097, %rd36095;
	shr.u64 	%rd36099, %rd36098, 32;
	add.s64 	%rd36100, %rd36099, %rd36093;
	mul.wide.u32 	%rd36101, %r12, %r5596;
	shr.u64 	%rd36102, %rd36101, 32;
	and.b64  	%rd36103, %rd36037, 4294967295;
	and.b64  	%rd36104, %rd36101, 4294967295;
	and.b64  	%rd36105, %rd36100, 4294967295;
	add.s64 	%rd36106, %rd36105, %rd36103;
	add.s64 	%rd36107, %rd36106, %rd36104;
	shr.u64 	%rd36108, %rd36107, 32;
	add.s64 	%rd36109, %rd36108, %rd36102;
	mul.wide.u32 	%rd36110, %r13, %r5596;
	shr.u64 	%rd36111, %rd36110, 32;
	and.b64  	%rd36112, %rd36046, 4294967295;
	and.b64  	%rd36113, %rd36110, 4294967295;
	and.b64  	%rd36114, %rd36109, 4294967295;
	add.s64 	%rd36115, %rd36114, %rd36112;
	add.s64 	%rd36116, %rd36115, %rd36113;
	shr.u64 	%rd36117, %rd36116, 32;
	add.s64 	%rd36118, %rd36117, %rd36111;
	add.s64 	%rd36119, %rd36048, %rd36118;
	and.b64  	%rd36120, %rd36062, 4294967295;
	add.s64 	%rd36121, %rd35750, %rd36120;
	cvt.u32.u64 	%r5597, %rd36121;
	shr.u64 	%rd36122, %rd36121, 32;
	add.s64 	%rd36123, %rd36122, %rd35749;
	and.b64  	%rd36124, %rd36071, 4294967295;
	add.s64 	%rd36125, %rd36123, %rd36124;
	add.s64 	%rd36126, %rd36125, %rd35873;
	shr.u64 	%rd36127, %rd36126, 32;
	add.s64 	%rd36128, %rd36127, %rd35871;
	and.b64  	%rd36129, %rd36080, 4294967295;
	and.b64  	%rd36130, %rd36128, 4294967295;
	add.s64 	%rd36131, %rd36130, %rd36129;
	add.s64 	%rd36132, %rd36131, %rd36007;
	shr.u64 	%rd36133, %rd36132, 32;
	add.s64 	%rd36134, %rd36133, %rd36005;
	mul.wide.u32 	%rd36135, %r7261, %r7261;
	shr.u64 	%rd36136, %rd36135, 32;
	and.b64  	%rd36137, %rd36089, 4294967295;
	and.b64  	%rd36138, %rd36135, 4294967293;
	and.b64  	%rd36139, %rd36134, 4294967295;
	add.s64 	%rd36140, %rd36139, %rd36137;
	add.s64 	%rd36141, %rd36140, %rd36138;
	shr.u64 	%rd36142, %rd36141, 32;
	add.s64 	%rd36143, %rd36142, %rd36136;
	mul.wide.u32 	%rd36144, %r7262, %r7261;
	shr.u64 	%rd36145, %rd36144, 32;
	and.b64  	%rd36146, %rd36098, 4294967295;
	and.b64  	%rd36147, %rd36144, 4294967295;
	and.b64  	%rd36148, %rd36143, 4294967295;
	add.s64 	%rd36149, %rd36148, %rd36146;
	add.s64 	%rd36150, %rd36149, %rd36147;
	shr.u64 	%rd36151, %rd36150, 32;
	add.s64 	%rd36152, %rd36151, %rd36145;
	mul.wide.u32 	%rd36153, %r7263, %r7261;
	shr.u64 	%rd36154, %rd36153, 32;
	and.b64  	%rd36155, %rd36107, 4294967295;
	and.b64  	%rd36156, %rd36153, 4294967295;
	and.b64  	%rd36157, %rd36152, 4294967295;
	add.s64 	%rd36158, %rd36157, %rd36155;
	add.s64 	%rd36159, %rd36158, %rd36156;
	shr.u64 	%rd36160, %rd36159, 32;
	add.s64 	%rd36161, %rd36160, %rd36154;
	mul.wide.u32 	%rd36162, %r7264, %r7261;
	shr.u64 	%rd36163, %rd36162, 32;
	and.b64  	%rd36164, %rd36116, 4294967295;
	and.b64  	%rd36165, %rd36162, 4294967295;
	and.b64  	%rd36166, %rd36161, 4294967295;
	add.s64 	%rd36167, %rd36166, %rd36164;
	add.s64 	%rd36168, %rd36167, %rd36165;
	shr.u64 	%rd36169, %rd36168, 32;
	add.s64 	%rd36170, %rd36169, %rd36163;
	mul.wide.u32 	%rd36171, %r7265, %r7261;
	shr.u64 	%rd36172, %rd36171, 32;
	and.b64  	%rd36173, %rd36119, 4294967295;
	and.b64  	%rd36174, %rd36171, 4294967295;
	and.b64  	%rd36175, %rd36170, 4294967295;
	add.s64 	%rd36176, %rd36175, %rd36173;
	add.s64 	%rd36177, %rd36176, %rd36174;
	shr.u64 	%rd36178, %rd36177, 32;
	add.s64 	%rd36179, %rd36178, %rd36172;
	mul.lo.s32 	%r5598, %r22, %r5597;
	mul.wide.u32 	%rd36180, %r6, %r5598;
	shr.u64 	%rd36181, %rd36180, 32;
	and.b64  	%rd36182, %rd36121, 4294967295;
	and.b64  	%rd36183, %rd36180, 4294967295;
	add.s64 	%rd36184, %rd36183, %rd36182;
	shr.u64 	%rd36185, %rd36184, 32;
	add.s64 	%rd36186, %rd36185, %rd36181;
	mul.wide.u32 	%rd36187, %r7, %r5598;
	shr.u64 	%rd36188, %rd36187, 32;
	and.b64  	%rd36189, %rd36126, 4294967295;
	and.b64  	%rd36190, %rd36187, 4294967295;
	and.b64  	%rd36191, %rd36186, 4294967295;
	add.s64 	%rd36192, %rd36191, %rd36189;
	add.s64 	%rd36193, %rd36192, %rd36190;
	shr.u64 	%rd36194, %rd36193, 32;
	add.s64 	%rd36195, %rd36194, %rd36188;
	mul.wide.u32 	%rd36196, %r8, %r5598;
	shr.u64 	%rd36197, %rd36196, 32;
	and.b64  	%rd36198, %rd36132, 4294967295;
	and.b64  	%rd36199, %rd36196, 4294967295;
	and.b64  	%rd36200, %rd36195, 4294967295;
	add.s64 	%rd36201, %rd36200, %rd36198;
	add.s64 	%rd36202, %rd36201, %rd36199;
	shr.u64 	%rd36203, %rd36202, 32;
	add.s64 	%rd36204, %rd36203, %rd36197;
	mul.wide.u32 	%rd36205, %r9, %r5598;
	shr.u64 	%rd36206, %rd36205, 32;
	and.b64  	%rd36207, %rd36141, 4294967295;
	and.b64  	%rd36208, %rd36205, 4294967295;
	and.b64  	%rd36209, %rd36204, 4294967295;
	add.s64 	%rd36210, %rd36209, %rd36207;
	add.s64 	%rd36211, %rd36210, %rd36208;
	shr.u64 	%rd36212, %rd36211, 32;
	add.s64 	%rd36213, %rd36212, %rd36206;
	mul.wide.u32 	%rd36214, %r10, %r5598;
	shr.u64 	%rd36215, %rd36214, 32;
	and.b64  	%rd36216, %rd36150, 4294967295;
	and.b64  	%rd36217, %rd36214, 4294967295;
	and.b64  	%rd36218, %rd36213, 4294967295;
	add.s64 	%rd36219, %rd36218, %rd36216;
	add.s64 	%rd36220, %rd36219, %rd36217;
	shr.u64 	%rd36221, %rd36220, 32;
	add.s64 	%rd36222, %rd36221, %rd36215;
	mul.wide.u32 	%rd36223, %r11, %r5598;
	shr.u64 	%rd36224, %rd36223, 32;
	and.b64  	%rd36225, %rd36159, 4294967295;
	and.b64  	%rd36226, %rd36223, 4294967295;
	and.b64  	%rd36227, %rd36222, 4294967295;
	add.s64 	%rd36228, %rd36227, %rd36225;
	add.s64 	%rd36229, %rd36228, %rd36226;
	shr.u64 	%rd36230, %rd36229, 32;
	add.s64 	%rd36231, %rd36230, %rd36224;
	mul.wide.u32 	%rd36232, %r12, %r5598;
	shr.u64 	%rd36233, %rd36232, 32;
	and.b64  	%rd36234, %rd36168, 4294967295;
	and.b64  	%rd36235, %rd36232, 4294967295;
	and.b64  	%rd36236, %rd36231, 4294967295;
	add.s64 	%rd36237, %rd36236, %rd36234;
	add.s64 	%rd36238, %rd36237, %rd36235;
	shr.u64 	%rd36239, %rd36238, 32;
	add.s64 	%rd36240, %rd36239, %rd36233;
	mul.wide.u32 	%rd36241, %r13, %r5598;
	shr.u64 	%rd36242, %rd36241, 32;
	and.b64  	%rd36243, %rd36177, 4294967295;
	and.b64  	%rd36244, %rd36241, 4294967295;
	and.b64  	%rd36245, %rd36240, 4294967295;
	add.s64 	%rd36246, %rd36245, %rd36243;
	add.s64 	%rd36247, %rd36246, %rd36244;
	shr.u64 	%rd36248, %rd36247, 32;
	add.s64 	%rd36249, %rd36248, %rd36242;
	add.s64 	%rd36250, %rd36179, %rd36249;
	and.b64  	%rd36251, %rd36193, 4294967295;
	add.s64 	%rd36252, %rd35756, %rd36251;
	cvt.u32.u64 	%r5599, %rd36252;
	shr.u64 	%rd36253, %rd36252, 32;
	add.s64 	%rd36254, %rd36253, %rd35755;
	and.b64  	%rd36255, %rd36202, 4294967295;
	add.s64 	%rd36256, %rd36254, %rd36255;
	add.s64 	%rd36257, %rd36256, %rd35882;
	shr.u64 	%rd36258, %rd36257, 32;
	add.s64 	%rd36259, %rd36258, %rd35880;
	and.b64  	%rd36260, %rd36211, 4294967295;
	and.b64  	%rd36261, %rd36259, 4294967295;
	add.s64 	%rd36262, %rd36261, %rd36260;
	add.s64 	%rd36263, %rd36262, %rd36016;
	shr.u64 	%rd36264, %rd36263, 32;
	add.s64 	%rd36265, %rd36264, %rd36014;
	and.b64  	%rd36266, %rd36220, 4294967295;
	and.b64  	%rd36267, %rd36265, 4294967295;
	add.s64 	%rd36268, %rd36267, %rd36266;
	add.s64 	%rd36269, %rd36268, %rd36147;
	shr.u64 	%rd36270, %rd36269, 32;
	add.s64 	%rd36271, %rd36270, %rd36145;
	mul.wide.u32 	%rd36272, %r7262, %r7262;
	shr.u64 	%rd36273, %rd36272, 32;
	and.b64  	%rd36274, %rd36229, 4294967295;
	and.b64  	%rd36275, %rd36272, 4294967293;
	and.b64  	%rd36276, %rd36271, 4294967295;
	add.s64 	%rd36277, %rd36276, %rd36274;
	add.s64 	%rd36278, %rd36277, %rd36275;
	shr.u64 	%rd36279, %rd36278, 32;
	add.s64 	%rd36280, %rd36279, %rd36273;
	mul.wide.u32 	%rd36281, %r7263, %r7262;
	shr.u64 	%rd36282, %rd36281, 32;
	and.b64  	%rd36283, %rd36238, 4294967295;
	and.b64  	%rd36284, %rd36281, 4294967295;
	and.b64  	%rd36285, %rd36280, 4294967295;
	add.s64 	%rd36286, %rd36285, %rd36283;
	add.s64 	%rd36287, %rd36286, %rd36284;
	shr.u64 	%rd36288, %rd36287, 32;
	add.s64 	%rd36289, %rd36288, %rd36282;
	mul.wide.u32 	%rd36290, %r7264, %r7262;
	shr.u64 	%rd36291, %rd36290, 32;
	and.b64  	%rd36292, %rd36247, 4294967295;
	and.b64  	%rd36293, %rd36290, 4294967295;
	and.b64  	%rd36294, %rd36289, 4294967295;
	add.s64 	%rd36295, %rd36294, %rd36292;
	add.s64 	%rd36296, %rd36295, %rd36293;
	shr.u64 	%rd36297, %rd36296, 32;
	add.s64 	%rd36298, %rd36297, %rd36291;
	mul.wide.u32 	%rd36299, %r7265, %r7262;
	shr.u64 	%rd36300, %rd36299, 32;
	and.b64  	%rd36301, %rd36250, 4294967295;
	and.b64  	%rd36302, %rd36299, 4294967295;
	and.b64  	%rd36303, %rd36298, 4294967295;
	add.s64 	%rd36304, %rd36303, %rd36301;
	add.s64 	%rd36305, %rd36304, %rd36302;
	shr.u64 	%rd36306, %rd36305, 32;
	add.s64 	%rd36307, %rd36306, %rd36300;
	mul.lo.s32 	%r5600, %r22, %r5599;
	mul.wide.u32 	%rd36308, %r6, %r5600;
	shr.u64 	%rd36309, %rd36308, 32;
	and.b64  	%rd36310, %rd36252, 4294967295;
	and.b64  	%rd36311, %rd36308, 4294967295;
	add.s64 	%rd36312, %rd36311, %rd36310;
	shr.u64 	%rd36313, %rd36312, 32;
	add.s64 	%rd36314, %rd36313, %rd36309;
	mul.wide.u32 	%rd36315, %r7, %r5600;
	shr.u64 	%rd36316, %rd36315, 32;
	and.b64  	%rd36317, %rd36257, 4294967295;
	and.b64  	%rd36318, %rd36315, 4294967295;
	and.b64  	%rd36319, %rd36314, 4294967295;
	add.s64 	%rd36320, %rd36319, %rd36317;
	add.s64 	%rd36321, %rd36320, %rd36318;
	shr.u64 	%rd36322, %rd36321, 32;
	add.s64 	%rd36323, %rd36322, %rd36316;
	mul.wide.u32 	%rd36324, %r8, %r5600;
	shr.u64 	%rd36325, %rd36324, 32;
	and.b64  	%rd36326, %rd36263, 4294967295;
	and.b64  	%rd36327, %rd36324, 4294967295;
	and.b64  	%rd36328, %rd36323, 4294967295;
	add.s64 	%rd36329, %rd36328, %rd36326;
	add.s64 	%rd36330, %rd36329, %rd36327;
	shr.u64 	%rd36331, %rd36330, 32;
	add.s64 	%rd36332, %rd36331, %rd36325;
	mul.wide.u32 	%rd36333, %r9, %r5600;
	shr.u64 	%rd36334, %rd36333, 32;
	and.b64  	%rd36335, %rd36269, 4294967295;
	and.b64  	%rd36336, %rd36333, 4294967295;
	and.b64  	%rd36337, %rd36332, 4294967295;
	add.s64 	%rd36338, %rd36337, %rd36335;
	add.s64 	%rd36339, %rd36338, %rd36336;
	shr.u64 	%rd36340, %rd36339, 32;
	add.s64 	%rd36341, %rd36340, %rd36334;
	mul.wide.u32 	%rd36342, %r10, %r5600;
	shr.u64 	%rd36343, %rd36342, 32;
	and.b64  	%rd36344, %rd36278, 4294967295;
	and.b64  	%rd36345, %rd36342, 4294967295;
	and.b64  	%rd36346, %rd36341, 4294967295;
	add.s64 	%rd36347, %rd36346, %rd36344;
	add.s64 	%rd36348, %rd36347, %rd36345;
	shr.u64 	%rd36349, %rd36348, 32;
	add.s64 	%rd36350, %rd36349, %rd36343;
	mul.wide.u32 	%rd36351, %r11, %r5600;
	shr.u64 	%rd36352, %rd36351, 32;
	and.b64  	%rd36353, %rd36287, 4294967295;
	and.b64  	%rd36354, %rd36351, 4294967295;
	and.b64  	%rd36355, %rd36350, 4294967295;
	add.s64 	%rd36356, %rd36355, %rd36353;
	add.s64 	%rd36357, %rd36356, %rd36354;
	shr.u64 	%rd36358, %rd36357, 32;
	add.s64 	%rd36359, %rd36358, %rd36352;
	mul.wide.u32 	%rd36360, %r12, %r5600;
	shr.u64 	%rd36361, %rd36360, 32;
	and.b64  	%rd36362, %rd36296, 4294967295;
	and.b64  	%rd36363, %rd36360, 4294967295;
	and.b64  	%rd36364, %rd36359, 4294967295;
	add.s64 	%rd36365, %rd36364, %rd36362;
	add.s64 	%rd36366, %rd36365, %rd36363;
	shr.u64 	%rd36367, %rd36366, 32;
	add.s64 	%rd36368, %rd36367, %rd36361;
	mul.wide.u32 	%rd36369, %r13, %r5600;
	shr.u64 	%rd36370, %rd36369, 32;
	and.b64  	%rd36371, %rd36305, 4294967295;
	and.b64  	%rd36372, %rd36369, 4294967295;
	and.b64  	%rd36373, %rd36368, 4294967295;
	add.s64 	%rd36374, %rd36373, %rd36371;
	add.s64 	%rd36375, %rd36374, %rd36372;
	shr.u64 	%rd36376, %rd36375, 32;
	add.s64 	%rd36377, %rd36376, %rd36370;
	add.s64 	%rd36378, %rd36307, %rd36377;
	and.b64  	%rd36379, %rd36321, 4294967295;
	add.s64 	%rd36380, %rd35762, %rd36379;
	cvt.u32.u64 	%r5601, %rd36380;
	shr.u64 	%rd36381, %rd36380, 32;
	add.s64 	%rd36382, %rd36381, %rd35761;
	and.b64  	%rd36383, %rd36330, 4294967295;
	add.s64 	%rd36384, %rd36382, %rd36383;
	add.s64 	%rd36385, %rd36384, %rd35891;
	shr.u64 	%rd36386, %rd36385, 32;
	add.s64 	%rd36387, %rd36386, %rd35889;
	and.b64  	%rd36388, %rd36339, 4294967295;
	and.b64  	%rd36389, %rd36387, 4294967295;
	add.s64 	%rd36390, %rd36389, %rd36388;
	add.s64 	%rd36391, %rd36390, %rd36025;
	shr.u64 	%rd36392, %rd36391, 32;
	add.s64 	%rd36393, %rd36392, %rd36023;
	and.b64  	%rd36394, %rd36348, 4294967295;
	and.b64  	%rd36395, %rd36393, 4294967295;
	add.s64 	%rd36396, %rd36395, %rd36394;
	add.s64 	%rd36397, %rd36396, %rd36156;
	shr.u64 	%rd36398, %rd36397, 32;
	add.s64 	%rd36399, %rd36398, %rd36154;
	and.b64  	%rd36400, %rd36357, 4294967295;
	and.b64  	%rd36401, %rd36399, 4294967295;
	add.s64 	%rd36402, %rd36401, %rd36400;
	add.s64 	%rd36403, %rd36402, %rd36284;
	shr.u64 	%rd36404, %rd36403, 32;
	add.s64 	%rd36405, %rd36404, %rd36282;
	mul.wide.u32 	%rd36406, %r7263, %r7263;
	shr.u64 	%rd36407, %rd36406, 32;
	and.b64  	%rd36408, %rd36366, 4294967295;
	and.b64  	%rd36409, %rd36406, 4294967293;
	and.b64  	%rd36410, %rd36405, 4294967295;
	add.s64 	%rd36411, %rd36410, %rd36408;
	add.s64 	%rd36412, %rd36411, %rd36409;
	shr.u64 	%rd36413, %rd36412, 32;
	add.s64 	%rd36414, %rd36413, %rd36407;
	mul.wide.u32 	%rd36415, %r7264, %r7263;
	shr.u64 	%rd36416, %rd36415, 32;
	and.b64  	%rd36417, %rd36375, 4294967295;
	and.b64  	%rd36418, %rd36415, 4294967295;
	and.b64  	%rd36419, %rd36414, 4294967295;
	add.s64 	%rd36420, %rd36419, %rd36417;
	add.s64 	%rd36421, %rd36420, %rd36418;
	shr.u64 	%rd36422, %rd36421, 32;
	add.s64 	%rd36423, %rd36422, %rd36416;
	mul.wide.u32 	%rd36424, %r7265, %r7263;
	shr.u64 	%rd36425, %rd36424, 32;
	and.b64  	%rd36426, %rd36378, 4294967295;
	and.b64  	%rd36427, %rd36424, 4294967295;
	and.b64  	%rd36428, %rd36423, 4294967295;
	add.s64 	%rd36429, %rd36428, %rd36426;
	add.s64 	%rd36430, %rd36429, %rd36427;
	shr.u64 	%rd36431, %rd36430, 32;
	add.s64 	%rd36432, %rd36431, %rd36425;
	mul.lo.s32 	%r5602, %r22, %r5601;
	mul.wide.u32 	%rd36433, %r6, %r5602;
	shr.u64 	%rd36434, %rd36433, 32;
	and.b64  	%rd36435, %rd36380, 4294967295;
	and.b64  	%rd36436, %rd36433, 4294967295;
	add.s64 	%rd36437, %rd36436, %rd36435;
	shr.u64 	%rd36438, %rd36437, 32;
	add.s64 	%rd36439, %rd36438, %rd36434;
	mul.wide.u32 	%rd36440, %r7, %r5602;
	shr.u64 	%rd36441, %rd36440, 32;
	and.b64  	%rd36442, %rd36385, 4294967295;
	and.b64  	%rd36443, %rd36440, 4294967295;
	and.b64  	%rd36444, %rd36439, 4294967295;
	add.s64 	%rd36445, %rd36444, %rd36442;
	add.s64 	%rd36446, %rd36445, %rd36443;
	shr.u64 	%rd36447, %rd36446, 32;
	add.s64 	%rd36448, %rd36447, %rd36441;
	mul.wide.u32 	%rd36449, %r8, %r5602;
	shr.u64 	%rd36450, %rd36449, 32;
	and.b64  	%rd36451, %rd36391, 4294967295;
	and.b64  	%rd36452, %rd36449, 4294967295;
	and.b64  	%rd36453, %rd36448, 4294967295;
	add.s64 	%rd36454, %rd36453, %rd36451;
	add.s64 	%rd36455, %rd36454, %rd36452;
	shr.u64 	%rd36456, %rd36455, 32;
	add.s64 	%rd36457, %rd36456, %rd36450;
	mul.wide.u32 	%rd36458, %r9, %r5602;
	shr.u64 	%rd36459, %rd36458, 32;
	and.b64  	%rd36460, %rd36397, 4294967295;
	and.b64  	%rd36461, %rd36458, 4294967295;
	and.b64  	%rd36462, %rd36457, 4294967295;
	add.s64 	%rd36463, %rd36462, %rd36460;
	add.s64 	%rd36464, %rd36463, %rd36461;
	shr.u64 	%rd36465, %rd36464, 32;
	add.s64 	%rd36466, %rd36465, %rd36459;
	mul.wide.u32 	%rd36467, %r10, %r5602;
	shr.u64 	%rd36468, %rd36467, 32;
	and.b64  	%rd36469, %rd36403, 4294967295;
	and.b64  	%rd36470, %rd36467, 4294967295;
	and.b64  	%rd36471, %rd36466, 4294967295;
	add.s64 	%rd36472, %rd36471, %rd36469;
	add.s64 	%rd36473, %rd36472, %rd36470;
	shr.u64 	%rd36474, %rd36473, 32;
	add.s64 	%rd36475, %rd36474, %rd36468;
	mul.wide.u32 	%rd36476, %r11, %r5602;
	shr.u64 	%rd36477, %rd36476, 32;
	and.b64  	%rd36478, %rd36412, 4294967295;
	and.b64  	%rd36479, %rd36476, 4294967295;
	and.b64  	%rd36480, %rd36475, 4294967295;
	add.s64 	%rd36481, %rd36480, %rd36478;
	add.s64 	%rd36482, %rd36481, %rd36479;
	shr.u64 	%rd36483, %rd36482, 32;
	add.s64 	%rd36484, %rd36483, %rd36477;
	mul.wide.u32 	%rd36485, %r12, %r5602;
	shr.u64 	%rd36486, %rd36485, 32;
	and.b64  	%rd36487, %rd36421, 4294967295;
	and.b64  	%rd36488, %rd36485, 4294967295;
	and.b64  	%rd36489, %rd36484, 4294967295;
	add.s64 	%rd36490, %rd36489, %rd36487;
	add.s64 	%rd36491, %rd36490, %rd36488;
	shr.u64 	%rd36492, %rd36491, 32;
	add.s64 	%rd36493, %rd36492, %rd36486;
	mul.wide.u32 	%rd36494, %r13, %r5602;
	shr.u64 	%rd36495, %rd36494, 32;
	and.b64  	%rd36496, %rd36430, 4294967295;
	and.b64  	%rd36497, %rd36494, 4294967295;
	and.b64  	%rd36498, %rd36493, 4294967295;
	add.s64 	%rd36499, %rd36498, %rd36496;
	add.s64 	%rd36500, %rd36499, %rd36497;
	shr.u64 	%rd36501, %rd36500, 32;
	add.s64 	%rd36502, %rd36501, %rd36495;
	add.s64 	%rd36503, %rd36432, %rd36502;
	and.b64  	%rd36504, %rd36446, 4294967295;
	add.s64 	%rd36505, %rd35768, %rd36504;
	cvt.u32.u64 	%r5603, %rd36505;
	shr.u64 	%rd36506, %rd36505, 32;
	add.s64 	%rd36507, %rd36506, %rd35767;
	and.b64  	%rd36508, %rd36455, 4294967295;
	add.s64 	%rd36509, %rd36507, %rd36508;
	add.s64 	%rd36510, %rd36509, %rd35900;
	shr.u64 	%rd36511, %rd36510, 32;
	add.s64 	%rd36512, %rd36511, %rd35898;
	and.b64  	%rd36513, %rd36464, 4294967295;
	and.b64  	%rd36514, %rd36512, 4294967295;
	add.s64 	%rd36515, %rd36514, %rd36513;
	add.s64 	%rd36516, %rd36515, %rd36034;
	shr.u64 	%rd36517, %rd36516, 32;
	add.s64 	%rd36518, %rd36517, %rd36032;
	and.b64  	%rd36519, %rd36473, 4294967295;
	and.b64  	%rd36520, %rd36518, 4294967295;
	add.s64 	%rd36521, %rd36520, %rd36519;
	add.s64 	%rd36522, %rd36521, %rd36165;
	shr.u64 	%rd36523, %rd36522, 32;
	add.s64 	%rd36524, %rd36523, %rd36163;
	and.b64  	%rd36525, %rd36482, 4294967295;
	and.b64  	%rd36526, %rd36524, 4294967295;
	add.s64 	%rd36527, %rd36526, %rd36525;
	add.s64 	%rd36528, %rd36527, %rd36293;
	shr.u64 	%rd36529, %rd36528, 32;
	add.s64 	%rd36530, %rd36529, %rd36291;
	and.b64  	%rd36531, %rd36491, 4294967295;
	and.b64  	%rd36532, %rd36530, 4294967295;
	add.s64 	%rd36533, %rd36532, %rd36531;
	add.s64 	%rd36534, %rd36533, %rd36418;
	shr.u64 	%rd36535, %rd36534, 32;
	add.s64 	%rd36536, %rd36535, %rd36416;
	mul.wide.u32 	%rd36537, %r7264, %r7264;
	shr.u64 	%rd36538, %rd36537, 32;
	and.b64  	%rd36539, %rd36500, 4294967295;
	and.b64  	%rd36540, %rd36537, 4294967293;
	and.b64  	%rd36541, %rd36536, 4294967295;
	add.s64 	%rd36542, %rd36541, %rd36539;
	add.s64 	%rd36543, %rd36542, %rd36540;
	shr.u64 	%rd36544, %rd36543, 32;
	add.s64 	%rd36545, %rd36544, %rd36538;
	mul.wide.u32 	%rd36546, %r7265, %r7264;
	shr.u64 	%rd36547, %rd36546, 32;
	and.b64  	%rd36548, %rd36503, 4294967295;
	and.b64  	%rd36549, %rd36546, 4294967295;
	and.b64  	%rd36550, %rd36545, 4294967295;
	add.s64 	%rd36551, %rd36550, %rd36548;
	add.s64 	%rd36552, %rd36551, %rd36549;
	shr.u64 	%rd36553, %rd36552, 32;
	add.s64 	%rd36554, %rd36553, %rd36547;
	mul.lo.s32 	%r5604, %r22, %r5603;
	mul.wide.u32 	%rd36555, %r6, %r5604;
	shr.u64 	%rd36556, %rd36555, 32;
	and.b64  	%rd36557, %rd36505, 4294967295;
	and.b64  	%rd36558, %rd36555, 4294967295;
	add.s64 	%rd36559, %rd36558, %rd36557;
	shr.u64 	%rd36560, %rd36559, 32;
	add.s64 	%rd36561, %rd36560, %rd36556;
	mul.wide.u32 	%rd36562, %r7, %r5604;
	shr.u64 	%rd36563, %rd36562, 32;
	and.b64  	%rd36564, %rd36510, 4294967295;
	and.b64  	%rd36565, %rd36562, 4294967295;
	and.b64  	%rd36566, %rd36561, 4294967295;
	add.s64 	%rd36567, %rd36566, %rd36564;
	add.s64 	%rd36568, %rd36567, %rd36565;
	shr.u64 	%rd36569, %rd36568, 32;
	add.s64 	%rd36570, %rd36569, %rd36563;
	mul.wide.u32 	%rd36571, %r8, %r5604;
	shr.u64 	%rd36572, %rd36571, 32;
	and.b64  	%rd36573, %rd36516, 4294967295;
	and.b64  	%rd36574, %rd36571, 4294967295;
	and.b64  	%rd36575, %rd36570, 4294967295;
	add.s64 	%rd36576, %rd36575, %rd36573;
	add.s64 	%rd36577, %rd36576, %rd36574;
	shr.u64 	%rd36578, %rd36577, 32;
	add.s64 	%rd36579, %rd36578, %rd36572;
	mul.wide.u32 	%rd36580, %r9, %r5604;
	shr.u64 	%rd36581, %rd36580, 32;
	and.b64  	%rd36582, %rd36522, 4294967295;
	and.b64  	%rd36583, %rd36580, 4294967295;
	and.b64  	%rd36584, %rd36579, 4294967295;
	add.s64 	%rd36585, %rd36584, %rd36582;
	add.s64 	%rd36586, %rd36585, %rd36583;
	shr.u64 	%rd36587, %rd36586, 32;
	add.s64 	%rd36588, %rd36587, %rd36581;
	mul.wide.u32 	%rd36589, %r10, %r5604;
	shr.u64 	%rd36590, %rd36589, 32;
	and.b64  	%rd36591, %rd36528, 4294967295;
	and.b64  	%rd36592, %rd36589, 4294967295;
	and.b64  	%rd36593, %rd36588, 4294967295;
	add.s64 	%rd36594, %rd36593, %rd36591;
	add.s64 	%rd36595, %rd36594, %rd36592;
	shr.u64 	%rd36596, %rd36595, 32;
	add.s64 	%rd36597, %rd36596, %rd36590;
	mul.wide.u32 	%rd36598, %r11, %r5604;
	shr.u64 	%rd36599, %rd36598, 32;
	and.b64  	%rd36600, %rd36534, 4294967295;
	and.b64  	%rd36601, %rd36598, 4294967295;
	and.b64  	%rd36602, %rd36597, 4294967295;
	add.s64 	%rd36603, %rd36602, %rd36600;
	add.s64 	%rd36604, %rd36603, %rd36601;
	shr.u64 	%rd36605, %rd36604, 32;
	add.s64 	%rd36606, %rd36605, %rd36599;
	mul.wide.u32 	%rd36607, %r12, %r5604;
	shr.u64 	%rd36608, %rd36607, 32;
	and.b64  	%rd36609, %rd36543, 4294967295;
	and.b64  	%rd36610, %rd36607, 4294967295;
	and.b64  	%rd36611, %rd36606, 4294967295;
	add.s64 	%rd36612, %rd36611, %rd36609;
	add.s64 	%rd36613, %rd36612, %rd36610;
	shr.u64 	%rd36614, %rd36613, 32;
	add.s64 	%rd36615, %rd36614, %rd36608;
	mul.wide.u32 	%rd36616, %r13, %r5604;
	shr.u64 	%rd36617, %rd36616, 32;
	and.b64  	%rd36618, %rd36552, 4294967295;
	and.b64  	%rd36619, %rd36616, 4294967295;
	and.b64  	%rd36620, %rd36615, 4294967295;
	add.s64 	%rd36621, %rd36620, %rd36618;
	add.s64 	%rd36622, %rd36621, %rd36619;
	shr.u64 	%rd36623, %rd36622, 32;
	add.s64 	%rd36624, %rd36623, %rd36617;
	add.s64 	%rd36625, %rd36554, %rd36624;
	and.b64  	%rd36626, %rd36568, 4294967295;
	add.s64 	%rd36627, %rd35774, %rd36626;
	cvt.u32.u64 	%r5605, %rd36627;
	shr.u64 	%rd36628, %rd36627, 32;
	add.s64 	%rd36629, %rd36628, %rd35773;
	and.b64  	%rd36630, %rd36577, 4294967295;
	add.s64 	%rd36631, %rd36629, %rd36630;
	add.s64 	%rd36632, %rd36631, %rd35909;
	shr.u64 	%rd36633, %rd36632, 32;
	add.s64 	%rd36634, %rd36633, %rd35907;
	and.b64  	%rd36635, %rd36586, 4294967295;
	and.b64  	%rd36636, %rd36634, 4294967295;
	add.s64 	%rd36637, %rd36636, %rd36635;
	add.s64 	%rd36638, %rd36637, %rd36043;
	shr.u64 	%rd36639, %rd36638, 32;
	add.s64 	%rd36640, %rd36639, %rd36041;
	and.b64  	%rd36641, %rd36595, 4294967295;
	and.b64  	%rd36642, %rd36640, 4294967295;
	add.s64 	%rd36643, %rd36642, %rd36641;
	add.s64 	%rd36644, %rd36643, %rd36174;
	shr.u64 	%rd36645, %rd36644, 32;
	add.s64 	%rd36646, %rd36645, %rd36172;
	and.b64  	%rd36647, %rd36604, 4294967295;
	and.b64  	%rd36648, %rd36646, 4294967295;
	add.s64 	%rd36649, %rd36648, %rd36647;
	add.s64 	%rd36650, %rd36649, %rd36302;
	shr.u64 	%rd36651, %rd36650, 32;
	add.s64 	%rd36652, %rd36651, %rd36300;
	and.b64  	%rd36653, %rd36613, 4294967295;
	and.b64  	%rd36654, %rd36652, 4294967295;
	add.s64 	%rd36655, %rd36654, %rd36653;
	add.s64 	%rd36656, %rd36655, %rd36427;
	shr.u64 	%rd36657, %rd36656, 32;
	add.s64 	%rd36658, %rd36657, %rd36425;
	and.b64  	%rd36659, %rd36622, 4294967295;
	and.b64  	%rd36660, %rd36658, 4294967295;
	add.s64 	%rd36661, %rd36660, %rd36659;
	add.s64 	%rd36662, %rd36661, %rd36549;
	shr.u64 	%rd36663, %rd36662, 32;
	add.s64 	%rd36664, %rd36663, %rd36547;
	mul.wide.u32 	%rd36665, %r7265, %r7265;
	{ .reg .b32 tmp; mov.b64 {tmp, %r5606}, %rd36665; }
	and.b64  	%rd36666, %rd36625, 4294967295;
	and.b64  	%rd36667, %rd36665, 4294967293;
	and.b64  	%rd36668, %rd36664, 4294967295;
	add.s64 	%rd36669, %rd36668, %rd36666;
	add.s64 	%rd36670, %rd36669, %rd36667;
	{ .reg .b32 tmp; mov.b64 {tmp, %r5607}, %rd36670; }
	add.s32 	%r5608, %r5607, %r5606;
	mul.lo.s32 	%r5609, %r22, %r5605;
	mul.wide.u32 	%rd36671, %r6, %r5609;
	shr.u64 	%rd36672, %rd36671, 32;
	and.b64  	%rd36673, %rd36627, 4294967295;
	and.b64  	%rd36674, %rd36671, 4294967295;
	add.s64 	%rd36675, %rd36674, %rd36673;
	shr.u64 	%rd36676, %rd36675, 32;
	add.s64 	%rd36677, %rd36676, %rd36672;
	mul.wide.u32 	%rd36678, %r7, %r5609;
	shr.u64 	%rd36679, %rd36678, 32;
	and.b64  	%rd36680, %rd36632, 4294967295;
	and.b64  	%rd36681, %rd36678, 4294967295;
	and.b64  	%rd36682, %rd36677, 4294967295;
	add.s64 	%rd36683, %rd36682, %rd36680;
	add.s64 	%rd36684, %rd36683, %rd36681;
	cvt.u32.u64 	%r7274, %rd36684;
	shr.u64 	%rd36685, %rd36684, 32;
	add.s64 	%rd36686, %rd36685, %rd36679;
	mul.wide.u32 	%rd36687, %r8, %r5609;
	shr.u64 	%rd36688, %rd36687, 32;
	and.b64  	%rd36689, %rd36638, 4294967295;
	and.b64  	%rd36690, %rd36687, 4294967295;
	and.b64  	%rd36691, %rd36686, 4294967295;
	add.s64 	%rd36692, %rd36691, %rd36689;
	add.s64 	%rd36693, %rd36692, %rd36690;
	cvt.u32.u64 	%r7275, %rd36693;
	shr.u64 	%rd36694, %rd36693, 32;
	add.s64 	%rd36695, %rd36694, %rd36688;
	mul.wide.u32 	%rd36696, %r9, %r5609;
	shr.u64 	%rd36697, %rd36696, 32;
	and.b64  	%rd36698, %rd36644, 4294967295;
	and.b64  	%rd36699, %rd36696, 4294967295;
	and.b64  	%rd36700, %rd36695, 4294967295;
	add.s64 	%rd36701, %rd36700, %rd36698;
	add.s64 	%rd36702, %rd36701, %rd36699;
	cvt.u32.u64 	%r7276, %rd36702;
	shr.u64 	%rd36703, %rd36702, 32;
	add.s64 	%rd36704, %rd36703, %rd36697;
	mul.wide.u32 	%rd36705, %r10, %r5609;
	shr.u64 	%rd36706, %rd36705, 32;
	and.b64  	%rd36707, %rd36650, 4294967295;
	and.b64  	%rd36708, %rd36705, 4294967295;
	and.b64  	%rd36709, %rd36704, 4294967295;
	add.s64 	%rd36710, %rd36709, %rd36707;
	add.s64 	%rd36711, %rd36710, %rd36708;
	cvt.u32.u64 	%r7277, %rd36711;
	shr.u64 	%rd36712, %rd36711, 32;
	add.s64 	%rd36713, %rd36712, %rd36706;
	mul.wide.u32 	%rd36714, %r11, %r5609;
	shr.u64 	%rd36715, %rd36714, 32;
	and.b64  	%rd36716, %rd36656, 4294967295;
	and.b64  	%rd36717, %rd36714, 4294967295;
	and.b64  	%rd36718, %rd36713, 4294967295;
	add.s64 	%rd36719, %rd36718, %rd36716;
	add.s64 	%rd36720, %rd36719, %rd36717;
	cvt.u32.u64 	%r7278, %rd36720;
	shr.u64 	%rd36721, %rd36720, 32;
	add.s64 	%rd36722, %rd36721, %rd36715;
	mul.wide.u32 	%rd36723, %r12, %r5609;
	shr.u64 	%rd36724, %rd36723, 32;
	and.b64  	%rd36725, %rd36662, 4294967295;
	and.b64  	%rd36726, %rd36723, 4294967295;
	and.b64  	%rd36727, %rd36722, 4294967295;
	add.s64 	%rd36728, %rd36727, %rd36725;
	add.s64 	%rd36729, %rd36728, %rd36726;
	cvt.u32.u64 	%r7279, %rd36729;
	shr.u64 	%rd36730, %rd36729, 32;
	add.s64 	%rd36731, %rd36730, %rd36724;
	mul.wide.u32 	%rd36732, %r13, %r5609;
	{ .reg .b32 tmp; mov.b64 {tmp, %r5610}, %rd36732; }
	and.b64  	%rd36733, %rd36670, 4294967295;
	and.b64  	%rd36734, %rd36732, 4294967295;
	and.b64  	%rd36735, %rd36731, 4294967295;
	add.s64 	%rd36736, %rd36735, %rd36733;
	add.s64 	%rd36737, %rd36736, %rd36734;
	cvt.u32.u64 	%r7280, %rd36737;
	{ .reg .b32 tmp; mov.b64 {tmp, %r5611}, %rd36737; }
	add.s32 	%r5612, %r5611, %r5610;
	add.s32 	%r7281, %r5608, %r5612;
	setp.lt.u32 	%p3700, %r7281, %r13;
	@%p3700 bra 	$L__BB0_1071;
	setp.gt.u32 	%p3701, %r7281, %r13;
	@%p3701 bra 	$L__BB0_1070;
	setp.gt.u32 	%p3702, %r12, %r7280;
	@%p3702 bra 	$L__BB0_1071;
	setp.lt.u32 	%p3703, %r12, %r7280;
	@%p3703 bra 	$L__BB0_1070;
	setp.gt.u32 	%p3704, %r11, %r7279;
	@%p3704 bra 	$L__BB0_1071;
	setp.lt.u32 	%p3705, %r11, %r7279;
	@%p3705 bra 	$L__BB0_1070;
	setp.gt.u32 	%p3706, %r10, %r7278;
	@%p3706 bra 	$L__BB0_1071;
	setp.lt.u32 	%p3707, %r10, %r7278;
	@%p3707 bra 	$L__BB0_1070;
	setp.gt.u32 	%p3708, %r9, %r7277;
	@%p3708 bra 	$L__BB0_1071;
	setp.lt.u32 	%p3709, %r9, %r7277;
	@%p3709 bra 	$L__BB0_1070;
	setp.gt.u32 	%p3710, %r8, %r7276;
	@%p3710 bra 	$L__BB0_1071;
	setp.lt.u32 	%p3711, %r8, %r7276;
	@%p3711 bra 	$L__BB0_1070;
	setp.gt.u32 	%p3712, %r7, %r7275;
	@%p3712 bra 	$L__BB0_1071;
	setp.ge.u32 	%p3713, %r7, %r7275;
	setp.gt.u32 	%p3714, %r6, %r7274;
	and.pred  	%p3715, %p3713, %p3714;
	@%p3715 bra 	$L__BB0_1071;
$L__BB0_1070:
	sub.s32 	%r2365, %r7274, %r6;
	setp.lt.u32 	%p3716, %r7274, %r6;
	selp.u32 	%r5613, 1, 0, %p3716;
	add.s32 	%r5614, %r7, %r5613;
	sub.s32 	%r2366, %r7275, %r5614;
	setp.gt.u32 	%p3717, %r7, %r7275;
	setp.eq.s32 	%p3718, %r7, %r7275;
	and.pred  	%p3719, %p3718, %p3716;
	or.pred  	%p3720, %p3717, %p3719;
	selp.u32 	%r5615, 1, 0, %p3720;
	add.s32 	%r5616, %r8, %r5615;
	sub.s32 	%r2367, %r7276, %r5616;
	setp.gt.u32 	%p3721, %r8, %r7276;
	setp.eq.s32 	%p3722, %r8, %r7276;
	and.pred  	%p3723, %p3722, %p3720;
	or.pred  	%p3724, %p3721, %p3723;
	selp.u32 	%r5617, 1, 0, %p3724;
	add.s32 	%r5618, %r9, %r5617;
	sub.s32 	%r2368, %r7277, %r5618;
	setp.gt.u32 	%p3725, %r9, %r7277;
	setp.eq.s32 	%p3726, %r9, %r7277;
	and.pred  	%p3727, %p3726, %p3724;
	or.pred  	%p3728, %p3725, %p3727;
	selp.u32 	%r5619, 1, 0, %p3728;
	add.s32 	%r5620, %r10, %r5619;
	sub.s32 	%r2369, %r7278, %r5620;
	setp.gt.u32 	%p3729, %r10, %r7278;
	setp.eq.s32 	%p3730, %r10, %r7278;
	and.pred  	%p3731, %p3730, %p3728;
	or.pred  	%p3732, %p3729, %p3731;
	selp.u32 	%r5621, 1, 0, %p3732;
	add.s32 	%r5622, %r11, %r5621;
	sub.s32 	%r2370, %r7279, %r5622;
	setp.gt.u32 	%p3733, %r11, %r7279;
	setp.eq.s32 	%p3734, %r11, %r7279;
	and.pred  	%p3735, %p3734, %p3732;
	or.pred  	%p3736, %p3733, %p3735;
	selp.u32 	%r5623, 1, 0, %p3736;
	add.s32 	%r5624, %r12, %r5623;
	sub.s32 	%r2371, %r7280, %r5624;
	setp.gt.u32 	%p3737, %r12, %r7280;
	setp.eq.s32 	%p3738, %r12, %r7280;
	and.pred  	%p3739, %p3738, %p3736;
	or.pred  	%p3740, %p3737, %p3739;
	selp.u32 	%r5625, 1, 0, %p3740;
	add.s32 	%r5626, %r13, %r5625;
	sub.s32 	%r7281, %r7281, %r5626;
	mov.u32 	%r7274, %r2365;
	mov.u32 	%r7275, %r2366;
	mov.u32 	%r7276, %r2367;
	mov.u32 	%r7277, %r2368;
	mov.u32 	%r7278, %r2369;
	mov.u32 	%r7279, %r2370;
	mov.u32 	%r7280, %r2371;
$L__BB0_1071:
	mul.wide.u32 	%rd36738, %r7158, %r7266;
	shr.u64 	%rd36739, %rd36738, 32;
	cvt.u32.u64 	%r5627, %rd36738;
	mul.wide.u32 	%rd36740, %r7157, %r7266;
	shr.u64 	%rd36741, %rd36740, 32;
	and.b64  	%rd36742, %rd36740, 4294967295;
	add.s64 	%rd36743, %rd36739, %rd36742;
	shr.u64 	%rd36744, %rd36743, 32;
	add.s64 	%rd36745, %rd36744, %rd36741;
	mul.wide.u32 	%rd36746, %r7156, %r7266;
	shr.u64 	%rd36747, %rd36746, 32;
	and.b64  	%rd36748, %rd36746, 4294967295;
	and.b64  	%rd36749, %rd36745, 4294967295;
	add.s64 	%rd36750, %rd36749, %rd36748;
	shr.u64 	%rd36751, %rd36750, 32;
	add.s64 	%rd36752, %rd36751, %rd36747;
	mul.wide.u32 	%rd36753, %r7155, %r7266;
	shr.u64 	%rd36754, %rd36753, 32;
	and.b64  	%rd36755, %rd36753, 4294967295;
	and.b64  	%rd36756, %rd36752, 4294967295;
	add.s64 	%rd36757, %rd36756, %rd36755;
	shr.u64 	%rd36758, %rd36757, 32;
	add.s64 	%rd36759, %rd36758, %rd36754;
	mul.wide.u32 	%rd36760, %r7154, %r7266;
	shr.u64 	%rd36761, %rd36760, 32;
	and.b64  	%rd36762, %rd36760, 4294967295;
	and.b64  	%rd36763, %rd36759, 4294967295;
	add.s64 	%rd36764, %rd36763, %rd36762;
	shr.u64 	%rd36765, %rd36764, 32;
	add.s64 	%rd36766, %rd36765, %rd36761;
	mul.wide.u32 	%rd36767, %r7153, %r7266;
	shr.u64 	%rd36768, %rd36767, 32;
	and.b64  	%rd36769, %rd36767, 4294967295;
	and.b64  	%rd36770, %rd36766, 4294967295;
	add.s64 	%rd36771, %rd36770, %rd36769;
	shr.u64 	%rd36772, %rd36771, 32;
	add.s64 	%rd36773, %rd36772, %rd36768;
	mul.wide.u32 	%rd36774, %r7152, %r7266;
	shr.u64 	%rd36775, %rd36774, 32;
	and.b64  	%rd36776, %rd36774, 4294967295;
	and.b64  	%rd36777, %rd36773, 4294967295;
	add.s64 	%rd36778, %rd36777, %rd36776;
	shr.u64 	%rd36779, %rd36778, 32;
	add.s64 	%rd36780, %rd36779, %rd36775;
	mul.wide.u32 	%rd36781, %r7151, %r7266;
	shr.u64 	%rd36782, %rd36781, 32;
	and.b64  	%rd36783, %rd36781, 4294967295;
	and.b64  	%rd36784, %rd36780, 4294967295;
	add.s64 	%rd36785, %rd36784, %rd36783;
	shr.u64 	%rd36786, %rd36785, 32;
	add.s64 	%rd36787, %rd36786, %rd36782;
	mul.lo.s32 	%r5628, %r22, %r5627;
	mul.wide.u32 	%rd36788, %r6, %r5628;
	shr.u64 	%rd36789, %rd36788, 32;
	and.b64  	%rd36790, %rd36738, 4294967295;
	and.b64  	%rd36791, %rd36788, 4294967295;
	add.s64 	%rd36792, %rd36791, %rd36790;
	shr.u64 	%rd36793, %rd36792, 32;
	add.s64 	%rd36794, %rd36793, %rd36789;
	mul.wide.u32 	%rd36795, %r7, %r5628;
	shr.u64 	%rd36796, %rd36795, 32;
	and.b64  	%rd36797, %rd36743, 4294967295;
	and.b64  	%rd36798, %rd36795, 4294967295;
	and.b64  	%rd36799, %rd36794, 4294967295;
	add.s64 	%rd36800, %rd36799, %rd36797;
	add.s64 	%rd36801, %rd36800, %rd36798;
	shr.u64 	%rd36802, %rd36801, 32;
	add.s64 	%rd36803, %rd36802, %rd36796;
	mul.wide.u32 	%rd36804, %r8, %r5628;
	shr.u64 	%rd36805, %rd36804, 32;
	and.b64  	%rd36806, %rd36750, 4294967295;
	and.b64  	%rd36807, %rd36804, 4294967295;
	and.b64  	%rd36808, %rd36803, 4294967295;
	add.s64 	%rd36809, %rd36808, %rd36806;
	add.s64 	%rd36810, %rd36809, %rd36807;
	shr.u64 	%rd36811, %rd36810, 32;
	add.s64 	%rd36812, %rd36811, %rd36805;
	mul.wide.u32 	%rd36813, %r9, %r5628;
	shr.u64 	%rd36814, %rd36813, 32;
	and.b64  	%rd36815, %rd36757, 4294967295;
	and.b64  	%rd36816, %rd36813, 4294967295;
	and.b64  	%rd36817, %rd36812, 4294967295;
	add.s64 	%rd36818, %rd36817, %rd36815;
	add.s64 	%rd36819, %rd36818, %rd36816;
	shr.u64 	%rd36820, %rd36819, 32;
	add.s64 	%rd36821, %rd36820, %rd36814;
	mul.wide.u32 	%rd36822, %r10, %r5628;
	shr.u64 	%rd36823, %rd36822, 32;
	and.b64  	%rd36824, %rd36764, 4294967295;
	and.b64  	%rd36825, %rd36822, 4294967295;
	and.b64  	%rd36826, %rd36821, 4294967295;
	add.s64 	%rd36827, %rd36826, %rd36824;
	add.s64 	%rd36828, %rd36827, %rd36825;
	shr.u64 	%rd36829, %rd36828, 32;
	add.s64 	%rd36830, %rd36829, %rd36823;
	mul.wide.u32 	%rd36831, %r11, %r5628;
	shr.u64 	%rd36832, %rd36831, 32;
	and.b64  	%rd36833, %rd36771, 4294967295;
	and.b64  	%rd36834, %rd36831, 4294967295;
	and.b64  	%rd36835, %rd36830, 4294967295;
	add.s64 	%rd36836, %rd36835, %rd36833;
	add.s64 	%rd36837, %rd36836, %rd36834;
	shr.u64 	%rd36838, %rd36837, 32;
	add.s64 	%rd36839, %rd36838, %rd36832;
	mul.wide.u32 	%rd36840, %r12, %r5628;
	shr.u64 	%rd36841, %rd36840, 32;
	and.b64  	%rd36842, %rd36778, 4294967295;
	and.b64  	%rd36843, %rd36840, 4294967295;
	and.b64  	%rd36844, %rd36839, 4294967295;
	add.s64 	%rd36845, %rd36844, %rd36842;
	add.s64 	%rd36846, %rd36845, %rd36843;
	shr.u64 	%rd36847, %rd36846, 32;
	add.s64 	%rd36848, %rd36847, %rd36841;
	mul.wide.u32 	%rd36849, %r13, %r5628;
	shr.u64 	%rd36850, %rd36849, 32;
	and.b64  	%rd36851, %rd36785, 4294967295;
	and.b64  	%rd36852, %rd36849, 4294967295;
	and.b64  	%rd36853, %rd36848, 4294967295;
	add.s64 	%rd36854, %rd36853, %rd36851;
	add.s64 	%rd36855, %rd36854, %rd36852;
	shr.u64 	%rd36856, %rd36855, 32;
	add.s64 	%rd36857, %rd36856, %rd36850;
	add.s64 	%rd36858, %rd36787, %rd36857;
	mul.wide.u32 	%rd36859, %r7158, %r7267;
	shr.u64 	%rd36860, %rd36859, 32;
	and.b64  	%rd36861, %rd36801, 4294967295;
	and.b64  	%rd36862, %rd36859, 4294967295;
	add.s64 	%rd36863, %rd36862, %rd36861;
	cvt.u32.u64 	%r5629, %rd36863;
	shr.u64 	%rd36864, %rd36863, 32;
	add.s64 	%rd36865, %rd36864, %rd36860;
	mul.wide.u32 	%rd36866, %r7157, %r7267;
	shr.u64 	%rd36867, %rd36866, 32;
	and.b64  	%rd36868, %rd36810, 4294967295;
	and.b64  	%rd36869, %rd36866, 4294967295;
	and.b64  	%rd36870, %rd36865, 4294967295;
	add.s64 	%rd36871, %rd36870, %rd36868;
	add.s64 	%rd36872, %rd36871, %rd36869;
	shr.u64 	%rd36873, %rd36872, 32;
	add.s64 	%rd36874, %rd36873, %rd36867;
	mul.wide.u32 	%rd36875, %r7156, %r7267;
	shr.u64 	%rd36876, %rd36875, 32;
	and.b64  	%rd36877, %rd36819, 4294967295;
	and.b64  	%rd36878, %rd36875, 4294967295;
	and.b64  	%rd36879, %rd36874, 4294967295;
	add.s64 	%rd36880, %rd36879, %rd36877;
	add.s64 	%rd36881, %rd36880, %rd36878;
	shr.u64 	%rd36882, %rd36881, 32;
	add.s64 	%rd36883, %rd36882, %rd36876;
	mul.wide.u32 	%rd36884, %r7155, %r7267;
	shr.u64 	%rd36885, %rd36884, 32;
	and.b64  	%rd36886, %rd36828, 4294967295;
	and.b64  	%rd36887, %rd36884, 4294967295;
	and.b64  	%rd36888, %rd36883, 4294967295;
	add.s64 	%rd36889, %rd36888, %rd36886;
	add.s64 	%rd36890, %rd36889, %rd36887;
	shr.u64 	%rd36891, %rd36890, 32;
	add.s64 	%rd36892, %rd36891, %rd36885;
	mul.wide.u32 	%rd36893, %r7154, %r7267;
	shr.u64 	%rd36894, %rd36893, 32;
	and.b64  	%rd36895, %rd36837, 4294967295;
	and.b64  	%rd36896, %rd36893, 4294967295;
	and.b64  	%rd36897, %rd36892, 4294967295;
	add.s64 	%rd36898, %rd36897, %rd36895;
	add.s64 	%rd36899, %rd36898, %rd36896;
	shr.u64 	%rd36900, %rd36899, 32;
	add.s64 	%rd36901, %rd36900, %rd36894;
	mul.wide.u32 	%rd36902, %r7153, %r7267;
	shr.u64 	%rd36903, %rd36902, 32;
	and.b64  	%rd36904, %rd36846, 4294967295;
	and.b64  	%rd36905, %rd36902, 4294967295;
	and.b64  	%rd36906, %rd36901, 4294967295;
	add.s64 	%rd36907, %rd36906, %rd36904;
	add.s64 	%rd36908, %rd36907, %rd36905;
	shr.u64 	%rd36909, %rd36908, 32;
	add.s64 	%rd36910, %rd36909, %rd36903;
	mul.wide.u32 	%rd36911, %r7152, %r7267;
	shr.u64 	%rd36912, %rd36911, 32;
	and.b64  	%rd36913, %rd36855, 4294967295;
	and.b64  	%rd36914, %rd36911, 4294967295;
	and.b64  	%rd36915, %rd36910, 4294967295;
	add.s64 	%rd36916, %rd36915, %rd36913;
	add.s64 	%rd36917, %rd36916, %rd36914;
	shr.u64 	%rd36918, %rd36917, 32;
	add.s64 	%rd36919, %rd36918, %rd36912;
	mul.wide.u32 	%rd36920, %r7151, %r7267;
	shr.u64 	%rd36921, %rd36920, 32;
	and.b64  	%rd36922, %rd36858, 4294967295;
	and.b64  	%rd36923, %rd36920, 4294967295;
	and.b64  	%rd36924, %rd36919, 4294967295;
	add.s64 	%rd36925, %rd36924, %rd36922;
	add.s64 	%rd36926, %rd36925, %rd36923;
	shr.u64 	%rd36927, %rd36926, 32;
	add.s64 	%rd36928, %rd36927, %rd36921;
	mul.lo.s32 	%r5630, %r22, %r5629;
	mul.wide.u32 	%rd36929, %r6, %r5630;
	shr.u64 	%rd36930, %rd36929, 32;
	and.b64  	%rd36931, %rd36863, 4294967295;
	and.b64  	%rd36932, %rd36929, 4294967295;
	add.s64 	%rd36933, %rd36932, %rd36931;
	shr.u64 	%rd36934, %rd36933, 32;
	add.s64 	%rd36935, %rd36934, %rd36930;
	mul.wide.u32 	%rd36936, %r7, %r5630;
	shr.u64 	%rd36937, %rd36936, 32;
	and.b64  	%rd36938, %rd36872, 4294967295;
	and.b64  	%rd36939, %rd36936, 4294967295;
	and.b64  	%rd36940, %rd36935, 4294967295;
	add.s64 	%rd36941, %rd36940, %rd36938;
	add.s64 	%rd36942, %rd36941, %rd36939;
	shr.u64 	%rd36943, %rd36942, 32;
	add.s64 	%rd36944, %rd36943, %rd36937;
	mul.wide.u32 	%rd36945, %r8, %r5630;
	shr.u64 	%rd36946, %rd36945, 32;
	and.b64  	%rd36947, %rd36881, 4294967295;
	and.b64  	%rd36948, %rd36945, 4294967295;
	and.b64  	%rd36949, %rd36944, 4294967295;
	add.s64 	%rd36950, %rd36949, %rd36947;
	add.s64 	%rd36951, %rd36950, %rd36948;
	shr.u64 	%rd36952, %rd36951, 32;
	add.s64 	%rd36953, %rd36952, %rd36946;
	mul.wide.u32 	%rd36954, %r9, %r5630;
	shr.u64 	%rd36955, %rd36954, 32;
	and.b64  	%rd36956, %rd36890, 4294967295;
	and.b64  	%rd36957, %rd36954, 4294967295;
	and.b64  	%rd36958, %rd36953, 4294967295;
	add.s64 	%rd36959, %rd36958, %rd36956;
	add.s64 	%rd36960, %rd36959, %rd36957;
	shr.u64 	%rd36961, %rd36960, 32;
	add.s64 	%rd36962, %rd36961, %rd36955;
	mul.wide.u32 	%rd36963, %r10, %r5630;
	shr.u64 	%rd36964, %rd36963, 32;
	and.b64  	%rd36965, %rd36899, 4294967295;
	and.b64  	%rd36966, %rd36963, 4294967295;
	and.b64  	%rd36967, %rd36962, 4294967295;
	add.s64 	%rd36968, %rd36967, %rd36965;
	add.s64 	%rd36969, %rd36968, %rd36966;
	shr.u64 	%rd36970, %rd36969, 32;
	add.s64 	%rd36971, %rd36970, %rd36964;
	mul.wide.u32 	%rd36972, %r11, %r5630;
	shr.u64 	%rd36973, %rd36972, 32;
	and.b64  	%rd36974, %rd36908, 4294967295;
	and.b64  	%rd36975, %rd36972, 4294967295;
	and.b64  	%rd36976, %rd36971, 4294967295;
	add.s64 	%rd36977, %rd36976, %rd36974;
	add.s64 	%rd36978, %rd36977, %rd36975;
	shr.u64 	%rd36979, %rd36978, 32;
	add.s64 	%rd36980, %rd36979, %rd36973;
	mul.wide.u32 	%rd36981, %r12, %r5630;
	shr.u64 	%rd36982, %rd36981, 32;
	and.b64  	%rd36983, %rd36917, 4294967295;
	and.b64  	%rd36984, %rd36981, 4294967295;
	and.b64  	%rd36985, %rd36980, 4294967295;
	add.s64 	%rd36986, %rd36985, %rd36983;
	add.s64 	%rd36987, %rd36986, %rd36984;
	shr.u64 	%rd36988, %rd36987, 32;
	add.s64 	%rd36989, %rd36988, %rd36982;
	mul.wide.u32 	%rd36990, %r13, %r5630;
	shr.u64 	%rd36991, %rd36990, 32;
	and.b64  	%rd36992, %rd36926, 4294967295;
	and.b64  	%rd36993, %rd36990, 4294967295;
	and.b64  	%rd36994, %rd36989, 4294967295;
	add.s64 	%rd36995, %rd36994, %rd36992;
	add.s64 	%rd36996, %rd36995, %rd36993;
	shr.u64 	%rd36997, %rd36996, 32;
	add.s64 	%rd36998, %rd36997, %rd36991;
	add.s64 	%rd36999, %rd36928, %rd36998;
	mul.wide.u32 	%rd37000, %r7158, %r7268;
	shr.u64 	%rd37001, %rd37000, 32;
	and.b64  	%rd37002, %rd36942, 4294967295;
	and.b64  	%rd37003, %rd37000, 4294967295;
	add.s64 	%rd37004, %rd37003, %rd37002;
	cvt.u32.u64 	%r5631, %rd37004;
	shr.u64 	%rd37005, %rd37004, 32;
	add.s64 	%rd37006, %rd37005, %rd37001;
	mul.wide.u32 	%rd37007, %r7157, %r7268;
	shr.u64 	%rd37008, %rd37007, 32;
	and.b64  	%rd37009, %rd36951, 4294967295;
	and.b64  	%rd37010, %rd37007, 4294967295;
	and.b64  	%rd37011, %rd37006, 4294967295;
	add.s64 	%rd37012, %rd37011, %rd37009;
	add.s64 	%rd37013, %rd37012, %rd37010;
	shr.u64 	%rd37014, %rd37013, 32;
	add.s64 	%rd37015, %rd37014, %rd37008;
	mul.wide.u32 	%rd37016, %r7156, %r7268;
	shr.u64 	%rd37017, %rd37016, 32;
	and.b64  	%rd37018, %rd36960, 4294967295;
	and.b64  	%rd37019, %rd37016, 4294967295;
	and.b64  	%rd37020, %rd37015, 4294967295;
	add.s64 	%rd37021, %rd37020, %rd37018;
	add.s64 	%rd37022, %rd37021, %rd37019;
	shr.u64 	%rd37023, %rd37022, 32;
	add.s64 	%rd37024, %rd37023, %rd37017;
	mul.wide.u32 	%rd37025, %r7155, %r7268;
	shr.u64 	%rd37026, %rd37025, 32;
	and.b64  	%rd37027, %rd36969, 4294967295;
	and.b64  	%rd37028, %rd37025, 4294967295;
	and.b64  	%rd37029, %rd37024, 4294967295;
	add.s64 	%rd37030, %rd37029, %rd37027;
	add.s64 	%rd37031, %rd37030, %rd37028;
	shr.u64 	%rd37032, %rd37031, 32;
	add.s64 	%rd37033, %rd37032, %rd37026;
	mul.wide.u32 	%rd37034, %r7154, %r7268;
	shr.u64 	%rd37035, %rd37034, 32;
	and.b64  	%rd37036, %rd36978, 4294967295;
	and.b64  	%rd37037, %rd37034, 4294967295;
	and.b64  	%rd37038, %rd37033, 4294967295;
	add.s64 	%rd37039, %rd37038, %rd37036;
	add.s64 	%rd37040, %rd37039, %rd37037;
	shr.u64 	%rd37041, %rd37040, 32;
	add.s64 	%rd37042, %rd37041, %rd37035;
	mul.wide.u32 	%rd37043, %r7153, %r7268;
	shr.u64 	%rd37044, %rd37043, 32;
	and.b64  	%rd37045, %rd36987, 4294967295;
	and.b64  	%rd37046, %rd37043, 4294967295;
	and.b64  	%rd37047, %rd37042, 4294967295;
	add.s64 	%rd37048, %rd37047, %rd37045;
	add.s64 	%rd37049, %rd37048, %rd37046;
	shr.u64 	%rd37050, %rd37049, 32;
	add.s64 	%rd37051, %rd37050, %rd37044;
	mul.wide.u32 	%rd37052, %r7152, %r7268;
	shr.u64 	%rd37053, %rd37052, 32;
	and.b64  	%rd37054, %rd36996, 4294967295;
	and.b64  	%rd37055, %rd37052, 4294967295;
	and.b64  	%rd37056, %rd37051, 4294967295;
	add.s64 	%rd37057, %rd37056, %rd37054;
	add.s64 	%rd37058, %rd37057, %rd37055;
	shr.u64 	%rd37059, %rd37058, 32;
	add.s64 	%rd37060, %rd37059, %rd37053;
	mul.wide.u32 	%rd37061, %r7151, %r7268;
	shr.u64 	%rd37062, %rd37061, 32;
	and.b64  	%rd37063, %rd36999, 4294967295;
	and.b64  	%rd37064, %rd37061, 4294967295;
	and.b64  	%rd37065, %rd37060, 4294967295;
	add.s64 	%rd37066, %rd37065, %rd37063;
	add.s64 	%rd37067, %rd37066, %rd37064;
	shr.u64 	%rd37068, %rd37067, 32;
	add.s64 	%rd37069, %rd37068, %rd37062;
	mul.lo.s32 	%r5632, %r22, %r5631;
	mul.wide.u32 	%rd37070, %r6, %r5632;
	shr.u64 	%rd37071, %rd37070, 32;
	and.b64  	%rd37072, %rd37004, 4294967295;
	and.b64  	%rd37073, %rd37070, 4294967295;
	add.s64 	%rd37074, %rd37073, %rd37072;
	shr.u64 	%rd37075, %rd37074, 32;
	add.s64 	%rd37076, %rd37075, %rd37071;
	mul.wide.u32 	%rd37077, %r7, %r5632;
	shr.u64 	%rd37078, %rd37077, 32;
	and.b64  	%rd37079, %rd37013, 4294967295;
	and.b64  	%rd37080, %rd37077, 4294967295;
	and.b64  	%rd37081, %rd37076, 4294967295;
	add.s64 	%rd37082, %rd37081, %rd37079;
	add.s64 	%rd37083, %rd37082, %rd37080;
	shr.u64 	%rd37084, %rd37083, 32;
	add.s64 	%rd37085, %rd37084, %rd37078;
	mul.wide.u32 	%rd37086, %r8, %r5632;
	shr.u64 	%rd37087, %rd37086, 32;
	and.b64  	%rd37088, %rd37022, 4294967295;
	and.b64  	%rd37089, %rd37086, 4294967295;
	and.b64  	%rd37090, %rd37085, 4294967295;
	add.s64 	%rd37091, %rd37090, %rd37088;
	add.s64 	%rd37092, %rd37091, %rd37089;
	shr.u64 	%rd37093, %rd37092, 32;
	add.s64 	%rd37094, %rd37093, %rd37087;
	mul.wide.u32 	%rd37095, %r9, %r5632;
	shr.u64 	%rd37096, %rd37095, 32;
	and.b64  	%rd37097, %rd37031, 4294967295;
	and.b64  	%rd37098, %rd37095, 4294967295;
	and.b64  	%rd37099, %rd37094, 4294967295;
	add.s64 	%rd37100, %rd37099, %rd37097;
	add.s64 	%rd37101, %rd37100, %rd37098;
	shr.u64 	%rd37102, %rd37101, 32;
	add.s64 	%rd37103, %rd37102, %rd37096;
	mul.wide.u32 	%rd37104, %r10, %r5632;
	shr.u64 	%rd37105, %rd37104, 32;
	and.b64  	%rd37106, %rd37040, 4294967295;
	and.b64  	%rd37107, %rd37104, 4294967295;
	and.b64  	%rd37108, %rd37103, 4294967295;
	add.s64 	%rd37109, %rd37108, %rd37106;
	add.s64 	%rd37110, %rd37109, %rd37107;
	shr.u64 	%rd37111, %rd37110, 32;
	add.s64 	%rd37112, %rd37111, %rd37105;
	mul.wide.u32 	%rd37113, %r11, %r5632;
	shr.u64 	%rd37114, %rd37113, 32;
	and.b64  	%rd37115, %rd37049, 4294967295;
	and.b64  	%rd37116, %rd37113, 4294967295;
	and.b64  	%rd37117, %rd37112, 4294967295;
	add.s64 	%rd37118, %rd37117, %rd37115;
	add.s64 	%rd37119, %rd37118, %rd37116;
	shr.u64 	%rd37120, %rd37119, 32;
	add.s64 	%rd37121, %rd37120, %rd37114;
	mul.wide.u32 	%rd37122, %r12, %r5632;
	shr.u64 	%rd37123, %rd37122, 32;
	and.b64  	%rd37124, %rd37058, 4294967295;
	and.b64  	%rd37125, %rd37122, 4294967295;
	and.b64  	%rd37126, %rd37121, 4294967295;
	add.s64 	%rd37127, %rd37126, %rd37124;
	add.s64 	%rd37128, %rd37127, %rd37125;
	shr.u64 	%rd37129, %rd37128, 32;
	add.s64 	%rd37130, %rd37129, %rd37123;
	mul.wide.u32 	%rd37131, %r13, %r5632;
	shr.u64 	%rd37132, %rd37131, 32;
	and.b64  	%rd37133, %rd37067, 4294967295;
	and.b64  	%rd37134, %rd37131, 4294967295;
	and.b64  	%rd37135, %rd37130, 4294967295;
	add.s64 	%rd37136, %rd37135, %rd37133;
	add.s64 	%rd37137, %rd37136, %rd37134;
	shr.u64 	%rd37138, %rd37137, 32;
	add.s64 	%rd37139, %rd37138, %rd37132;
	add.s64 	%rd37140, %rd37069, %rd37139;
	mul.wide.u32 	%rd37141, %r7158, %r7269;
	shr.u64 	%rd37142, %rd37141, 32;
	and.b64  	%rd37143, %rd37083, 4294967295;
	and.b64  	%rd37144, %rd37141, 4294967295;
	add.s64 	%rd37145, %rd37144, %rd37143;
	cvt.u32.u64 	%r5633, %rd37145;
	shr.u64 	%rd37146, %rd37145, 32;
	add.s64 	%rd37147, %rd37146, %rd37142;
	mul.wide.u32 	%rd37148, %r7157, %r7269;
	shr.u64 	%rd37149, %rd37148, 32;
	and.b64  	%rd37150, %rd37092, 4294967295;
	and.b64  	%rd37151, %rd37148, 4294967295;
	and.b64  	%rd37152, %rd37147, 4294967295;
	add.s64 	%rd37153, %rd37152, %rd37150;
	add.s64 	%rd37154, %rd37153, %rd37151;
	shr.u64 	%rd37155, %rd37154, 32;
	add.s64 	%rd37156, %rd37155, %rd37149;
	mul.wide.u32 	%rd37157, %r7156, %r7269;
	shr.u64 	%rd37158, %rd37157, 32;
	and.b64  	%rd37159, %rd37101, 4294967295;
	and.b64  	%rd37160, %rd37157, 4294967295;
	and.b64  	%rd37161, %rd37156, 4294967295;
	add.s64 	%rd37162, %rd37161, %rd37159;
	add.s64 	%rd37163, %rd37162, %rd37160;
	shr.u64 	%rd37164, %rd37163, 32;
	add.s64 	%rd37165, %rd37164, %rd37158;
	mul.wide.u32 	%rd37166, %r7155, %r7269;
	shr.u64 	%rd37167, %rd37166, 32;
	and.b64  	%rd37168, %rd37110, 4294967295;
	and.b64  	%rd37169, %rd37166, 4294967295;
	and.b64  	%rd37170, %rd37165, 4294967295;
	add.s64 	%rd37171, %rd37170, %rd37168;
	add.s64 	%rd37172, %rd37171, %rd37169;
	shr.u64 	%rd37173, %rd37172, 32;
	add.s64 	%rd37174, %rd37173, %rd37167;
	mul.wide.u32 	%rd37175, %r7154, %r7269;
	shr.u64 	%rd37176, %rd37175, 32;
	and.b64  	%rd37177, %rd37119, 4294967295;
	and.b64  	%rd37178, %rd37175, 4294967295;
	and.b64  	%rd37179, %rd37174, 4294967295;
	add.s64 	%rd37180, %rd37179, %rd37177;
	add.s64 	%rd37181, %rd37180, %rd37178;
	shr.u64 	%rd37182, %rd37181, 32;
	add.s64 	%rd37183, %rd37182, %rd37176;
	mul.wide.u32 	%rd37184, %r7153, %r7269;
	shr.u64 	%rd37185, %rd37184, 32;
	and.b64  	%rd37186, %rd37128, 4294967295;
	and.b64  	%rd37187, %rd37184, 4294967295;
	and.b64  	%rd37188, %rd37183, 4294967295;
	add.s64 	%rd37189, %rd37188, %rd37186;
	add.s64 	%rd37190, %rd37189, %rd37187;
	shr.u64 	%rd37191, %rd37190, 32;
	add.s64 	%rd37192, %rd37191, %rd37185;
	mul.wide.u32 	%rd37193, %r7152, %r7269;
	shr.u64 	%rd37194, %rd37193, 32;
	and.b64  	%rd37195, %rd37137, 4294967295;
	and.b64  	%rd37196, %rd37193, 4294967295;
	and.b64  	%rd37197, %rd37192, 4294967295;
	add.s64 	%rd37198, %rd37197, %rd37195;
	add.s64 	%rd37199, %rd37198, %rd37196;
	shr.u64 	%rd37200, %rd37199, 32;
	add.s64 	%rd37201, %rd37200, %rd37194;
	mul.wide.u32 	%rd37202, %r7151, %r7269;
	shr.u64 	%rd37203, %rd37202, 32;
	and.b64  	%rd37204, %rd37140, 4294967295;
	and.b64  	%rd37205, %rd37202, 4294967295;
	and.b64  	%rd37206, %rd37201, 4294967295;
	add.s64 	%rd37207, %rd37206, %rd37204;
	add.s64 	%rd37208, %rd37207, %rd37205;
	shr.u64 	%rd37209, %rd37208, 32;
	add.s64 	%rd37210, %rd37209, %rd37203;
	mul.lo.s32 	%r5634, %r22, %r5633;
	mul.wide.u32 	%rd37211, %r6, %r5634;
	shr.u64 	%rd37212, %rd37211, 32;
	and.b64  	%rd37213, %rd37145, 4294967295;
	and.b64  	%rd37214, %rd37211, 4294967295;
	add.s64 	%rd37215, %rd37214, %rd37213;
	shr.u64 	%rd37216, %rd37215, 32;
	add.s64 	%rd37217, %rd37216, %rd37212;
	mul.wide.u32 	%rd37218, %r7, %r5634;
	shr.u64 	%rd37219, %rd37218, 32;
	and.b64  	%rd37220, %rd37154, 4294967295;
	and.b64  	%rd37221, %rd37218, 4294967295;
	and.b64  	%rd37222, %rd37217, 4294967295;
	add.s64 	%rd37223, %rd37222, %rd37220;
	add.s64 	%rd37224, %rd37223, %rd37221;
	shr.u64 	%rd37225, %rd37224, 32;
	add.s64 	%rd37226, %rd37225, %rd37219;
	mul.wide.u32 	%rd37227, %r8, %r5634;
	shr.u64 	%rd37228, %rd37227, 32;
	and.b64  	%rd37229, %rd37163, 4294967295;
	and.b64  	%rd37230, %rd37227, 4294967295;
	and.b64  	%rd37231, %rd37226, 4294967295;
	add.s64 	%rd37232, %rd37231, %rd37229;
	add.s64 	%rd37233, %rd37232, %rd37230;
	shr.u64 	%rd37234, %rd37233, 32;
	add.s64 	%rd37235, %rd37234, %rd37228;
	mul.wide.u32 	%rd37236, %r9, %r5634;
	shr.u64 	%rd37237, %rd37236, 32;
	and.b64  	%rd37238, %rd37172, 4294967295;
	and.b64  	%rd37239, %rd37236, 4294967295;
	and.b64  	%rd37240, %rd37235, 4294967295;
	add.s64 	%rd37241, %rd37240, %rd37238;
	add.s64 	%rd37242, %rd37241, %rd37239;
	shr.u64 	%rd37243, %rd37242, 32;
	add.s64 	%rd37244, %rd37243, %rd37237;
	mul.wide.u32 	%rd37245, %r10, %r5634;
	shr.u64 	%rd37246, %rd37245, 32;
	and.b64  	%rd37247, %rd37181, 4294967295;
	and.b64  	%rd37248, %rd37245, 4294967295;
	and.b64  	%rd37249, %rd37244, 4294967295;
	add.s64 	%rd37250, %rd37249, %rd37247;
	add.s64 	%rd37251, %rd37250, %rd37248;
	shr.u64 	%rd37252, %rd37251, 32;
	add.s64 	%rd37253, %rd37252, %rd37246;
	mul.wide.u32 	%rd37254, %r11, %r5634;
	shr.u64 	%rd37255, %rd37254, 32;
	and.b64  	%rd37256, %rd37190, 4294967295;
	and.b64  	%rd37257, %rd37254, 4294967295;
	and.b64  	%rd37258, %rd37253, 4294967295;
	add.s64 	%rd37259, %rd37258, %rd37256;
	add.s64 	%rd37260, %rd37259, %rd37257;
	shr.u64 	%rd37261, %rd37260, 32;
	add.s64 	%rd37262, %rd37261, %rd37255;
	mul.wide.u32 	%rd37263, %r12, %r5634;
	shr.u64 	%rd37264, %rd37263, 32;
	and.b64  	%rd37265, %rd37199, 4294967295;
	and.b64  	%rd37266, %rd37263, 4294967295;
	and.b64  	%rd37267, %rd37262, 4294967295;
	add.s64 	%rd37268, %rd37267, %rd37265;
	add.s64 	%rd37269, %rd37268, %rd37266;
	shr.u64 	%rd37270, %rd37269, 32;
	add.s64 	%rd37271, %rd37270, %rd37264;
	mul.wide.u32 	%rd37272, %r13, %r5634;
	shr.u64 	%rd37273, %rd37272, 32;
	and.b64  	%rd37274, %rd37208, 4294967295;
	and.b64  	%rd37275, %rd37272, 4294967295;
	and.b64  	%rd37276, %rd37271, 4294967295;
	add.s64 	%rd37277, %rd37276, %rd37274;
	add.s64 	%rd37278, %rd37277, %rd37275;
	shr.u64 	%rd37279, %rd37278, 32;
	add.s64 	%rd37280, %rd37279, %rd37273;
	add.s64 	%rd37281, %rd37210, %rd37280;
	mul.wide.u32 	%rd37282, %r7158, %r7270;
	shr.u64 	%rd37283, %rd37282, 32;
	and.b64  	%rd37284, %rd37224, 4294967295;
	and.b64  	%rd37285, %rd37282, 4294967295;
	add.s64 	%rd37286, %rd37285, %rd37284;
	cvt.u32.u64 	%r5635, %rd37286;
	shr.u64 	%rd37287, %rd37286, 32;
	add.s64 	%rd37288, %rd37287, %rd37283;
	mul.wide.u32 	%rd37289, %r7157, %r7270;
	shr.u64 	%rd37290, %rd37289, 32;
	and.b64  	%rd37291, %rd37233, 4294967295;
	and.b64  	%rd37292, %rd37289, 4294967295;
	and.b64  	%rd37293, %rd37288, 4294967295;
	add.s64 	%rd37294, %rd37293, %rd37291;
	add.s64 	%rd37295, %rd37294, %rd37292;
	shr.u64 	%rd37296, %rd37295, 32;
	add.s64 	%rd37297, %rd37296, %rd37290;
	mul.wide.u32 	%rd37298, %r7156, %r7270;
	shr.u64 	%rd37299, %rd37298, 32;
	and.b64  	%rd37300, %rd37242, 4294967295;
	and.b64  	%rd37301, %rd37298, 4294967295;
	and.b64  	%rd37302, %rd37297, 4294967295;
	add.s64 	%rd37303, %rd37302, %rd37300;
	add.s64 	%rd37304, %rd37303, %rd37301;
	shr.u64 	%rd37305, %rd37304, 32;
	add.s64 	%rd37306, %rd37305, %rd37299;
	mul.wide.u32 	%rd37307, %r7155, %r7270;
	shr.u64 	%rd37308, %rd37307, 32;
	and.b64  	%rd37309, %rd37251, 4294967295;
	and.b64  	%rd37310, %rd37307, 4294967295;
	and.b64  	%rd37311, %rd37306, 4294967295;
	add.s64 	%rd37312, %rd37311, %rd37309;
	add.s64 	%rd37313, %rd37312, %rd37310;
	shr.u64 	%rd37314, %rd37313, 32;
	add.s64 	%rd37315, %rd37314, %rd37308;
	mul.wide.u32 	%rd37316, %r7154, %r7270;
	shr.u64 	%rd37317, %rd37316, 32;
	and.b64  	%rd37318, %rd37260, 4294967295;
	and.b64  	%rd37319, %rd37316, 4294967295;
	and.b64  	%rd37320, %rd37315, 4294967295;
	add.s64 	%rd37321, %rd37320, %rd37318;
	add.s64 	%rd37322, %rd37321, %rd37319;
	shr.u64 	%rd37323, %rd37322, 32;
	add.s64 	%rd37324, %rd37323, %rd37317;
	mul.wide.u32 	%rd37325, %r7153, %r7270;
	shr.u64 	%rd37326, %rd37325, 32;
	and.b64  	%rd37327, %rd37269, 4294967295;
	and.b64  	%rd37328, %rd37325, 4294967295;
	and.b64  	%rd37329, %rd37324, 4294967295;
	add.s64 	%rd37330, %rd37329, %rd37327;
	add.s64 	%rd37331, %rd37330, %rd37328;
	shr.u64 	%rd37332, %rd37331, 32;
	add.s64 	%rd37333, %rd37332, %rd37326;
	mul.wide.u32 	%rd37334, %r7152, %r7270;
	shr.u64 	%rd37335, %rd37334, 32;
	and.b64  	%rd37336, %rd37278, 4294967295;
	and.b64  	%rd37337, %rd37334, 4294967295;
	and.b64  	%rd37338, %rd37333, 4294967295;
	add.s64 	%rd37339, %rd37338, %rd37336;
	add.s64 	%rd37340, %rd37339, %rd37337;
	shr.u64 	%rd37341, %rd37340, 32;
	add.s64 	%rd37342, %rd37341, %rd37335;
	mul.wide.u32 	%rd37343, %r7151, %r7270;
	shr.u64 	%rd37344, %rd37343, 32;
	and.b64  	%rd37345, %rd37281, 4294967295;
	and.b64  	%rd37346, %rd37343, 4294967295;
	and.b64  	%rd37347, %rd37342, 4294967295;
	add.s64 	%rd37348, %rd37347, %rd37345;
	add.s64 	%rd37349, %rd37348, %rd37346;
	shr.u64 	%rd37350, %rd37349, 32;
	add.s64 	%rd37351, %rd37350, %rd37344;
	mul.lo.s32 	%r5636, %r22, %r5635;
	mul.wide.u32 	%rd37352, %r6, %r5636;
	shr.u64 	%rd37353, %rd37352, 32;
	and.b64  	%rd37354, %rd37286, 4294967295;
	and.b64  	%rd37355, %rd37352, 4294967295;
	add.s64 	%rd37356, %rd37355, %rd37354;
	shr.u64 	%rd37357, %rd37356, 32;
	add.s64 	%rd37358, %rd37357, %rd37353;
	mul.wide.u32 	%rd37359, %r7, %r5636;
	shr.u64 	%rd37360, %rd37359, 32;
	and.b64  	%rd37361, %rd37295, 4294967295;
	and.b64  	%rd37362, %rd37359, 4294967295;
	and.b64  	%rd37363, %rd37358, 4294967295;
	add.s64 	%rd37364, %rd37363, %rd37361;
	add.s64 	%rd37365, %rd37364, %rd37362;
	shr.u64 	%rd37366, %rd37365, 32;
	add.s64 	%rd37367, %rd37366, %rd37360;
	mul.wide.u32 	%rd37368, %r8, %r5636;
	shr.u64 	%rd37369, %rd37368, 32;
	and.b64  	%rd37370, %rd37304, 4294967295;
	and.b64  	%rd37371, %rd37368, 4294967295;
	and.b64  	%rd37372, %rd37367, 4294967295;
	add.s64 	%rd37373, %rd37372, %rd37370;
	add.s64 	%rd37374, %rd37373, %rd37371;
	shr.u64 	%rd37375, %rd37374, 32;
	add.s64 	%rd37376, %rd37375, %rd37369;
	mul.wide.u32 	%rd37377, %r9, %r5636;
	shr.u64 	%rd37378, %rd37377, 32;
	and.b64  	%rd37379, %rd37313, 4294967295;
	and.b64  	%rd37380, %rd37377, 4294967295;
	and.b64  	%rd37381, %rd37376, 4294967295;
	add.s64 	%rd37382, %rd37381, %rd37379;
	add.s64 	%rd37383, %rd37382, %rd37380;
	shr.u64 	%rd37384, %rd37383, 32;
	add.s64 	%rd37385, %rd37384, %rd37378;
	mul.wide.u32 	%rd37386, %r10, %r5636;
	shr.u64 	%rd37387, %rd37386, 32;
	and.b64  	%rd37388, %rd37322, 4294967295;
	and.b64  	%rd37389, %rd37386, 4294967295;
	and.b64  	%rd37390, %rd37385, 4294967295;
	add.s64 	%rd37391, %rd37390, %rd37388;
	add.s64 	%rd37392, %rd37391, %rd37389;
	shr.u64 	%rd37393, %rd37392, 32;
	add.s64 	%rd37394, %rd37393, %rd37387;
	mul.wide.u32 	%rd37395, %r11, %r5636;
	shr.u64 	%rd37396, %rd37395, 32;
	and.b64  	%rd37397, %rd37331, 4294967295;
	and.b64  	%rd37398, %rd37395, 4294967295;
	and.b64  	%rd37399, %rd37394, 4294967295;
	add.s64 	%rd37400, %rd37399, %rd37397;
	add.s64 	%rd37401, %rd37400, %rd37398;
	shr.u64 	%rd37402, %rd37401, 32;
	add.s64 	%rd37403, %rd37402, %rd37396;
	mul.wide.u32 	%rd37404, %r12, %r5636;
	shr.u64 	%rd37405, %rd37404, 32;
	and.b64  	%rd37406, %rd37340, 4294967295;
	and.b64  	%rd37407, %rd37404, 4294967295;
	and.b64  	%rd37408, %rd37403, 4294967295;
	add.s64 	%rd37409, %rd37408, %rd37406;
	add.s64 	%rd37410, %rd37409, %rd37407;
	shr.u64 	%rd37411, %rd37410, 32;
	add.s64 	%rd37412, %rd37411, %rd37405;
	mul.wide.u32 	%rd37413, %r13, %r5636;
	shr.u64 	%rd37414, %rd37413, 32;
	and.b64  	%rd37415, %rd37349, 4294967295;
	and.b64  	%rd37416, %rd37413, 4294967295;
	and.b64  	%rd37417, %rd37412, 4294967295;
	add.s64 	%rd37418, %rd37417, %rd37415;
	add.s64 	%rd37419, %rd37418, %rd37416;
	shr.u64 	%rd37420, %rd37419, 32;
	add.s64 	%rd37421, %rd37420, %rd37414;
	add.s64 	%rd37422, %rd37351, %rd37421;
	mul.wide.u32 	%rd37423, %r7158, %r7271;
	shr.u64 	%rd37424, %rd37423, 32;
	and.b64  	%rd37425, %rd37365, 4294967295;
	and.b64  	%rd37426, %rd37423, 4294967295;
	add.s64 	%rd37427, %rd37426, %rd37425;
	cvt.u32.u64 	%r5637, %rd37427;
	shr.u64 	%rd37428, %rd37427, 32;
	add.s64 	%rd37429, %rd37428, %rd37424;
	mul.wide.u32 	%rd37430, %r7157, %r7271;
	shr.u64 	%rd37431, %rd37430, 32;
	and.b64  	%rd37432, %rd37374, 4294967295;
	and.b64  	%rd37433, %rd37430, 4294967295;
	and.b64  	%rd37434, %rd37429, 4294967295;
	add.s64 	%rd37435, %rd37434, %rd37432;
	add.s64 	%rd37436, %rd37435, %rd37433;
	shr.u64 	%rd37437, %rd37436, 32;
	add.s64 	%rd37438, %rd37437, %rd37431;
	mul.wide.u32 	%rd37439, %r7156, %r7271;
	shr.u64 	%rd37440, %rd37439, 32;
	and.b64  	%rd37441, %rd37383, 4294967295;
	and.b64  	%rd37442, %rd37439, 4294967295;
	and.b64  	%rd37443, %rd37438, 4294967295;
	add.s64 	%rd37444, %rd37443, %rd37441;
	add.s64 	%rd37445, %rd37444, %rd37442;
	shr.u64 	%rd37446, %rd37445, 32;
	add.s64 	%rd37447, %rd37446, %rd37440;
	mul.wide.u32 	%rd37448, %r7155, %r7271;
	shr.u64 	%rd37449, %rd37448, 32;
	and.b64  	%rd37450, %rd37392, 4294967295;
	and.b64  	%rd37451, %rd37448, 4294967295;
	and.b64  	%rd37452, %rd37447, 4294967295;
	add.s64 	%rd37453, %rd37452, %rd37450;
	add.s64 	%rd37454, %rd37453, %rd37451;
	shr.u64 	%rd37455, %rd37454, 32;
	add.s64 	%rd37456, %rd37455, %rd37449;
	mul.wide.u32 	%rd37457, %r7154, %r7271;
	shr.u64 	%rd37458, %rd37457, 32;
	and.b64  	%rd37459, %rd37401, 4294967295;
	and.b64  	%rd37460, %rd37457, 4294967295;
	and.b64  	%rd37461, %rd37456, 4294967295;
	add.s64 	%rd37462, %rd37461, %rd37459;
	add.s64 	%rd37463, %rd37462, %rd37460;
	shr.u64 	%rd37464, %rd37463, 32;
	add.s64 	%rd37465, %rd37464, %rd37458;
	mul.wide.u32 	%rd37466, %r7153, %r7271;
	shr.u64 	%rd37467, %rd37466, 32;
	and.b64  	%rd37468, %rd37410, 4294967295;
	and.b64  	%rd37469, %rd37466, 4294967295;
	and.b64  	%rd37470, %rd37465, 4294967295;
	add.s64 	%rd37471, %rd37470, %rd37468;
	add.s64 	%rd37472, %rd37471, %rd37469;
	shr.u64 	%rd37473, %rd37472, 32;
	add.s64 	%rd37474, %rd37473, %rd37467;
	mul.wide.u32 	%rd37475, %r7152, %r7271;
	shr.u64 	%rd37476, %rd37475, 32;
	and.b64  	%rd37477, %rd37419, 4294967295;
	and.b64  	%rd37478, %rd37475, 4294967295;
	and.b64  	%rd37479, %rd37474, 4294967295;
	add.s64 	%rd37480, %rd37479, %rd37477;
	add.s64 	%rd37481, %rd37480, %rd37478;
	shr.u64 	%rd37482, %rd37481, 32;
	add.s64 	%rd37483, %rd37482, %rd37476;
	mul.wide.u32 	%rd37484, %r7151, %r7271;
	shr.u64 	%rd37485, %rd37484, 32;
	and.b64  	%rd37486, %rd37422, 4294967295;
	and.b64  	%rd37487, %rd37484, 4294967295;
	and.b64  	%rd37488, %rd37483, 4294967295;
	add.s64 	%rd37489, %rd37488, %rd37486;
	add.s64 	%rd37490, %rd37489, %rd37487;
	shr.u64 	%rd37491, %rd37490, 32;
	add.s64 	%rd37492, %rd37491, %rd37485;
	mul.lo.s32 	%r5638, %r22, %r5637;
	mul.wide.u32 	%rd37493, %r6, %r5638;
	shr.u64 	%rd37494, %rd37493, 32;
	and.b64  	%rd37495, %rd37427, 4294967295;
	and.b64  	%rd37496, %rd37493, 4294967295;
	add.s64 	%rd37497, %rd37496, %rd37495;
	shr.u64 	%rd37498, %rd37497, 32;
	add.s64 	%rd37499, %rd37498, %rd37494;
	mul.wide.u32 	%rd37500, %r7, %r5638;
	shr.u64 	%rd37501, %rd37500, 32;
	and.b64  	%rd37502, %rd37436, 4294967295;
	and.b64  	%rd37503, %rd37500, 4294967295;
	and.b64  	%rd37504, %rd37499, 4294967295;
	add.s64 	%rd37505, %rd37504, %rd37502;
	add.s64 	%rd37506, %rd37505, %rd37503;
	shr.u64 	%rd37507, %rd37506, 32;
	add.s64 	%rd37508, %rd37507, %rd37501;
	mul.wide.u32 	%rd37509, %r8, %r5638;
	shr.u64 	%rd37510, %rd37509, 32;
	and.b64  	%rd37511, %rd37445, 4294967295;
	and.b64  	%rd37512, %rd37509, 4294967295;
	and.b64  	%rd37513, %rd37508, 4294967295;
	add.s64 	%rd37514, %rd37513, %rd37511;
	add.s64 	%rd37515, %rd37514, %rd37512;
	shr.u64 	%rd37516, %rd37515, 32;
	add.s64 	%rd37517, %rd37516, %rd37510;
	mul.wide.u32 	%rd37518, %r9, %r5638;
	shr.u64 	%rd37519, %rd37518, 32;
	and.b64  	%rd37520, %rd37454, 4294967295;
	and.b64  	%rd37521, %rd37518, 4294967295;
	and.b64  	%rd37522, %rd37517, 4294967295;
	add.s64 	%rd37523, %rd37522, %rd37520;
	add.s64 	%rd37524, %rd37523, %rd37521;
	shr.u64 	%rd37525, %rd37524, 32;
	add.s64 	%rd37526, %rd37525, %rd37519;
	mul.wide.u32 	%rd37527, %r10, %r5638;
	shr.u64 	%rd37528, %rd37527, 32;
	and.b64  	%rd37529, %rd37463, 4294967295;
	and.b64  	%rd37530, %rd37527, 4294967295;
	and.b64  	%rd37531, %rd37526, 4294967295;
	add.s64 	%rd37532, %rd37531, %rd37529;
	add.s64 	%rd37533, %rd37532, %rd37530;
	shr.u64 	%rd37534, %rd37533, 32;
	add.s64 	%rd37535, %rd37534, %rd37528;
	mul.wide.u32 	%rd37536, %r11, %r5638;
	shr.u64 	%rd37537, %rd37536, 32;
	and.b64  	%rd37538, %rd37472, 4294967295;
	and.b64  	%rd37539, %rd37536, 4294967295;
	and.b64  	%rd37540, %rd37535, 4294967295;
	add.s64 	%rd37541, %rd37540, %rd37538;
	add.s64 	%rd37542, %rd37541, %rd37539;
	shr.u64 	%rd37543, %rd37542, 32;
	add.s64 	%rd37544, %rd37543, %rd37537;
	mul.wide.u32 	%rd37545, %r12, %r5638;
	shr.u64 	%rd37546, %rd37545, 32;
	and.b64  	%rd37547, %rd37481, 4294967295;
	and.b64  	%rd37548, %rd37545, 4294967295;
	and.b64  	%rd37549, %rd37544, 4294967295;
	add.s64 	%rd37550, %rd37549, %rd37547;
	add.s64 	%rd37551, %rd37550, %rd37548;
	shr.u64 	%rd37552, %rd37551, 32;
	add.s64 	%rd37553, %rd37552, %rd37546;
	mul.wide.u32 	%rd37554, %r13, %r5638;
	shr.u64 	%rd37555, %rd37554, 32;
	and.b64  	%rd37556, %rd37490, 4294967295;
	and.b64  	%rd37557, %rd37554, 4294967295;
	and.b64  	%rd37558, %rd37553, 4294967295;
	add.s64 	%rd37559, %rd37558, %rd37556;
	add.s64 	%rd37560, %rd37559, %rd37557;
	shr.u64 	%rd37561, %rd37560, 32;
	add.s64 	%rd37562, %rd37561, %rd37555;
	add.s64 	%rd37563, %rd37492, %rd37562;
	mul.wide.u32 	%rd37564, %r7158, %r7272;
	shr.u64 	%rd37565, %rd37564, 32;
	and.b64  	%rd37566, %rd37506, 4294967295;
	and.b64  	%rd37567, %rd37564, 4294967295;
	add.s64 	%rd37568, %rd37567, %rd37566;
	cvt.u32.u64 	%r5639, %rd37568;
	shr.u64 	%rd37569, %rd37568, 32;
	add.s64 	%rd37570, %rd37569, %rd37565;
	mul.wide.u32 	%rd37571, %r7157, %r7272;
	shr.u64 	%rd37572, %rd37571, 32;
	and.b64  	%rd37573, %rd37515, 4294967295;
	and.b64  	%rd37574, %rd37571, 4294967295;
	and.b64  	%rd37575, %rd37570, 4294967295;
	add.s64 	%rd37576, %rd37575, %rd37573;
	add.s64 	%rd37577, %rd37576, %rd37574;
	shr.u64 	%rd37578, %rd37577, 32;
	add.s64 	%rd37579, %rd37578, %rd37572;
	mul.wide.u32 	%rd37580, %r7156, %r7272;
	shr.u64 	%rd37581, %rd37580, 32;
	and.b64  	%rd37582, %rd37524, 4294967295;
	and.b64  	%rd37583, %rd37580, 4294967295;
	and.b64  	%rd37584, %rd37579, 4294967295;
	add.s64 	%rd37585, %rd37584, %rd37582;
	add.s64 	%rd37586, %rd37585, %rd37583;
	shr.u64 	%rd37587, %rd37586, 32;
	add.s64 	%rd37588, %rd37587, %rd37581;
	mul.wide.u32 	%rd37589, %r7155, %r7272;
	shr.u64 	%rd37590, %rd37589, 32;
	and.b64  	%rd37591, %rd37533, 4294967295;
	and.b64  	%rd37592, %rd37589, 4294967295;
	and.b64  	%rd37593, %rd37588, 4294967295;
	add.s64 	%rd37594, %rd37593, %rd37591;
	add.s64 	%rd37595, %rd37594, %rd37592;
	shr.u64 	%rd37596, %rd37595, 32;
	add.s64 	%rd37597, %rd37596, %rd37590;
	mul.wide.u32 	%rd37598, %r7154, %r7272;
	shr.u64 	%rd37599, %rd37598, 32;
	and.b64  	%rd37600, %rd37542, 4294967295;
	and.b64  	%rd37601, %rd37598, 4294967295;
	and.b64  	%rd37602, %rd37597, 4294967295;
	add.s64 	%rd37603, %rd37602, %rd37600;
	add.s64 	%rd37604, %rd37603, %rd37601;
	shr.u64 	%rd37605, %rd37604, 32;
	add.s64 	%rd37606, %rd37605, %rd37599;
	mul.wide.u32 	%rd37607, %r7153, %r7272;
	shr.u64 	%rd37608, %rd37607, 32;
	and.b64  	%rd37609, %rd37551, 4294967295;
	and.b64  	%rd37610, %rd37607, 4294967295;
	and.b64  	%rd37611, %rd37606, 4294967295;
	add.s64 	%rd37612, %rd37611, %rd37609;
	add.s64 	%rd37613, %rd37612, %rd37610;
	shr.u64 	%rd37614, %rd37613, 32;
	add.s64 	%rd37615, %rd37614, %rd37608;
	mul.wide.u32 	%rd37616, %r7152, %r7272;
	shr.u64 	%rd37617, %rd37616, 32;
	and.b64  	%rd37618, %rd37560, 4294967295;
	and.b64  	%rd37619, %rd37616, 4294967295;
	and.b64  	%rd37620, %rd37615, 4294967295;
	add.s64 	%rd37621, %rd37620, %rd37618;
	add.s64 	%rd37622, %rd37621, %rd37619;
	shr.u64 	%rd37623, %rd37622, 32;
	add.s64 	%rd37624, %rd37623, %rd37617;
	mul.wide.u32 	%rd37625, %r7151, %r7272;
	shr.u64 	%rd37626, %rd37625, 32;
	and.b64  	%rd37627, %rd37563, 4294967295;
	and.b64  	%rd37628, %rd37625, 4294967295;
	and.b64  	%rd37629, %rd37624, 4294967295;
	add.s64 	%rd37630, %rd37629, %rd37627;
	add.s64 	%rd37631, %rd37630, %rd37628;
	shr.u64 	%rd37632, %rd37631, 32;
	add.s64 	%rd37633, %rd37632, %rd37626;
	mul.lo.s32 	%r5640, %r22, %r5639;
	mul.wide.u32 	%rd37634, %r6, %r5640;
	shr.u64 	%rd37635, %rd37634, 32;
	and.b64  	%rd37636, %rd37568, 4294967295;
	and.b64  	%rd37637, %rd37634, 4294967295;
	add.s64 	%rd37638, %rd37637, %rd37636;
	shr.u64 	%rd37639, %rd37638, 32;
	add.s64 	%rd37640, %rd37639, %rd37635;
	mul.wide.u32 	%rd37641, %r7, %r5640;
	shr.u64 	%rd37642, %rd37641, 32;
	and.b64  	%rd37643, %rd37577, 4294967295;
	and.b64  	%rd37644, %rd37641, 4294967295;
	and.b64  	%rd37645, %rd37640, 4294967295;
	add.s64 	%rd37646, %rd37645, %rd37643;
	add.s64 	%rd37647, %rd37646, %rd37644;
	shr.u64 	%rd37648, %rd37647, 32;
	add.s64 	%rd37649, %rd37648, %rd37642;
	mul.wide.u32 	%rd37650, %r8, %r5640;
	shr.u64 	%rd37651, %rd37650, 32;
	and.b64  	%rd37652, %rd37586, 4294967295;
	and.b64  	%rd37653, %rd37650, 4294967295;
	and.b64  	%rd37654, %rd37649, 4294967295;
	add.s64 	%rd37655, %rd37654, %rd37652;
	add.s64 	%rd37656, %rd37655, %rd37653;
	shr.u64 	%rd37657, %rd37656, 32;
	add.s64 	%rd37658, %rd37657, %rd37651;
	mul.wide.u32 	%rd37659, %r9, %r5640;
	shr.u64 	%rd37660, %rd37659, 32;
	and.b64  	%rd37661, %rd37595, 4294967295;
	and.b64  	%rd37662, %rd37659, 4294967295;
	and.b64  	%rd37663, %rd37658, 4294967295;
	add.s64 	%rd37664, %rd37663, %rd37661;
	add.s64 	%rd37665, %rd37664, %rd37662;
	shr.u64 	%rd37666, %rd37665, 32;
	add.s64 	%rd37667, %rd37666, %rd37660;
	mul.wide.u32 	%rd37668, %r10, %r5640;
	shr.u64 	%rd37669, %rd37668, 32;
	and.b64  	%rd37670, %rd37604, 4294967295;
	and.b64  	%rd37671, %rd37668, 4294967295;
	and.b64  	%rd37672, %rd37667, 4294967295;
	add.s64 	%rd37673, %rd37672, %rd37670;
	add.s64 	%rd37674, %rd37673, %rd37671;
	shr.u64 	%rd37675, %rd37674, 32;
	add.s64 	%rd37676, %rd37675, %rd37669;
	mul.wide.u32 	%rd37677, %r11, %r5640;
	shr.u64 	%rd37678, %rd37677, 32;
	and.b64  	%rd37679, %rd37613, 4294967295;
	and.b64  	%rd37680, %rd37677, 4294967295;
	and.b64  	%rd37681, %rd37676, 4294967295;
	add.s64 	%rd37682, %rd37681, %rd37679;
	add.s64 	%rd37683, %rd37682, %rd37680;
	shr.u64 	%rd37684, %rd37683, 32;
	add.s64 	%rd37685, %rd37684, %rd37678;
	mul.wide.u32 	%rd37686, %r12, %r5640;
	shr.u64 	%rd37687, %rd37686, 32;
	and.b64  	%rd37688, %rd37622, 4294967295;
	and.b64  	%rd37689, %rd37686, 4294967295;
	and.b64  	%rd37690, %rd37685, 4294967295;
	add.s64 	%rd37691, %rd37690, %rd37688;
	add.s64 	%rd37692, %rd37691, %rd37689;
	shr.u64 	%rd37693, %rd37692, 32;
	add.s64 	%rd37694, %rd37693, %rd37687;
	mul.wide.u32 	%rd37695, %r13, %r5640;
	shr.u64 	%rd37696, %rd37695, 32;
	and.b64  	%rd37697, %rd37631, 4294967295;
	and.b64  	%rd37698, %rd37695, 4294967295;
	and.b64  	%rd37699, %rd37694, 4294967295;
	add.s64 	%rd37700, %rd37699, %rd37697;
	add.s64 	%rd37701, %rd37700, %rd37698;
	shr.u64 	%rd37702, %rd37701, 32;
	add.s64 	%rd37703, %rd37702, %rd37696;
	add.s64 	%rd37704, %rd37633, %rd37703;
	mul.wide.u32 	%rd37705, %r7158, %r7273;
	shr.u64 	%rd37706, %rd37705, 32;
	and.b64  	%rd37707, %rd37647, 4294967295;
	and.b64  	%rd37708, %rd37705, 4294967295;
	add.s64 	%rd37709, %rd37708, %rd37707;
	cvt.u32.u64 	%r5641, %rd37709;
	shr.u64 	%rd37710, %rd37709, 32;
	add.s64 	%rd37711, %rd37710, %rd37706;
	mul.wide.u32 	%rd37712, %r7157, %r7273;
	shr.u64 	%rd37713, %rd37712, 32;
	and.b64  	%rd37714, %rd37656, 4294967295;
	and.b64  	%rd37715, %rd37712, 4294967295;
	and.b64  	%rd37716, %rd37711, 4294967295;
	add.s64 	%rd37717, %rd37716, %rd37714;
	add.s64 	%rd37718, %rd37717, %rd37715;
	shr.u64 	%rd37719, %rd37718, 32;
	add.s64 	%rd37720, %rd37719, %rd37713;
	mul.wide.u32 	%rd37721, %r7156, %r7273;
	shr.u64 	%rd37722, %rd37721, 32;
	and.b64  	%rd37723, %rd37665, 4294967295;
	and.b64  	%rd37724, %rd37721, 4294967295;
	and.b64  	%rd37725, %rd37720, 4294967295;
	add.s64 	%rd37726, %rd37725, %rd37723;
	add.s64 	%rd37727, %rd37726, %rd37724;
	shr.u64 	%rd37728, %rd37727, 32;
	add.s64 	%rd37729, %rd37728, %rd37722;
	mul.wide.u32 	%rd37730, %r7155, %r7273;
	shr.u64 	%rd37731, %rd37730, 32;
	and.b64  	%rd37732, %rd37674, 4294967295;
	and.b64  	%rd37733, %rd37730, 4294967295;
	and.b64  	%rd37734, %rd37729, 4294967295;
	add.s64 	%rd37735, %rd37734, %rd37732;
	add.s64 	%rd37736, %rd37735, %rd37733;
	shr.u64 	%rd37737, %rd37736, 32;
	add.s64 	%rd37738, %rd37737, %rd37731;
	mul.wide.u32 	%rd37739, %r7154, %r7273;
	shr.u64 	%rd37740, %rd37739, 32;
	and.b64  	%rd37741, %rd37683, 4294967295;
	and.b64  	%rd37742, %rd37739, 4294967295;
	and.b64  	%rd37743, %rd37738, 4294967295;
	add.s64 	%rd37744, %rd37743, %rd37741;
	add.s64 	%rd37745, %rd37744, %rd37742;
	shr.u64 	%rd37746, %rd37745, 32;
	add.s64 	%rd37747, %rd37746, %rd37740;
	mul.wide.u32 	%rd37748, %r7153, %r7273;
	shr.u64 	%rd37749, %rd37748, 32;
	and.b64  	%rd37750, %rd37692, 4294967295;
	and.b64  	%rd37751, %rd37748, 4294967295;
	and.b64  	%rd37752, %rd37747, 4294967295;
	add.s64 	%rd37753, %rd37752, %rd37750;
	add.s64 	%rd37754, %rd37753, %rd37751;
	shr.u64 	%rd37755, %rd37754, 32;
	add.s64 	%rd37756, %rd37755, %rd37749;
	mul.wide.u32 	%rd37757, %r7152, %r7273;
	shr.u64 	%rd37758, %rd37757, 32;
	and.b64  	%rd37759, %rd37701, 4294967295;
	and.b64  	%rd37760, %rd37757, 4294967295;
	and.b64  	%rd37761, %rd37756, 4294967295;
	add.s64 	%rd37762, %rd37761, %rd37759;
	add.s64 	%rd37763, %rd37762, %rd37760;
	shr.u64 	%rd37764, %rd37763, 32;
	add.s64 	%rd37765, %rd37764, %rd37758;
	mul.wide.u32 	%rd37766, %r7151, %r7273;
	{ .reg .b32 tmp; mov.b64 {tmp, %r5642}, %rd37766; }
	and.b64  	%rd37767, %rd37704, 4294967295;
	and.b64  	%rd37768, %rd37766, 4294967295;
	and.b64  	%rd37769, %rd37765, 4294967295;
	add.s64 	%rd37770, %rd37769, %rd37767;
	add.s64 	%rd37771, %rd37770, %rd37768;
	{ .reg .b32 tmp; mov.b64 {tmp, %r5643}, %rd37771; }
	add.s32 	%r5644, %r5643, %r5642;
	mul.lo.s32 	%r5645, %r22, %r5641;
	mul.wide.u32 	%rd37772, %r6, %r5645;
	shr.u64 	%rd37773, %rd37772, 32;
	and.b64  	%rd37774, %rd37709, 4294967295;
	and.b64  	%rd37775, %rd37772, 4294967295;
	add.s64 	%rd37776, %rd37775, %rd37774;
	shr.u64 	%rd37777, %rd37776, 32;
	add.s64 	%rd37778, %rd37777, %rd37773;
	mul.wide.u32 	%rd37779, %r7, %r5645;
	shr.u64 	%rd37780, %rd37779, 32;
	and.b64  	%rd37781, %rd37718, 4294967295;
	and.b64  	%rd37782, %rd37779, 4294967295;
	and.b64  	%rd37783, %rd37778, 4294967295;
	add.s64 	%rd37784, %rd37783, %rd37781;
	add.s64 	%rd37785, %rd37784, %rd37782;
	cvt.u32.u64 	%r7393, %rd37785;
	shr.u64 	%rd37786, %rd37785, 32;
	add.s64 	%rd37787, %rd37786, %rd37780;
	mul.wide.u32 	%rd37788, %r8, %r5645;
	shr.u64 	%rd37789, %rd37788, 32;
	and.b64  	%rd37790, %rd37727, 4294967295;
	and.b64  	%rd37791, %rd37788, 4294967295;
	and.b64  	%rd37792, %rd37787, 4294967295;
	add.s64 	%rd37793, %rd37792, %rd37790;
	add.s64 	%rd37794, %rd37793, %rd37791;
	cvt.u32.u64 	%r7392, %rd37794;
	shr.u64 	%rd37795, %rd37794, 32;
	add.s64 	%rd37796, %rd37795, %rd37789;
	mul.wide.u32 	%rd37797, %r9, %r5645;
	shr.u64 	%rd37798, %rd37797, 32;
	and.b64  	%rd37799, %rd37736, 4294967295;
	and.b64  	%rd37800, %rd37797, 4294967295;
	and.b64  	%rd37801, %rd37796, 4294967295;
	add.s64 	%rd37802, %rd37801, %rd37799;
	add.s64 	%rd37803, %rd37802, %rd37800;
	cvt.u32.u64 	%r7391, %rd37803;
	shr.u64 	%rd37804, %rd37803, 32;
	add.s64 	%rd37805, %rd37804, %rd37798;
	mul.wide.u32 	%rd37806, %r10, %r5645;
	shr.u64 	%rd37807, %rd37806, 32;
	and.b64  	%rd37808, %rd37745, 4294967295;
	and.b64  	%rd37809, %rd37806, 4294967295;
	and.b64  	%rd37810, %rd37805, 4294967295;
	add.s64 	%rd37811, %rd37810, %rd37808;
	add.s64 	%rd37812, %rd37811, %rd37809;
	cvt.u32.u64 	%r7390, %rd37812;
	shr.u64 	%rd37813, %rd37812, 32;
	add.s64 	%rd37814, %rd37813, %rd37807;
	mul.wide.u32 	%rd37815, %r11, %r5645;
	shr.u64 	%rd37816, %rd37815, 32;
	and.b64  	%rd37817, %rd37754, 4294967295;
	and.b64  	%rd37818, %rd37815, 4294967295;
	and.b64  	%rd37819, %rd37814, 4294967295;
	add.s64 	%rd37820, %rd37819, %rd37817;
	add.s64 	%rd37821, %rd37820, %rd37818;
	cvt.u32.u64 	%r7389, %rd37821;
	shr.u64 	%rd37822, %rd37821, 32;
	add.s64 	%rd37823, %rd37822, %rd37816;
	mul.wide.u32 	%rd37824, %r12, %r5645;
	shr.u64 	%rd37825, %rd37824, 32;
	and.b64  	%rd37826, %rd37763, 4294967295;
	and.b64  	%rd37827, %rd37824, 4294967295;
	and.b64  	%rd37828, %rd37823, 4294967295;
	add.s64 	%rd37829, %rd37828, %rd37826;
	add.s64 	%rd37830, %rd37829, %rd37827;
	cvt.u32.u64 	%r7388, %rd37830;
	shr.u64 	%rd37831, %rd37830, 32;
	add.s64 	%rd37832, %rd37831, %rd37825;
	mul.wide.u32 	%rd37833, %r13, %r5645;
	{ .reg .b32 tmp; mov.b64 {tmp, %r5646}, %rd37833; }
	and.b64  	%rd37834, %rd37771, 4294967295;
	and.b64  	%rd37835, %rd37833, 4294967295;
	and.b64  	%rd37836, %rd37832, 4294967295;
	add.s64 	%rd37837, %rd37836, %rd37834;
	add.s64 	%rd37838, %rd37837, %rd37835;
	cvt.u32.u64 	%r7387, %rd37838;
	{ .reg .b32 tmp; mov.b64 {tmp, %r5647}, %rd37838; }
	add.s32 	%r5648, %r5647, %r5646;
	add.s32 	%r7386, %r5644, %r5648;
	setp.lt.u32 	%p3741, %r7386, %r13;
	@%p3741 bra 	$L__BB0_1086;
	setp.gt.u32 	%p3742, %r7386, %r13;
	@%p3742 bra 	$L__BB0_1085;
	setp.gt.u32 	%p3743, %r12, %r7387;
	@%p3743 bra 	$L__BB0_1086;
	setp.lt.u32 	%p3744, %r12, %r7387;
	@%p3744 bra 	$L__BB0_1085;
	setp.gt.u32 	%p3745, %r11, %r7388;
	@%p3745 bra 	$L__BB0_1086;
	setp.lt.u32 	%p3746, %r11, %r7388;
	@%p3746 bra 	$L__BB0_1085;
	setp.gt.u32 	%p3747, %r10, %r7389;
	@%p3747 bra 	$L__BB0_1086;
	setp.lt.u32 	%p3748, %r10, %r7389;
	@%p3748 bra 	$L__BB0_1085;
	setp.gt.u32 	%p3749, %r9, %r7390;
	@%p3749 bra 	$L__BB0_1086;
	setp.lt.u32 	%p3750, %r9, %r7390;
	@%p3750 bra 	$L__BB0_1085;
	setp.gt.u32 	%p3751, %r8, %r7391;
	@%p3751 bra 	$L__BB0_1086;
	setp.lt.u32 	%p3752, %r8, %r7391;
	@%p3752 bra 	$L__BB0_1085;
	setp.gt.u32 	%p3753, %r7, %r7392;
	@%p3753 bra 	$L__BB0_1086;
	setp.ge.u32 	%p3754, %r7, %r7392;
	setp.gt.u32 	%p3755, %r6, %r7393;
	and.pred  	%p3756, %p3754, %p3755;
	@%p3756 bra 	$L__BB0_1086;
$L__BB0_1085:
	sub.s32 	%r2389, %r7393, %r6;
	setp.lt.u32 	%p3757, %r7393, %r6;
	selp.u32 	%r5649, 1, 0, %p3757;
	add.s32 	%r5650, %r7, %r5649;
	sub.s32 	%r2390, %r7392, %r5650;
	setp.gt.u32 	%p3758, %r7, %r7392;
	setp.eq.s32 	%p3759, %r7, %r7392;
	and.pred  	%p3760, %p3759, %p3757;
	or.pred  	%p3761, %p3758, %p3760;
	selp.u32 	%r5651, 1, 0, %p3761;
	add.s32 	%r5652, %r8, %r5651;
	sub.s32 	%r2391, %r7391, %r5652;
	setp.gt.u32 	%p3762, %r8, %r7391;
	setp.eq.s32 	%p3763, %r8, %r7391;
	and.pred  	%p3764, %p3763, %p3761;
	or.pred  	%p3765, %p3762, %p3764;
	selp.u32 	%r5653, 1, 0, %p3765;
	add.s32 	%r5654, %r9, %r5653;
	sub.s32 	%r2392, %r7390, %r5654;
	setp.gt.u32 	%p3766, %r9, %r7390;
	setp.eq.s32 	%p3767, %r9, %r7390;
	and.pred  	%p3768, %p3767, %p3765;
	or.pred  	%p3769, %p3766, %p3768;
	selp.u32 	%r5655, 1, 0, %p3769;
	add.s32 	%r5656, %r10, %r5655;
	sub.s32 	%r2393, %r7389, %r5656;
	setp.gt.u32 	%p3770, %r10, %r7389;
	setp.eq.s32 	%p3771, %r10, %r7389;
	and.pred  	%p3772, %p3771, %p3769;
	or.pred  	%p3773, %p3770, %p3772;
	selp.u32 	%r5657, 1, 0, %p3773;
	add.s32 	%r5658, %r11, %r5657;
	sub.s32 	%r2394, %r7388, %r5658;
	setp.gt.u32 	%p3774, %r11, %r7388;
	setp.eq.s32 	%p3775, %r11, %r7388;
	and.pred  	%p3776, %p3775, %p3773;
	or.pred  	%p3777, %p3774, %p3776;
	selp.u32 	%r5659, 1, 0, %p3777;
	add.s32 	%r5660, %r12, %r5659;
	sub.s32 	%r2395, %r7387, %r5660;
	setp.gt.u32 	%p3778, %r12, %r7387;
	setp.eq.s32 	%p3779, %r12, %r7387;
	and.pred  	%p3780, %p3779, %p3777;
	or.pred  	%p3781, %p3778, %p3780;
	selp.u32 	%r5661, 1, 0, %p3781;
	add.s32 	%r5662, %r13, %r5661;
	sub.s32 	%r7386, %r7386, %r5662;
	mov.u32 	%r7393, %r2389;
	mov.u32 	%r7392, %r2390;
	mov.u32 	%r7391, %r2391;
	mov.u32 	%r7390, %r2392;
	mov.u32 	%r7389, %r2393;
	mov.u32 	%r7388, %r2394;
	mov.u32 	%r7387, %r2395;
$L__BB0_1086:
	mul.wide.u32 	%rd37839, %r7166, %r7274;
	shr.u64 	%rd37840, %rd37839, 32;
	cvt.u32.u64 	%r5663, %rd37839;
	mul.wide.u32 	%rd37841, %r7165, %r7274;
	shr.u64 	%rd37842, %rd37841, 32;
	and.b64  	%rd37843, %rd37841, 4294967295;
	add.s64 	%rd37844, %rd37840, %rd37843;
	shr.u64 	%rd37845, %rd37844, 32;
	add.s64 	%rd37846, %rd37845, %rd37842;
	mul.wide.u32 	%rd37847, %r7164, %r7274;
	shr.u64 	%rd37848, %rd37847, 32;
	and.b64  	%rd37849, %rd37847, 4294967295;
	and.b64  	%rd37850, %rd37846, 4294967295;
	add.s64 	%rd37851, %rd37850, %rd37849;
	shr.u64 	%rd37852, %rd37851, 32;
	add.s64 	%rd37853, %rd37852, %rd37848;
	mul.wide.u32 	%rd37854, %r7163, %r7274;
	shr.u64 	%rd37855, %rd37854, 32;
	and.b64  	%rd37856, %rd37854, 4294967295;
	and.b64  	%rd37857, %rd37853, 4294967295;
	add.s64 	%rd37858, %rd37857, %rd37856;
	shr.u64 	%rd37859, %rd37858, 32;
	add.s64 	%rd37860, %rd37859, %rd37855;
	mul.wide.u32 	%rd37861, %r7162, %r7274;
	shr.u64 	%rd37862, %rd37861, 32;
	and.b64  	%rd37863, %rd37861, 4294967295;
	and.b64  	%rd37864, %rd37860, 4294967295;
	add.s64 	%rd37865, %rd37864, %rd37863;
	shr.u64 	%rd37866, %rd37865, 32;
	add.s64 	%rd37867, %rd37866, %rd37862;
	mul.wide.u32 	%rd37868, %r7161, %r7274;
	shr.u64 	%rd37869, %rd37868, 32;
	and.b64  	%rd37870, %rd37868, 4294967295;
	and.b64  	%rd37871, %rd37867, 4294967295;
	add.s64 	%rd37872, %rd37871, %rd37870;
	shr.u64 	%rd37873, %rd37872, 32;
	add.s64 	%rd37874, %rd37873, %rd37869;
	mul.wide.u32 	%rd37875, %r7160, %r7274;
	shr.u64 	%rd37876, %rd37875, 32;
	and.b64  	%rd37877, %rd37875, 4294967295;
	and.b64  	%rd37878, %rd37874, 4294967295;
	add.s64 	%rd37879, %rd37878, %rd37877;
	shr.u64 	%rd37880, %rd37879, 32;
	add.s64 	%rd37881, %rd37880, %rd37876;
	mul.wide.u32 	%rd37882, %r7159, %r7274;
	shr.u64 	%rd37883, %rd37882, 32;
	and.b64  	%rd37884, %rd37882, 4294967295;
	and.b64  	%rd37885, %rd37881, 4294967295;
	add.s64 	%rd37886, %rd37885, %rd37884;
	shr.u64 	%rd37887, %rd37886, 32;
	add.s64 	%rd37888, %rd37887, %rd37883;
	mul.lo.s32 	%r5664, %r22, %r5663;
	mul.wide.u32 	%rd37889, %r6, %r5664;
	shr.u64 	%rd37890, %rd37889, 32;
	and.b64  	%rd37891, %rd37839, 4294967295;
	and.b64  	%rd37892, %rd37889, 4294967295;
	add.s64 	%rd37893, %rd37892, %rd37891;
	shr.u64 	%rd37894, %rd37893, 32;
	add.s64 	%rd37895, %rd37894, %rd37890;
	mul.wide.u32 	%rd37896, %r7, %r5664;
	shr.u64 	%rd37897, %rd37896, 32;
	and.b64  	%rd37898, %rd37844, 4294967295;
	and.b64  	%rd37899, %rd37896, 4294967295;
	and.b64  	%rd37900, %rd37895, 4294967295;
	add.s64 	%rd37901, %rd37900, %rd37898;
	add.s64 	%rd37902, %rd37901, %rd37899;
	shr.u64 	%rd37903, %rd37902, 32;
	add.s64 	%rd37904, %rd37903, %rd37897;
	mul.wide.u32 	%rd37905, %r8, %r5664;
	shr.u64 	%rd37906, %rd37905, 32;
	and.b64  	%rd37907, %rd37851, 4294967295;
	and.b64  	%rd37908, %rd37905, 4294967295;
	and.b64  	%rd37909, %rd37904, 4294967295;
	add.s64 	%rd37910, %rd37909, %rd37907;
	add.s64 	%rd37911, %rd37910, %rd37908;
	shr.u64 	%rd37912, %rd37911, 32;
	add.s64 	%rd37913, %rd37912, %rd37906;
	mul.wide.u32 	%rd37914, %r9, %r5664;
	shr.u64 	%rd37915, %rd37914, 32;
	and.b64  	%rd37916, %rd37858, 4294967295;
	and.b64  	%rd37917, %rd37914, 4294967295;
	and.b64  	%rd37918, %rd37913, 4294967295;
	add.s64 	%rd37919, %rd37918, %rd37916;
	add.s64 	%rd37920, %rd37919, %rd37917;
	shr.u64 	%rd37921, %rd37920, 32;
	add.s64 	%rd37922, %rd37921, %rd37915;
	mul.wide.u32 	%rd37923, %r10, %r5664;
	shr.u64 	%rd37924, %rd37923, 32;
	and.b64  	%rd37925, %rd37865, 4294967295;
	and.b64  	%rd37926, %rd37923, 4294967295;
	and.b64  	%rd37927, %rd37922, 4294967295;
	add.s64 	%rd37928, %rd37927, %rd37925;
	add.s64 	%rd37929, %rd37928, %rd37926;
	shr.u64 	%rd37930, %rd37929, 32;
	add.s64 	%rd37931, %rd37930, %rd37924;
	mul.wide.u32 	%rd37932, %r11, %r5664;
	shr.u64 	%rd37933, %rd37932, 32;
	and.b64  	%rd37934, %rd37872, 4294967295;
	and.b64  	%rd37935, %rd37932, 4294967295;
	and.b64  	%rd37936, %rd37931, 4294967295;
	add.s64 	%rd37937, %rd37936, %rd37934;
	add.s64 	%rd37938, %rd37937, %rd37935;
	shr.u64 	%rd37939, %rd37938, 32;
	add.s64 	%rd37940, %rd37939, %rd37933;
	mul.wide.u32 	%rd37941, %r12, %r5664;
	shr.u64 	%rd37942, %rd37941, 32;
	and.b64  	%rd37943, %rd37879, 4294967295;
	and.b64  	%rd37944, %rd37941, 4294967295;
	and.b64  	%rd37945, %rd37940, 4294967295;
	add.s64 	%rd37946, %rd37945, %rd37943;
	add.s64 	%rd37947, %rd37946, %rd37944;
	shr.u64 	%rd37948, %rd37947, 32;
	add.s64 	%rd37949, %rd37948, %rd37942;
	mul.wide.u32 	%rd37950, %r13, %r5664;
	shr.u64 	%rd37951, %rd37950, 32;
	and.b64  	%rd37952, %rd37886, 4294967295;
	and.b64  	%rd37953, %rd37950, 4294967295;
	and.b64  	%rd37954, %rd37949, 4294967295;
	add.s64 	%rd37955, %rd37954, %rd37952;
	add.s64 	%rd37956, %rd37955, %rd37953;
	shr.u64 	%rd37957, %rd37956, 32;
	add.s64 	%rd37958, %rd37957, %rd37951;
	add.s64 	%rd37959, %rd37888, %rd37958;
	mul.wide.u32 	%rd37960, %r7166, %r7275;
	shr.u64 	%rd37961, %rd37960, 32;
	and.b64  	%rd37962, %rd37902, 4294967295;
	and.b64  	%rd37963, %rd37960, 4294967295;
	add.s64 	%rd37964, %rd37963, %rd37962;
	cvt.u32.u64 	%r5665, %rd37964;
	shr.u64 	%rd37965, %rd37964, 32;
	add.s64 	%rd37966, %rd37965, %rd37961;
	mul.wide.u32 	%rd37967, %r7165, %r7275;
	shr.u64 	%rd37968, %rd37967, 32;
	and.b64  	%rd37969, %rd37911, 4294967295;
	and.b64  	%rd37970, %rd37967, 4294967295;
	and.b64  	%rd37971, %rd37966, 4294967295;
	add.s64 	%rd37972, %rd37971, %rd37969;
	add.s64 	%rd37973, %rd37972, %rd37970;
	shr.u64 	%rd37974, %rd37973, 32;
	add.s64 	%rd37975, %rd37974, %rd37968;
	mul.wide.u32 	%rd37976, %r7164, %r7275;
	shr.u64 	%rd37977, %rd37976, 32;
	and.b64  	%rd37978, %rd37920, 4294967295;
	and.b64  	%rd37979, %rd37976, 4294967295;
	and.b64  	%rd37980, %rd37975, 4294967295;
	add.s64 	%rd37981, %rd37980, %rd37978;
	add.s64 	%rd37982, %rd37981, %rd37979;
	shr.u64 	%rd37983, %rd37982, 32;
	add.s64 	%rd37984, %rd37983, %rd37977;
	mul.wide.u32 	%rd37985, %r7163, %r7275;
	shr.u64 	%rd37986, %rd37985, 32;
	and.b64  	%rd37987, %rd37929, 4294967295;
	and.b64  	%rd37988, %rd37985, 4294967295;
	and.b64  	%rd37989, %rd37984, 4294967295;
	add.s64 	%rd37990, %rd37989, %rd37987;
	add.s64 	%rd37991, %rd37990, %rd37988;
	shr.u64 	%rd37992, %rd37991, 32;
	add.s64 	%rd37993, %rd37992, %rd37986;
	mul.wide.u32 	%rd37994, %r7162, %r7275;
	shr.u64 	%rd37995, %rd37994, 32;
	and.b64  	%rd37996, %rd37938, 4294967295;
	and.b64  	%rd37997, %rd37994, 4294967295;
	and.b64  	%rd37998, %rd37993, 4294967295;
	add.s64 	%rd37999, %rd37998, %rd37996;
	add.s64 	%rd38000, %rd37999, %rd37997;
	shr.u64 	%rd38001, %rd38000, 32;
	add.s64 	%rd38002, %rd38001, %rd37995;
	mul.wide.u32 	%rd38003, %r7161, %r7275;
	shr.u64 	%rd38004, %rd38003, 32;
	and.b64  	%rd38005, %rd37947, 4294967295;
	and.b64  	%rd38006, %rd38003, 4294967295;
	and.b64  	%rd38007, %rd38002, 4294967295;
	add.s64 	%rd38008, %rd38007, %rd38005;
	add.s64 	%rd38009, %rd38008, %rd38006;
	shr.u64 	%rd38010, %rd38009, 32;
	add.s64 	%rd38011, %rd38010, %rd38004;
	mul.wide.u32 	%rd38012, %r7160, %r7275;
	shr.u64 	%rd38013, %rd38012, 32;
	and.b64  	%rd38014, %rd37956, 4294967295;
	and.b64  	%rd38015, %rd38012, 4294967295;
	and.b64  	%rd38016, %rd38011, 4294967295;
	add.s64 	%rd38017, %rd38016, %rd38014;
	add.s64 	%rd38018, %rd38017, %rd38015;
	shr.u64 	%rd38019, %rd38018, 32;
	add.s64 	%rd38020, %rd38019, %rd38013;
	mul.wide.u32 	%rd38021, %r7159, %r7275;
	shr.u64 	%rd38022, %rd38021, 32;
	and.b64  	%rd38023, %rd37959, 4294967295;
	and.b64  	%rd38024, %rd38021, 4294967295;
	and.b64  	%rd38025, %rd38020, 4294967295;
	add.s64 	%rd38026, %rd38025, %rd38023;
	add.s64 	%rd38027, %rd38026, %rd38024;
	shr.u64 	%rd38028, %rd38027, 32;
	add.s64 	%rd38029, %rd38028, %rd38022;
	mul.lo.s32 	%r5666, %r22, %r5665;
	mul.wide.u32 	%rd38030, %r6, %r5666;
	shr.u64 	%rd38031, %rd38030, 32;
	and.b64  	%rd38032, %rd37964, 4294967295;
	and.b64  	%rd38033, %rd38030, 4294967295;
	add.s64 	%rd38034, %rd38033, %rd38032;
	shr.u64 	%rd38035, %rd38034, 32;
	add.s64 	%rd38036, %rd38035, %rd38031;
	mul.wide.u32 	%rd38037, %r7, %r5666;
	shr.u64 	%rd38038, %rd38037, 32;
	and.b64  	%rd38039, %rd37973, 4294967295;
	and.b64  	%rd38040, %rd38037, 4294967295;
	and.b64  	%rd38041, %rd38036, 4294967295;
	add.s64 	%rd38042, %rd38041, %rd38039;
	add.s64 	%rd38043, %rd38042, %rd38040;
	shr.u64 	%rd38044, %rd38043, 32;
	add.s64 	%rd38045, %rd38044, %rd38038;
	mul.wide.u32 	%rd38046, %r8, %r5666;
	shr.u64 	%rd38047, %rd38046, 32;
	and.b64  	%rd38048, %rd37982, 4294967295;
	and.b64  	%rd38049, %rd38046, 4294967295;
	and.b64  	%rd38050, %rd38045, 4294967295;
	add.s64 	%rd38051, %rd38050, %rd38048;
	add.s64 	%rd38052, %rd38051, %rd38049;
	shr.u64 	%rd38053, %rd38052, 32;
	add.s64 	%rd38054, %rd38053, %rd38047;
	mul.wide.u32 	%rd38055, %r9, %r5666;
	shr.u64 	%rd38056, %rd38055, 32;
	and.b64  	%rd38057, %rd37991, 4294967295;
	and.b64  	%rd38058, %rd38055, 4294967295;
	and.b64  	%rd38059, %rd38054, 4294967295;
	add.s64 	%rd38060, %rd38059, %rd38057;
	add.s64 	%rd38061, %rd38060, %rd38058;
	shr.u64 	%rd38062, %rd38061, 32;
	add.s64 	%rd38063, %rd38062, %rd38056;
	mul.wide.u32 	%rd38064, %r10, %r5666;
	shr.u64 	%rd38065, %rd38064, 32;
	and.b64  	%rd38066, %rd38000, 4294967295;
	and.b64  	%rd38067, %rd38064, 4294967295;
	and.b64  	%rd38068, %rd38063, 4294967295;
	add.s64 	%rd38069, %rd38068, %rd38066;
	add.s64 	%rd38070, %rd38069, %rd38067;
	shr.u64 	%rd38071, %rd38070, 32;
	add.s64 	%rd38072, %rd38071, %rd38065;
	mul.wide.u32 	%rd38073, %r11, %r5666;
	shr.u64 	%rd38074, %rd38073, 32;
	and.b64  	%rd38075, %rd38009, 4294967295;
	and.b64  	%rd38076, %rd38073, 4294967295;
	and.b64  	%rd38077, %rd38072, 4294967295;
	add.s64 	%rd38078, %rd38077, %rd38075;
	add.s64 	%rd38079, %rd38078, %rd38076;
	shr.u64 	%rd38080, %rd38079, 32;
	add.s64 	%rd38081, %rd38080, %rd38074;
	mul.wide.u32 	%rd38082, %r12, %r5666;
	shr.u64 	%rd38083, %rd38082, 32;
	and.b64  	%rd38084, %rd38018, 4294967295;
	and.b64  	%rd38085, %rd38082, 4294967295;
	and.b64  	%rd38086, %rd38081, 4294967295;
	add.s64 	%rd38087, %rd38086, %rd38084;
	add.s64 	%rd38088, %rd38087, %rd38085;
	shr.u64 	%rd38089, %rd38088, 32;
	add.s64 	%rd38090, %rd38089, %rd38083;
	mul.wide.u32 	%rd38091, %r13, %r5666;
	shr.u64 	%rd38092, %rd38091, 32;
	and.b64  	%rd38093, %rd38027, 4294967295;
	and.b64  	%rd38094, %rd38091, 4294967295;
	and.b64  	%rd38095, %rd38090, 4294967295;
	add.s64 	%rd38096, %rd38095, %rd38093;
	add.s64 	%rd38097, %rd38096, %rd38094;
	shr.u64 	%rd38098, %rd38097, 32;
	add.s64 	%rd38099, %rd38098, %rd38092;
	add.s64 	%rd38100, %rd38029, %rd38099;
	mul.wide.u32 	%rd38101, %r7166, %r7276;
	shr.u64 	%rd38102, %rd38101, 32;
	and.b64  	%rd38103, %rd38043, 4294967295;
	and.b64  	%rd38104, %rd38101, 4294967295;
	add.s64 	%rd38105, %rd38104, %rd38103;
	cvt.u32.u64 	%r5667, %rd38105;
	shr.u64 	%rd38106, %rd38105, 32;
	add.s64 	%rd38107, %rd38106, %rd38102;
	mul.wide.u32 	%rd38108, %r7165, %r7276;
	shr.u64 	%rd38109, %rd38108, 32;
	and.b64  	%rd38110, %rd38052, 4294967295;
	and.b64  	%rd38111, %rd38108, 4294967295;
	and.b64  	%rd38112, %rd38107, 4294967295;
	add.s64 	%rd38113, %rd38112, %rd38110;
	add.s64 	%rd38114, %rd38113, %rd38111;
	shr.u64 	%rd38115, %rd38114, 32;
	add.s64 	%rd38116, %rd38115, %rd38109;
	mul.wide.u32 	%rd38117, %r7164, %r7276;
	shr.u64 	%rd38118, %rd38117, 32;
	and.b64  	%rd38119, %rd38061, 4294967295;
	and.b64  	%rd38120, %rd38117, 4294967295;
	and.b64  	%rd38121, %rd38116, 4294967295;
	add.s64 	%rd38122, %rd38121, %rd38119;
	add.s64 	%rd38123, %rd38122, %rd38120;
	shr.u64 	%rd38124, %rd38123, 32;
	add.s64 	%rd38125, %rd38124, %rd38118;
	mul.wide.u32 	%rd38126, %r7163, %r7276;
	shr.u64 	%rd38127, %rd38126, 32;
	and.b64  	%rd38128, %rd38070, 4294967295;
	and.b64  	%rd38129, %rd38126, 4294967295;
	and.b64  	%rd38130, %rd38125, 4294967295;
	add.s64 	%rd38131, %rd38130, %rd38128;
	add.s64 	%rd38132, %rd38131, %rd38129;
	shr.u64 	%rd38133, %rd38132, 32;
	add.s64 	%rd38134, %rd38133, %rd38127;
	mul.wide.u32 	%rd38135, %r7162, %r7276;
	shr.u64 	%rd38136, %rd38135, 32;
	and.b64  	%rd38137, %rd38079, 4294967295;
	and.b64  	%rd38138, %rd38135, 4294967295;
	and.b64  	%rd38139, %rd38134, 4294967295;
	add.s64 	%rd38140, %rd38139, %rd38137;
	add.s64 	%rd38141, %rd38140, %rd38138;
	shr.u64 	%rd38142, %rd38141, 32;
	add.s64 	%rd38143, %rd38142, %rd38136;
	mul.wide.u32 	%rd38144, %r7161, %r7276;
	shr.u64 	%rd38145, %rd38144, 32;
	and.b64  	%rd38146, %rd38088, 4294967295;
	and.b64  	%rd38147, %rd38144, 4294967295;
	and.b64  	%rd38148, %rd38143, 4294967295;
	add.s64 	%rd38149, %rd38148, %rd38146;
	add.s64 	%rd38150, %rd38149, %rd38147;
	shr.u64 	%rd38151, %rd38150, 32;
	add.s64 	%rd38152, %rd38151, %rd38145;
	mul.wide.u32 	%rd38153, %r7160, %r7276;
	shr.u64 	%rd38154, %rd38153, 32;
	and.b64  	%rd38155, %rd38097, 4294967295;
	and.b64  	%rd38156, %rd38153, 4294967295;
	and.b64  	%rd38157, %rd38152, 4294967295;
	add.s64 	%rd38158, %rd38157, %rd38155;
	add.s64 	%rd38159, %rd38158, %rd38156;
	shr.u64 	%rd38160, %rd38159, 32;
	add.s64 	%rd38161, %rd38160, %rd38154;
	mul.wide.u32 	%rd38162, %r7159, %r7276;
	shr.u64 	%rd38163, %rd38162, 32;
	and.b64  	%rd38164, %rd38100, 4294967295;
	and.b64  	%rd38165, %rd38162, 4294967295;
	and.b64  	%rd38166, %rd38161, 4294967295;
	add.s64 	%rd38167, %rd38166, %rd38164;
	add.s64 	%rd38168, %rd38167, %rd38165;
	shr.u64 	%rd38169, %rd38168, 32;
	add.s64 	%rd38170, %rd38169, %rd38163;
	mul.lo.s32 	%r5668, %r22, %r5667;
	mul.wide.u32 	%rd38171, %r6, %r5668;
	shr.u64 	%rd38172, %rd38171, 32;
	and.b64  	%rd38173, %rd38105, 4294967295;
	and.b64  	%rd38174, %rd38171, 4294967295;
	add.s64 	%rd38175, %rd38174, %rd38173;
	shr.u64 	%rd38176, %rd38175, 32;
	add.s64 	%rd38177, %rd38176, %rd38172;
	mul.wide.u32 	%rd38178, %r7, %r5668;
	shr.u64 	%rd38179, %rd38178, 32;
	and.b64  	%rd38180, %rd38114, 4294967295;
	and.b64  	%rd38181, %rd38178, 4294967295;
	and.b64  	%rd38182, %rd38177, 4294967295;
	add.s64 	%rd38183, %rd38182, %rd38180;
	add.s64 	%rd38184, %rd38183, %rd38181;
	shr.u64 	%rd38185, %rd38184, 32;
	add.s64 	%rd38186, %rd38185, %rd38179;
	mul.wide.u32 	%rd38187, %r8, %r5668;
	shr.u64 	%rd38188, %rd38187, 32;
	and.b64  	%rd38189, %rd38123, 4294967295;
	and.b64  	%rd38190, %rd38187, 4294967295;
	and.b64  	%rd38191, %rd38186, 4294967295;
	add.s64 	%rd38192, %rd38191, %rd38189;
	add.s64 	%rd38193, %rd38192, %rd38190;
	shr.u64 	%rd38194, %rd38193, 32;
	add.s64 	%rd38195, %rd38194, %rd38188;
	mul.wide.u32 	%rd38196, %r9, %r5668;
	shr.u64 	%rd38197, %rd38196, 32;
	and.b64  	%rd38198, %rd38132, 4294967295;
	and.b64  	%rd38199, %rd38196, 4294967295;
	and.b64  	%rd38200, %rd38195, 4294967295;
	add.s64 	%rd38201, %rd38200, %rd38198;
	add.s64 	%rd38202, %rd38201, %rd38199;
	shr.u64 	%rd38203, %rd38202, 32;
	add.s64 	%rd38204, %rd38203, %rd38197;
	mul.wide.u32 	%rd38205, %r10, %r5668;
	shr.u64 	%rd38206, %rd38205, 32;
	and.b64  	%rd38207, %rd38141, 4294967295;
	and.b64  	%rd38208, %rd38205, 4294967295;
	and.b64  	%rd38209, %rd38204, 4294967295;
	add.s64 	%rd38210, %rd38209, %rd38207;
	add.s64 	%rd38211, %rd38210, %rd38208;
	shr.u64 	%rd38212, %rd38211, 32;
	add.s64 	%rd38213, %rd38212, %rd38206;
	mul.wide.u32 	%rd38214, %r11, %r5668;
	shr.u64 	%rd38215, %rd38214, 32;
	and.b64  	%rd38216, %rd38150, 4294967295;
	and.b64  	%rd38217, %rd38214, 4294967295;
	and.b64  	%rd38218, %rd38213, 4294967295;
	add.s64 	%rd38219, %rd38218, %rd38216;
	add.s64 	%rd38220, %rd38219, %rd38217;
	shr.u64 	%rd38221, %rd38220, 32;
	add.s64 	%rd38222, %rd38221, %rd38215;
	mul.wide.u32 	%rd38223, %r12, %r5668;
	shr.u64 	%rd38224, %rd38223, 32;
	and.b64  	%rd38225, %rd38159, 4294967295;
	and.b64  	%rd38226, %rd38223, 4294967295;
	and.b64  	%rd38227, %rd38222, 4294967295;
	add.s64 	%rd38228, %rd38227, %rd38225;
	add.s64 	%rd38229, %rd38228, %rd38226;
	shr.u64 	%rd38230, %rd38229, 32;
	add.s64 	%rd38231, %rd38230, %rd38224;
	mul.wide.u32 	%rd38232, %r13, %r5668;
	shr.u64 	%rd38233, %rd38232, 32;
	and.b64  	%rd38234, %rd38168, 4294967295;
	and.b64  	%rd38235, %rd38232, 4294967295;
	and.b64  	%rd38236, %rd38231, 4294967295;
	add.s64 	%rd38237, %rd38236, %rd38234;
	add.s64 	%rd38238, %rd38237, %rd38235;
	shr.u64 	%rd38239, %rd38238, 32;
	add.s64 	%rd38240, %rd38239, %rd38233;
	add.s64 	%rd38241, %rd38170, %rd38240;
	mul.wide.u32 	%rd38242, %r7166, %r7277;
	shr.u64 	%rd38243, %rd38242, 32;
	and.b64  	%rd38244, %rd38184, 4294967295;
	and.b64  	%rd38245, %rd38242, 4294967295;
	add.s64 	%rd38246, %rd38245, %rd38244;
	cvt.u32.u64 	%r5669, %rd38246;
	shr.u64 	%rd38247, %rd38246, 32;
	add.s64 	%rd38248, %rd38247, %rd38243;
	mul.wide.u32 	%rd38249, %r7165, %r7277;
	shr.u64 	%rd38250, %rd38249, 32;
	and.b64  	%rd38251, %rd38193, 4294967295;
	and.b64  	%rd38252, %rd38249, 4294967295;
	and.b64  	%rd38253, %rd38248, 4294967295;
	add.s64 	%rd38254, %rd38253, %rd38251;
	add.s64 	%rd38255, %rd38254, %rd38252;
	shr.u64 	%rd38256, %rd38255, 32;
	add.s64 	%rd38257, %rd38256, %rd38250;
	mul.wide.u32 	%rd38258, %r7164, %r7277;
	shr.u64 	%rd38259, %rd38258, 32;
	and.b64  	%rd38260, %rd38202, 4294967295;
	and.b64  	%rd38261, %rd38258, 4294967295;
	and.b64  	%rd38262, %rd38257, 4294967295;
	add.s64 	%rd38263, %rd38262, %rd38260;
	add.s64 	%rd38264, %rd38263, %rd38261;
	shr.u64 	%rd38265, %rd38264, 32;
	add.s64 	%rd38266, %rd38265, %rd38259;
	mul.wide.u32 	%rd38267, %r7163, %r7277;
	shr.u64 	%rd38268, %rd38267, 32;
	and.b64  	%rd38269, %rd38211, 4294967295;
	and.b64  	%rd38270, %rd38267, 4294967295;
	and.b64  	%rd38271, %rd38266, 4294967295;
	add.s64 	%rd38272, %rd38271, %rd38269;
	add.s64 	%rd38273, %rd38272, %rd38270;
	shr.u64 	%rd38274, %rd38273, 32;
	add.s64 	%rd38275, %rd38274, %rd38268;
	mul.wide.u32 	%rd38276, %r7162, %r7277;
	shr.u64 	%rd38277, %rd38276, 32;
	and.b64  	%rd38278, %rd38220, 4294967295;
	and.b64  	%rd38279, %rd38276, 4294967295;
	and.b64  	%rd38280, %rd38275, 4294967295;
	add.s64 	%rd38281, %rd38280, %rd38278;
	add.s64 	%rd38282, %rd38281, %rd38279;
	shr.u64 	%rd38283, %rd38282, 32;
	add.s64 	%rd38284, %rd38283, %rd38277;
	mul.wide.u32 	%rd38285, %r7161, %r7277;
	shr.u64 	%rd38286, %rd38285, 32;
	and.b64  	%rd38287, %rd38229, 4294967295;
	and.b64  	%rd38288, %rd38285, 4294967295;
	and.b64  	%rd38289, %rd38284, 4294967295;
	add.s64 	%rd38290, %rd38289, %rd38287;
	add.s64 	%rd38291, %rd38290, %rd38288;
	shr.u64 	%rd38292, %rd38291, 32;
	add.s64 	%rd38293, %rd38292, %rd38286;
	mul.wide.u32 	%rd38294, %r7160, %r7277;
	shr.u64 	%rd38295, %rd38294, 32;
	and.b64  	%rd38296, %rd38238, 4294967295;
	and.b64  	%rd38297, %rd38294, 4294967295;
	and.b64  	%rd38298, %rd38293, 4294967295;
	add.s64 	%rd38299, %rd38298, %rd38296;
	add.s64 	%rd38300, %rd38299, %rd38297;
	shr.u64 	%rd38301, %rd38300, 32;
	add.s64 	%rd38302, %rd38301, %rd38295;
	mul.wide.u32 	%rd38303, %r7159, %r7277;
	shr.u64 	%rd38304, %rd38303, 32;
	and.b64  	%rd38305, %rd38241, 4294967295;
	and.b64  	%rd38306, %rd38303, 4294967295;
	and.b64  	%rd38307, %rd38302, 4294967295;
	add.s64 	%rd38308, %rd38307, %rd38305;
	add.s64 	%rd38309, %rd38308, %rd38306;
	shr.u64 	%rd38310, %rd38309, 32;
	add.s64 	%rd38311, %rd38310, %rd38304;
	mul.lo.s32 	%r5670, %r22, %r5669;
	mul.wide.u32 	%rd38312, %r6, %r5670;
	shr.u64 	%rd38313, %rd38312, 32;
	and.b64  	%rd38314, %rd38246, 4294967295;
	and.b64  	%rd38315, %rd38312, 4294967295;
	add.s64 	%rd38316, %rd38315, %rd38314;
	shr.u64 	%rd38317, %rd38316, 32;
	add.s64 	%rd38318, %rd38317, %rd38313;
	mul.wide.u32 	%rd38319, %r7, %r5670;
	shr.u64 	%rd38320, %rd38319, 32;
	and.b64  	%rd38321, %rd38255, 4294967295;
	and.b64  	%rd38322, %rd38319, 4294967295;
	and.b64  	%rd38323, %rd38318, 4294967295;
	add.s64 	%rd38324, %rd38323, %rd38321;
	add.s64 	%rd38325, %rd38324, %rd38322;
	shr.u64 	%rd38326, %rd38325, 32;
	add.s64 	%rd38327, %rd38326, %rd38320;
	mul.wide.u32 	%rd38328, %r8, %r5670;
	shr.u64 	%rd38329, %rd38328, 32;
	and.b64  	%rd38330, %rd38264, 4294967295;
	and.b64  	%rd38331, %rd38328, 4294967295;
	and.b64  	%rd38332, %rd38327, 4294967295;
	add.s64 	%rd38333, %rd38332, %rd38330;
	add.s64 	%rd38334, %rd38333, %rd38331;
	shr.u64 	%rd38335, %rd38334, 32;
	add.s64 	%rd38336, %rd38335, %rd38329;
	mul.wide.u32 	%rd38337, %r9, %r5670;
	shr.u64 	%rd38338, %rd38337, 32;
	and.b64  	%rd38339, %rd38273, 4294967295;
	and.b64  	%rd38340, %rd38337, 4294967295;
	and.b64  	%rd38341, %rd38336, 4294967295;
	add.s64 	%rd38342, %rd38341, %rd38339;
	add.s64 	%rd38343, %rd38342, %rd38340;
	shr.u64 	%rd38344, %rd38343, 32;
	add.s64 	%rd38345, %rd38344, %rd38338;
	mul.wide.u32 	%rd38346, %r10, %r5670;
	shr.u64 	%rd38347, %rd38346, 32;
	and.b64  	%rd38348, %rd38282, 4294967295;
	and.b64  	%rd38349, %rd38346, 4294967295;
	and.b64  	%rd38350, %rd38345, 4294967295;
	add.s64 	%rd38351, %rd38350, %rd38348;
	add.s64 	%rd38352, %rd38351, %rd38349;
	shr.u64 	%rd38353, %rd38352, 32;
	add.s64 	%rd38354, %rd38353, %rd38347;
	mul.wide.u32 	%rd38355, %r11, %r5670;
	shr.u64 	%rd38356, %rd38355, 32;
	and.b64  	%rd38357, %rd38291, 4294967295;
	and.b64  	%rd38358, %rd38355, 4294967295;
	and.b64  	%rd38359, %rd38354, 4294967295;
	add.s64 	%rd38360, %rd38359, %rd38357;
	add.s64 	%rd38361, %rd38360, %rd38358;
	shr.u64 	%rd38362, %rd38361, 32;
	add.s64 	%rd38363, %rd38362, %rd38356;
	mul.wide.u32 	%rd38364, %r12, %r5670;
	shr.u64 	%rd38365, %rd38364, 32;
	and.b64  	%rd38366, %rd38300, 4294967295;
	and.b64  	%rd38367, %rd38364, 4294967295;
	and.b64  	%rd38368, %rd38363, 4294967295;
	add.s64 	%rd38369, %rd38368, %rd38366;
	add.s64 	%rd38370, %rd38369, %rd38367;
	shr.u64 	%rd38371, %rd38370, 32;
	add.s64 	%rd38372, %rd38371, %rd38365;
	mul.wide.u32 	%rd38373, %r13, %r5670;
	shr.u64 	%rd38374, %rd38373, 32;
	and.b64  	%rd38375, %rd38309, 4294967295;
	and.b64  	%rd38376, %rd38373, 4294967295;
	and.b64  	%rd38377, %rd38372, 4294967295;
	add.s64 	%rd38378, %rd38377, %rd38375;
	add.s64 	%rd38379, %rd38378, %rd38376;
	shr.u64 	%rd38380, %rd38379, 32;
	add.s64 	%rd38381, %rd38380, %rd38374;
	add.s64 	%rd38382, %rd38311, %rd38381;
	mul.wide.u32 	%rd38383, %r7166, %r7278;
	shr.u64 	%rd38384, %rd38383, 32;
	and.b64  	%rd38385, %rd38325, 4294967295;
	and.b64  	%rd38386, %rd38383, 4294967295;
	add.s64 	%rd38387, %rd38386, %rd38385;
	cvt.u32.u64 	%r5671, %rd38387;
	shr.u64 	%rd38388, %rd38387, 32;
	add.s64 	%rd38389, %rd38388, %rd38384;
	mul.wide.u32 	%rd38390, %r7165, %r7278;
	shr.u64 	%rd38391, %rd38390, 32;
	and.b64  	%rd38392, %rd38334, 4294967295;
	and.b64  	%rd38393, %rd38390, 4294967295;
	and.b64  	%rd38394, %rd38389, 4294967295;
	add.s64 	%rd38395, %rd38394, %rd38392;
	add.s64 	%rd38396, %rd38395, %rd38393;
	shr.u64 	%rd38397, %rd38396, 32;
	add.s64 	%rd38398, %rd38397, %rd38391;
	mul.wide.u32 	%rd38399, %r7164, %r7278;
	shr.u64 	%rd38400, %rd38399, 32;
	and.b64  	%rd38401, %rd38343, 4294967295;
	and.b64  	%rd38402, %rd38399, 4294967295;
	and.b64  	%rd38403, %rd38398, 4294967295;
	add.s64 	%rd38404, %rd38403, %rd38401;
	add.s64 	%rd38405, %rd38404, %rd38402;
	shr.u64 	%rd38406, %rd38405, 32;
	add.s64 	%rd38407, %rd38406, %rd38400;
	mul.wide.u32 	%rd38408, %r7163, %r7278;
	shr.u64 	%rd38409, %rd38408, 32;
	and.b64  	%rd38410, %rd38352, 4294967295;
	and.b64  	%rd38411, %rd38408, 4294967295;
	and.b64  	%rd38412, %rd38407, 4294967295;
	add.s64 	%rd38413, %rd38412, %rd38410;
	add.s64 	%rd38414, %rd38413, %rd38411;
	shr.u64 	%rd38415, %rd38414, 32;
	add.s64 	%rd38416, %rd38415, %rd38409;
	mul.wide.u32 	%rd38417, %r7162, %r7278;
	shr.u64 	%rd38418, %rd38417, 32;
	and.b64  	%rd38419, %rd38361, 4294967295;
	and.b64  	%rd38420, %rd38417, 4294967295;
	and.b64  	%rd38421, %rd38416, 4294967295;
	add.s64 	%rd38422, %rd38421, %rd38419;
	add.s64 	%rd38423, %rd38422, %rd38420;
	shr.u64 	%rd38424, %rd38423, 32;
	add.s64 	%rd38425, %rd38424, %rd38418;
	mul.wide.u32 	%rd38426, %r7161, %r7278;
	shr.u64 	%rd38427, %rd38426, 32;
	and.b64  	%rd38428, %rd38370, 4294967295;
	and.b64  	%rd38429, %rd38426, 4294967295;
	and.b64  	%rd38430, %rd38425, 4294967295;
	add.s64 	%rd38431, %rd38430, %rd38428;
	add.s64 	%rd38432, %rd38431, %rd38429;
	shr.u64 	%rd38433, %rd38432, 32;
	add.s64 	%rd38434, %rd38433, %rd38427;
	mul.wide.u32 	%rd38435, %r7160, %r7278;
	shr.u64 	%rd38436, %rd38435, 32;
	and.b64  	%rd38437, %rd38379, 4294967295;
	and.b64  	%rd38438, %rd38435, 4294967295;
	and.b64  	%rd38439, %rd38434, 4294967295;
	add.s64 	%rd38440, %rd38439, %rd38437;
	add.s64 	%rd38441, %rd38440, %rd38438;
	shr.u64 	%rd38442, %rd38441, 32;
	add.s64 	%rd38443, %rd38442, %rd38436;
	mul.wide.u32 	%rd38444, %r7159, %r7278;
	shr.u64 	%rd38445, %rd38444, 32;
	and.b64  	%rd38446, %rd38382, 4294967295;
	and.b64  	%rd38447, %rd38444, 4294967295;
	and.b64  	%rd38448, %rd38443, 4294967295;
	add.s64 	%rd38449, %rd38448, %rd38446;
	add.s64 	%rd38450, %rd38449, %rd38447;
	shr.u64 	%rd38451, %rd38450, 32;
	add.s64 	%rd38452, %rd38451, %rd38445;
	mul.lo.s32 	%r5672, %r22, %r5671;
	mul.wide.u32 	%rd38453, %r6, %r5672;
	shr.u64 	%rd38454, %rd38453, 32;
	and.b64  	%rd38455, %rd38387, 4294967295;
	and.b64  	%rd38456, %rd38453, 4294967295;
	add.s64 	%rd38457, %rd38456, %rd38455;
	shr.u64 	%rd38458, %rd38457, 32;
	add.s64 	%rd38459, %rd38458, %rd38454;
	mul.wide.u32 	%rd38460, %r7, %r5672;
	shr.u64 	%rd38461, %rd38460, 32;
	and.b64  	%rd38462, %rd38396, 4294967295;
	and.b64  	%rd38463, %rd38460, 4294967295;
	and.b64  	%rd38464, %rd38459, 4294967295;
	add.s64 	%rd38465, %rd38464, %rd38462;
	add.s64 	%rd38466, %rd38465, %rd38463;
	shr.u64 	%rd38467, %rd38466, 32;
	add.s64 	%rd38468, %rd38467, %rd38461;
	mul.wide.u32 	%rd38469, %r8, %r5672;
	shr.u64 	%rd38470, %rd38469, 32;
	and.b64  	%rd38471, %rd38405, 4294967295;
	and.b64  	%rd38472, %rd38469, 4294967295;
	and.b64  	%rd38473, %rd38468, 4294967295;
	add.s64 	%rd38474, %rd38473, %rd38471;
	add.s64 	%rd38475, %rd38474, %rd38472;
	shr.u64 	%rd38476, %rd38475, 32;
	add.s64 	%rd38477, %rd38476, %rd38470;
	mul.wide.u32 	%rd38478, %r9, %r5672;
	shr.u64 	%rd38479, %rd38478, 32;
	and.b64  	%rd38480, %rd38414, 4294967295;
	and.b64  	%rd38481, %rd38478, 4294967295;
	and.b64  	%rd38482, %rd38477, 4294967295;
	add.s64 	%rd38483, %rd38482, %rd38480;
	add.s64 	%rd38484, %rd38483, %rd38481;
	shr.u64 	%rd38485, %rd38484, 32;
	add.s64 	%rd38486, %rd38485, %rd38479;
	mul.wide.u32 	%rd38487, %r10, %r5672;
	shr.u64 	%rd38488, %rd38487, 32;
	and.b64  	%rd38489, %rd38423, 4294967295;
	and.b64  	%rd38490, %rd38487, 4294967295;
	and.b64  	%rd38491, %rd38486, 4294967295;
	add.s64 	%rd38492, %rd38491, %rd38489;
	add.s64 	%rd38493, %rd38492, %rd38490;
	shr.u64 	%rd38494, %rd38493, 32;
	add.s64 	%rd38495, %rd38494, %rd38488;
	mul.wide.u32 	%rd38496, %r11, %r5672;
	shr.u64 	%rd38497, %rd38496, 32;
	and.b64  	%rd38498, %rd38432, 4294967295;
	and.b64  	%rd38499, %rd38496, 4294967295;
	and.b64  	%rd38500, %rd38495, 4294967295;
	add.s64 	%rd38501, %rd38500, %rd38498;
	add.s64 	%rd38502, %rd38501, %rd38499;
	shr.u64 	%rd38503, %rd38502, 32;
	add.s64 	%rd38504, %rd38503, %rd38497;
	mul.wide.u32 	%rd38505, %r12, %r5672;
	shr.u64 	%rd38506, %rd38505, 32;
	and.b64  	%rd38507, %rd38441, 4294967295;
	and.b64  	%rd38508, %rd38505, 4294967295;
	and.b64  	%rd38509, %rd38504, 4294967295;
	add.s64 	%rd38510, %rd38509, %rd38507;
	add.s64 	%rd38511, %rd38510, %rd38508;
	shr.u64 	%rd38512, %rd38511, 32;
	add.s64 	%rd38513, %rd38512, %rd38506;
	mul.wide.u32 	%rd38514, %r13, %r5672;
	shr.u64 	%rd38515, %rd38514, 32;
	and.b64  	%rd38516, %rd38450, 4294967295;
	and.b64  	%rd38517, %rd38514, 4294967295;
	and.b64  	%rd38518, %rd38513, 4294967295;
	add.s64 	%rd38519, %rd38518, %rd38516;
	add.s64 	%rd38520, %rd38519, %rd38517;
	shr.u64 	%rd38521, %rd38520, 32;
	add.s64 	%rd38522, %rd38521, %rd38515;
	add.s64 	%rd38523, %rd38452, %rd38522;
	mul.wide.u32 	%rd38524, %r7166, %r7279;
	shr.u64 	%rd38525, %rd38524, 32;
	and.b64  	%rd38526, %rd38466, 4294967295;
	and.b64  	%rd38527, %rd38524, 4294967295;
	add.s64 	%rd38528, %rd38527, %rd38526;
	cvt.u32.u64 	%r5673, %rd38528;
	shr.u64 	%rd38529, %rd38528, 32;
	add.s64 	%rd38530, %rd38529, %rd38525;
	mul.wide.u32 	%rd38531, %r7165, %r7279;
	shr.u64 	%rd38532, %rd38531, 32;
	and.b64  	%rd38533, %rd38475, 4294967295;
	and.b64  	%rd38534, %rd38531, 4294967295;
	and.b64  	%rd38535, %rd38530, 4294967295;
	add.s64 	%rd38536, %rd38535, %rd38533;
	add.s64 	%rd38537, %rd38536, %rd38534;
	shr.u64 	%rd38538, %rd38537, 32;
	add.s64 	%rd38539, %rd38538, %rd38532;
	mul.wide.u32 	%rd38540, %r7164, %r7279;
	shr.u64 	%rd38541, %rd38540, 32;
	and.b64  	%rd38542, %rd38484, 4294967295;
	and.b64  	%rd38543, %rd38540, 4294967295;
	and.b64  	%rd38544, %rd38539, 4294967295;
	add.s64 	%rd38545, %rd38544, %rd38542;
	add.s64 	%rd38546, %rd38545, %rd38543;
	shr.u64 	%rd38547, %rd38546, 32;
	add.s64 	%rd38548, %rd38547, %rd38541;
	mul.wide.u32 	%rd38549, %r7163, %r7279;
	shr.u64 	%rd38550, %rd38549, 32;
	and.b64  	%rd38551, %rd38493, 4294967295;
	and.b64  	%rd38552, %rd38549, 4294967295;
	and.b64  	%rd38553, %rd38548, 4294967295;
	add.s64 	%rd38554, %rd38553, %rd38551;
	add.s64 	%rd38555, %rd38554, %rd38552;
	shr.u64 	%rd38556, %rd38555, 32;
	add.s64 	%rd38557, %rd38556, %rd38550;
	mul.wide.u32 	%rd38558, %r7162, %r7279;
	shr.u64 	%rd38559, %rd38558, 32;
	and.b64  	%rd38560, %rd38502, 4294967295;
	and.b64  	%rd38561, %rd38558, 4294967295;
	and.b64  	%rd38562, %rd38557, 4294967295;
	add.s64 	%rd38563, %rd38562, %rd38560;
	add.s64 	%rd38564, %rd38563, %rd38561;
	shr.u64 	%rd38565, %rd38564, 32;
	add.s64 	%rd38566, %rd38565, %rd38559;
	mul.wide.u32 	%rd38567, %r7161, %r7279;
	shr.u64 	%rd38568, %rd38567, 32;
	and.b64  	%rd38569, %rd38511, 4294967295;
	and.b64  	%rd38570, %rd38567, 4294967295;
	and.b64  	%rd38571, %rd38566, 4294967295;
	add.s64 	%rd38572, %rd38571, %rd38569;
	add.s64 	%rd38573, %rd38572, %rd38570;
	shr.u64 	%rd38574, %rd38573, 32;
	add.s64 	%rd38575, %rd38574, %rd38568;
	mul.wide.u32 	%rd38576, %r7160, %r7279;
	shr.u64 	%rd38577, %rd38576, 32;
	and.b64  	%rd38578, %rd38520, 4294967295;
	and.b64  	%rd38579, %rd38576, 4294967295;
	and.b64  	%rd38580, %rd38575, 4294967295;
	add.s64 	%rd38581, %rd38580, %rd38578;
	add.s64 	%rd38582, %rd38581, %rd38579;
	shr.u64 	%rd38583, %rd38582, 32;
	add.s64 	%rd38584, %rd38583, %rd38577;
	mul.wide.u32 	%rd38585, %r7159, %r7279;
	shr.u64 	%rd38586, %rd38585, 32;
	and.b64  	%rd38587, %rd38523, 4294967295;
	and.b64  	%rd38588, %rd38585, 4294967295;
	and.b64  	%rd38589, %rd38584, 4294967295;
	add.s64 	%rd38590, %rd38589, %rd38587;
	add.s64 	%rd38591, %rd38590, %rd38588;
	shr.u64 	%rd38592, %rd38591, 32;
	add.s64 	%rd38593, %rd38592, %rd38586;
	mul.lo.s32 	%r5674, %r22, %r5673;
	mul.wide.u32 	%rd38594, %r6, %r5674;
	shr.u64 	%rd38595, %rd38594, 32;
	and.b64  	%rd38596, %rd38528, 4294967295;
	and.b64  	%rd38597, %rd38594, 4294967295;
	add.s64 	%rd38598, %rd38597, %rd38596;
	shr.u64 	%rd38599, %rd38598, 32;
	add.s64 	%rd38600, %rd38599, %rd38595;
	mul.wide.u32 	%rd38601, %r7, %r5674;
	shr.u64 	%rd38602, %rd38601, 32;
	and.b64  	%rd38603, %rd38537, 4294967295;
	and.b64  	%rd38604, %rd38601, 4294967295;
	and.b64  	%rd38605, %rd38600, 4294967295;
	add.s64 	%rd38606, %rd38605, %rd38603;
	add.s64 	%rd38607, %rd38606, %rd38604;
	shr.u64 	%rd38608, %rd38607, 32;
	add.s64 	%rd38609, %rd38608, %rd38602;
	mul.wide.u32 	%rd38610, %r8, %r5674;
	shr.u64 	%rd38611, %rd38610, 32;
	and.b64  	%rd38612, %rd38546, 4294967295;
	and.b64  	%rd38613, %rd38610, 4294967295;
	and.b64  	%rd38614, %rd38609, 4294967295;
	add.s64 	%rd38615, %rd38614, %rd38612;
	add.s64 	%rd38616, %rd38615, %rd38613;
	shr.u64 	%rd38617, %rd38616, 32;
	add.s64 	%rd38618, %rd38617, %rd38611;
	mul.wide.u32 	%rd38619, %r9, %r5674;
	shr.u64 	%rd38620, %rd38619, 32;
	and.b64  	%rd38621, %rd38555, 4294967295;
	and.b64  	%rd38622, %rd38619, 4294967295;
	and.b64  	%rd38623, %rd38618, 4294967295;
	add.s64 	%rd38624, %rd38623, %rd38621;
	add.s64 	%rd38625, %rd38624, %rd38622;
	shr.u64 	%rd38626, %rd38625, 32;
	add.s64 	%rd38627, %rd38626, %rd38620;
	mul.wide.u32 	%rd38628, %r10, %r5674;
	shr.u64 	%rd38629, %rd38628, 32;
	and.b64  	%rd38630, %rd38564, 4294967295;
	and.b64  	%rd38631, %rd38628, 4294967295;
	and.b64  	%rd38632, %rd38627, 4294967295;
	add.s64 	%rd38633, %rd38632, %rd38630;
	add.s64 	%rd38634, %rd38633, %rd38631;
	shr.u64 	%rd38635, %rd38634, 32;
	add.s64 	%rd38636, %rd38635, %rd38629;
	mul.wide.u32 	%rd38637, %r11, %r5674;
	shr.u64 	%rd38638, %rd38637, 32;
	and.b64  	%rd38639, %rd38573, 4294967295;
	and.b64  	%rd38640, %rd38637, 4294967295;
	and.b64  	%rd38641, %rd38636, 4294967295;
	add.s64 	%rd38642, %rd38641, %rd38639;
	add.s64 	%rd38643, %rd38642, %rd38640;
	shr.u64 	%rd38644, %rd38643, 32;
	add.s64 	%rd38645, %rd38644, %rd38638;
	mul.wide.u32 	%rd38646, %r12, %r5674;
	shr.u64 	%rd38647, %rd38646, 32;
	and.b64  	%rd38648, %rd38582, 4294967295;
	and.b64  	%rd38649, %rd38646, 4294967295;
	and.b64  	%rd38650, %rd38645, 4294967295;
	add.s64 	%rd38651, %rd38650, %rd38648;
	add.s64 	%rd38652, %rd38651, %rd38649;
	shr.u64 	%rd38653, %rd38652, 32;
	add.s64 	%rd38654, %rd38653, %rd38647;
	mul.wide.u32 	%rd38655, %r13, %r5674;
	shr.u64 	%rd38656, %rd38655, 32;
	and.b64  	%rd38657, %rd38591, 4294967295;
	and.b64  	%rd38658, %rd38655, 4294967295;
	and.b64  	%rd38659, %rd38654, 4294967295;
	add.s64 	%rd38660, %rd38659, %rd38657;
	add.s64 	%rd38661, %rd38660, %rd38658;
	shr.u64 	%rd38662, %rd38661, 32;
	add.s64 	%rd38663, %rd38662, %rd38656;
	add.s64 	%rd38664, %rd38593, %rd38663;
	mul.wide.u32 	%rd38665, %r7166, %r7280;
	shr.u64 	%rd38666, %rd38665, 32;
	and.b64  	%rd38667, %rd38607, 4294967295;
	and.b64  	%rd38668, %rd38665, 4294967295;
	add.s64 	%rd38669, %rd38668, %rd38667;
	cvt.u32.u64 	%r5675, %rd38669;
	shr.u64 	%rd38670, %rd38669, 32;
	add.s64 	%rd38671, %rd38670, %rd38666;
	mul.wide.u32 	%rd38672, %r7165, %r7280;
	shr.u64 	%rd38673, %rd38672, 32;
	and.b64  	%rd38674, %rd38616, 4294967295;
	and.b64  	%rd38675, %rd38672, 4294967295;
	and.b64  	%rd38676, %rd38671, 4294967295;
	add.s64 	%rd38677, %rd38676, %rd38674;
	add.s64 	%rd38678, %rd38677, %rd38675;
	shr.u64 	%rd38679, %rd38678, 32;
	add.s64 	%rd38680, %rd38679, %rd38673;
	mul.wide.u32 	%rd38681, %r7164, %r7280;
	shr.u64 	%rd38682, %rd38681, 32;
	and.b64  	%rd38683, %rd38625, 4294967295;
	and.b64  	%rd38684, %rd38681, 4294967295;
	and.b64  	%rd38685, %rd38680, 4294967295;
	add.s64 	%rd38686, %rd38685, %rd38683;
	add.s64 	%rd38687, %rd38686, %rd38684;
	shr.u64 	%rd38688, %rd38687, 32;
	add.s64 	%rd38689, %rd38688, %rd38682;
	mul.wide.u32 	%rd38690, %r7163, %r7280;
	shr.u64 	%rd38691, %rd38690, 32;
	and.b64  	%rd38692, %rd38634, 4294967295;
	and.b64  	%rd38693, %rd38690, 4294967295;
	and.b64  	%rd38694, %rd38689, 4294967295;
	add.s64 	%rd38695, %rd38694, %rd38692;
	add.s64 	%rd38696, %rd38695, %rd38693;
	shr.u64 	%rd38697, %rd38696, 32;
	add.s64 	%rd38698, %rd38697, %rd38691;
	mul.wide.u32 	%rd38699, %r7162, %r7280;
	shr.u64 	%rd38700, %rd38699, 32;
	and.b64  	%rd38701, %rd38643, 4294967295;
	and.b64  	%rd38702, %rd38699, 4294967295;
	and.b64  	%rd38703, %rd38698, 4294967295;
	add.s64 	%rd38704, %rd38703, %rd38701;
	add.s64 	%rd38705, %rd38704, %rd38702;
	shr.u64 	%rd38706, %rd38705, 32;
	add.s64 	%rd38707, %rd38706, %rd38700;
	mul.wide.u32 	%rd38708, %r7161, %r7280;
	shr.u64 	%rd38709, %rd38708, 32;
	and.b64  	%rd38710, %rd38652, 4294967295;
	and.b64  	%rd38711, %rd38708, 4294967295;
	and.b64  	%rd38712, %rd38707, 4294967295;
	add.s64 	%rd38713, %rd38712, %rd38710;
	add.s64 	%rd38714, %rd38713, %rd38711;
	shr.u64 	%rd38715, %rd38714, 32;
	add.s64 	%rd38716, %rd38715, %rd38709;
	mul.wide.u32 	%rd38717, %r7160, %r7280;
	shr.u64 	%rd38718, %rd38717, 32;
	and.b64  	%rd38719, %rd38661, 4294967295;
	and.b64  	%rd38720, %rd38717, 4294967295;
	and.b64  	%rd38721, %rd38716, 4294967295;
	add.s64 	%rd38722, %rd38721, %rd38719;
	add.s64 	%rd38723, %rd38722, %rd38720;
	shr.u64 	%rd38724, %rd38723, 32;
	add.s64 	%rd38725, %rd38724, %rd38718;
	mul.wide.u32 	%rd38726, %r7159, %r7280;
	shr.u64 	%rd38727, %rd38726, 32;
	and.b64  	%rd38728, %rd38664, 4294967295;
	and.b64  	%rd38729, %rd38726, 4294967295;
	and.b64  	%rd38730, %rd38725, 4294967295;
	add.s64 	%rd38731, %rd38730, %rd38728;
	add.s64 	%rd38732, %rd38731, %rd38729;
	shr.u64 	%rd38733, %rd38732, 32;
	add.s64 	%rd38734, %rd38733, %rd38727;
	mul.lo.s32 	%r5676, %r22, %r5675;
	mul.wide.u32 	%rd38735, %r6, %r5676;
	shr.u64 	%rd38736, %rd38735, 32;
	and.b64  	%rd38737, %rd38669, 4294967295;
	and.b64  	%rd38738, %rd38735, 4294967295;
	add.s64 	%rd38739, %rd38738, %rd38737;
	shr.u64 	%rd38740, %rd38739, 32;
	add.s64 	%rd38741, %rd38740, %rd38736;
	mul.wide.u32 	%rd38742, %r7, %r5676;
	shr.u64 	%rd38743, %rd38742, 32;
	and.b64  	%rd38744, %rd38678, 4294967295;
	and.b64  	%rd38745, %rd38742, 4294967295;
	and.b64  	%rd38746, %rd38741, 4294967295;
	add.s64 	%rd38747, %rd38746, %rd38744;
	add.s64 	%rd38748, %rd38747, %rd38745;
	shr.u64 	%rd38749, %rd38748, 32;
	add.s64 	%rd38750, %rd38749, %rd38743;
	mul.wide.u32 	%rd38751, %r8, %r5676;
	shr.u64 	%rd38752, %rd38751, 32;
	and.b64  	%rd38753, %rd38687, 4294967295;
	and.b64  	%rd38754, %rd38751, 4294967295;
	and.b64  	%rd38755, %rd38750, 4294967295;
	add.s64 	%rd38756, %rd38755, %rd38753;
	add.s64 	%rd38757, %rd38756, %rd38754;
	shr.u64 	%rd38758, %rd38757, 32;
	add.s64 	%rd38759, %rd38758, %rd38752;
	mul.wide.u32 	%rd38760, %r9, %r5676;
	shr.u64 	%rd38761, %rd38760, 32;
	and.b64  	%rd38762, %rd38696, 4294967295;
	and.b64  	%rd38763, %rd38760, 4294967295;
	and.b64  	%rd38764, %rd38759, 4294967295;
	add.s64 	%rd38765, %rd38764, %rd38762;
	add.s64 	%rd38766, %rd38765, %rd38763;
	shr.u64 	%rd38767, %rd38766, 32;
	add.s64 	%rd38768, %rd38767, %rd38761;
	mul.wide.u32 	%rd38769, %r10, %r5676;
	shr.u64 	%rd38770, %rd38769, 32;
	and.b64  	%rd38771, %rd38705, 4294967295;
	and.b64  	%rd38772, %rd38769, 4294967295;
	and.b64  	%rd38773, %rd38768, 4294967295;
	add.s64 	%rd38774, %rd38773, %rd38771;
	add.s64 	%rd38775, %rd38774, %rd38772;
	shr.u64 	%rd38776, %rd38775, 32;
	add.s64 	%rd38777, %rd38776, %rd38770;
	mul.wide.u32 	%rd38778, %r11, %r5676;
	shr.u64 	%rd38779, %rd38778, 32;
	and.b64  	%rd38780, %rd38714, 4294967295;
	and.b64  	%rd38781, %rd38778, 4294967295;
	and.b64  	%rd38782, %rd38777, 4294967295;
	add.s64 	%rd38783, %rd38782, %rd38780;
	add.s64 	%rd38784, %rd38783, %rd38781;
	shr.u64 	%rd38785, %rd38784, 32;
	add.s64 	%rd38786, %rd38785, %rd38779;
	mul.wide.u32 	%rd38787, %r12, %r5676;
	shr.u64 	%rd38788, %rd38787, 32;
	and.b64  	%rd38789, %rd38723, 4294967295;
	and.b64  	%rd38790, %rd38787, 4294967295;
	and.b64  	%rd38791, %rd38786, 4294967295;
	add.s64 	%rd38792, %rd38791, %rd38789;
	add.s64 	%rd38793, %rd38792, %rd38790;
	shr.u64 	%rd38794, %rd38793, 32;
	add.s64 	%rd38795, %rd38794, %rd38788;
	mul.wide.u32 	%rd38796, %r13, %r5676;
	shr.u64 	%rd38797, %rd38796, 32;
	and.b64  	%rd38798, %rd38732, 4294967295;
	and.b64  	%rd38799, %rd38796, 4294967295;
	and.b64  	%rd38800, %rd38795, 4294967295;
	add.s64 	%rd38801, %rd38800, %rd38798;
	add.s64 	%rd38802, %rd38801, %rd38799;
	shr.u64 	%rd38803, %rd38802, 32;
	add.s64 	%rd38804, %rd38803, %rd38797;
	add.s64 	%rd38805, %rd38734, %rd38804;
	mul.wide.u32 	%rd38806, %r7166, %r7281;
	shr.u64 	%rd38807, %rd38806, 32;
	and.b64  	%rd38808, %rd38748, 4294967295;
	and.b64  	%rd38809, %rd38806, 4294967295;
	add.s64 	%rd38810, %rd38809, %rd38808;
	cvt.u32.u64 	%r5677, %rd38810;
	shr.u64 	%rd38811, %rd38810, 32;
	add.s64 	%rd38812, %rd38811, %rd38807;
	mul.wide.u32 	%rd38813, %r7165, %r7281;
	shr.u64 	%rd38814, %rd38813, 32;
	and.b64  	%rd38815, %rd38757, 4294967295;
	and.b64  	%rd38816, %rd38813, 4294967295;
	and.b64  	%rd38817, %rd38812, 4294967295;
	add.s64 	%rd38818, %rd38817, %rd38815;
	add.s64 	%rd38819, %rd38818, %rd38816;
	shr.u64 	%rd38820, %rd38819, 32;
	add.s64 	%rd38821, %rd38820, %rd38814;
	mul.wide.u32 	%rd38822, %r7164, %r7281;
	shr.u64 	%rd38823, %rd38822, 32;
	and.b64  	%rd38824, %rd38766, 4294967295;
	and.b64  	%rd38825, %rd38822, 4294967295;
	and.b64  	%rd38826, %rd38821, 4294967295;
	add.s64 	%rd38827, %rd38826, %rd38824;
	add.s64 	%rd38828, %rd38827, %rd38825;
	shr.u64 	%rd38829, %rd38828, 32;
	add.s64 	%rd38830, %rd38829, %rd38823;
	mul.wide.u32 	%rd38831, %r7163, %r7281;
	shr.u64 	%rd38832, %rd38831, 32;
	and.b64  	%rd38833, %rd38775, 4294967295;
	and.b64  	%rd38834, %rd38831, 4294967295;
	and.b64  	%rd38835, %rd38830, 4294967295;
	add.s64 	%rd38836, %rd38835, %rd38833;
	add.s64 	%rd38837, %rd38836, %rd38834;
	shr.u64 	%rd38838, %rd38837, 32;
	add.s64 	%rd38839, %rd38838, %rd38832;
	mul.wide.u32 	%rd38840, %r7162, %r7281;
	shr.u64 	%rd38841, %rd38840, 32;
	and.b64  	%rd38842, %rd38784, 4294967295;
	and.b64  	%rd38843, %rd38840, 4294967295;
	and.b64  	%rd38844, %rd38839, 4294967295;
	add.s64 	%rd38845, %rd38844, %rd38842;
	add.s64 	%rd38846, %rd38845, %rd38843;
	shr.u64 	%rd38847, %rd38846, 32;
	add.s64 	%rd38848, %rd38847, %rd38841;
	mul.wide.u32 	%rd38849, %r7161, %r7281;
	shr.u64 	%rd38850, %rd38849, 32;
	and.b64  	%rd38851, %rd38793, 4294967295;
	and.b64  	%rd38852, %rd38849, 4294967295;
	and.b64  	%rd38853, %rd38848, 4294967295;
	add.s64 	%rd38854, %rd38853, %rd38851;
	add.s64 	%rd38855, %rd38854, %rd38852;
	shr.u64 	%rd38856, %rd38855, 32;
	add.s64 	%rd38857, %rd38856, %rd38850;
	mul.wide.u32 	%rd38858, %r7160, %r7281;
	shr.u64 	%rd38859, %rd38858, 32;
	and.b64  	%rd38860, %rd38802, 4294967295;
	and.b64  	%rd38861, %rd38858, 4294967295;
	and.b64  	%rd38862, %rd38857, 4294967295;
	add.s64 	%rd38863, %rd38862, %rd38860;
	add.s64 	%rd38864, %rd38863, %rd38861;
	shr.u64 	%rd38865, %rd38864, 32;
	add.s64 	%rd38866, %rd38865, %rd38859;
	mul.wide.u32 	%rd38867, %r7159, %r7281;
	{ .reg .b32 tmp; mov.b64 {tmp, %r5678}, %rd38867; }
	and.b64  	%rd38868, %rd38805, 4294967295;
	and.b64  	%rd38869, %rd38867, 4294967295;
	and.b64  	%rd38870, %rd38866, 4294967295;
	add.s64 	%rd38871, %rd38870, %rd38868;
	add.s64 	%rd38872, %rd38871, %rd38869;
	{ .reg .b32 tmp; mov.b64 {tmp, %r5679}, %rd38872; }
	add.s32 	%r5680, %r5679, %r5678;
	mul.lo.s32 	%r5681, %r22, %r5677;
	mul.wide.u32 	%rd38873, %r6, %r5681;
	shr.u64 	%rd38874, %rd38873, 32;
	and.b64  	%rd38875, %rd38810, 4294967295;
	and.b64  	%rd38876, %rd38873, 4294967295;
	add.s64 	%rd38877, %rd38876, %rd38875;
	shr.u64 	%rd38878, %rd38877, 32;
	add.s64 	%rd38879, %rd38878, %rd38874;
	mul.wide.u32 	%rd38880, %r7, %r5681;
	shr.u64 	%rd38881, %rd38880, 32;
	and.b64  	%rd38882, %rd38819, 4294967295;
	and.b64  	%rd38883, %rd38880, 4294967295;
	and.b64  	%rd38884, %rd38879, 4294967295;
	add.s64 	%rd38885, %rd38884, %rd38882;
	add.s64 	%rd38886, %rd38885, %rd38883;
	cvt.u32.u64 	%r7385, %rd38886;
	shr.u64 	%rd38887, %rd38886, 32;
	add.s64 	%rd38888, %rd38887, %rd38881;
	mul.wide.u32 	%rd38889, %r8, %r5681;
	shr.u64 	%rd38890, %rd38889, 32;
	and.b64  	%rd38891, %rd38828, 4294967295;
	and.b64  	%rd38892, %rd38889, 4294967295;
	and.b64  	%rd38893, %rd38888, 4294967295;
	add.s64 	%rd38894, %rd38893, %rd38891;
	add.s64 	%rd38895, %rd38894, %rd38892;
	cvt.u32.u64 	%r7384, %rd38895;
	shr.u64 	%rd38896, %rd38895, 32;
	add.s64 	%rd38897, %rd38896, %rd38890;
	mul.wide.u32 	%rd38898, %r9, %r5681;
	shr.u64 	%rd38899, %rd38898, 32;
	and.b64  	%rd38900, %rd38837, 4294967295;
	and.b64  	%rd38901, %rd38898, 4294967295;
	and.b64  	%rd38902, %rd38897, 4294967295;
	add.s64 	%rd38903, %rd38902, %rd38900;
	add.s64 	%rd38904, %rd38903, %rd38901;
	cvt.u32.u64 	%r7383, %rd38904;
	shr.u64 	%rd38905, %rd38904, 32;
	add.s64 	%rd38906, %rd38905, %rd38899;
	mul.wide.u32 	%rd38907, %r10, %r5681;
	shr.u64 	%rd38908, %rd38907, 32;
	and.b64  	%rd38909, %rd38846, 4294967295;
	and.b64  	%rd38910, %rd38907, 4294967295;
	and.b64  	%rd38911, %rd38906, 4294967295;
	add.s64 	%rd38912, %rd38911, %rd38909;
	add.s64 	%rd38913, %rd38912, %rd38910;
	cvt.u32.u64 	%r7382, %rd38913;
	shr.u64 	%rd38914, %rd38913, 32;
	add.s64 	%rd38915, %rd38914, %rd38908;
	mul.wide.u32 	%rd38916, %r11, %r5681;
	shr.u64 	%rd38917, %rd38916, 32;
	and.b64  	%rd38918, %rd38855, 4294967295;
	and.b64  	%rd38919, %rd38916, 4294967295;
	and.b64  	%rd38920, %rd38915, 4294967295;
	add.s64 	%rd38921, %rd38920, %rd38918;
	add.s64 	%rd38922, %rd38921, %rd38919;
	cvt.u32.u64 	%r7381, %rd38922;
	shr.u64 	%rd38923, %rd38922, 32;
	add.s64 	%rd38924, %rd38923, %rd38917;
	mul.wide.u32 	%rd38925, %r12, %r5681;
	shr.u64 	%rd38926, %rd38925, 32;
	and.b64  	%rd38927, %rd38864, 4294967295;
	and.b64  	%rd38928, %rd38925, 4294967295;
	and.b64  	%rd38929, %rd38924, 4294967295;
	add.s64 	%rd38930, %rd38929, %rd38927;
	add.s64 	%rd38931, %rd38930, %rd38928;
	cvt.u32.u64 	%r7380, %rd38931;
	shr.u64 	%rd38932, %rd38931, 32;
	add.s64 	%rd38933, %rd38932, %rd38926;
	mul.wide.u32 	%rd38934, %r13, %r5681;
	{ .reg .b32 tmp; mov.b64 {tmp, %r5682}, %rd38934; }
	and.b64  	%rd38935, %rd38872, 4294967295;
	and.b64  	%rd38936, %rd38934, 4294967295;
	and.b64  	%rd38937, %rd38933, 4294967295;
	add.s64 	%rd38938, %rd38937, %rd38935;
	add.s64 	%rd38939, %rd38938, %rd38936;
	cvt.u32.u64 	%r7379, %rd38939;
	{ .reg .b32 tmp; mov.b64 {tmp, %r5683}, %rd38939; }
	add.s32 	%r5684, %r5683, %r5682;
	add.s32 	%r7378, %r5680, %r5684;
	setp.lt.u32 	%p3782, %r7378, %r13;
	@%p3782 bra 	$L__BB0_1101;
	setp.gt.u32 	%p3783, %r7378, %r13;
	@%p3783 bra 	$L__BB0_1100;
	setp.gt.u32 	%p3784, %r12, %r7379;
	@%p3784 bra 	$L__BB0_1101;
	setp.lt.u32 	%p3785, %r12, %r7379;
	@%p3785 bra 	$L__BB0_1100;
	setp.gt.u32 	%p3786, %r11, %r7380;
	@%p3786 bra 	$L__BB0_1101;
	setp.lt.u32 	%p3787, %r11, %r7380;
	@%p3787 bra 	$L__BB0_1100;
	setp.gt.u32 	%p3788, %r10, %r7381;
	@%p3788 bra 	$L__BB0_1101;
	setp.lt.u32 	%p3789, %r10, %r7381;
	@%p3789 bra 	$L__BB0_1100;
	setp.gt.u32 	%p3790, %r9, %r7382;
	@%p3790 bra 	$L__BB0_1101;
	setp.lt.u32 	%p3791, %r9, %r7382;
	@%p3791 bra 	$L__BB0_1100;
	setp.gt.u32 	%p3792, %r8, %r7383;
	@%p3792 bra 	$L__BB0_1101;
	setp.lt.u32 	%p3793, %r8, %r7383;
	@%p3793 bra 	$L__BB0_1100;
	setp.gt.u32 	%p3794, %r7, %r7384;
	@%p3794 bra 	$L__BB0_1101;
	setp.ge.u32 	%p3795, %r7, %r7384;
	setp.gt.u32 	%p3796, %r6, %r7385;
	and.pred  	%p3797, %p3795, %p3796;
	@%p3797 bra 	$L__BB0_1101;
$L__BB0_1100:
	sub.s32 	%r2413, %r7385, %r6;
	setp.lt.u32 	%p3798, %r7385, %r6;
	selp.u32 	%r5685, 1, 0, %p3798;
	add.s32 	%r5686, %r7, %r5685;
	sub.s32 	%r2414, %r7384, %r5686;
	setp.gt.u32 	%p3799, %r7, %r7384;
	setp.eq.s32 	%p3800, %r7, %r7384;
	and.pred  	%p3801, %p3800, %p3798;
	or.pred  	%p3802, %p3799, %p3801;
	selp.u32 	%r5687, 1, 0, %p3802;
	add.s32 	%r5688, %r8, %r5687;
	sub.s32 	%r2415, %r7383, %r5688;
	setp.gt.u32 	%p3803, %r8, %r7383;
	setp.eq.s32 	%p3804, %r8, %r7383;
	and.pred  	%p3805, %p3804, %p3802;
	or.pred  	%p3806, %p3803, %p3805;
	selp.u32 	%r5689, 1, 0, %p3806;
	add.s32 	%r5690, %r9, %r5689;
	sub.s32 	%r2416, %r7382, %r5690;
	setp.gt.u32 	%p3807, %r9, %r7382;
	setp.eq.s32 	%p3808, %r9, %r7382;
	and.pred  	%p3809, %p3808, %p3806;
	or.pred  	%p3810, %p3807, %p3809;
	selp.u32 	%r5691, 1, 0, %p3810;
	add.s32 	%r5692, %r10, %r5691;
	sub.s32 	%r2417, %r7381, %r5692;
	setp.gt.u32 	%p3811, %r10, %r7381;
	setp.eq.s32 	%p3812, %r10, %r7381;
	and.pred  	%p3813, %p3812, %p3810;
	or.pred  	%p3814, %p3811, %p3813;
	selp.u32 	%r5693, 1, 0, %p3814;
	add.s32 	%r5694, %r11, %r5693;
	sub.s32 	%r2418, %r7380, %r5694;
	setp.gt.u32 	%p3815, %r11, %r7380;
	setp.eq.s32 	%p3816, %r11, %r7380;
	and.pred  	%p3817, %p3816, %p3814;
	or.pred  	%p3818, %p3815, %p3817;
	selp.u32 	%r5695, 1, 0, %p3818;
	add.s32 	%r5696, %r12, %r5695;
	sub.s32 	%r2419, %r7379, %r5696;
	setp.gt.u32 	%p3819, %r12, %r7379;
	setp.eq.s32 	%p3820, %r12, %r7379;
	and.pred  	%p3821, %p3820, %p3818;
	or.pred  	%p3822, %p3819, %p3821;
	selp.u32 	%r5697, 1, 0, %p3822;
	add.s32 	%r5698, %r13, %r5697;
	sub.s32 	%r7378, %r7378, %r5698;
	mov.u32 	%r7385, %r2413;
	mov.u32 	%r7384, %r2414;
	mov.u32 	%r7383, %r2415;
	mov.u32 	%r7382, %r2416;
	mov.u32 	%r7381, %r2417;
	mov.u32 	%r7380, %r2418;
	mov.u32 	%r7379, %r2419;
$L__BB0_1101:
	setp.lt.u32 	%p3823, %r7305, %r13;
	@%p3823 bra 	$L__BB0_1116;
	setp.gt.u32 	%p3824, %r7305, %r13;
	@%p3824 bra 	$L__BB0_1115;
	setp.gt.u32 	%p3825, %r12, %r7304;
	@%p3825 bra 	$L__BB0_1116;
	setp.lt.u32 	%p3826, %r12, %r7304;
	@%p3826 bra 	$L__BB0_1115;
	setp.gt.u32 	%p3827, %r11, %r7303;
	@%p3827 bra 	$L__BB0_1116;
	setp.lt.u32 	%p3828, %r11, %r7303;
	@%p3828 bra 	$L__BB0_1115;
	setp.gt.u32 	%p3829, %r10, %r7302;
	@%p3829 bra 	$L__BB0_1116;
	setp.lt.u32 	%p3830, %r10, %r7302;
	@%p3830 bra 	$L__BB0_1115;
	setp.gt.u32 	%p3831, %r9, %r7301;
	@%p3831 bra 	$L__BB0_1116;
	setp.lt.u32 	%p3832, %r9, %r7301;
	@%p3832 bra 	$L__BB0_1115;
	setp.gt.u32 	%p3833, %r8, %r7300;
	@%p3833 bra 	$L__BB0_1116;
	setp.lt.u32 	%p3834, %r8, %r7300;
	@%p3834 bra 	$L__BB0_1115;
	setp.gt.u32 	%p3835, %r7, %r7299;
	@%p3835 bra 	$L__BB0_1116;
	setp.ge.u32 	%p3836, %r7, %r7299;
	setp.lt.u32 	%p3837, %r7298, %r6;
	and.pred  	%p3838, %p3836, %p3837;
	@%p3838 bra 	$L__BB0_1116;
$L__BB0_1115:
	sub.s32 	%r2429, %r7298, %r6;
	setp.lt.u32 	%p3839, %r7298, %r6;
	selp.u32 	%r5699, 1, 0, %p3839;
	add.s32 	%r5700, %r7, %r5699;
	sub.s32 	%r2430, %r7299, %r5700;
	setp.gt.u32 	%p3840, %r7, %r7299;
	setp.eq.s32 	%p3841, %r7, %r7299;
	and.pred  	%p3842, %p3841, %p3839;
	or.pred  	%p3843, %p3840, %p3842;
	selp.u32 	%r5701, 1, 0, %p3843;
	add.s32 	%r5702, %r8, %r5701;
	sub.s32 	%r2431, %r7300, %r5702;
	setp.gt.u32 	%p3844, %r8, %r7300;
	setp.eq.s32 	%p3845, %r8, %r7300;
	and.pred  	%p3846, %p3845, %p3843;
	or.pred  	%p3847, %p3844, %p3846;
	selp.u32 	%r5703, 1, 0, %p3847;
	add.s32 	%r5704, %r9, %r5703;
	sub.s32 	%r2432, %r7301, %r5704;
	setp.gt.u32 	%p3848, %r9, %r7301;
	setp.eq.s32 	%p3849, %r9, %r7301;
	and.pred  	%p3850, %p3849, %p3847;
	or.pred  	%p3851, %p3848, %p3850;
	selp.u32 	%r5705, 1, 0, %p3851;
	add.s32 	%r5706, %r10, %r5705;
	sub.s32 	%r2433, %r7302, %r5706;
	setp.gt.u32 	%p3852, %r10, %r7302;
	setp.eq.s32 	%p3853, %r10, %r7302;
	and.pred  	%p3854, %p3853, %p3851;
	or.pred  	%p3855, %p3852, %p3854;
	selp.u32 	%r5707, 1, 0, %p3855;
	add.s32 	%r5708, %r11, %r5707;
	sub.s32 	%r2434, %r7303, %r5708;
	setp.gt.u32 	%p3856, %r11, %r7303;
	setp.eq.s32 	%p3857, %r11, %r7303;
	and.pred  	%p3858, %p3857, %p3855;
	or.pred  	%p3859, %p3856, %p3858;
	selp.u32 	%r5709, 1, 0, %p3859;
	add.s32 	%r5710, %r12, %r5709;
	sub.s32 	%r2435, %r7304, %r5710;
	setp.gt.u32 	%p3860, %r12, %r7304;
	setp.eq.s32 	%p3861, %r12, %r7304;
	and.pred  	%p3862, %p3861, %p3859;
	or.pred  	%p3863, %p3860, %p3862;
	selp.u32 	%r5711, 1, 0, %p3863;
	add.s32 	%r5712, %r13, %r5711;
	sub.s32 	%r7305, %r7305, %r5712;
	mov.u32 	%r7298, %r2429;
	mov.u32 	%r7299, %r2430;
	mov.u32 	%r7300, %r2431;
	mov.u32 	%r7301, %r2432;
	mov.u32 	%r7302, %r2433;
	mov.u32 	%r7303, %r2434;
	mov.u32 	%r7304, %r2435;
$L__BB0_1116:
	setp.lt.u32 	%p3864, %r2138, %r2140;
	@%p3864 bra 	$L__BB0_1131;
	setp.gt.u32 	%p3865, %r2138, %r2140;
	@%p3865 bra 	$L__BB0_1130;
	setp.lt.u32 	%p3866, %r2134, %r2136;
	@%p3866 bra 	$L__BB0_1131;
	setp.gt.u32 	%p3867, %r2134, %r2136;
	@%p3867 bra 	$L__BB0_1130;
	setp.lt.u32 	%p3868, %r2130, %r2132;
	@%p3868 bra 	$L__BB0_1131;
	setp.gt.u32 	%p3869, %r2130, %r2132;
	@%p3869 bra 	$L__BB0_1130;
	setp.lt.u32 	%p3870, %r2126, %r2128;
	@%p3870 bra 	$L__BB0_1131;
	setp.gt.u32 	%p3871, %r2126, %r2128;
	@%p3871 bra 	$L__BB0_1130;
	setp.lt.u32 	%p3872, %r2122, %r2124;
	@%p3872 bra 	$L__BB0_1131;
	setp.gt.u32 	%p3873, %r2122, %r2124;
	@%p3873 bra 	$L__BB0_1130;
	setp.lt.u32 	%p3874, %r2118, %r2120;
	@%p3874 bra 	$L__BB0_1131;
	setp.gt.u32 	%p3875, %r2118, %r2120;
	@%p3875 bra 	$L__BB0_1130;
	setp.lt.u32 	%p3876, %r2114, %r2116;
	@%p3876 bra 	$L__BB0_1131;
	setp.le.u32 	%p3877, %r2114, %r2116;
	setp.lt.u32 	%p3878, %r2110, %r2112;
	and.pred  	%p3879, %p3877, %p3878;
	@%p3879 bra 	$L__BB0_1131;
$L__BB0_1130:
	sub.s32 	%r7306, %r2110, %r2112;
	setp.lt.u32 	%p3880, %r2110, %r2112;
	selp.u32 	%r5713, 1, 0, %p3880;
	add.s32 	%r5714, %r2116, %r5713;
	sub.s32 	%r7307, %r2114, %r5714;
	setp.lt.u32 	%p3881, %r2114, %r2116;
	setp.eq.s32 	%p3882, %r2114, %r2116;
	and.pred  	%p3883, %p3882, %p3880;
	or.pred  	%p3884, %p3881, %p3883;
	selp.u32 	%r5715, 1, 0, %p3884;
	add.s32 	%r5716, %r2120, %r5715;
	sub.s32 	%r7308, %r2118, %r5716;
	setp.lt.u32 	%p3885, %r2118, %r2120;
	setp.eq.s32 	%p3886, %r2118, %r2120;
	and.pred  	%p3887, %p3886, %p3884;
	or.pred  	%p3888, %p3885, %p3887;
	selp.u32 	%r5717, 1, 0, %p3888;
	add.s32 	%r5718, %r2124, %r5717;
	sub.s32 	%r7309, %r2122, %r5718;
	setp.lt.u32 	%p3889, %r2122, %r2124;
	setp.eq.s32 	%p3890, %r2122, %r2124;
	and.pred  	%p3891, %p3890, %p3888;
	or.pred  	%p3892, %p3889, %p3891;
	selp.u32 	%r5719, 1, 0, %p3892;
	add.s32 	%r5720, %r2128, %r5719;
	sub.s32 	%r7310, %r2126, %r5720;
	setp.lt.u32 	%p3893, %r2126, %r2128;
	setp.eq.s32 	%p3894, %r2126, %r2128;
	and.pred  	%p3895, %p3894, %p3892;
	or.pred  	%p3896, %p3893, %p3895;
	selp.u32 	%r5721, 1, 0, %p3896;
	add.s32 	%r5722, %r2132, %r5721;
	sub.s32 	%r7311, %r2130, %r5722;
	setp.lt.u32 	%p3897, %r2130, %r2132;
	setp.eq.s32 	%p3898, %r2130, %r2132;
	and.pred  	%p3899, %p3898, %p3896;
	or.pred  	%p3900, %p3897, %p3899;
	selp.u32 	%r5723, 1, 0, %p3900;
	add.s32 	%r5724, %r2136, %r5723;
	sub.s32 	%r7312, %r2134, %r5724;
	setp.lt.u32 	%p3901, %r2134, %r2136;
	setp.eq.s32 	%p3902, %r2134, %r2136;
	and.pred  	%p3903, %p3902, %p3900;
	or.pred  	%p3904, %p3901, %p3903;
	selp.u32 	%r5725, 1, 0, %p3904;
	add.s32 	%r5726, %r2140, %r5725;
	sub.s32 	%r7313, %r2138, %r5726;
	bra.uni 	$L__BB0_1132;
$L__BB0_1131:
	sub.s32 	%r5727, %r2112, %r2110;
	setp.lt.u32 	%p3905, %r2112, %r2110;
	selp.u32 	%r5728, 1, 0, %p3905;
	add.s32 	%r5729, %r2114, %r5728;
	sub.s32 	%r5730, %r2116, %r5729;
	setp.lt.u32 	%p3906, %r2116, %r2114;
	setp.eq.s32 	%p3907, %r2116, %r2114;
	and.pred  	%p3908, %p3907, %p3905;
	or.pred  	%p3909, %p3906, %p3908;
	selp.u32 	%r5731, 1, 0, %p3909;
	add.s32 	%r5732, %r2118, %r5731;
	sub.s32 	%r5733, %r2120, %r5732;
	setp.lt.u32 	%p3910, %r2120, %r2118;
	setp.eq.s32 	%p3911, %r2120, %r2118;
	and.pred  	%p3912, %p3911, %p3909;
	or.pred  	%p3913, %p3910, %p3912;
	selp.u32 	%r5734, 1, 0, %p3913;
	add.s32 	%r5735, %r2122, %r5734;
	sub.s32 	%r5736, %r2124, %r5735;
	setp.lt.u32 	%p3914, %r2124, %r2122;
	setp.eq.s32 	%p3915, %r2124, %r2122;
	and.pred  	%p3916, %p3915, %p3913;
	or.pred  	%p3917, %p3914, %p3916;
	selp.u32 	%r5737, 1, 0, %p3917;
	add.s32 	%r5738, %r2126, %r5737;
	sub.s32 	%r5739, %r2128, %r5738;
	setp.lt.u32 	%p3918, %r2128, %r2126;
	setp.eq.s32 	%p3919, %r2128, %r2126;
	and.pred  	%p3920, %p3919, %p3917;
	or.pred  	%p3921, %p3918, %p3920;
	selp.u32 	%r5740, 1, 0, %p3921;
	add.s32 	%r5741, %r2130, %r5740;
	sub.s32 	%r5742, %r2132, %r5741;
	setp.lt.u32 	%p3922, %r2132, %r2130;
	setp.eq.s32 	%p3923, %r2132, %r2130;
	and.pred  	%p3924, %p3923, %p3921;
	or.pred  	%p3925, %p3922, %p3924;
	selp.u32 	%r5743, 1, 0, %p3925;
	add.s32 	%r5744, %r2134, %r5743;
	sub.s32 	%r5745, %r2136, %r5744;
	setp.lt.u32 	%p3926, %r2136, %r2134;
	setp.eq.s32 	%p3927, %r2136, %r2134;
	and.pred  	%p3928, %p3927, %p3925;
	or.pred  	%p3929, %p3926, %p3928;
	selp.u32 	%r5746, 1, 0, %p3929;
	add.s32 	%r5747, %r2138, %r5746;
	sub.s32 	%r5748, %r5747, %r2140;
	sub.s32 	%r7306, %r6, %r5727;
	setp.lt.u32 	%p3930, %r6, %r5727;
	selp.u32 	%r5749, 1, 0, %p3930;
	add.s32 	%r5750, %r5730, %r5749;
	sub.s32 	%r7307, %r7, %r5750;
	setp.lt.u32 	%p3931, %r7, %r5730;
	setp.eq.s32 	%p3932, %r7, %r5730;
	and.pred  	%p3933, %p3932, %p3930;
	or.pred  	%p3934, %p3931, %p3933;
	selp.u32 	%r5751, 1, 0, %p3934;
	add.s32 	%r5752, %r5733, %r5751;
	sub.s32 	%r7308, %r8, %r5752;
	setp.lt.u32 	%p3936, %r8, %r5733;
	setp.eq.s32 	%p3937, %r8, %r5733;
	and.pred  	%p3938, %p3937, %p3934;
	or.pred  	%p3939, %p3936, %p3938;
	selp.u32 	%r5753, 1, 0, %p3939;
	add.s32 	%r5754, %r5736, %r5753;
	sub.s32 	%r7309, %r9, %r5754;
	setp.lt.u32 	%p3941, %r9, %r5736;
	setp.eq.s32 	%p3942, %r9, %r5736;
	and.pred  	%p3943, %p3942, %p3939;
	or.pred  	%p3944, %p3941, %p3943;
	selp.u32 	%r5755, 1, 0, %p3944;
	add.s32 	%r5756, %r5739, %r5755;
	sub.s32 	%r7310, %r10, %r5756;
	setp.lt.u32 	%p3946, %r10, %r5739;
	setp.eq.s32 	%p3947, %r10, %r5739;
	and.pred  	%p3948, %p3947, %p3944;
	or.pred  	%p3949, %p3946, %p3948;
	selp.u32 	%r5757, 1, 0, %p3949;
	add.s32 	%r5758, %r5742, %r5757;
	sub.s32 	%r7311, %r11, %r5758;
	setp.lt.u32 	%p3951, %r11, %r5742;
	setp.eq.s32 	%p3952, %r11, %r5742;
	and.pred  	%p3953, %p3952, %p3949;
	or.pred  	%p3954, %p3951, %p3953;
	selp.u32 	%r5759, 1, 0, %p3954;
	add.s32 	%r5760, %r5745, %r5759;
	sub.s32 	%r7312, %r12, %r5760;
	setp.lt.u32 	%p3956, %r12, %r5745;
	setp.eq.s32 	%p3957, %r12, %r5745;
	and.pred  	%p3958, %p3957, %p3954;
	or.pred  	%p3959, %p3956, %p3958;
	selp.s32 	%r5761, -1, 0, %p3959;
	add.s32 	%r5762, %r5748, %r5761;
	add.s32 	%r7313, %r5762, %r13;
$L__BB0_1132:
	mul.wide.u32 	%rd38940, %r7298, %r7298;
	shr.u64 	%rd38941, %rd38940, 32;
	cvt.u32.u64 	%r5763, %rd38940;
	mul.wide.u32 	%rd38942, %r7299, %r7298;
	shr.u64 	%rd38943, %rd38942, 32;
	and.b64  	%rd38944, %rd38942, 4294967295;
	add.s64 	%rd38945, %rd38941, %rd38944;
	shr.u64 	%rd38946, %rd38945, 32;
	add.s64 	%rd38947, %rd38946, %rd38943;
	mul.wide.u32 	%rd38948, %r7300, %r7298;
	shr.u64 	%rd38949, %rd38948, 32;
	and.b64  	%rd38950, %rd38948, 4294967295;
	add.s64 	%rd38951, %rd38947, %rd38950;
	shr.u64 	%rd38952, %rd38951, 32;
	add.s64 	%rd38953, %rd38952, %rd38949;
	mul.wide.u32 	%rd38954, %r7301, %r7298;
	shr.u64 	%rd38955, %rd38954, 32;
	and.b64  	%rd38956, %rd38954, 4294967295;
	add.s64 	%rd38957, %rd38953, %rd38956;
	shr.u64 	%rd38958, %rd38957, 32;
	add.s64 	%rd38959, %rd38958, %rd38955;
	mul.wide.u32 	%rd38960, %r7302, %r7298;
	shr.u64 	%rd38961, %rd38960, 32;
	and.b64  	%rd38962, %rd38960, 4294967295;
	add.s64 	%rd38963, %rd38959, %rd38962;
	shr.u64 	%rd38964, %rd38963, 32;
	add.s64 	%rd38965, %rd38964, %rd38961;
	mul.wide.u32 	%rd38966, %r7303, %r7298;
	shr.u64 	%rd38967, %rd38966, 32;
	and.b64  	%rd38968, %rd38966, 4294967295;
	add.s64 	%rd38969, %rd38965, %rd38968;
	shr.u64 	%rd38970, %rd38969, 32;
	add.s64 	%rd38971, %rd38970, %rd38967;
	mul.wide.u32 	%rd38972, %r7304, %r7298;
	shr.u64 	%rd38973, %rd38972, 32;
	and.b64  	%rd38974, %rd38972, 4294967295;
	add.s64 	%rd38975, %rd38971, %rd38974;
	shr.u64 	%rd38976, %rd38975, 32;
	add.s64 	%rd38977, %rd38976, %rd38973;
	mul.wide.u32 	%rd38978, %r7305, %r7298;
	shr.u64 	%rd38979, %rd38978, 32;
	and.b64  	%rd38980, %rd38978, 4294967295;
	add.s64 	%rd38981, %rd38977, %rd38980;
	shr.u64 	%rd38982, %rd38981, 32;
	add.s64 	%rd38983, %rd38982, %rd38979;
	mul.lo.s32 	%r5764, %r22, %r5763;
	mul.wide.u32 	%rd38984, %r6, %r5764;
	shr.u64 	%rd38985, %rd38984, 32;
	and.b64  	%rd38986, %rd38940, 4294967293;
	and.b64  	%rd38987, %rd38984, 4294967295;
	add.s64 	%rd38988, %rd38987, %rd38986;
	shr.u64 	%rd38989, %rd38988, 32;
	add.s64 	%rd38990, %rd38989, %rd38985;
	mul.wide.u32 	%rd38991, %r7, %r5764;
	shr.u64 	%rd38992, %rd38991, 32;
	and.b64  	%rd38993, %rd38945, 4294967295;
	and.b64  	%rd38994, %rd38991, 4294967295;
	and.b64  	%rd38995, %rd38990, 4294967295;
	add.s64 	%rd38996, %rd38995, %rd38993;
	add.s64 	%rd38997, %rd38996, %rd38994;
	shr.u64 	%rd38998, %rd38997, 32;
	add.s64 	%rd38999, %rd38998, %rd38992;
	mul.wide.u32 	%rd39000, %r8, %r5764;
	shr.u64 	%rd39001, %rd39000, 32;
	and.b64  	%rd39002, %rd38951, 4294967295;
	and.b64  	%rd39003, %rd39000, 4294967295;
	and.b64  	%rd39004, %rd38999, 4294967295;
	add.s64 	%rd39005, %rd39004, %rd39002;
	add.s64 	%rd39006, %rd39005, %rd39003;
	shr.u64 	%rd39007, %rd39006, 32;
	add.s64 	%rd39008, %rd39007, %rd39001;
	mul.wide.u32 	%rd39009, %r9, %r5764;
	shr.u64 	%rd39010, %rd39009, 32;
	and.b64  	%rd39011, %rd38957, 4294967295;
	and.b64  	%rd39012, %rd39009, 4294967295;
	and.b64  	%rd39013, %rd39008, 4294967295;
	add.s64 	%rd39014, %rd39013, %rd39011;
	add.s64 	%rd39015, %rd39014, %rd39012;
	shr.u64 	%rd39016, %rd39015, 32;
	add.s64 	%rd39017, %rd39016, %rd39010;
	mul.wide.u32 	%rd39018, %r10, %r5764;
	shr.u64 	%rd39019, %rd39018, 32;
	and.b64  	%rd39020, %rd38963, 4294967295;
	and.b64  	%rd39021, %rd39018, 4294967295;
	and.b64  	%rd39022, %rd39017, 4294967295;
	add.s64 	%rd39023, %rd39022, %rd39020;
	add.s64 	%rd39024, %rd39023, %rd39021;
	shr.u64 	%rd39025, %rd39024, 32;
	add.s64 	%rd39026, %rd39025, %rd39019;
	mul.wide.u32 	%rd39027, %r11, %r5764;
	shr.u64 	%rd39028, %rd39027, 32;
	and.b64  	%rd39029, %rd38969, 4294967295;
	and.b64  	%rd39030, %rd39027, 4294967295;
	and.b64  	%rd39031, %rd39026, 4294967295;
	add.s64 	%rd39032, %rd39031, %rd39029;
	add.s64 	%rd39033, %rd39032, %rd39030;
	shr.u64 	%rd39034, %rd39033, 32;
	add.s64 	%rd39035, %rd39034, %rd39028;
	mul.wide.u32 	%rd39036, %r12, %r5764;
	shr.u64 	%rd39037, %rd39036, 32;
	and.b64  	%rd39038, %rd38975, 4294967295;
	and.b64  	%rd39039, %rd39036, 4294967295;
	and.b64  	%rd39040, %rd39035, 4294967295;
	add.s64 	%rd39041, %rd39040, %rd39038;
	add.s64 	%rd39042, %rd39041, %rd39039;
	shr.u64 	%rd39043, %rd39042, 32;
	add.s64 	%rd39044, %rd39043, %rd39037;
	mul.wide.u32 	%rd39045, %r13, %r5764;
	shr.u64 	%rd39046, %rd39045, 32;
	and.b64  	%rd39047, %rd38981, 4294967295;
	and.b64  	%rd39048, %rd39045, 4294967295;
	and.b64  	%rd39049, %rd39044, 4294967295;
	add.s64 	%rd39050, %rd39049, %rd39047;
	add.s64 	%rd39051, %rd39050, %rd39048;
	shr.u64 	%rd39052, %rd39051, 32;
	add.s64 	%rd39053, %rd39052, %rd39046;
	add.s64 	%rd39054, %rd38983, %rd39053;
	and.b64  	%rd39055, %rd38997, 4294967295;
	add.s64 	%rd39056, %rd38944, %rd39055;
	cvt.u32.u64 	%r5765, %rd39056;
	shr.u64 	%rd39057, %rd39056, 32;
	add.s64 	%rd39058, %rd39057, %rd38943;
	mul.wide.u32 	%rd39059, %r7299, %r7299;
	shr.u64 	%rd39060, %rd39059, 32;
	and.b64  	%rd39061, %rd39006, 4294967295;
	and.b64  	%rd39062, %rd39059, 4294967293;
	add.s64 	%rd39063, %rd39058, %rd39061;
	add.s64 	%rd39064, %rd39063, %rd39062;
	shr.u64 	%rd39065, %rd39064, 32;
	add.s64 	%rd39066, %rd39065, %rd39060;
	mul.wide.u32 	%rd39067, %r7300, %r7299;
	shr.u64 	%rd39068, %rd39067, 32;
	and.b64  	%rd39069, %rd39015, 4294967295;
	and.b64  	%rd39070, %rd39067, 4294967295;
	and.b64  	%rd39071, %rd39066, 4294967295;
	add.s64 	%rd39072, %rd39071, %rd39069;
	add.s64 	%rd39073, %rd39072, %rd39070;
	shr.u64 	%rd39074, %rd39073, 32;
	add.s64 	%rd39075, %rd39074, %rd39068;
	mul.wide.u32 	%rd39076, %r7301, %r7299;
	shr.u64 	%rd39077, %rd39076, 32;
	and.b64  	%rd39078, %rd39024, 4294967295;
	and.b64  	%rd39079, %rd39076, 4294967295;
	and.b64  	%rd39080, %rd39075, 4294967295;
	add.s64 	%rd39081, %rd39080, %rd39078;
	add.s64 	%rd39082, %rd39081, %rd39079;
	shr.u64 	%rd39083, %rd39082, 32;
	add.s64 	%rd39084, %rd39083, %rd39077;
	mul.wide.u32 	%rd39085, %r7302, %r7299;
	shr.u64 	%rd39086, %rd39085, 32;
	and.b64  	%rd39087, %rd39033, 4294967295;
	and.b64  	%rd39088, %rd39085, 4294967295;
	and.b64  	%rd39089, %rd39084, 4294967295;
	add.s64 	%rd39090, %rd39089, %rd39087;
	add.s64 	%rd39091, %rd39090, %rd39088;
	shr.u64 	%rd39092, %rd39091, 32;
	add.s64 	%rd39093, %rd39092, %rd39086;
	mul.wide.u32 	%rd39094, %r7303, %r7299;
	shr.u64 	%rd39095, %rd39094, 32;
	and.b64  	%rd39096, %rd39042, 4294967295;
	and.b64  	%rd39097, %rd39094, 4294967295;
	and.b64  	%rd39098, %rd39093, 4294967295;
	add.s64 	%rd39099, %rd39098, %rd39096;
	add.s64 	%rd39100, %rd39099, %rd39097;
	shr.u64 	%rd39101, %rd39100, 32;
	add.s64 	%rd39102, %rd39101, %rd39095;
	mul.wide.u32 	%rd39103, %r7304, %r7299;
	shr.u64 	%rd39104, %rd39103, 32;
	and.b64  	%rd39105, %rd39051, 4294967295;
	and.b64  	%rd39106, %rd39103, 4294967295;
	and.b64  	%rd39107, %rd39102, 4294967295;
	add.s64 	%rd39108, %rd39107, %rd39105;
	add.s64 	%rd39109, %rd39108, %rd39106;
	shr.u64 	%rd39110, %rd39109, 32;
	add.s64 	%rd39111, %rd39110, %rd39104;
	mul.wide.u32 	%rd39112, %r7305, %r7299;
	shr.u64 	%rd39113, %rd39112, 32;
	and.b64  	%rd39114, %rd39054, 4294967295;
	and.b64  	%rd39115, %rd39112, 4294967295;
	and.b64  	%rd39116, %rd39111, 4294967295;
	add.s64 	%rd39117, %rd39116, %rd39114;
	add.s64 	%rd39118, %rd39117, %rd39115;
	shr.u64 	%rd39119, %rd39118, 32;
	add.s64 	%rd39120, %rd39119, %rd39113;
	mul.lo.s32 	%r5766, %r22, %r5765;
	mul.wide.u32 	%rd39121, %r6, %r5766;
	shr.u64 	%rd39122, %rd39121, 32;
	and.b64  	%rd39123, %rd39056, 4294967295;
	and.b64  	%rd39124, %rd39121, 4294967295;
	add.s64 	%rd39125, %rd39124, %rd39123;
	shr.u64 	%rd39126, %rd39125, 32;
	add.s64 	%rd39127, %rd39126, %rd39122;
	mul.wide.u32 	%rd39128, %r7, %r5766;
	shr.u64 	%rd39129, %rd39128, 32;
	and.b64  	%rd39130, %rd39064, 4294967295;
	and.b64  	%rd39131, %rd39128, 4294967295;
	and.b64  	%rd39132, %rd39127, 4294967295;
	add.s64 	%rd39133, %rd39132, %rd39130;
	add.s64 	%rd39134, %rd39133, %rd39131;
	shr.u64 	%rd39135, %rd39134, 32;
	add.s64 	%rd39136, %rd39135, %rd39129;
	mul.wide.u32 	%rd39137, %r8, %r5766;
	shr.u64 	%rd39138, %rd39137, 32;
	and.b64  	%rd39139, %rd39073, 4294967295;
	and.b64  	%rd39140, %rd39137, 4294967295;
	and.b64  	%rd39141, %rd39136, 4294967295;
	add.s64 	%rd39142, %rd39141, %rd39139;
	add.s64 	%rd39143, %rd39142, %rd39140;
	shr.u64 	%rd39144, %rd39143, 32;
	add.s64 	%rd39145, %rd39144, %rd39138;
	mul.wide.u32 	%rd39146, %r9, %r5766;
	shr.u64 	%rd39147, %rd39146, 32;
	and.b64  	%rd39148, %rd39082, 4294967295;
	and.b64  	%rd39149, %rd39146, 4294967295;
	and.b64  	%rd39150, %rd39145, 4294967295;
	add.s64 	%rd39151, %rd39150, %rd39148;
	add.s64 	%rd39152, %rd39151, %rd39149;
	shr.u64 	%rd39153, %rd39152, 32;
	add.s64 	%rd39154, %rd39153, %rd39147;
	mul.wide.u32 	%rd39155, %r10, %r5766;
	shr.u64 	%rd39156, %rd39155, 32;
	and.b64  	%rd39157, %rd39091, 4294967295;
	and.b64  	%rd39158, %rd39155, 4294967295;
	and.b64  	%rd39159, %rd39154, 4294967295;
	add.s64 	%rd39160, %rd39159, %rd39157;
	add.s64 	%rd39161, %rd39160, %rd39158;
	shr.u64 	%rd39162, %rd39161, 32;
	add.s64 	%rd39163, %rd39162, %rd39156;
	mul.wide.u32 	%rd39164, %r11, %r5766;
	shr.u64 	%rd39165, %rd39164, 32;
	and.b64  	%rd39166, %rd39100, 4294967295;
	and.b64  	%rd39167, %rd39164, 4294967295;
	and.b64  	%rd39168, %rd39163, 4294967295;
	add.s64 	%rd39169, %rd39168, %rd39166;
	add.s64 	%rd39170, %rd39169, %rd39167;
	shr.u64 	%rd39171, %rd39170, 32;
	add.s64 	%rd39172, %rd39171, %rd39165;
	mul.wide.u32 	%rd39173, %r12, %r5766;
	shr.u64 	%rd39174, %rd39173, 32;
	and.b64  	%rd39175, %rd39109, 4294967295;
	and.b64  	%rd39176, %rd39173, 4294967295;
	and.b64  	%rd39177, %rd39172, 4294967295;
	add.s64 	%rd39178, %rd39177, %rd39175;
	add.s64 	%rd39179, %rd39178, %rd39176;
	shr.u64 	%rd39180, %rd39179, 32;
	add.s64 	%rd39181, %rd39180, %rd39174;
	mul.wide.u32 	%rd39182, %r13, %r5766;
	shr.u64 	%rd39183, %rd39182, 32;
	and.b64  	%rd39184, %rd39118, 4294967295;
	and.b64  	%rd39185, %rd39182, 4294967295;
	and.b64  	%rd39186, %rd39181, 4294967295;
	add.s64 	%rd39187, %rd39186, %rd39184;
	add.s64 	%rd39188, %rd39187, %rd39185;
	shr.u64 	%rd39189, %rd39188, 32;
	add.s64 	%rd39190, %rd39189, %rd39183;
	add.s64 	%rd39191, %rd39120, %rd39190;
	and.b64  	%rd39192, %rd39134, 4294967295;
	add.s64 	%rd39193, %rd38950, %rd39192;
	cvt.u32.u64 	%r5767, %rd39193;
	shr.u64 	%rd39194, %rd39193, 32;
	add.s64 	%rd39195, %rd39194, %rd38949;
	and.b64  	%rd39196, %rd39143, 4294967295;
	add.s64 	%rd39197, %rd39195, %rd39196;
	add.s64 	%rd39198, %rd39197, %rd39070;
	shr.u64 	%rd39199, %rd39198, 32;
	add.s64 	%rd39200, %rd39199, %rd39068;
	mul.wide.u32 	%rd39201, %r7300, %r7300;
	shr.u64 	%rd39202, %rd39201, 32;
	and.b64  	%rd39203, %rd39152, 4294967295;
	and.b64  	%rd39204, %rd39201, 4294967293;
	and.b64  	%rd39205, %rd39200, 4294967295;
	add.s64 	%rd39206, %rd39205, %rd39203;
	add.s64 	%rd39207, %rd39206, %rd39204;
	shr.u64 	%rd39208, %rd39207, 32;
	add.s64 	%rd39209, %rd39208, %rd39202;
	mul.wide.u32 	%rd39210, %r7301, %r7300;
	shr.u64 	%rd39211, %rd39210, 32;
	and.b64  	%rd39212, %rd39161, 4294967295;
	and.b64  	%rd39213, %rd39210, 4294967295;
	and.b64  	%rd39214, %rd39209, 4294967295;
	add.s64 	%rd39215, %rd39214, %rd39212;
	add.s64 	%rd39216, %rd39215, %rd39213;
	shr.u64 	%rd39217, %rd39216, 32;
	add.s64 	%rd39218, %rd39217, %rd39211;
	mul.wide.u32 	%rd39219, %r7302, %r7300;
	shr.u64 	%rd39220, %rd39219, 32;
	and.b64  	%rd39221, %rd39170, 4294967295;
	and.b64  	%rd39222, %rd39219, 4294967295;
	and.b64  	%rd39223, %rd39218, 4294967295;
	add.s64 	%rd39224, %rd39223, %rd39221;
	add.s64 	%rd39225, %rd39224, %rd39222;
	shr.u64 	%rd39226, %rd39225, 32;
	add.s64 	%rd39227, %rd39226, %rd39220;
	mul.wide.u32 	%rd39228, %r7303, %r7300;
	shr.u64 	%rd39229, %rd39228, 32;
	and.b64  	%rd39230, %rd39179, 4294967295;
	and.b64  	%rd39231, %rd39228, 4294967295;
	and.b64  	%rd39232, %rd39227, 4294967295;
	add.s64 	%rd39233, %rd39232, %rd39230;
	add.s64 	%rd39234, %rd39233, %rd39231;
	shr.u64 	%rd39235, %rd39234, 32;
	add.s64 	%rd39236, %rd39235, %rd39229;
	mul.wide.u32 	%rd39237, %r7304, %r7300;
	shr.u64 	%rd39238, %rd39237, 32;
	and.b64  	%rd39239, %rd39188, 4294967295;
	and.b64  	%rd39240, %rd39237, 4294967295;
	and.b64  	%rd39241, %rd39236, 4294967295;
	add.s64 	%rd39242, %rd39241, %rd39239;
	add.s64 	%rd39243, %rd39242, %rd39240;
	shr.u64 	%rd39244, %rd39243, 32;
	add.s64 	%rd39245, %rd39244, %rd39238;
	mul.wide.u32 	%rd39246, %r7305, %r7300;
	shr.u64 	%rd39247, %rd39246, 32;
	and.b64  	%rd39248, %rd39191, 4294967295;
	and.b64  	%rd39249, %rd39246, 4294967295;
	and.b64  	%rd39250, %rd39245, 4294967295;
	add.s64 	%rd39251, %rd39250, %rd39248;
	add.s64 	%rd39252, %rd39251, %rd39249;
	shr.u64 	%rd39253, %rd39252, 32;
	add.s64 	%rd39254, %rd39253, %rd39247;
	mul.lo.s32 	%r5768, %r22, %r5767;
	mul.wide.u32 	%rd39255, %r6, %r5768;
	shr.u64 	%rd39256, %rd39255, 32;
	and.b64  	%rd39257, %rd39193, 4294967295;
	and.b64  	%rd39258, %rd39255, 4294967295;
	add.s64 	%rd39259, %rd39258, %rd39257;
	shr.u64 	%rd39260, %rd39259, 32;
	add.s64 	%rd39261, %rd39260, %rd39256;
	mul.wide.u32 	%rd39262, %r7, %r5768;
	shr.u64 	%rd39263, %rd39262, 32;
	and.b64  	%rd39264, %rd39198, 4294967295;
	and.b64  	%rd39265, %rd39262, 4294967295;
	and.b64  	%rd39266, %rd39261, 4294967295;
	add.s64 	%rd39267, %rd39266, %rd39264;
	add.s64 	%rd39268, %rd39267, %rd39265;
	shr.u64 	%rd39269, %rd39268, 32;
	add.s64 	%rd39270, %rd39269, %rd39263;
	mul.wide.u32 	%rd39271, %r8, %r5768;
	shr.u64 	%rd39272, %rd39271, 32;
	and.b64  	%rd39273, %rd39207, 4294967295;
	and.b64  	%rd39274, %rd39271, 4294967295;
	and.b64  	%rd39275, %rd39270, 4294967295;
	add.s64 	%rd39276, %rd39275, %rd39273;
	add.s64 	%rd39277, %rd39276, %rd39274;
	shr.u64 	%rd39278, %rd39277, 32;
	add.s64 	%rd39279, %rd39278, %rd39272;
	mul.wide.u32 	%rd39280, %r9, %r5768;
	shr.u64 	%rd39281, %rd39280, 32;
	and.b64  	%rd39282, %rd39216, 4294967295;
	and.b64  	%rd39283, %rd39280, 4294967295;
	and.b64  	%rd39284, %rd39279, 4294967295;
	add.s64 	%rd39285, %rd39284, %rd39282;
	add.s64 	%rd39286, %rd39285, %rd39283;
	shr.u64 	%rd39287, %rd39286, 32;
	add.s64 	%rd39288, %rd39287, %rd39281;
	mul.wide.u32 	%rd39289, %r10, %r5768;
	shr.u64 	%rd39290, %rd39289, 32;
	and.b64  	%rd39291, %rd39225, 4294967295;
	and.b64  	%rd39292, %rd39289, 4294967295;
	and.b64  	%rd39293, %rd39288, 4294967295;
	add.s64 	%rd39294, %rd39293, %rd39291;
	add.s64 	%rd39295, %rd39294, %rd39292;
	shr.u64 	%rd39296, %rd39295, 32;
	add.s64 	%rd39297, %rd39296, %rd39290;
	mul.wide.u32 	%rd39298, %r11, %r5768;
	shr.u64 	%rd39299, %rd39298, 32;
	and.b64  	%rd39300, %rd39234, 4294967295;
	and.b64  	%rd39301, %rd39298, 4294967295;
	and.b64  	%rd39302, %rd39297, 4294967295;
	add.s64 	%rd39303, %rd39302, %rd39300;
	add.s64 	%rd39304, %rd39303, %rd39301;
	shr.u64 	%rd39305, %rd39304, 32;
	add.s64 	%rd39306, %rd39305, %rd39299;
	mul.wide.u32 	%rd39307, %r12, %r5768;
	shr.u64 	%rd39308, %rd39307, 32;
	and.b64  	%rd39309, %rd39243, 4294967295;
	and.b64  	%rd39310, %rd39307, 4294967295;
	and.b64  	%rd39311, %rd39306, 4294967295;
	add.s64 	%rd39312, %rd39311, %rd39309;
	add.s64 	%rd39313, %rd39312, %rd39310;
	shr.u64 	%rd39314, %rd39313, 32;
	add.s64 	%rd39315, %rd39314, %rd39308;
	mul.wide.u32 	%rd39316, %r13, %r5768;
	shr.u64 	%rd39317, %rd39316, 32;
	and.b64  	%rd39318, %rd39252, 4294967295;
	and.b64  	%rd39319, %rd39316, 4294967295;
	and.b64  	%rd39320, %rd39315, 4294967295;
	add.s64 	%rd39321, %rd39320, %rd39318;
	add.s64 	%rd39322, %rd39321, %rd39319;
	shr.u64 	%rd39323, %rd39322, 32;
	add.s64 	%rd39324, %rd39323, %rd39317;
	add.s64 	%rd39325, %rd39254, %rd39324;
	and.b64  	%rd39326, %rd39268, 4294967295;
	add.s64 	%rd39327, %rd38956, %rd39326;
	cvt.u32.u64 	%r5769, %rd39327;
	shr.u64 	%rd39328, %rd39327, 32;
	add.s64 	%rd39329, %rd39328, %rd38955;
	and.b64  	%rd39330, %rd39277, 4294967295;
	add.s64 	%rd39331, %rd39329, %rd39330;
	add.s64 	%rd39332, %rd39331, %rd39079;
	shr.u64 	%rd39333, %rd39332, 32;
	add.s64 	%rd39334, %rd39333, %rd39077;
	and.b64  	%rd39335, %rd39286, 4294967295;
	and.b64  	%rd39336, %rd39334, 4294967295;
	add.s64 	%rd39337, %rd39336, %rd39335;
	add.s64 	%rd39338, %rd39337, %rd39213;
	shr.u64 	%rd39339, %rd39338, 32;
	add.s64 	%rd39340, %rd39339, %rd39211;
	mul.wide.u32 	%rd39341, %r7301, %r7301;
	shr.u64 	%rd39342, %rd39341, 32;
	and.b64  	%rd39343, %rd39295, 4294967295;
	and.b64  	%rd39344, %rd39341, 4294967293;
	and.b64  	%rd39345, %rd39340, 4294967295;
	add.s64 	%rd39346, %rd39345, %rd39343;
	add.s64 	%rd39347, %rd39346, %rd39344;
	shr.u64 	%rd39348, %rd39347, 32;
	add.s64 	%rd39349, %rd39348, %rd39342;
	mul.wide.u32 	%rd39350, %r7302, %r7301;
	shr.u64 	%rd39351, %rd39350, 32;
	and.b64  	%rd39352, %rd39304, 4294967295;
	and.b64  	%rd39353, %rd39350, 4294967295;
	and.b64  	%rd39354, %rd39349, 4294967295;
	add.s64 	%rd39355, %rd39354, %rd39352;
	add.s64 	%rd39356, %rd39355, %rd39353;
	shr.u64 	%rd39357, %rd39356, 32;
	add.s64 	%rd39358, %rd39357, %rd39351;
	mul.wide.u32 	%rd39359, %r7303, %r7301;
	shr.u64 	%rd39360, %rd39359, 32;
	and.b64  	%rd39361, %rd39313, 4294967295;
	and.b64  	%rd39362, %rd39359, 4294967295;
	and.b64  	%rd39363, %rd39358, 4294967295;
	add.s64 	%rd39364, %rd39363, %rd39361;
	add.s64 	%rd39365, %rd39364, %rd39362;
	shr.u64 	%rd39366, %rd39365, 32;
	add.s64 	%rd39367, %rd39366, %rd39360;
	mul.wide.u32 	%rd39368, %r7304, %r7301;
	shr.u64 	%rd39369, %rd39368, 32;
	and.b64  	%rd39370, %rd39322, 4294967295;
	and.b64  	%rd39371, %rd39368, 4294967295;
	and.b64  	%rd39372, %rd39367, 4294967295;
	add.s64 	%rd39373, %rd39372, %rd39370;
	add.s64 	%rd39374, %rd39373, %rd39371;
	shr.u64 	%rd39375, %rd39374, 32;
	add.s64 	%rd39376, %rd39375, %rd39369;
	mul.wide.u32 	%rd39377, %r7305, %r7301;
	shr.u64 	%rd39378, %rd39377, 32;
	and.b64  	%rd39379, %rd39325, 4294967295;
	and.b64  	%rd39380, %rd39377, 4294967295;
	and.b64  	%rd39381, %rd39376, 4294967295;
	add.s64 	%rd39382, %rd39381, %rd39379;
	add.s64 	%rd39383, %rd39382, %rd39380;
	shr.u64 	%rd39384, %rd39383, 32;
	add.s64 	%rd39385, %rd39384, %rd39378;
	mul.lo.s32 	%r5770, %r22, %r5769;
	mul.wide.u32 	%rd39386, %r6, %r5770;
	shr.u64 	%rd39387, %rd39386, 32;
	and.b64  	%rd39388, %rd39327, 4294967295;
	and.b64  	%rd39389, %rd39386, 4294967295;
	add.s64 	%rd39390, %rd39389, %rd39388;
	shr.u64 	%rd39391, %rd39390, 32;
	add.s64 	%rd39392, %rd39391, %rd39387;
	mul.wide.u32 	%rd39393, %r7, %r5770;
	shr.u64 	%rd39394, %rd39393, 32;
	and.b64  	%rd39395, %rd39332, 4294967295;
	and.b64  	%rd39396, %rd39393, 4294967295;
	and.b64  	%rd39397, %rd39392, 4294967295;
	add.s64 	%rd39398, %rd39397, %rd39395;
	add.s64 	%rd39399, %rd39398, %rd39396;
	shr.u64 	%rd39400, %rd39399, 32;
	add.s64 	%rd39401, %rd39400, %rd39394;
	mul.wide.u32 	%rd39402, %r8, %r5770;
	shr.u64 	%rd39403, %rd39402, 32;
	and.b64  	%rd39404, %rd39338, 4294967295;
	and.b64  	%rd39405, %rd39402, 4294967295;
	and.b64  	%rd39406, %rd39401, 4294967295;
	add.s64 	%rd39407, %rd39406, %rd39404;
	add.s64 	%rd39408, %rd39407, %rd39405;
	shr.u64 	%rd39409, %rd39408, 32;
	add.s64 	%rd39410, %rd39409, %rd39403;
	mul.wide.u32 	%rd39411, %r9, %r5770;
	shr.u64 	%rd39412, %rd39411, 32;
	and.b64  	%rd39413, %rd39347, 4294967295;
	and.b64  	%rd39414, %rd39411, 4294967295;
	and.b64  	%rd39415, %rd39410, 4294967295;
	add.s64 	%rd39416, %rd39415, %rd39413;
	add.s64 	%rd39417, %rd39416, %rd39414;
	shr.u64 	%rd39418, %rd39417, 32;
	add.s64 	%rd39419, %rd39418, %rd39412;
	mul.wide.u32 	%rd39420, %r10, %r5770;
	shr.u64 	%rd39421, %rd39420, 32;
	and.b64  	%rd39422, %rd39356, 4294967295;
	and.b64  	%rd39423, %rd39420, 4294967295;
	and.b64  	%rd39424, %rd39419, 4294967295;
	add.s64 	%rd39425, %rd39424, %rd39422;
	add.s64 	%rd39426, %rd39425, %rd39423;
	shr.u64 	%rd39427, %rd39426, 32;
	add.s64 	%rd39428, %rd39427, %rd39421;
	mul.wide.u32 	%rd39429, %r11, %r5770;
	shr.u64 	%rd39430, %rd39429, 32;
	and.b64  	%rd39431, %rd39365, 4294967295;
	and.b64  	%rd39432, %rd39429, 4294967295;
	and.b64  	%rd39433, %rd39428, 4294967295;
	add.s64 	%rd39434, %rd39433, %rd39431;
	add.s64 	%rd39435, %rd39434, %rd39432;
	shr.u64 	%rd39436, %rd39435, 32;
	add.s64 	%rd39437, %rd39436, %rd39430;
	mul.wide.u32 	%rd39438, %r12, %r5770;
	shr.u64 	%rd39439, %rd39438, 32;
	and.b64  	%rd39440, %rd39374, 4294967295;
	and.b64  	%rd39441, %rd39438, 4294967295;
	and.b64  	%rd39442, %rd39437, 4294967295;
	add.s64 	%rd39443, %rd39442, %rd39440;
	add.s64 	%rd39444, %rd39443, %rd39441;
	shr.u64 	%rd39445, %rd39444, 32;
	add.s64 	%rd39446, %rd39445, %rd39439;
	mul.wide.u32 	%rd39447, %r13, %r5770;
	shr.u64 	%rd39448, %rd39447, 32;
	and.b64  	%rd39449, %rd39383, 4294967295;
	and.b64  	%rd39450, %rd39447, 4294967295;
	and.b64  	%rd39451, %rd39446, 4294967295;
	add.s64 	%rd39452, %rd39451, %rd39449;
	add.s64 	%rd39453, %rd39452, %rd39450;
	shr.u64 	%rd39454, %rd39453, 32;
	add.s64 	%rd39455, %rd39454, %rd39448;
	add.s64 	%rd39456, %rd39385, %rd39455;
	and.b64  	%rd39457, %rd39399, 4294967295;
	add.s64 	%rd39458, %rd38962, %rd39457;
	cvt.u32.u64 	%r5771, %rd39458;
	shr.u64 	%rd39459, %rd39458, 32;
	add.s64 	%rd39460, %rd39459, %rd38961;
	and.b64  	%rd39461, %rd39408, 4294967295;
	add.s64 	%rd39462, %rd39460, %rd39461;
	add.s64 	%rd39463, %rd39462, %rd39088;
	shr.u64 	%rd39464, %rd39463, 32;
	add.s64 	%rd39465, %rd39464, %rd39086;
	and.b64  	%rd39466, %rd39417, 4294967295;
	and.b64  	%rd39467, %rd39465, 4294967295;
	add.s64 	%rd39468, %rd39467, %rd39466;
	add.s64 	%rd39469, %rd39468, %rd39222;
	shr.u64 	%rd39470, %rd39469, 32;
	add.s64 	%rd39471, %rd39470, %rd39220;
	and.b64  	%rd39472, %rd39426, 4294967295;
	and.b64  	%rd39473, %rd39471, 4294967295;
	add.s64 	%rd39474, %rd39473, %rd39472;
	add.s64 	%rd39475, %rd39474, %rd39353;
	shr.u64 	%rd39476, %rd39475, 32;
	add.s64 	%rd39477, %rd39476, %rd39351;
	mul.wide.u32 	%rd39478, %r7302, %r7302;
	shr.u64 	%rd39479, %rd39478, 32;
	and.b64  	%rd39480, %rd39435, 4294967295;
	and.b64  	%rd39481, %rd39478, 4294967293;
	and.b64  	%rd39482, %rd39477, 4294967295;
	add.s64 	%rd39483, %rd39482, %rd39480;
	add.s64 	%rd39484, %rd39483, %rd39481;
	shr.u64 	%rd39485, %rd39484, 32;
	add.s64 	%rd39486, %rd39485, %rd39479;
	mul.wide.u32 	%rd39487, %r7303, %r7302;
	shr.u64 	%rd39488, %rd39487, 32;
	and.b64  	%rd39489, %rd39444, 4294967295;
	and.b64  	%rd39490, %rd39487, 4294967295;
	and.b64  	%rd39491, %rd39486, 4294967295;
	add.s64 	%rd39492, %rd39491, %rd39489;
	add.s64 	%rd39493, %rd39492, %rd39490;
	shr.u64 	%rd39494, %rd39493, 32;
	add.s64 	%rd39495, %rd39494, %rd39488;
	mul.wide.u32 	%rd39496, %r7304, %r7302;
	shr.u64 	%rd39497, %rd39496, 32;
	and.b64  	%rd39498, %rd39453, 4294967295;
	and.b64  	%rd39499, %rd39496, 4294967295;
	and.b64  	%rd39500, %rd39495, 4294967295;
	add.s64 	%rd39501, %rd39500, %rd39498;
	add.s64 	%rd39502, %rd39501, %rd39499;
	shr.u64 	%rd39503, %rd39502, 32;
	add.s64 	%rd39504, %rd39503, %rd39497;
	mul.wide.u32 	%rd39505, %r7305, %r7302;
	shr.u64 	%rd39506, %rd39505, 32;
	and.b64  	%rd39507, %rd39456, 4294967295;
	and.b64  	%rd39508, %rd39505, 4294967295;
	and.b64  	%rd39509, %rd39504, 4294967295;
	add.s64 	%rd39510, %rd39509, %rd39507;
	add.s64 	%rd39511, %rd39510, %rd39508;
	shr.u64 	%rd39512, %rd39511, 32;
	add.s64 	%rd39513, %rd39512, %rd39506;
	mul.lo.s32 	%r5772, %r22, %r5771;
	mul.wide.u32 	%rd39514, %r6, %r5772;
	shr.u64 	%rd39515, %rd39514, 32;
	and.b64  	%rd39516, %rd39458, 4294967295;
	and.b64  	%rd39517, %rd39514, 4294967295;
	add.s64 	%rd39518, %rd39517, %rd39516;
	shr.u64 	%rd39519, %rd39518, 32;
	add.s64 	%rd39520, %rd39519, %rd39515;
	mul.wide.u32 	%rd39521, %r7, %r5772;
	shr.u64 	%rd39522, %rd39521, 32;
	and.b64  	%rd39523, %rd39463, 4294967295;
	and.b64  	%rd39524, %rd39521, 4294967295;
	and.b64  	%rd39525, %rd39520, 4294967295;
	add.s64 	%rd39526, %rd39525, %rd39523;
	add.s64 	%rd39527, %rd39526, %rd39524;
	shr.u64 	%rd39528, %rd39527, 32;
	add.s64 	%rd39529, %rd39528, %rd39522;
	mul.wide.u32 	%rd39530, %r8, %r5772;
	shr.u64 	%rd39531, %rd39530, 32;
	and.b64  	%rd39532, %rd39469, 4294967295;
	and.b64  	%rd39533, %rd39530, 4294967295;
	and.b64  	%rd39534, %rd39529, 4294967295;
	add.s64 	%rd39535, %rd39534, %rd39532;
	add.s64 	%rd39536, %rd39535, %rd39533;
	shr.u64 	%rd39537, %rd39536, 32;
	add.s64 	%rd39538, %rd39537, %rd39531;
	mul.wide.u32 	%rd39539, %r9, %r5772;
	shr.u64 	%rd39540, %rd39539, 32;
	and.b64  	%rd39541, %rd39475, 4294967295;
	and.b64  	%rd39542, %rd39539, 4294967295;
	and.b64  	%rd39543, %rd39538, 4294967295;
	add.s64 	%rd39544, %rd39543, %rd39541;
	add.s64 	%rd39545, %rd39544, %rd39542;
	shr.u64 	%rd39546, %rd39545, 32;
	add.s64 	%rd39547, %rd39546, %rd39540;
	mul.wide.u32 	%rd39548, %r10, %r5772;
	shr.u64 	%rd39549, %rd39548, 32;
	and.b64  	%rd39550, %rd39484, 4294967295;
	and.b64  	%rd39551, %rd39548, 4294967295;
	and.b64  	%rd39552, %rd39547, 4294967295;
	add.s64 	%rd39553, %rd39552, %rd39550;
	add.s64 	%rd39554, %rd39553, %rd39551;
	shr.u64 	%rd39555, %rd39554, 32;
	add.s64 	%rd39556, %rd39555, %rd39549;
	mul.wide.u32 	%rd39557, %r11, %r5772;
	shr.u64 	%rd39558, %rd39557, 32;
	and.b64  	%rd39559, %rd39493, 4294967295;
	and.b64  	%rd39560, %rd39557, 4294967295;
	and.b64  	%rd39561, %rd39556, 4294967295;
	add.s64 	%rd39562, %rd39561, %rd39559;
	add.s64 	%rd39563, %rd39562, %rd39560;
	shr.u64 	%rd39564, %rd39563, 32;
	add.s64 	%rd39565, %rd39564, %rd39558;
	mul.wide.u32 	%rd39566, %r12, %r5772;
	shr.u64 	%rd39567, %rd39566, 32;
	and.b64  	%rd39568, %rd39502, 4294967295;
	and.b64  	%rd39569, %rd39566, 4294967295;
	and.b64  	%rd39570, %rd39565, 4294967295;
	add.s64 	%rd39571, %rd39570, %rd39568;
	add.s64 	%rd39572, %rd39571, %rd39569;
	shr.u64 	%rd39573, %rd39572, 32;
	add.s64 	%rd39574, %rd39573, %rd39567;
	mul.wide.u32 	%rd39575, %r13, %r5772;
	shr.u64 	%rd39576, %rd39575, 32;
	and.b64  	%rd39577, %rd39511, 4294967295;
	and.b64  	%rd39578, %rd39575, 4294967295;
	and.b64  	%rd39579, %rd39574, 4294967295;
	add.s64 	%rd39580, %rd39579, %rd39577;
	add.s64 	%rd39581, %rd39580, %rd39578;
	shr.u64 	%rd39582, %rd39581, 32;
	add.s64 	%rd39583, %rd39582, %rd39576;
	add.s64 	%rd39584, %rd39513, %rd39583;
	and.b64  	%rd39585, %rd39527, 4294967295;
	add.s64 	%rd39586, %rd38968, %rd39585;
	cvt.u32.u64 	%r5773, %rd39586;
	shr.u64 	%rd39587, %rd39586, 32;
	add.s64 	%rd39588, %rd39587, %rd38967;
	and.b64  	%rd39589, %rd39536, 4294967295;
	add.s64 	%rd39590, %rd39588, %rd39589;
	add.s64 	%rd39591, %rd39590, %rd39097;
	shr.u64 	%rd39592, %rd39591, 32;
	add.s64 	%rd39593, %rd39592, %rd39095;
	and.b64  	%rd39594, %rd39545, 4294967295;
	and.b64  	%rd39595, %rd39593, 4294967295;
	add.s64 	%rd39596, %rd39595, %rd39594;
	add.s64 	%rd39597, %rd39596, %rd39231;
	shr.u64 	%rd39598, %rd39597, 32;
	add.s64 	%rd39599, %rd39598, %rd39229;
	and.b64  	%rd39600, %rd39554, 4294967295;
	and.b64  	%rd39601, %rd39599, 4294967295;
	add.s64 	%rd39602, %rd39601, %rd39600;
	add.s64 	%rd39603, %rd39602, %rd39362;
	shr.u64 	%rd39604, %rd39603, 32;
	add.s64 	%rd39605, %rd39604, %rd39360;
	and.b64  	%rd39606, %rd39563, 4294967295;
	and.b64  	%rd39607, %rd39605, 4294967295;
	add.s64 	%rd39608, %rd39607, %rd39606;
	add.s64 	%rd39609, %rd39608, %rd39490;
	shr.u64 	%rd39610, %rd39609, 32;
	add.s64 	%rd39611, %rd39610, %rd39488;
	mul.wide.u32 	%rd39612, %r7303, %r7303;
	shr.u64 	%rd39613, %rd39612, 32;
	and.b64  	%rd39614, %rd39572, 4294967295;
	and.b64  	%rd39615, %rd39612, 4294967293;
	and.b64  	%rd39616, %rd39611, 4294967295;
	add.s64 	%rd39617, %rd39616, %rd39614;
	add.s64 	%rd39618, %rd39617, %rd39615;
	shr.u64 	%rd39619, %rd39618, 32;
	add.s64 	%rd39620, %rd39619, %rd39613;
	mul.wide.u32 	%rd39621, %r7304, %r7303;
	shr.u64 	%rd39622, %rd39621, 32;
	and.b64  	%rd39623, %rd39581, 4294967295;
	and.b64  	%rd39624, %rd39621, 4294967295;
	and.b64  	%rd39625, %rd39620, 4294967295;
	add.s64 	%rd39626, %rd39625, %rd39623;
	add.s64 	%rd39627, %rd39626, %rd39624;
	shr.u64 	%rd39628, %rd39627, 32;
	add.s64 	%rd39629, %rd39628, %rd39622;
	mul.wide.u32 	%rd39630, %r7305, %r7303;
	shr.u64 	%rd39631, %rd39630, 32;
	and.b64  	%rd39632, %rd39584, 4294967295;
	and.b64  	%rd39633, %rd39630, 4294967295;
	and.b64  	%rd39634, %rd39629, 4294967295;
	add.s64 	%rd39635, %rd39634, %rd39632;
	add.s64 	%rd39636, %rd39635, %rd39633;
	shr.u64 	%rd39637, %rd39636, 32;
	add.s64 	%rd39638, %rd39637, %rd39631;
	mul.lo.s32 	%r5774, %r22, %r5773;
	mul.wide.u32 	%rd39639, %r6, %r5774;
	shr.u64 	%rd39640, %rd39639, 32;
	and.b64  	%rd39641, %rd39586, 4294967295;
	and.b64  	%rd39642, %rd39639, 4294967295;
	add.s64 	%rd39643, %rd39642, %rd39641;
	shr.u64 	%rd39644, %rd39643, 32;
	add.s64 	%rd39645, %rd39644, %rd39640;
	mul.wide.u32 	%rd39646, %r7, %r5774;
	shr.u64 	%rd39647, %rd39646, 32;
	and.b64  	%rd39648, %rd39591, 4294967295;
	and.b64  	%rd39649, %rd39646, 4294967295;
	and.b64  	%rd39650, %rd39645, 4294967295;
	add.s64 	%rd39651, %rd39650, %rd39648;
	add.s64 	%rd39652, %rd39651, %rd39649;
	shr.u64 	%rd39653, %rd39652, 32;
	add.s64 	%rd39654, %rd39653, %rd39647;
	mul.wide.u32 	%rd39655, %r8, %r5774;
	shr.u64 	%rd39656, %rd39655, 32;
	and.b64  	%rd39657, %rd39597, 4294967295;
	and.b64  	%rd39658, %rd39655, 4294967295;
	and.b64  	%rd39659, %rd39654, 4294967295;
	add.s64 	%rd39660, %rd39659, %rd39657;
	add.s64 	%rd39661, %rd39660, %rd39658;
	shr.u64 	%rd39662, %rd39661, 32;
	add.s64 	%rd39663, %rd39662, %rd39656;
	mul.wide.u32 	%rd39664, %r9, %r5774;
	shr.u64 	%rd39665, %rd39664, 32;
	and.b64  	%rd39666, %rd39603, 4294967295;
	and.b64  	%rd39667, %rd39664, 4294967295;
	and.b64  	%rd39668, %rd39663, 4294967295;
	add.s64 	%rd39669, %rd39668, %rd39666;
	add.s64 	%rd39670, %rd39669, %rd39667;
	shr.u64 	%rd39671, %rd39670, 32;
	add.s64 	%rd39672, %rd39671, %rd39665;
	mul.wide.u32 	%rd39673, %r10, %r5774;
	shr.u64 	%rd39674, %rd39673, 32;
	and.b64  	%rd39675, %rd39609, 4294967295;
	and.b64  	%rd39676, %rd39673, 4294967295;
	and.b64  	%rd39677, %rd39672, 4294967295;
	add.s64 	%rd39678, %rd39677, %rd39675;
	add.s64 	%rd39679, %rd39678, %rd39676;
	shr.u64 	%rd39680, %rd39679, 32;
	add.s64 	%rd39681, %rd39680, %rd39674;
	mul.wide.u32 	%rd39682, %r11, %r5774;
	shr.u64 	%rd39683, %rd39682, 32;
	and.b64  	%rd39684, %rd39618, 4294967295;
	and.b64  	%rd39685, %rd39682, 4294967295;
	and.b64  	%rd39686, %rd39681, 4294967295;
	add.s64 	%rd39687, %rd39686, %rd39684;
	add.s64 	%rd39688, %rd39687, %rd39685;
	shr.u64 	%rd39689, %rd39688, 32;
	add.s64 	%rd39690, %rd39689, %rd39683;
	mul.wide.u32 	%rd39691, %r12, %r5774;
	shr.u64 	%rd39692, %rd39691, 32;
	and.b64  	%rd39693, %rd39627, 4294967295;
	and.b64  	%rd39694, %rd39691, 4294967295;
	and.b64  	%rd39695, %rd39690, 4294967295;
	add.s64 	%rd39696, %rd39695, %rd39693;
	add.s64 	%rd39697, %rd39696, %rd39694;
	shr.u64 	%rd39698, %rd39697, 32;
	add.s64 	%rd39699, %rd39698, %rd39692;
	mul.wide.u32 	%rd39700, %r13, %r5774;
	shr.u64 	%rd39701, %rd39700, 32;
	and.b64  	%rd39702, %rd39636, 4294967295;
	and.b64  	%rd39703, %rd39700, 4294967295;
	and.b64  	%rd39704, %rd39699, 4294967295;
	add.s64 	%rd39705, %rd39704, %rd39702;
	add.s64 	%rd39706, %rd39705, %rd39703;
	shr.u64 	%rd39707, %rd39706, 32;
	add.s64 	%rd39708, %rd39707, %rd39701;
	add.s64 	%rd39709, %rd39638, %rd39708;
	and.b64  	%rd39710, %rd39652, 4294967295;
	add.s64 	%rd39711, %rd38974, %rd39710;
	cvt.u32.u64 	%r5775, %rd39711;
	shr.u64 	%rd39712, %rd39711, 32;
	add.s64 	%rd39713, %rd39712, %rd38973;
	and.b64  	%rd39714, %rd39661, 4294967295;
	add.s64 	%rd39715, %rd39713, %rd39714;
	add.s64 	%rd39716, %rd39715, %rd39106;
	shr.u64 	%rd39717, %rd39716, 32;
	add.s64 	%rd39718, %rd39717, %rd39104;
	and.b64  	%rd39719, %rd39670, 4294967295;
	and.b64  	%rd39720, %rd39718, 4294967295;
	add.s64 	%rd39721, %rd39720, %rd39719;
	add.s64 	%rd39722, %rd39721, %rd39240;
	shr.u64 	%rd39723, %rd39722, 32;
	add.s64 	%rd39724, %rd39723, %rd39238;
	and.b64  	%rd39725, %rd39679, 4294967295;
	and.b64  	%rd39726, %rd39724, 4294967295;
	add.s64 	%rd39727, %rd39726, %rd39725;
	add.s64 	%rd39728, %rd39727, %rd39371;
	shr.u64 	%rd39729, %rd39728, 32;
	add.s64 	%rd39730, %rd39729, %rd39369;
	and.b64  	%rd39731, %rd39688, 4294967295;
	and.b64  	%rd39732, %rd39730, 4294967295;
	add.s64 	%rd39733, %rd39732, %rd39731;
	add.s64 	%rd39734, %rd39733, %rd39499;
	shr.u64 	%rd39735, %rd39734, 32;
	add.s64 	%rd39736, %rd39735, %rd39497;
	and.b64  	%rd39737, %rd39697, 4294967295;
	and.b64  	%rd39738, %rd39736, 4294967295;
	add.s64 	%rd39739, %rd39738, %rd39737;
	add.s64 	%rd39740, %rd39739, %rd39624;
	shr.u64 	%rd39741, %rd39740, 32;
	add.s64 	%rd39742, %rd39741, %rd39622;
	mul.wide.u32 	%rd39743, %r7304, %r7304;
	shr.u64 	%rd39744, %rd39743, 32;
	and.b64  	%rd39745, %rd39706, 4294967295;
	and.b64  	%rd39746, %rd39743, 4294967293;
	and.b64  	%rd39747, %rd39742, 4294967295;
	add.s64 	%rd39748, %rd39747, %rd39745;
	add.s64 	%rd39749, %rd39748, %rd39746;
	shr.u64 	%rd39750, %rd39749, 32;
	add.s64 	%rd39751, %rd39750, %rd39744;
	mul.wide.u32 	%rd39752, %r7305, %r7304;
	shr.u64 	%rd39753, %rd39752, 32;
	and.b64  	%rd39754, %rd39709, 4294967295;
	and.b64  	%rd39755, %rd39752, 4294967295;
	and.b64  	%rd39756, %rd39751, 4294967295;
	add.s64 	%rd39757, %rd39756, %rd39754;
	add.s64 	%rd39758, %rd39757, %rd39755;
	shr.u64 	%rd39759, %rd39758, 32;
	add.s64 	%rd39760, %rd39759, %rd39753;
	mul.lo.s32 	%r5776, %r22, %r5775;
	mul.wide.u32 	%rd39761, %r6, %r5776;
	shr.u64 	%rd39762, %rd39761, 32;
	and.b64  	%rd39763, %rd39711, 4294967295;
	and.b64  	%rd39764, %rd39761, 4294967295;
	add.s64 	%rd39765, %rd39764, %rd39763;
	shr.u64 	%rd39766, %rd39765, 32;
	add.s64 	%rd39767, %rd39766, %rd39762;
	mul.wide.u32 	%rd39768, %r7, %r5776;
	shr.u64 	%rd39769, %rd39768, 32;
	and.b64  	%rd39770, %rd39716, 4294967295;
	and.b64  	%rd39771, %rd39768, 4294967295;
	and.b64  	%rd39772, %rd39767, 4294967295;
	add.s64 	%rd39773, %rd39772, %rd39770;
	add.s64 	%rd39774, %rd39773, %rd39771;
	shr.u64 	%rd39775, %rd39774, 32;
	add.s64 	%rd39776, %rd39775, %rd39769;
	mul.wide.u32 	%rd39777, %r8, %r5776;
	shr.u64 	%rd39778, %rd39777, 32;
	and.b64  	%rd39779, %rd39722, 4294967295;
	and.b64  	%rd39780, %rd39777, 4294967295;
	and.b64  	%rd39781, %rd39776, 4294967295;
	add.s64 	%rd39782, %rd39781, %rd39779;
	add.s64 	%rd39783, %rd39782, %rd39780;
	shr.u64 	%rd39784, %rd39783, 32;
	add.s64 	%rd39785, %rd39784, %rd39778;
	mul.wide.u32 	%rd39786, %r9, %r5776;
	shr.u64 	%rd39787, %rd39786, 32;
	and.b64  	%rd39788, %rd39728, 4294967295;
	and.b64  	%rd39789, %rd39786, 4294967295;
	and.b64  	%rd39790, %rd39785, 4294967295;
	add.s64 	%rd39791, %rd39790, %rd39788;
	add.s64 	%rd39792, %rd39791, %rd39789;
	shr.u64 	%rd39793, %rd39792, 32;
	add.s64 	%rd39794, %rd39793, %rd39787;
	mul.wide.u32 	%rd39795, %r10, %r5776;
	shr.u64 	%rd39796, %rd39795, 32;
	and.b64  	%rd39797, %rd39734, 4294967295;
	and.b64  	%rd39798, %rd39795, 4294967295;
	and.b64  	%rd39799, %rd39794, 4294967295;
	add.s64 	%rd39800, %rd39799, %rd39797;
	add.s64 	%rd39801, %rd39800, %rd39798;
	shr.u64 	%rd39802, %rd39801, 32;
	add.s64 	%rd39803, %rd39802, %rd39796;
	mul.wide.u32 	%rd39804, %r11, %r5776;
	shr.u64 	%rd39805, %rd39804, 32;
	and.b64  	%rd39806, %rd39740, 4294967295;
	and.b64  	%rd39807, %rd39804, 4294967295;
	and.b64  	%rd39808, %rd39803, 4294967295;
	add.s64 	%rd39809, %rd39808, %rd39806;
	add.s64 	%rd39810, %rd39809, %rd39807;
	shr.u64 	%rd39811, %rd39810, 32;
	add.s64 	%rd39812, %rd39811, %rd39805;
	mul.wide.u32 	%rd39813, %r12, %r5776;
	shr.u64 	%rd39814, %rd39813, 32;
	and.b64  	%rd39815, %rd39749, 4294967295;
	and.b64  	%rd39816, %rd39813, 4294967295;
	and.b64  	%rd39817, %rd39812, 4294967295;
	add.s64 	%rd39818, %rd39817, %rd39815;
	add.s64 	%rd39819, %rd39818, %rd39816;
	shr.u64 	%rd39820, %rd39819, 32;
	add.s64 	%rd39821, %rd39820, %rd39814;
	mul.wide.u32 	%rd39822, %r13, %r5776;
	shr.u64 	%rd39823, %rd39822, 32;
	and.b64  	%rd39824, %rd39758, 4294967295;
	and.b64  	%rd39825, %rd39822, 4294967295;
	and.b64  	%rd39826, %rd39821, 4294967295;
	add.s64 	%rd39827, %rd39826, %rd39824;
	add.s64 	%rd39828, %rd39827, %rd39825;
	shr.u64 	%rd39829, %rd39828, 32;
	add.s64 	%rd39830, %rd39829, %rd39823;
	add.s64 	%rd39831, %rd39760, %rd39830;
	and.b64  	%rd39832, %rd39774, 4294967295;
	add.s64 	%rd39833, %rd38980, %rd39832;
	cvt.u32.u64 	%r5777, %rd39833;
	shr.u64 	%rd39834, %rd39833, 32;
	add.s64 	%rd39835, %rd39834, %rd38979;
	and.b64  	%rd39836, %rd39783, 4294967295;
	add.s64 	%rd39837, %rd39835, %rd39836;
	add.s64 	%rd39838, %rd39837, %rd39115;
	shr.u64 	%rd39839, %rd39838, 32;
	add.s64 	%rd39840, %rd39839, %rd39113;
	and.b64  	%rd39841, %rd39792, 4294967295;
	and.b64  	%rd39842, %rd39840, 4294967295;
	add.s64 	%rd39843, %rd39842, %rd39841;
	add.s64 	%rd39844, %rd39843, %rd39249;
	shr.u64 	%rd39845, %rd39844, 32;
	add.s64 	%rd39846, %rd39845, %rd39247;
	and.b64  	%rd39847, %rd39801, 4294967295;
	and.b64  	%rd39848, %rd39846, 4294967295;
	add.s64 	%rd39849, %rd39848, %rd39847;
	add.s64 	%rd39850, %rd39849, %rd39380;
	shr.u64 	%rd39851, %rd39850, 32;
	add.s64 	%rd39852, %rd39851, %rd39378;
	and.b64  	%rd39853, %rd39810, 4294967295;
	and.b64  	%rd39854, %rd39852, 4294967295;
	add.s64 	%rd39855, %rd39854, %rd39853;
	add.s64 	%rd39856, %rd39855, %rd39508;
	shr.u64 	%rd39857, %rd39856, 32;
	add.s64 	%rd39858, %rd39857, %rd39506;
	and.b64  	%rd39859, %rd39819, 4294967295;
	and.b64  	%rd39860, %rd39858, 4294967295;
	add.s64 	%rd39861, %rd39860, %rd39859;
	add.s64 	%rd39862, %rd39861, %rd39633;
	shr.u64 	%rd39863, %rd39862, 32;
	add.s64 	%rd39864, %rd39863, %rd39631;
	and.b64  	%rd39865, %rd39828, 4294967295;
	and.b64  	%rd39866, %rd39864, 4294967295;
	add.s64 	%rd39867, %rd39866, %rd39865;
	add.s64 	%rd39868, %rd39867, %rd39755;
	shr.u64 	%rd39869, %rd39868, 32;
	add.s64 	%rd39870, %rd39869, %rd39753;
	mul.wide.u32 	%rd39871, %r7305, %r7305;
	{ .reg .b32 tmp; mov.b64 {tmp, %r5778}, %rd39871; }
	and.b64  	%rd39872, %rd39831, 4294967295;
	and.b64  	%rd39873, %rd39871, 4294967293;
	and.b64  	%rd39874, %rd39870, 4294967295;
	add.s64 	%rd39875, %rd39874, %rd39872;
	add.s64 	%rd39876, %rd39875, %rd39873;
	{ .reg .b32 tmp; mov.b64 {tmp, %r5779}, %rd39876; }
	add.s32 	%r5780, %r5779, %r5778;
	mul.lo.s32 	%r5781, %r22, %r5777;
	mul.wide.u32 	%rd39877, %r6, %r5781;
	shr.u64 	%rd39878, %rd39877, 32;
	and.b64  	%rd39879, %rd39833, 4294967295;
	and.b64  	%rd39880, %rd39877, 4294967295;
	add.s64 	%rd39881, %rd39880, %rd39879;
	shr.u64 	%rd39882, %rd39881, 32;
	add.s64 	%rd39883, %rd39882, %rd39878;
	mul.wide.u32 	%rd39884, %r7, %r5781;
	shr.u64 	%rd39885, %rd39884, 32;
	and.b64  	%rd39886, %rd39838, 4294967295;
	and.b64  	%rd39887, %rd39884, 4294967295;
	and.b64  	%rd39888, %rd39883, 4294967295;
	add.s64 	%rd39889, %rd39888, %rd39886;
	add.s64 	%rd39890, %rd39889, %rd39887;
	cvt.u32.u64 	%r2469, %rd39890;
	shr.u64 	%rd39891, %rd39890, 32;
	add.s64 	%rd39892, %rd39891, %rd39885;
	mul.wide.u32 	%rd39893, %r8, %r5781;
	shr.u64 	%rd39894, %rd39893, 32;
	and.b64  	%rd39895, %rd39844, 4294967295;
	and.b64  	%rd39896, %rd39893, 4294967295;
	and.b64  	%rd39897, %rd39892, 4294967295;
	add.s64 	%rd39898, %rd39897, %rd39895;
	add.s64 	%rd39899, %rd39898, %rd39896;
	cvt.u32.u64 	%r2470, %rd39899;
	shr.u64 	%rd39900, %rd39899, 32;
	add.s64 	%rd39901, %rd39900, %rd39894;
	mul.wide.u32 	%rd39902, %r9, %r5781;
	shr.u64 	%rd39903, %rd39902, 32;
	and.b64  	%rd39904, %rd39850, 4294967295;
	and.b64  	%rd39905, %rd39902, 4294967295;
	and.b64  	%rd39906, %rd39901, 4294967295;
	add.s64 	%rd39907, %rd39906, %rd39904;
	add.s64 	%rd39908, %rd39907, %rd39905;
	cvt.u32.u64 	%r2471, %rd39908;
	shr.u64 	%rd39909, %rd39908, 32;
	add.s64 	%rd39910, %rd39909, %rd39903;
	mul.wide.u32 	%rd39911, %r10, %r5781;
	shr.u64 	%rd39912, %rd39911, 32;
	and.b64  	%rd39913, %rd39856, 4294967295;
	and.b64  	%rd39914, %rd39911, 4294967295;
	and.b64  	%rd39915, %rd39910, 4294967295;
	add.s64 	%rd39916, %rd39915, %rd39913;
	add.s64 	%rd39917, %rd39916, %rd39914;
	cvt.u32.u64 	%r2472, %rd39917;
	shr.u64 	%rd39918, %rd39917, 32;
	add.s64 	%rd39919, %rd39918, %rd39912;
	mul.wide.u32 	%rd39920, %r11, %r5781;
	shr.u64 	%rd39921, %rd39920, 32;
	and.b64  	%rd39922, %rd39862, 4294967295;
	and.b64  	%rd39923, %rd39920, 4294967295;
	and.b64  	%rd39924, %rd39919, 4294967295;
	add.s64 	%rd39925, %rd39924, %rd39922;
	add.s64 	%rd39926, %rd39925, %rd39923;
	cvt.u32.u64 	%r2473, %rd39926;
	shr.u64 	%rd39927, %rd39926, 32;
	add.s64 	%rd39928, %rd39927, %rd39921;
	mul.wide.u32 	%rd39929, %r12, %r5781;
	shr.u64 	%rd39930, %rd39929, 32;
	and.b64  	%rd39931, %rd39868, 4294967295;
	and.b64  	%rd39932, %rd39929, 4294967295;
	and.b64  	%rd39933, %rd39928, 4294967295;
	add.s64 	%rd39934, %rd39933, %rd39931;
	add.s64 	%rd39935, %rd39934, %rd39932;
	cvt.u32.u64 	%r2474, %rd39935;
	shr.u64 	%rd39936, %rd39935, 32;
	add.s64 	%rd39937, %rd39936, %rd39930;
	mul.wide.u32 	%rd39938, %r13, %r5781;
	{ .reg .b32 tmp; mov.b64 {tmp, %r5782}, %rd39938; }
	and.b64  	%rd39939, %rd39876, 4294967295;
	and.b64  	%rd39940, %rd39938, 4294967295;
	and.b64  	%rd39941, %rd39937, 4294967295;
	add.s64 	%rd39942, %rd39941, %rd39939;
	add.s64 	%rd39943, %rd39942, %rd39940;
	cvt.u32.u64 	%r2475, %rd39943;
	{ .reg .b32 tmp; mov.b64 {tmp, %r5783}, %rd39943; }
	add.s32 	%r5784, %r5783, %r5782;
	add.s32 	%r7321, %r5780, %r5784;
	setp.lt.u32 	%p3960, %r7321, %r13;
	mov.u32 	%r7314, %r2469;
	mov.u32 	%r7315, %r2470;
	mov.u32 	%r7316, %r2471;
	mov.u32 	%r7317, %r2472;
	mov.u32 	%r7318, %r2473;
	mov.u32 	%r7319, %r2474;
	mov.u32 	%r7320, %r2475;
	@%p3960 bra 	$L__BB0_1147;
	setp.gt.u32 	%p3961, %r7321, %r13;
	@%p3961 bra 	$L__BB0_1146;
	setp.gt.u32 	%p3962, %r12, %r2475;
	mov.u32 	%r7314, %r2469;
	mov.u32 	%r7315, %r2470;
	mov.u32 	%r7316, %r2471;
	mov.u32 	%r7317, %r2472;
	mov.u32 	%r7318, %r2473;
	mov.u32 	%r7319, %r2474;
	mov.u32 	%r7320, %r2475;
	@%p3962 bra 	$L__BB0_1147;
	setp.lt.u32 	%p3963, %r12, %r2475;
	@%p3963 bra 	$L__BB0_1146;
	setp.gt.u32 	%p3964, %r11, %r2474;
	mov.u32 	%r7314, %r2469;
	mov.u32 	%r7315, %r2470;
	mov.u32 	%r7316, %r2471;
	mov.u32 	%r7317, %r2472;
	mov.u32 	%r7318, %r2473;
	mov.u32 	%r7319, %r2474;
	mov.u32 	%r7320, %r2475;
	@%p3964 bra 	$L__BB0_1147;
	setp.lt.u32 	%p3965, %r11, %r2474;
	@%p3965 bra 	$L__BB0_1146;
	setp.gt.u32 	%p3966, %r10, %r2473;
	mov.u32 	%r7314, %r2469;
	mov.u32 	%r7315, %r2470;
	mov.u32 	%r7316, %r2471;
	mov.u32 	%r7317, %r2472;
	mov.u32 	%r7318, %r2473;
	mov.u32 	%r7319, %r2474;
	mov.u32 	%r7320, %r2475;
	@%p3966 bra 	$L__BB0_1147;
	setp.lt.u32 	%p3967, %r10, %r2473;
	@%p3967 bra 	$L__BB0_1146;
	setp.gt.u32 	%p3968, %r9, %r2472;
	mov.u32 	%r7314, %r2469;
	mov.u32 	%r7315, %r2470;
	mov.u32 	%r7316, %r2471;
	mov.u32 	%r7317, %r2472;
	mov.u32 	%r7318, %r2473;
	mov.u32 	%r7319, %r2474;
	mov.u32 	%r7320, %r2475;
	@%p3968 bra 	$L__BB0_1147;
	setp.lt.u32 	%p3969, %r9, %r2472;
	@%p3969 bra 	$L__BB0_1146;
	setp.gt.u32 	%p3970, %r8, %r2471;
	mov.u32 	%r7314, %r2469;
	mov.u32 	%r7315, %r2470;
	mov.u32 	%r7316, %r2471;
	mov.u32 	%r7317, %r2472;
	mov.u32 	%r7318, %r2473;
	mov.u32 	%r7319, %r2474;
	mov.u32 	%r7320, %r2475;
	@%p3970 bra 	$L__BB0_1147;
	setp.lt.u32 	%p3971, %r8, %r2471;
	@%p3971 bra 	$L__BB0_1146;
	setp.gt.u32 	%p3972, %r7, %r2470;
	mov.u32 	%r7314, %r2469;
	mov.u32 	%r7315, %r2470;
	mov.u32 	%r7316, %r2471;
	mov.u32 	%r7317, %r2472;
	mov.u32 	%r7318, %r2473;
	mov.u32 	%r7319, %r2474;
	mov.u32 	%r7320, %r2475;
	@%p3972 bra 	$L__BB0_1147;
	setp.ge.u32 	%p3973, %r7, %r2470;
	setp.gt.u32 	%p3974, %r6, %r2469;
	and.pred  	%p3975, %p3973, %p3974;
	mov.u32 	%r7314, %r2469;
	mov.u32 	%r7315, %r2470;
	mov.u32 	%r7316, %r2471;
	mov.u32 	%r7317, %r2472;
	mov.u32 	%r7318, %r2473;
	mov.u32 	%r7319, %r2474;
	mov.u32 	%r7320, %r2475;
	@%p3975 bra 	$L__BB0_1147;
$L__BB0_1146:
	sub.s32 	%r7314, %r2469, %r6;
	setp.lt.u32 	%p3976, %r2469, %r6;
	selp.u32 	%r5785, 1, 0, %p3976;
	add.s32 	%r5786, %r7, %r5785;
	sub.s32 	%r7315, %r2470, %r5786;
	setp.gt.u32 	%p3977, %r7, %r2470;
	setp.eq.s32 	%p3978, %r7, %r2470;
	and.pred  	%p3979, %p3978, %p3976;
	or.pred  	%p3980, %p3977, %p3979;
	selp.u32 	%r5787, 1, 0, %p3980;
	add.s32 	%r5788, %r8, %r5787;
	sub.s32 	%r7316, %r2471, %r5788;
	setp.gt.u32 	%p3981, %r8, %r2471;
	setp.eq.s32 	%p3982, %r8, %r2471;
	and.pred  	%p3983, %p3982, %p3980;
	or.pred  	%p3984, %p3981, %p3983;
	selp.u32 	%r5789, 1, 0, %p3984;
	add.s32 	%r5790, %r9, %r5789;
	sub.s32 	%r7317, %r2472, %r5790;
	setp.gt.u32 	%p3985, %r9, %r2472;
	setp.eq.s32 	%p3986, %r9, %r2472;
	and.pred  	%p3987, %p3986, %p3984;
	or.pred  	%p3988, %p3985, %p3987;
	selp.u32 	%r5791, 1, 0, %p3988;
	add.s32 	%r5792, %r10, %r5791;
	sub.s32 	%r7318, %r2473, %r5792;
	setp.gt.u32 	%p3989, %r10, %r2473;
	setp.eq.s32 	%p3990, %r10, %r2473;
	and.pred  	%p3991, %p3990, %p3988;
	or.pred  	%p3992, %p3989, %p3991;
	selp.u32 	%r5793, 1, 0, %p3992;
	add.s32 	%r5794, %r11, %r5793;
	sub.s32 	%r7319, %r2474, %r5794;
	setp.gt.u32 	%p3993, %r11, %r2474;
	setp.eq.s32 	%p3994, %r11, %r2474;
	and.pred  	%p3995, %p3994, %p3992;
	or.pred  	%p3996, %p3993, %p3995;
	selp.u32 	%r5795, 1, 0, %p3996;
	add.s32 	%r5796, %r12, %r5795;
	sub.s32 	%r7320, %r2475, %r5796;
	setp.gt.u32 	%p3997, %r12, %r2475;
	setp.eq.s32 	%p3998, %r12, %r2475;
	and.pred  	%p3999, %p3998, %p3996;
	or.pred  	%p4000, %p3997, %p3999;
	selp.u32 	%r5797, 1, 0, %p4000;
	add.s32 	%r5798, %r13, %r5797;
	sub.s32 	%r7321, %r7321, %r5798;
$L__BB0_1147:
	mul.wide.u32 	%rd39944, %r7306, %r7306;
	shr.u64 	%rd39945, %rd39944, 32;
	cvt.u32.u64 	%r5799, %rd39944;
	mul.wide.u32 	%rd39946, %r7307, %r7306;
	shr.u64 	%rd39947, %rd39946, 32;
	and.b64  	%rd39948, %rd39946, 4294967295;
	add.s64 	%rd39949, %rd39945, %rd39948;
	shr.u64 	%rd39950, %rd39949, 32;
	add.s64 	%rd39951, %rd39950, %rd39947;
	mul.wide.u32 	%rd39952, %r7308, %r7306;
	shr.u64 	%rd39953, %rd39952, 32;
	and.b64  	%rd39954, %rd39952, 4294967295;
	add.s64 	%rd39955, %rd39951, %rd39954;
	shr.u64 	%rd39956, %rd39955, 32;
	add.s64 	%rd39957, %rd39956, %rd39953;
	mul.wide.u32 	%rd39958, %r7309, %r7306;
	shr.u64 	%rd39959, %rd39958, 32;
	and.b64  	%rd39960, %rd39958, 4294967295;
	add.s64 	%rd39961, %rd39957, %rd39960;
	shr.u64 	%rd39962, %rd39961, 32;
	add.s64 	%rd39963, %rd39962, %rd39959;
	mul.wide.u32 	%rd39964, %r7310, %r7306;
	shr.u64 	%rd39965, %rd39964, 32;
	and.b64  	%rd39966, %rd39964, 4294967295;
	add.s64 	%rd39967, %rd39963, %rd39966;
	shr.u64 	%rd39968, %rd39967, 32;
	add.s64 	%rd39969, %rd39968, %rd39965;
	mul.wide.u32 	%rd39970, %r7311, %r7306;
	shr.u64 	%rd39971, %rd39970, 32;
	and.b64  	%rd39972, %rd39970, 4294967295;
	add.s64 	%rd39973, %rd39969, %rd39972;
	shr.u64 	%rd39974, %rd39973, 32;
	add.s64 	%rd39975, %rd39974, %rd39971;
	mul.wide.u32 	%rd39976, %r7312, %r7306;
	shr.u64 	%rd39977, %rd39976, 32;
	and.b64  	%rd39978, %rd39976, 4294967295;
	add.s64 	%rd39979, %rd39975, %rd39978;
	shr.u64 	%rd39980, %rd39979, 32;
	add.s64 	%rd39981, %rd39980, %rd39977;
	mul.wide.u32 	%rd39982, %r7313, %r7306;
	shr.u64 	%rd39983, %rd39982, 32;
	and.b64  	%rd39984, %rd39982, 4294967295;
	add.s64 	%rd39985, %rd39981, %rd39984;
	shr.u64 	%rd39986, %rd39985, 32;
	add.s64 	%rd39987, %rd39986, %rd39983;
	mul.lo.s32 	%r5800, %r22, %r5799;
	mul.wide.u32 	%rd39988, %r6, %r5800;
	shr.u64 	%rd39989, %rd39988, 32;
	and.b64  	%rd39990, %rd39944, 4294967293;
	and.b64  	%rd39991, %rd39988, 4294967295;
	add.s64 	%rd39992, %rd39991, %rd39990;
	shr.u64 	%rd39993, %rd39992, 32;
	add.s64 	%rd39994, %rd39993, %rd39989;
	mul.wide.u32 	%rd39995, %r7, %r5800;
	shr.u64 	%rd39996, %rd39995, 32;
	and.b64  	%rd39997, %rd39949, 4294967295;
	and.b64  	%rd39998, %rd39995, 4294967295;
	and.b64  	%rd39999, %rd39994, 4294967295;
	add.s64 	%rd40000, %rd39999, %rd39997;
	add.s64 	%rd40001, %rd40000, %rd39998;
	shr.u64 	%rd40002, %rd40001, 32;
	add.s64 	%rd40003, %rd40002, %rd39996;
	mul.wide.u32 	%rd40004, %r8, %r5800;
	shr.u64 	%rd40005, %rd40004, 32;
	and.b64  	%rd40006, %rd39955, 4294967295;
	and.b64  	%rd40007, %rd40004, 4294967295;
	and.b64  	%rd40008, %rd40003, 4294967295;
	add.s64 	%rd40009, %rd40008, %rd40006;
	add.s64 	%rd40010, %rd40009, %rd40007;
	shr.u64 	%rd40011, %rd40010, 32;
	add.s64 	%rd40012, %rd40011, %rd40005;
	mul.wide.u32 	%rd40013, %r9, %r5800;
	shr.u64 	%rd40014, %rd40013, 32;
	and.b64  	%rd40015, %rd39961, 4294967295;
	and.b64  	%rd40016, %rd40013, 4294967295;
	and.b64  	%rd40017, %rd40012, 4294967295;
	add.s64 	%rd40018, %rd40017, %rd40015;
	add.s64 	%rd40019, %rd40018, %rd40016;
	shr.u64 	%rd40020, %rd40019, 32;
	add.s64 	%rd40021, %rd40020, %rd40014;
	mul.wide.u32 	%rd40022, %r10, %r5800;
	shr.u64 	%rd40023, %rd40022, 32;
	and.b64  	%rd40024, %rd39967, 4294967295;
	and.b64  	%rd40025, %rd40022, 4294967295;
	and.b64  	%rd40026, %rd40021, 4294967295;
	add.s64 	%rd40027, %rd40026, %rd40024;
	add.s64 	%rd40028, %rd40027, %rd40025;
	shr.u64 	%rd40029, %rd40028, 32;
	add.s64 	%rd40030, %rd40029, %rd40023;
	mul.wide.u32 	%rd40031, %r11, %r5800;
	shr.u64 	%rd40032, %rd40031, 32;
	and.b64  	%rd40033, %rd39973, 4294967295;
	and.b64  	%rd40034, %rd40031, 4294967295;
	and.b64  	%rd40035, %rd40030, 4294967295;
	add.s64 	%rd40036, %rd40035, %rd40033;
	add.s64 	%rd40037, %rd40036, %rd40034;
	shr.u64 	%rd40038, %rd40037, 32;
	add.s64 	%rd40039, %rd40038, %rd40032;
	mul.wide.u32 	%rd40040, %r12, %r5800;
	shr.u64 	%rd40041, %rd40040, 32;
	and.b64  	%rd40042, %rd39979, 4294967295;
	and.b64  	%rd40043, %rd40040, 4294967295;
	and.b64  	%rd40044, %rd40039, 4294967295;
	add.s64 	%rd40045, %rd40044, %rd40042;
	add.s64 	%rd40046, %rd40045, %rd40043;
	shr.u64 	%rd40047, %rd40046, 32;
	add.s64 	%rd40048, %rd40047, %rd40041;
	mul.wide.u32 	%rd40049, %r13, %r5800;
	shr.u64 	%rd40050, %rd40049, 32;
	and.b64  	%rd40051, %rd39985, 4294967295;
	and.b64  	%rd40052, %rd40049, 4294967295;
	and.b64  	%rd40053, %rd40048, 4294967295;
	add.s64 	%rd40054, %rd40053, %rd40051;
	add.s64 	%rd40055, %rd40054, %rd40052;
	shr.u64 	%rd40056, %rd40055, 32;
	add.s64 	%rd40057, %rd40056, %rd40050;
	add.s64 	%rd40058, %rd39987, %rd40057;
	and.b64  	%rd40059, %rd40001, 4294967295;
	add.s64 	%rd40060, %rd39948, %rd40059;
	cvt.u32.u64 	%r5801, %rd40060;
	shr.u64 	%rd40061, %rd40060, 32;
	add.s64 	%rd40062, %rd40061, %rd39947;
	mul.wide.u32 	%rd40063, %r7307, %r7307;
	shr.u64 	%rd40064, %rd40063, 32;
	and.b64  	%rd40065, %rd40010, 4294967295;
	and.b64  	%rd40066, %rd40063, 4294967293;
	add.s64 	%rd40067, %rd40062, %rd40065;
	add.s64 	%rd40068, %rd40067, %rd40066;
	shr.u64 	%rd40069, %rd40068, 32;
	add.s64 	%rd40070, %rd40069, %rd40064;
	mul.wide.u32 	%rd40071, %r7308, %r7307;
	shr.u64 	%rd40072, %rd40071, 32;
	and.b64  	%rd40073, %rd40019, 4294967295;
	and.b64  	%rd40074, %rd40071, 4294967295;
	and.b64  	%rd40075, %rd40070, 4294967295;
	add.s64 	%rd40076, %rd40075, %rd40073;
	add.s64 	%rd40077, %rd40076, %rd40074;
	shr.u64 	%rd40078, %rd40077, 32;
	add.s64 	%rd40079, %rd40078, %rd40072;
	mul.wide.u32 	%rd40080, %r7309, %r7307;
	shr.u64 	%rd40081, %rd40080, 32;
	and.b64  	%rd40082, %rd40028, 4294967295;
	and.b64  	%rd40083, %rd40080, 4294967295;
	and.b64  	%rd40084, %rd40079, 4294967295;
	add.s64 	%rd40085, %rd40084, %rd40082;
	add.s64 	%rd40086, %rd40085, %rd40083;
	shr.u64 	%rd40087, %rd40086, 32;
	add.s64 	%rd40088, %rd40087, %rd40081;
	mul.wide.u32 	%rd40089, %r7310, %r7307;
	shr.u64 	%rd40090, %rd40089, 32;
	and.b64  	%rd40091, %rd40037, 4294967295;
	and.b64  	%rd40092, %rd40089, 4294967295;
	and.b64  	%rd40093, %rd40088, 4294967295;
	add.s64 	%rd40094, %rd40093, %rd40091;
	add.s64 	%rd40095, %rd40094, %rd40092;
	shr.u64 	%rd40096, %rd40095, 32;
	add.s64 	%rd40097, %rd40096, %rd40090;
	mul.wide.u32 	%rd40098, %r7311, %r7307;
	shr.u64 	%rd40099, %rd40098, 32;
	and.b64  	%rd40100, %rd40046, 4294967295;
	and.b64  	%rd40101, %rd40098, 4294967295;
	and.b64  	%rd40102, %rd40097, 4294967295;
	add.s64 	%rd40103, %rd40102, %rd40100;
	add.s64 	%rd40104, %rd40103, %rd40101;
	shr.u64 	%rd40105, %rd40104, 32;
	add.s64 	%rd40106, %rd40105, %rd40099;
	mul.wide.u32 	%rd40107, %r7312, %r7307;
	shr.u64 	%rd40108, %rd40107, 32;
	and.b64  	%rd40109, %rd40055, 4294967295;
	and.b64  	%rd40110, %rd40107, 4294967295;
	and.b64  	%rd40111, %rd40106, 4294967295;
	add.s64 	%rd40112, %rd40111, %rd40109;
	add.s64 	%rd40113, %rd40112, %rd40110;
	shr.u64 	%rd40114, %rd40113, 32;
	add.s64 	%rd40115, %rd40114, %rd40108;
	mul.wide.u32 	%rd40116, %r7313, %r7307;
	shr.u64 	%rd40117, %rd40116, 32;
	and.b64  	%rd40118, %rd40058, 4294967295;
	and.b64  	%rd40119, %rd40116, 4294967295;
	and.b64  	%rd40120, %rd40115, 4294967295;
	add.s64 	%rd40121, %rd40120, %rd40118;
	add.s64 	%rd40122, %rd40121, %rd40119;
	shr.u64 	%rd40123, %rd40122, 32;
	add.s64 	%rd40124, %rd40123, %rd40117;
	mul.lo.s32 	%r5802, %r22, %r5801;
	mul.wide.u32 	%rd40125, %r6, %r5802;
	shr.u64 	%rd40126, %rd40125, 32;
	and.b64  	%rd40127, %rd40060, 4294967295;
	and.b64  	%rd40128, %rd40125, 4294967295;
	add.s64 	%rd40129, %rd40128, %rd40127;
	shr.u64 	%rd40130, %rd40129, 32;
	add.s64 	%rd40131, %rd40130, %rd40126;
	mul.wide.u32 	%rd40132, %r7, %r5802;
	shr.u64 	%rd40133, %rd40132, 32;
	and.b64  	%rd40134, %rd40068, 4294967295;
	and.b64  	%rd40135, %rd40132, 4294967295;
	and.b64  	%rd40136, %rd40131, 4294967295;
	add.s64 	%rd40137, %rd40136, %rd40134;
	add.s64 	%rd40138, %rd40137, %rd40135;
	shr.u64 	%rd40139, %rd40138, 32;
	add.s64 	%rd40140, %rd40139, %rd40133;
	mul.wide.u32 	%rd40141, %r8, %r5802;
	shr.u64 	%rd40142, %rd40141, 32;
	and.b64  	%rd40143, %rd40077, 4294967295;
	and.b64  	%rd40144, %rd40141, 4294967295;
	and.b64  	%rd40145, %rd40140, 4294967295;
	add.s64 	%rd40146, %rd40145, %rd40143;
	add.s64 	%rd40147, %rd40146, %rd40144;
	shr.u64 	%rd40148, %rd40147, 32;
	add.s64 	%rd40149, %rd40148, %rd40142;
	mul.wide.u32 	%rd40150, %r9, %r5802;
	shr.u64 	%rd40151, %rd40150, 32;
	and.b64  	%rd40152, %rd40086, 4294967295;
	and.b64  	%rd40153, %rd40150, 4294967295;
	and.b64  	%rd40154, %rd40149, 4294967295;
	add.s64 	%rd40155, %rd40154, %rd40152;
	add.s64 	%rd40156, %rd40155, %rd40153;
	shr.u64 	%rd40157, %rd40156, 32;
	add.s64 	%rd40158, %rd40157, %rd40151;
	mul.wide.u32 	%rd40159, %r10, %r5802;
	shr.u64 	%rd40160, %rd40159, 32;
	and.b64  	%rd40161, %rd40095, 4294967295;
	and.b64  	%rd40162, %rd40159, 4294967295;
	and.b64  	%rd40163, %rd40158, 4294967295;
	add.s64 	%rd40164, %rd40163, %rd40161;
	add.s64 	%rd40165, %rd40164, %rd40162;
	shr.u64 	%rd40166, %rd40165, 32;
	add.s64 	%rd40167, %rd40166, %rd40160;
	mul.wide.u32 	%rd40168, %r11, %r5802;
	shr.u64 	%rd40169, %rd40168, 32;
	and.b64  	%rd40170, %rd40104, 4294967295;
	and.b64  	%rd40171, %rd40168, 4294967295;
	and.b64  	%rd40172, %rd40167, 4294967295;
	add.s64 	%rd40173, %rd40172, %rd40170;
	add.s64 	%rd40174, %rd40173, %rd40171;
	shr.u64 	%rd40175, %rd40174, 32;
	add.s64 	%rd40176, %rd40175, %rd40169;
	mul.wide.u32 	%rd40177, %r12, %r5802;
	shr.u64 	%rd40178, %rd40177, 32;
	and.b64  	%rd40179, %rd40113, 4294967295;
	and.b64  	%rd40180, %rd40177, 4294967295;
	and.b64  	%rd40181, %rd40176, 4294967295;
	add.s64 	%rd40182, %rd40181, %rd40179;
	add.s64 	%rd40183, %rd40182, %rd40180;
	shr.u64 	%rd40184, %rd40183, 32;
	add.s64 	%rd40185, %rd40184, %rd40178;
	mul.wide.u32 	%rd40186, %r13, %r5802;
	shr.u64 	%rd40187, %rd40186, 32;
	and.b64  	%rd40188, %rd40122, 4294967295;
	and.b64  	%rd40189, %rd40186, 4294967295;
	and.b64  	%rd40190, %rd40185, 4294967295;
	add.s64 	%rd40191, %rd40190, %rd40188;
	add.s64 	%rd40192, %rd40191, %rd40189;
	shr.u64 	%rd40193, %rd40192, 32;
	add.s64 	%rd40194, %rd40193, %rd40187;
	add.s64 	%rd40195, %rd40124, %rd40194;
	and.b64  	%rd40196, %rd40138, 4294967295;
	add.s64 	%rd40197, %rd39954, %rd40196;
	cvt.u32.u64 	%r5803, %rd40197;
	shr.u64 	%rd40198, %rd40197, 32;
	add.s64 	%rd40199, %rd40198, %rd39953;
	and.b64  	%rd40200, %rd40147, 4294967295;
	add.s64 	%rd40201, %rd40199, %rd40200;
	add.s64 	%rd40202, %rd40201, %rd40074;
	shr.u64 	%rd40203, %rd40202, 32;
	add.s64 	%rd40204, %rd40203, %rd40072;
	mul.wide.u32 	%rd40205, %r7308, %r7308;
	shr.u64 	%rd40206, %rd40205, 32;
	and.b64  	%rd40207, %rd40156, 4294967295;
	and.b64  	%rd40208, %rd40205, 4294967293;
	and.b64  	%rd40209, %rd40204, 4294967295;
	add.s64 	%rd40210, %rd40209, %rd40207;
	add.s64 	%rd40211, %rd40210, %rd40208;
	shr.u64 	%rd40212, %rd40211, 32;
	add.s64 	%rd40213, %rd40212, %rd40206;
	mul.wide.u32 	%rd40214, %r7309, %r7308;
	shr.u64 	%rd40215, %rd40214, 32;
	and.b64  	%rd40216, %rd40165, 4294967295;
	and.b64  	%rd40217, %rd40214, 4294967295;
	and.b64  	%rd40218, %rd40213, 4294967295;
	add.s64 	%rd40219, %rd40218, %rd40216;
	add.s64 	%rd40220, %rd40219, %rd40217;
	shr.u64 	%rd40221, %rd40220, 32;
	add.s64 	%rd40222, %rd40221, %rd40215;
	mul.wide.u32 	%rd40223, %r7310, %r7308;
	shr.u64 	%rd40224, %rd40223, 32;
	and.b64  	%rd40225, %rd40174, 4294967295;
	and.b64  	%rd40226, %rd40223, 4294967295;
	and.b64  	%rd40227, %rd40222, 4294967295;
	add.s64 	%rd40228, %rd40227, %rd40225;
	add.s64 	%rd40229, %rd40228, %rd40226;
	shr.u64 	%rd40230, %rd40229, 32;
	add.s64 	%rd40231, %rd40230, %rd40224;
	mul.wide.u32 	%rd40232, %r7311, %r7308;
	shr.u64 	%rd40233, %rd40232, 32;
	and.b64  	%rd40234, %rd40183, 4294967295;
	and.b64  	%rd40235, %rd40232, 4294967295;
	and.b64  	%rd40236, %rd40231, 4294967295;
	add.s64 	%rd40237, %rd40236, %rd40234;
	add.s64 	%rd40238, %rd40237, %rd40235;
	shr.u64 	%rd40239, %rd40238, 32;
	add.s64 	%rd40240, %rd40239, %rd40233;
	mul.wide.u32 	%rd40241, %r7312, %r7308;
	shr.u64 	%rd40242, %rd40241, 32;
	and.b64  	%rd40243, %rd40192, 4294967295;
	and.b64  	%rd40244, %rd40241, 4294967295;
	and.b64  	%rd40245, %rd40240, 4294967295;
	add.s64 	%rd40246, %rd40245, %rd40243;
	add.s64 	%rd40247, %rd40246, %rd40244;
	shr.u64 	%rd40248, %rd40247, 32;
	add.s64 	%rd40249, %rd40248, %rd40242;
	mul.wide.u32 	%rd40250, %r7313, %r7308;
	shr.u64 	%rd40251, %rd40250, 32;
	and.b64  	%rd40252, %rd40195, 4294967295;
	and.b64  	%rd40253, %rd40250, 4294967295;
	and.b64  	%rd40254, %rd40249, 4294967295;
	add.s64 	%rd40255, %rd40254, %rd40252;
	add.s64 	%rd40256, %rd40255, %rd40253;
	shr.u64 	%rd40257, %rd40256, 32;
	add.s64 	%rd40258, %rd40257, %rd40251;
	mul.lo.s32 	%r5804, %r22, %r5803;
	mul.wide.u32 	%rd40259, %r6, %r5804;
	shr.u64 	%rd40260, %rd40259, 32;
	and.b64  	%rd40261, %rd40197, 4294967295;
	and.b64  	%rd40262, %rd40259, 4294967295;
	add.s64 	%rd40263, %rd40262, %rd40261;
	shr.u64 	%rd40264, %rd40263, 32;
	add.s64 	%rd40265, %rd40264, %rd40260;
	mul.wide.u32 	%rd40266, %r7, %r5804;
	shr.u64 	%rd40267, %rd40266, 32;
	and.b64  	%rd40268, %rd40202, 4294967295;
	and.b64  	%rd40269, %rd40266, 4294967295;
	and.b64  	%rd40270, %rd40265, 4294967295;
	add.s64 	%rd40271, %rd40270, %rd40268;
	add.s64 	%rd40272, %rd40271, %rd40269;
	shr.u64 	%rd40273, %rd40272, 32;
	add.s64 	%rd40274, %rd40273, %rd40267;
	mul.wide.u32 	%rd40275, %r8, %r5804;
	shr.u64 	%rd40276, %rd40275, 32;
	and.b64  	%rd40277, %rd40211, 4294967295;
	and.b64  	%rd40278, %rd40275, 4294967295;
	and.b64  	%rd40279, %rd40274, 4294967295;
	add.s64 	%rd40280, %rd40279, %rd40277;
	add.s64 	%rd40281, %rd40280, %rd40278;
	shr.u64 	%rd40282, %rd40281, 32;
	add.s64 	%rd40283, %rd40282, %rd40276;
	mul.wide.u32 	%rd40284, %r9, %r5804;
	shr.u64 	%rd40285, %rd40284, 32;
	and.b64  	%rd40286, %rd40220, 4294967295;
	and.b64  	%rd40287, %rd40284, 4294967295;
	and.b64  	%rd40288, %rd40283, 4294967295;
	add.s64 	%rd40289, %rd40288, %rd40286;
	add.s64 	%rd40290, %rd40289, %rd40287;
	shr.u64 	%rd40291, %rd40290, 32;
	add.s64 	%rd40292, %rd40291, %rd40285;
	mul.wide.u32 	%rd40293, %r10, %r5804;
	shr.u64 	%rd40294, %rd40293, 32;
	and.b64  	%rd40295, %rd40229, 4294967295;
	and.b64  	%rd40296, %rd40293, 4294967295;
	and.b64  	%rd40297, %rd40292, 4294967295;
	add.s64 	%rd40298, %rd40297, %rd40295;
	add.s64 	%rd40299, %rd40298, %rd40296;
	shr.u64 	%rd40300, %rd40299, 32;
	add.s64 	%rd40301, %rd40300, %rd40294;
	mul.wide.u32 	%rd40302, %r11, %r5804;
	shr.u64 	%rd40303, %rd40302, 32;
	and.b64  	%rd40304, %rd40238, 4294967295;
	and.b64  	%rd40305, %rd40302, 4294967295;
	and.b64  	%rd40306, %rd40301, 4294967295;
	add.s64 	%rd40307, %rd40306, %rd40304;
	add.s64 	%rd40308, %rd40307, %rd40305;
	shr.u64 	%rd40309, %rd40308, 32;
	add.s64 	%rd40310, %rd40309, %rd40303;
	mul.wide.u32 	%rd40311, %r12, %r5804;
	shr.u64 	%rd40312, %rd40311, 32;
	and.b64  	%rd40313, %rd40247, 4294967295;
	and.b64  	%rd40314, %rd40311, 4294967295;
	and.b64  	%rd40315, %rd40310, 4294967295;
	add.s64 	%rd40316, %rd40315, %rd40313;
	add.s64 	%rd40317, %rd40316, %rd40314;
	shr.u64 	%rd40318, %rd40317, 32;
	add.s64 	%rd40319, %rd40318, %rd40312;
	mul.wide.u32 	%rd40320, %r13, %r5804;
	shr.u64 	%rd40321, %rd40320, 32;
	and.b64  	%rd40322, %rd40256, 4294967295;
	and.b64  	%rd40323, %rd40320, 4294967295;
	and.b64  	%rd40324, %rd40319, 4294967295;
	add.s64 	%rd40325, %rd40324, %rd40322;
	add.s64 	%rd40326, %rd40325, %rd40323;
	shr.u64 	%rd40327, %rd40326, 32;
	add.s64 	%rd40328, %rd40327, %rd40321;
	add.s64 	%rd40329, %rd40258, %rd40328;
	and.b64  	%rd40330, %rd40272, 4294967295;
	add.s64 	%rd40331, %rd39960, %rd40330;
	cvt.u32.u64 	%r5805, %rd40331;
	shr.u64 	%rd40332, %rd40331, 32;
	add.s64 	%rd40333, %rd40332, %rd39959;
	and.b64  	%rd40334, %rd40281, 4294967295;
	add.s64 	%rd40335, %rd40333, %rd40334;
	add.s64 	%rd40336, %rd40335, %rd40083;
	shr.u64 	%rd40337, %rd40336, 32;
	add.s64 	%rd40338, %rd40337, %rd40081;
	and.b64  	%rd40339, %rd40290, 4294967295;
	and.b64  	%rd40340, %rd40338, 4294967295;
	add.s64 	%rd40341, %rd40340, %rd40339;
	add.s64 	%rd40342, %rd40341, %rd40217;
	shr.u64 	%rd40343, %rd40342, 32;
	add.s64 	%rd40344, %rd40343, %rd40215;
	mul.wide.u32 	%rd40345, %r7309, %r7309;
	shr.u64 	%rd40346, %rd40345, 32;
	and.b64  	%rd40347, %rd40299, 4294967295;
	and.b64  	%rd40348, %rd40345, 4294967293;
	and.b64  	%rd40349, %rd40344, 4294967295;
	add.s64 	%rd40350, %rd40349, %rd40347;
	add.s64 	%rd40351, %rd40350, %rd40348;
	shr.u64 	%rd40352, %rd40351, 32;
	add.s64 	%rd40353, %rd40352, %rd40346;
	mul.wide.u32 	%rd40354, %r7310, %r7309;
	shr.u64 	%rd40355, %rd40354, 32;
	and.b64  	%rd40356, %rd40308, 4294967295;
	and.b64  	%rd40357, %rd40354, 4294967295;
	and.b64  	%rd40358, %rd40353, 4294967295;
	add.s64 	%rd40359, %rd40358, %rd40356;
	add.s64 	%rd40360, %rd40359, %rd40357;
	shr.u64 	%rd40361, %rd40360, 32;
	add.s64 	%rd40362, %rd40361, %rd40355;
	mul.wide.u32 	%rd40363, %r7311, %r7309;
	shr.u64 	%rd40364, %rd40363, 32;
	and.b64  	%rd40365, %rd40317, 4294967295;
	and.b64  	%rd40366, %rd40363, 4294967295;
	and.b64  	%rd40367, %rd40362, 4294967295;
	add.s64 	%rd40368, %rd40367, %rd40365;
	add.s64 	%rd40369, %rd40368, %rd40366;
	shr.u64 	%rd40370, %rd40369, 32;
	add.s64 	%rd40371, %rd40370, %rd40364;
	mul.wide.u32 	%rd40372, %r7312, %r7309;
	shr.u64 	%rd40373, %rd40372, 32;
	and.b64  	%rd40374, %rd40326, 4294967295;
	and.b64  	%rd40375, %rd40372, 4294967295;
	and.b64  	%rd40376, %rd40371, 4294967295;
	add.s64 	%rd40377, %rd40376, %rd40374;
	add.s64 	%rd40378, %rd40377, %rd40375;
	shr.u64 	%rd40379, %rd40378, 32;
	add.s64 	%rd40380, %rd40379, %rd40373;
	mul.wide.u32 	%rd40381, %r7313, %r7309;
	shr.u64 	%rd40382, %rd40381, 32;
	and.b64  	%rd40383, %rd40329, 4294967295;
	and.b64  	%rd40384, %rd40381, 4294967295;
	and.b64  	%rd40385, %rd40380, 4294967295;
	add.s64 	%rd40386, %rd40385, %rd40383;
	add.s64 	%rd40387, %rd40386, %rd40384;
	shr.u64 	%rd40388, %rd40387, 32;
	add.s64 	%rd40389, %rd40388, %rd40382;
	mul.lo.s32 	%r5806, %r22, %r5805;
	mul.wide.u32 	%rd40390, %r6, %r5806;
	shr.u64 	%rd40391, %rd40390, 32;
	and.b64  	%rd40392, %rd40331, 4294967295;
	and.b64  	%rd40393, %rd40390, 4294967295;
	add.s64 	%rd40394, %rd40393, %rd40392;
	shr.u64 	%rd40395, %rd40394, 32;
	add.s64 	%rd40396, %rd40395, %rd40391;
	mul.wide.u32 	%rd40397, %r7, %r5806;
	shr.u64 	%rd40398, %rd40397, 32;
	and.b64  	%rd40399, %rd40336, 4294967295;
	and.b64  	%rd40400, %rd40397, 4294967295;
	and.b64  	%rd40401, %rd40396, 4294967295;
	add.s64 	%rd40402, %rd40401, %rd40399;
	add.s64 	%rd40403, %rd40402, %rd40400;
	shr.u64 	%rd40404, %rd40403, 32;
	add.s64 	%rd40405, %rd40404, %rd40398;
	mul.wide.u32 	%rd40406, %r8, %r5806;
	shr.u64 	%rd40407, %rd40406, 32;
	and.b64  	%rd40408, %rd40342, 4294967295;
	and.b64  	%rd40409, %rd40406, 4294967295;
	and.b64  	%rd40410, %rd40405, 4294967295;
	add.s64 	%rd40411, %rd40410, %rd40408;
	add.s64 	%rd40412, %rd40411, %rd40409;
	shr.u64 	%rd40413, %rd40412, 32;
	add.s64 	%rd40414, %rd40413, %rd40407;
	mul.wide.u32 	%rd40415, %r9, %r5806;
	shr.u64 	%rd40416, %rd40415, 32;
	and.b64  	%rd40417, %rd40351, 4294967295;
	and.b64  	%rd40418, %rd40415, 4294967295;
	and.b64  	%rd40419, %rd40414, 4294967295;
	add.s64 	%rd40420, %rd40419, %rd40417;
	add.s64 	%rd40421, %rd40420, %rd40418;
	shr.u64 	%rd40422, %rd40421, 32;
	add.s64 	%rd40423, %rd40422, %rd40416;
	mul.wide.u32 	%rd40424, %r10, %r5806;
	shr.u64 	%rd40425, %rd40424, 32;
	and.b64  	%rd40426, %rd40360, 4294967295;
	and.b64  	%rd40427, %rd40424, 4294967295;
	and.b64  	%rd40428, %rd40423, 4294967295;
	add.s64 	%rd40429, %rd40428, %rd40426;
	add.s64 	%rd40430, %rd40429, %rd40427;
	shr.u64 	%rd40431, %rd40430, 32;
	add.s64 	%rd40432, %rd40431, %rd40425;
	mul.wide.u32 	%rd40433, %r11, %r5806;
	shr.u64 	%rd40434, %rd40433, 32;
	and.b64  	%rd40435, %rd40369, 4294967295;
	and.b64  	%rd40436, %rd40433, 4294967295;
	and.b64  	%rd40437, %rd40432, 4294967295;
	add.s64 	%rd40438, %rd40437, %rd40435;
	add.s64 	%rd40439, %rd40438, %rd40436;
	shr.u64 	%rd40440, %rd40439, 32;
	add.s64 	%rd40441, %rd40440, %rd40434;
	mul.wide.u32 	%rd40442, %r12, %r5806;
	shr.u64 	%rd40443, %rd40442, 32;
	and.b64  	%rd40444, %rd40378, 4294967295;
	and.b64  	%rd40445, %rd40442, 4294967295;
	and.b64  	%rd40446, %rd40441, 4294967295;
	add.s64 	%rd40447, %rd40446, %rd40444;
	add.s64 	%rd40448, %rd40447, %rd40445;
	shr.u64 	%rd40449, %rd40448, 32;
	add.s64 	%rd40450, %rd40449, %rd40443;
	mul.wide.u32 	%rd40451, %r13, %r5806;
	shr.u64 	%rd40452, %rd40451, 32;
	and.b64  	%rd40453, %rd40387, 4294967295;
	and.b64  	%rd40454, %rd40451, 4294967295;
	and.b64  	%rd40455, %rd40450, 4294967295;
	add.s64 	%rd40456, %rd40455, %rd40453;
	add.s64 	%rd40457, %rd40456, %rd40454;
	shr.u64 	%rd40458, %rd40457, 32;
	add.s64 	%rd40459, %rd40458, %rd40452;
	add.s64 	%rd40460, %rd40389, %rd40459;
	and.b64  	%rd40461, %rd40403, 4294967295;
	add.s64 	%rd40462, %rd39966, %rd40461;
	cvt.u32.u64 	%r5807, %rd40462;
	shr.u64 	%rd40463, %rd40462, 32;
	add.s64 	%rd40464, %rd40463, %rd39965;
	and.b64  	%rd40465, %rd40412, 4294967295;
	add.s64 	%rd40466, %rd40464, %rd40465;
	add.s64 	%rd40467, %rd40466, %rd40092;
	shr.u64 	%rd40468, %rd40467, 32;
	add.s64 	%rd40469, %rd40468, %rd40090;
	and.b64  	%rd40470, %rd40421, 4294967295;
	and.b64  	%rd40471, %rd40469, 4294967295;
	add.s64 	%rd40472, %rd40471, %rd40470;
	add.s64 	%rd40473, %rd40472, %rd40226;
	shr.u64 	%rd40474, %rd40473, 32;
	add.s64 	%rd40475, %rd40474, %rd40224;
	and.b64  	%rd40476, %rd40430, 4294967295;
	and.b64  	%rd40477, %rd40475, 4294967295;
	add.s64 	%rd40478, %rd40477, %rd40476;
	add.s64 	%rd40479, %rd40478, %rd40357;
	shr.u64 	%rd40480, %rd40479, 32;
	add.s64 	%rd40481, %rd40480, %rd40355;
	mul.wide.u32 	%rd40482, %r7310, %r7310;
	shr.u64 	%rd40483, %rd40482, 32;
	and.b64  	%rd40484, %rd40439, 4294967295;
	and.b64  	%rd40485, %rd40482, 4294967293;
	and.b64  	%rd40486, %rd40481, 4294967295;
	add.s64 	%rd40487, %rd40486, %rd40484;
	add.s64 	%rd40488, %rd40487, %rd40485;
	shr.u64 	%rd40489, %rd40488, 32;
	add.s64 	%rd40490, %rd40489, %rd40483;
	mul.wide.u32 	%rd40491, %r7311, %r7310;
	shr.u64 	%rd40492, %rd40491, 32;
	and.b64  	%rd40493, %rd40448, 4294967295;
	and.b64  	%rd40494, %rd40491, 4294967295;
	and.b64  	%rd40495, %rd40490, 4294967295;
	add.s64 	%rd40496, %rd40495, %rd40493;
	add.s64 	%rd40497, %rd40496, %rd40494;
	shr.u64 	%rd40498, %rd40497, 32;
	add.s64 	%rd40499, %rd40498, %rd40492;
	mul.wide.u32 	%rd40500, %r7312, %r7310;
	shr.u64 	%rd40501, %rd40500, 32;
	and.b64  	%rd40502, %rd40457, 4294967295;
	and.b64  	%rd40503, %rd40500, 4294967295;
	and.b64  	%rd40504, %rd40499, 4294967295;
	add.s64 	%rd40505, %rd40504, %rd40502;
	add.s64 	%rd40506, %rd40505, %rd40503;
	shr.u64 	%rd40507, %rd40506, 32;
	add.s64 	%rd40508, %rd40507, %rd40501;
	mul.wide.u32 	%rd40509, %r7313, %r7310;
	shr.u64 	%rd40510, %rd40509, 32;
	and.b64  	%rd40511, %rd40460, 4294967295;
	and.b64  	%rd40512, %rd40509, 4294967295;
	and.b64  	%rd40513, %rd40508, 4294967295;
	add.s64 	%rd40514, %rd40513, %rd40511;
	add.s64 	%rd40515, %rd40514, %rd40512;
	shr.u64 	%rd40516, %rd40515, 32;
	add.s64 	%rd40517, %rd40516, %rd40510;
	mul.lo.s32 	%r5808, %r22, %r5807;
	mul.wide.u32 	%rd40518, %r6, %r5808;
	shr.u64 	%rd40519, %rd40518, 32;
	and.b64  	%rd40520, %rd40462, 4294967295;
	and.b64  	%rd40521, %rd40518, 4294967295;
	add.s64 	%rd40522, %rd40521, %rd40520;
	shr.u64 	%rd40523, %rd40522, 32;
	add.s64 	%rd40524, %rd40523, %rd40519;
	mul.wide.u32 	%rd40525, %r7, %r5808;
	shr.u64 	%rd40526, %rd40525, 32;
	and.b64  	%rd40527, %rd40467, 4294967295;
	and.b64  	%rd40528, %rd40525, 4294967295;
	and.b64  	%rd40529, %rd40524, 4294967295;
	add.s64 	%rd40530, %rd40529, %rd40527;
	add.s64 	%rd40531, %rd40530, %rd40528;
	shr.u64 	%rd40532, %rd40531, 32;
	add.s64 	%rd40533, %rd40532, %rd40526;
	mul.wide.u32 	%rd40534, %r8, %r5808;
	shr.u64 	%rd40535, %rd40534, 32;
	and.b64  	%rd40536, %rd40473, 4294967295;
	and.b64  	%rd40537, %rd40534, 4294967295;
	and.b64  	%rd40538, %rd40533, 4294967295;
	add.s64 	%rd40539, %rd40538, %rd40536;
	add.s64 	%rd40540, %rd40539, %rd40537;
	shr.u64 	%rd40541, %rd40540, 32;
	add.s64 	%rd40542, %rd40541, %rd40535;
	mul.wide.u32 	%rd40543, %r9, %r5808;
	shr.u64 	%rd40544, %rd40543, 32;
	and.b64  	%rd40545, %rd40479, 4294967295;
	and.b64  	%rd40546, %rd40543, 4294967295;
	and.b64  	%rd40547, %rd40542, 4294967295;
	add.s64 	%rd40548, %rd40547, %rd40545;
	add.s64 	%rd40549, %rd40548, %rd40546;
	shr.u64 	%rd40550, %rd40549, 32;
	add.s64 	%rd40551, %rd40550, %rd40544;
	mul.wide.u32 	%rd40552, %r10, %r5808;
	shr.u64 	%rd40553, %rd40552, 32;
	and.b64  	%rd40554, %rd40488, 4294967295;
	and.b64  	%rd40555, %rd40552, 4294967295;
	and.b64  	%rd40556, %rd40551, 4294967295;
	add.s64 	%rd40557, %rd40556, %rd40554;
	add.s64 	%rd40558, %rd40557, %rd40555;
	shr.u64 	%rd40559, %rd40558, 32;
	add.s64 	%rd40560, %rd40559, %rd40553;
	mul.wide.u32 	%rd40561, %r11, %r5808;
	shr.u64 	%rd40562, %rd40561, 32;
	and.b64  	%rd40563, %rd40497, 4294967295;
	and.b64  	%rd40564, %rd40561, 4294967295;
	and.b64  	%rd40565, %rd40560, 4294967295;
	add.s64 	%rd40566, %rd40565, %rd40563;
	add.s64 	%rd40567, %rd40566, %rd40564;
	shr.u64 	%rd40568, %rd40567, 32;
	add.s64 	%rd40569, %rd40568, %rd40562;
	mul.wide.u32 	%rd40570, %r12, %r5808;
	shr.u64 	%rd40571, %rd40570, 32;
	and.b64  	%rd40572, %rd40506, 4294967295;
	and.b64  	%rd40573, %rd40570, 4294967295;
	and.b64  	%rd40574, %rd40569, 4294967295;
	add.s64 	%rd40575, %rd40574, %rd40572;
	add.s64 	%rd40576, %rd40575, %rd40573;
	shr.u64 	%rd40577, %rd40576, 32;
	add.s64 	%rd40578, %rd40577, %rd40571;
	mul.wide.u32 	%rd40579, %r13, %r5808;
	shr.u64 	%rd40580, %rd40579, 32;
	and.b64  	%rd40581, %rd40515, 4294967295;
	and.b64  	%rd40582, %rd40579, 4294967295;
	and.b64  	%rd40583, %rd40578, 4294967295;
	add.s64 	%rd40584, %rd40583, %rd40581;
	add.s64 	%rd40585, %rd40584, %rd40582;
	shr.u64 	%rd40586, %rd40585, 32;
	add.s64 	%rd40587, %rd40586, %rd40580;
	add.s64 	%rd40588, %rd40517, %rd40587;
	and.b64  	%rd40589, %rd40531, 4294967295;
	add.s64 	%rd40590, %rd39972, %rd40589;
	cvt.u32.u64 	%r5809, %rd40590;
	shr.u64 	%rd40591, %rd40590, 32;
	add.s64 	%rd40592, %rd40591, %rd39971;
	and.b64  	%rd40593, %rd40540, 4294967295;
	add.s64 	%rd40594, %rd40592, %rd40593;
	add.s64 	%rd40595, %rd40594, %rd40101;
	shr.u64 	%rd40596, %rd40595, 32;
	add.s64 	%rd40597, %rd40596, %rd40099;
	and.b64  	%rd40598, %rd40549, 4294967295;
	and.b64  	%rd40599, %rd40597, 4294967295;
	add.s64 	%rd40600, %rd40599, %rd40598;
	add.s64 	%rd40601, %rd40600, %rd40235;
	shr.u64 	%rd40602, %rd40601, 32;
	add.s64 	%rd40603, %rd40602, %rd40233;
	and.b64  	%rd40604, %rd40558, 4294967295;
	and.b64  	%rd40605, %rd40603, 4294967295;
	add.s64 	%rd40606, %rd40605, %rd40604;
	add.s64 	%rd40607, %rd40606, %rd40366;
	shr.u64 	%rd40608, %rd40607, 32;
	add.s64 	%rd40609, %rd40608, %rd40364;
	and.b64  	%rd40610, %rd40567, 4294967295;
	and.b64  	%rd40611, %rd40609, 4294967295;
	add.s64 	%rd40612, %rd40611, %rd40610;
	add.s64 	%rd40613, %rd40612, %rd40494;
	shr.u64 	%rd40614, %rd40613, 32;
	add.s64 	%rd40615, %rd40614, %rd40492;
	mul.wide.u32 	%rd40616, %r7311, %r7311;
	shr.u64 	%rd40617, %rd40616, 32;
	and.b64  	%rd40618, %rd40576, 4294967295;
	and.b64  	%rd40619, %rd40616, 4294967293;
	and.b64  	%rd40620, %rd40615, 4294967295;
	add.s64 	%rd40621, %rd40620, %rd40618;
	add.s64 	%rd40622, %rd40621, %rd40619;
	shr.u64 	%rd40623, %rd40622, 32;
	add.s64 	%rd40624, %rd40623, %rd40617;
	mul.wide.u32 	%rd40625, %r7312, %r7311;
	shr.u64 	%rd40626, %rd40625, 32;
	and.b64  	%rd40627, %rd40585, 4294967295;
	and.b64  	%rd40628, %rd40625, 4294967295;
	and.b64  	%rd40629, %rd40624, 4294967295;
	add.s64 	%rd40630, %rd40629, %rd40627;
	add.s64 	%rd40631, %rd40630, %rd40628;
	shr.u64 	%rd40632, %rd40631, 32;
	add.s64 	%rd40633, %rd40632, %rd40626;
	mul.wide.u32 	%rd40634, %r7313, %r7311;
	shr.u64 	%rd40635, %rd40634, 32;
	and.b64  	%rd40636, %rd40588, 4294967295;
	and.b64  	%rd40637, %rd40634, 4294967295;
	and.b64  	%rd40638, %rd40633, 4294967295;
	add.s64 	%rd40639, %rd40638, %rd40636;
	add.s64 	%rd40640, %rd40639, %rd40637;
	shr.u64 	%rd40641, %rd40640, 32;
	add.s64 	%rd40642, %rd40641, %rd40635;
	mul.lo.s32 	%r5810, %r22, %r5809;
	mul.wide.u32 	%rd40643, %r6, %r5810;
	shr.u64 	%rd40644, %rd40643, 32;
	and.b64  	%rd40645, %rd40590, 4294967295;
	and.b64  	%rd40646, %rd40643, 4294967295;
	add.s64 	%rd40647, %rd40646, %rd40645;
	shr.u64 	%rd40648, %rd40647, 32;
	add.s64 	%rd40649, %rd40648, %rd40644;
	mul.wide.u32 	%rd40650, %r7, %r5810;
	shr.u64 	%rd40651, %rd40650, 32;
	and.b64  	%rd40652, %rd40595, 4294967295;
	and.b64  	%rd40653, %rd40650, 4294967295;
	and.b64  	%rd40654, %rd40649, 4294967295;
	add.s64 	%rd40655, %rd40654, %rd40652;
	add.s64 	%rd40656, %rd40655, %rd40653;
	shr.u64 	%rd40657, %rd40656, 32;
	add.s64 	%rd40658, %rd40657, %rd40651;
	mul.wide.u32 	%rd40659, %r8, %r5810;
	shr.u64 	%rd40660, %rd40659, 32;
	and.b64  	%rd40661, %rd40601, 4294967295;
	and.b64  	%rd40662, %rd40659, 4294967295;
	and.b64  	%rd40663, %rd40658, 4294967295;
	add.s64 	%rd40664, %rd40663, %rd40661;
	add.s64 	%rd40665, %rd40664, %rd40662;
	shr.u64 	%rd40666, %rd40665, 32;
	add.s64 	%rd40667, %rd40666, %rd40660;
	mul.wide.u32 	%rd40668, %r9, %r5810;
	shr.u64 	%rd40669, %rd40668, 32;
	and.b64  	%rd40670, %rd40607, 4294967295;
	and.b64  	%rd40671, %rd40668, 4294967295;
	and.b64  	%rd40672, %rd40667, 4294967295;
	add.s64 	%rd40673, %rd40672, %rd40670;
	add.s64 	%rd40674, %rd40673, %rd40671;
	shr.u64 	%rd40675, %rd40674, 32;
	add.s64 	%rd40676, %rd40675, %rd40669;
	mul.wide.u32 	%rd40677, %r10, %r5810;
	shr.u64 	%rd40678, %rd40677, 32;
	and.b64  	%rd40679, %rd40613, 4294967295;
	and.b64  	%rd40680, %rd40677, 4294967295;
	and.b64  	%rd40681, %rd40676, 4294967295;
	add.s64 	%rd40682, %rd40681, %rd40679;
	add.s64 	%rd40683, %rd40682, %rd40680;
	shr.u64 	%rd40684, %rd40683, 32;
	add.s64 	%rd40685, %rd40684, %rd40678;
	mul.wide.u32 	%rd40686, %r11, %r5810;
	shr.u64 	%rd40687, %rd40686, 32;
	and.b64  	%rd40688, %rd40622, 4294967295;
	and.b64  	%rd40689, %rd40686, 4294967295;
	and.b64  	%rd40690, %rd40685, 4294967295;
	add.s64 	%rd40691, %rd40690, %rd40688;
	add.s64 	%rd40692, %rd40691, %rd40689;
	shr.u64 	%rd40693, %rd40692, 32;
	add.s64 	%rd40694, %rd40693, %rd40687;
	mul.wide.u32 	%rd40695, %r12, %r5810;
	shr.u64 	%rd40696, %rd40695, 32;
	and.b64  	%rd40697, %rd40631, 4294967295;
	and.b64  	%rd40698, %rd40695, 4294967295;
	and.b64  	%rd40699, %rd40694, 4294967295;
	add.s64 	%rd40700, %rd40699, %rd40697;
	add.s64 	%rd40701, %rd40700, %rd40698;
	shr.u64 	%rd40702, %rd40701, 32;
	add.s64 	%rd40703, %rd40702, %rd40696;
	mul.wide.u32 	%rd40704, %r13, %r5810;
	shr.u64 	%rd40705, %rd40704, 32;
	and.b64  	%rd40706, %rd40640, 4294967295;
	and.b64  	%rd40707, %rd40704, 4294967295;
	and.b64  	%rd40708, %rd40703, 4294967295;
	add.s64 	%rd40709, %rd40708, %rd40706;
	add.s64 	%rd40710, %rd40709, %rd40707;
	shr.u64 	%rd40711, %rd40710, 32;
	add.s64 	%rd40712, %rd40711, %rd40705;
	add.s64 	%rd40713, %rd40642, %rd40712;
	and.b64  	%rd40714, %rd40656, 4294967295;
	add.s64 	%rd40715, %rd39978, %rd40714;
	cvt.u32.u64 	%r5811, %rd40715;
	shr.u64 	%rd40716, %rd40715, 32;
	add.s64 	%rd40717, %rd40716, %rd39977;
	and.b64  	%rd40718, %rd40665, 4294967295;
	add.s64 	%rd40719, %rd40717, %rd40718;
	add.s64 	%rd40720, %rd40719, %rd40110;
	shr.u64 	%rd40721, %rd40720, 32;
	add.s64 	%rd40722, %rd40721, %rd40108;
	and.b64  	%rd40723, %rd40674, 4294967295;
	and.b64  	%rd40724, %rd40722, 4294967295;
	add.s64 	%rd40725, %rd40724, %rd40723;
	add.s64 	%rd40726, %rd40725, %rd40244;
	shr.u64 	%rd40727, %rd40726, 32;
	add.s64 	%rd40728, %rd40727, %rd40242;
	and.b64  	%rd40729, %rd40683, 4294967295;
	and.b64  	%rd40730, %rd40728, 4294967295;
	add.s64 	%rd40731, %rd40730, %rd40729;
	add.s64 	%rd40732, %rd40731, %rd40375;
	shr.u64 	%rd40733, %rd40732, 32;
	add.s64 	%rd40734, %rd40733, %rd40373;
	and.b64  	%rd40735, %rd40692, 4294967295;
	and.b64  	%rd40736, %rd40734, 4294967295;
	add.s64 	%rd40737, %rd40736, %rd40735;
	add.s64 	%rd40738, %rd40737, %rd40503;
	shr.u64 	%rd40739, %rd40738, 32;
	add.s64 	%rd40740, %rd40739, %rd40501;
	and.b64  	%rd40741, %rd40701, 4294967295;
	and.b64  	%rd40742, %rd40740, 4294967295;
	add.s64 	%rd40743, %rd40742, %rd40741;
	add.s64 	%rd40744, %rd40743, %rd40628;
	shr.u64 	%rd40745, %rd40744, 32;
	add.s64 	%rd40746, %rd40745, %rd40626;
	mul.wide.u32 	%rd40747, %r7312, %r7312;
	shr.u64 	%rd40748, %rd40747, 32;
	and.b64  	%rd40749, %rd40710, 4294967295;
	and.b64  	%rd40750, %rd40747, 4294967293;
	and.b64  	%rd40751, %rd40746, 4294967295;
	add.s64 	%rd40752, %rd40751, %rd40749;
	add.s64 	%rd40753, %rd40752, %rd40750;
	shr.u64 	%rd40754, %rd40753, 32;
	add.s64 	%rd40755, %rd40754, %rd40748;
	mul.wide.u32 	%rd40756, %r7313, %r7312;
	shr.u64 	%rd40757, %rd40756, 32;
	and.b64  	%rd40758, %rd40713, 4294967295;
	and.b64  	%rd40759, %rd40756, 4294967295;
	and.b64  	%rd40760, %rd40755, 4294967295;
	add.s64 	%rd40761, %rd40760, %rd40758;
	add.s64 	%rd40762, %rd40761, %rd40759;
	shr.u64 	%rd40763, %rd40762, 32;
	add.s64 	%rd40764, %rd40763, %rd40757;
	mul.lo.s32 	%r5812, %r22, %r5811;
	mul.wide.u32 	%rd40765, %r6, %r5812;
	shr.u64 	%rd40766, %rd40765, 32;
	and.b64  	%rd40767, %rd40715, 4294967295;
	and.b64  	%rd40768, %rd40765, 4294967295;
	add.s64 	%rd40769, %rd40768, %rd40767;
	shr.u64 	%rd40770, %rd40769, 32;
	add.s64 	%rd40771, %rd40770, %rd40766;
	mul.wide.u32 	%rd40772, %r7, %r5812;
	shr.u64 	%rd40773, %rd40772, 32;
	and.b64  	%rd40774, %rd40720, 4294967295;
	and.b64  	%rd40775, %rd40772, 4294967295;
	and.b64  	%rd40776, %rd40771, 4294967295;
	add.s64 	%rd40777, %rd40776, %rd40774;
	add.s64 	%rd40778, %rd40777, %rd40775;
	shr.u64 	%rd40779, %rd40778, 32;
	add.s64 	%rd40780, %rd40779, %rd40773;
	mul.wide.u32 	%rd40781, %r8, %r5812;
	shr.u64 	%rd40782, %rd40781, 32;
	and.b64  	%rd40783, %rd40726, 4294967295;
	and.b64  	%rd40784, %rd40781, 4294967295;
	and.b64  	%rd40785, %rd40780, 4294967295;
	add.s64 	%rd40786, %rd40785, %rd40783;
	add.s64 	%rd40787, %rd40786, %rd40784;
	shr.u64 	%rd40788, %rd40787, 32;
	add.s64 	%rd40789, %rd40788, %rd40782;
	mul.wide.u32 	%rd40790, %r9, %r5812;
	shr.u64 	%rd40791, %rd40790, 32;
	and.b64  	%rd40792, %rd40732, 4294967295;
	and.b64  	%rd40793, %rd40790, 4294967295;
	and.b64  	%rd40794, %rd40789, 4294967295;
	add.s64 	%rd40795, %rd40794, %rd40792;
	add.s64 	%rd40796, %rd40795, %rd40793;
	shr.u64 	%rd40797, %rd40796, 32;
	add.s64 	%rd40798, %rd40797, %rd40791;
	mul.wide.u32 	%rd40799, %r10, %r5812;
	shr.u64 	%rd40800, %rd40799, 32;
	and.b64  	%rd40801, %rd40738, 4294967295;
	and.b64  	%rd40802, %rd40799, 4294967295;
	and.b64  	%rd40803, %rd40798, 4294967295;
	add.s64 	%rd40804, %rd40803, %rd40801;
	add.s64 	%rd40805, %rd40804, %rd40802;
	shr.u64 	%rd40806, %rd40805, 32;
	add.s64 	%rd40807, %rd40806, %rd40800;
	mul.wide.u32 	%rd40808, %r11, %r5812;
	shr.u64 	%rd40809, %rd40808, 32;
	and.b64  	%rd40810, %rd40744, 4294967295;
	and.b64  	%rd40811, %rd40808, 4294967295;
	and.b64  	%rd40812, %rd40807, 4294967295;
	add.s64 	%rd40813, %rd40812, %rd40810;
	add.s64 	%rd40814, %rd40813, %rd40811;
	shr.u64 	%rd40815, %rd40814, 32;
	add.s64 	%rd40816, %rd40815, %rd40809;
	mul.wide.u32 	%rd40817, %r12, %r5812;
	shr.u64 	%rd40818, %rd40817, 32;
	and.b64  	%rd40819, %rd40753, 4294967295;
	and.b64  	%rd40820, %rd40817, 4294967295;
	and.b64  	%rd40821, %rd40816, 4294967295;
	add.s64 	%rd40822, %rd40821, %rd40819;
	add.s64 	%rd40823, %rd40822, %rd40820;
	shr.u64 	%rd40824, %rd40823, 32;
	add.s64 	%rd40825, %rd40824, %rd40818;
	mul.wide.u32 	%rd40826, %r13, %r5812;
	shr.u64 	%rd40827, %rd40826, 32;
	and.b64  	%rd40828, %rd40762, 4294967295;
	and.b64  	%rd40829, %rd40826, 4294967295;
	and.b64  	%rd40830, %rd40825, 4294967295;
	add.s64 	%rd40831, %rd40830, %rd40828;
	add.s64 	%rd40832, %rd40831, %rd40829;
	shr.u64 	%rd40833, %rd40832, 32;
	add.s64 	%rd40834, %rd40833, %rd40827;
	add.s64 	%rd40835, %rd40764, %rd40834;
	and.b64  	%rd40836, %rd40778, 4294967295;
	add.s64 	%rd40837, %rd39984, %rd40836;
	cvt.u32.u64 	%r5813, %rd40837;
	shr.u64 	%rd40838, %rd40837, 32;
	add.s64 	%rd40839, %rd40838, %rd39983;
	and.b64  	%rd40840, %rd40787, 4294967295;
	add.s64 	%rd40841, %rd40839, %rd40840;
	add.s64 	%rd40842, %rd40841, %rd40119;
	shr.u64 	%rd40843, %rd40842, 32;
	add.s64 	%rd40844, %rd40843, %rd40117;
	and.b64  	%rd40845, %rd40796, 4294967295;
	and.b64  	%rd40846, %rd40844, 4294967295;
	add.s64 	%rd40847, %rd40846, %rd40845;
	add.s64 	%rd40848, %rd40847, %rd40253;
	shr.u64 	%rd40849, %rd40848, 32;
	add.s64 	%rd40850, %rd40849, %rd40251;
	and.b64  	%rd40851, %rd40805, 4294967295;
	and.b64  	%rd40852, %rd40850, 4294967295;
	add.s64 	%rd40853, %rd40852, %rd40851;
	add.s64 	%rd40854, %rd40853, %rd40384;
	shr.u64 	%rd40855, %rd40854, 32;
	add.s64 	%rd40856, %rd40855, %rd40382;
	and.b64  	%rd40857, %rd40814, 4294967295;
	and.b64  	%rd40858, %rd40856, 4294967295;
	add.s64 	%rd40859, %rd40858, %rd40857;
	add.s64 	%rd40860, %rd40859, %rd40512;
	shr.u64 	%rd40861, %rd40860, 32;
	add.s64 	%rd40862, %rd40861, %rd40510;
	and.b64  	%rd40863, %rd40823, 4294967295;
	and.b64  	%rd40864, %rd40862, 4294967295;
	add.s64 	%rd40865, %rd40864, %rd40863;
	add.s64 	%rd40866, %rd40865, %rd40637;
	shr.u64 	%rd40867, %rd40866, 32;
	add.s64 	%rd40868, %rd40867, %rd40635;
	and.b64  	%rd40869, %rd40832, 4294967295;
	and.b64  	%rd40870, %rd40868, 4294967295;
	add.s64 	%rd40871, %rd40870, %rd40869;
	add.s64 	%rd40872, %rd40871, %rd40759;
	shr.u64 	%rd40873, %rd40872, 32;
	add.s64 	%rd40874, %rd40873, %rd40757;
	mul.wide.u32 	%rd40875, %r7313, %r7313;
	{ .reg .b32 tmp; mov.b64 {tmp, %r5814}, %rd40875; }
	and.b64  	%rd40876, %rd40835, 4294967295;
	and.b64  	%rd40877, %rd40875, 4294967293;
	and.b64  	%rd40878, %rd40874, 4294967295;
	add.s64 	%rd40879, %rd40878, %rd40876;
	add.s64 	%rd40880, %rd40879, %rd40877;
	{ .reg .b32 tmp; mov.b64 {tmp, %r5815}, %rd40880; }
	add.s32 	%r5816, %r5815, %r5814;
	mul.lo.s32 	%r5817, %r22, %r5813;
	mul.wide.u32 	%rd40881, %r6, %r5817;
	shr.u64 	%rd40882, %rd40881, 32;
	and.b64  	%rd40883, %rd40837, 4294967295;
	and.b64  	%rd40884, %rd40881, 4294967295;
	add.s64 	%rd40885, %rd40884, %rd40883;
	shr.u64 	%rd40886, %rd40885, 32;
	add.s64 	%rd40887, %rd40886, %rd40882;
	mul.wide.u32 	%rd40888, %r7, %r5817;
	shr.u64 	%rd40889, %rd40888, 32;
	and.b64  	%rd40890, %rd40842, 4294967295;
	and.b64  	%rd40891, %rd40888, 4294967295;
	and.b64  	%rd40892, %rd40887, 4294967295;
	add.s64 	%rd40893, %rd40892, %rd40890;
	add.s64 	%rd40894, %rd40893, %rd40891;
	cvt.u32.u64 	%r7322, %rd40894;
	shr.u64 	%rd40895, %rd40894, 32;
	add.s64 	%rd40896, %rd40895, %rd40889;
	mul.wide.u32 	%rd40897, %r8, %r5817;
	shr.u64 	%rd40898, %rd40897, 32;
	and.b64  	%rd40899, %rd40848, 4294967295;
	and.b64  	%rd40900, %rd40897, 4294967295;
	and.b64  	%rd40901, %rd40896, 4294967295;
	add.s64 	%rd40902, %rd40901, %rd40899;
	add.s64 	%rd40903, %rd40902, %rd40900;
	cvt.u32.u64 	%r7323, %rd40903;
	shr.u64 	%rd40904, %rd40903, 32;
	add.s64 	%rd40905, %rd40904, %rd40898;
	mul.wide.u32 	%rd40906, %r9, %r5817;
	shr.u64 	%rd40907, %rd40906, 32;
	and.b64  	%rd40908, %rd40854, 4294967295;
	and.b64  	%rd40909, %rd40906, 4294967295;
	and.b64  	%rd40910, %rd40905, 4294967295;
	add.s64 	%rd40911, %rd40910, %rd40908;
	add.s64 	%rd40912, %rd40911, %rd40909;
	cvt.u32.u64 	%r7324, %rd40912;
	shr.u64 	%rd40913, %rd40912, 32;
	add.s64 	%rd40914, %rd40913, %rd40907;
	mul.wide.u32 	%rd40915, %r10, %r5817;
	shr.u64 	%rd40916, %rd40915, 32;
	and.b64  	%rd40917, %rd40860, 4294967295;
	and.b64  	%rd40918, %rd40915, 4294967295;
	and.b64  	%rd40919, %rd40914, 4294967295;
	add.s64 	%rd40920, %rd40919, %rd40917;
	add.s64 	%rd40921, %rd40920, %rd40918;
	cvt.u32.u64 	%r7325, %rd40921;
	shr.u64 	%rd40922, %rd40921, 32;
	add.s64 	%rd40923, %rd40922, %rd40916;
	mul.wide.u32 	%rd40924, %r11, %r5817;
	shr.u64 	%rd40925, %rd40924, 32;
	and.b64  	%rd40926, %rd40866, 4294967295;
	and.b64  	%rd40927, %rd40924, 4294967295;
	and.b64  	%rd40928, %rd40923, 4294967295;
	add.s64 	%rd40929, %rd40928, %rd40926;
	add.s64 	%rd40930, %rd40929, %rd40927;
	cvt.u32.u64 	%r7326, %rd40930;
	shr.u64 	%rd40931, %rd40930, 32;
	add.s64 	%rd40932, %rd40931, %rd40925;
	mul.wide.u32 	%rd40933, %r12, %r5817;
	shr.u64 	%rd40934, %rd40933, 32;
	and.b64  	%rd40935, %rd40872, 4294967295;
	and.b64  	%rd40936, %rd40933, 4294967295;
	and.b64  	%rd40937, %rd40932, 4294967295;
	add.s64 	%rd40938, %rd40937, %rd40935;
	add.s64 	%rd40939, %rd40938, %rd40936;
	cvt.u32.u64 	%r7327, %rd40939;
	shr.u64 	%rd40940, %rd40939, 32;
	add.s64 	%rd40941, %rd40940, %rd40934;
	mul.wide.u32 	%rd40942, %r13, %r5817;
	{ .reg .b32 tmp; mov.b64 {tmp, %r5818}, %rd40942; }
	and.b64  	%rd40943, %rd40880, 4294967295;
	and.b64  	%rd40944, %rd40942, 4294967295;
	and.b64  	%rd40945, %rd40941, 4294967295;
	add.s64 	%rd40946, %rd40945, %rd40943;
	add.s64 	%rd40947, %rd40946, %rd40944;
	cvt.u32.u64 	%r7328, %rd40947;
	{ .reg .b32 tmp; mov.b64 {tmp, %r5819}, %rd40947; }
	add.s32 	%r5820, %r5819, %r5818;
	add.s32 	%r7329, %r5816, %r5820;
	setp.lt.u32 	%p4001, %r7329, %r13;
	@%p4001 bra 	$L__BB0_1162;
	setp.gt.u32 	%p4002, %r7329, %r13;
	@%p4002 bra 	$L__BB0_1161;
	setp.gt.u32 	%p4003, %r12, %r7328;
	@%p4003 bra 	$L__BB0_1162;
	setp.lt.u32 	%p4004, %r12, %r7328;
	@%p4004 bra 	$L__BB0_1161;
	setp.gt.u32 	%p4005, %r11, %r7327;
	@%p4005 bra 	$L__BB0_1162;
	setp.lt.u32 	%p4006, %r11, %r7327;
	@%p4006 bra 	$L__BB0_1161;
	setp.gt.u32 	%p4007, %r10, %r7326;
	@%p4007 bra 	$L__BB0_1162;
	setp.lt.u32 	%p4008, %r10, %r7326;
	@%p4008 bra 	$L__BB0_1161;
	setp.gt.u32 	%p4009, %r9, %r7325;
	@%p4009 bra 	$L__BB0_1162;
	setp.lt.u32 	%p4010, %r9, %r7325;
	@%p4010 bra 	$L__BB0_1161;
	setp.gt.u32 	%p4011, %r8, %r7324;
	@%p4011 bra 	$L__BB0_1162;
	setp.lt.u32 	%p4012, %r8, %r7324;
	@%p4012 bra 	$L__BB0_1161;
	setp.gt.u32 	%p4013, %r7, %r7323;
	@%p4013 bra 	$L__BB0_1162;
	setp.ge.u32 	%p4014, %r7, %r7323;
	setp.gt.u32 	%p4015, %r6, %r7322;
	and.pred  	%p4016, %p4014, %p4015;
	@%p4016 bra 	$L__BB0_1162;
$L__BB0_1161:
	sub.s32 	%r2501, %r7322, %r6;
	setp.lt.u32 	%p4017, %r7322, %r6;
	selp.u32 	%r5821, 1, 0, %p4017;
	add.s32 	%r5822, %r7, %r5821;
	sub.s32 	%r2502, %r7323, %r5822;
	setp.gt.u32 	%p4018, %r7, %r7323;
	setp.eq.s32 	%p4019, %r7, %r7323;
	and.pred  	%p4020, %p4019, %p4017;
	or.pred  	%p4021, %p4018, %p4020;
	selp.u32 	%r5823, 1, 0, %p4021;
	add.s32 	%r5824, %r8, %r5823;
	sub.s32 	%r2503, %r7324, %r5824;
	setp.gt.u32 	%p4022, %r8, %r7324;
	setp.eq.s32 	%p4023, %r8, %r7324;
	and.pred  	%p4024, %p4023, %p4021;
	or.pred  	%p4025, %p4022, %p4024;
	selp.u32 	%r5825, 1, 0, %p4025;
	add.s32 	%r5826, %r9, %r5825;
	sub.s32 	%r2504, %r7325, %r5826;
	setp.gt.u32 	%p4026, %r9, %r7325;
	setp.eq.s32 	%p4027, %r9, %r7325;
	and.pred  	%p4028, %p4027, %p4025;
	or.pred  	%p4029, %p4026, %p4028;
	selp.u32 	%r5827, 1, 0, %p4029;
	add.s32 	%r5828, %r10, %r5827;
	sub.s32 	%r2505, %r7326, %r5828;
	setp.gt.u32 	%p4030, %r10, %r7326;
	setp.eq.s32 	%p4031, %r10, %r7326;
	and.pred  	%p4032, %p4031, %p4029;
	or.pred  	%p4033, %p4030, %p4032;
	selp.u32 	%r5829, 1, 0, %p4033;
	add.s32 	%r5830, %r11, %r5829;
	sub.s32 	%r2506, %r7327, %r5830;
	setp.gt.u32 	%p4034, %r11, %r7327;
	setp.eq.s32 	%p4035, %r11, %r7327;
	and.pred  	%p4036, %p4035, %p4033;
	or.pred  	%p4037, %p4034, %p4036;
	selp.u32 	%r5831, 1, 0, %p4037;
	add.s32 	%r5832, %r12, %r5831;
	sub.s32 	%r2507, %r7328, %r5832;
	setp.gt.u32 	%p4038, %r12, %r7328;
	setp.eq.s32 	%p4039, %r12, %r7328;
	and.pred  	%p4040, %p4039, %p4037;
	or.pred  	%p4041, %p4038, %p4040;
	selp.u32 	%r5833, 1, 0, %p4041;
	add.s32 	%r5834, %r13, %r5833;
	sub.s32 	%r7329, %r7329, %r5834;
	mov.u32 	%r7322, %r2501;
	mov.u32 	%r7323, %r2502;
	mov.u32 	%r7324, %r2503;
	mov.u32 	%r7325, %r2504;
	mov.u32 	%r7326, %r2505;
	mov.u32 	%r7327, %r2506;
	mov.u32 	%r7328, %r2507;
$L__BB0_1162:
	setp.lt.u32 	%p4042, %r7321, %r7329;
	@%p4042 bra 	$L__BB0_1177;
	setp.gt.u32 	%p4043, %r7321, %r7329;
	@%p4043 bra 	$L__BB0_1176;
	setp.lt.u32 	%p4044, %r7320, %r7328;
	@%p4044 bra 	$L__BB0_1177;
	setp.gt.u32 	%p4045, %r7320, %r7328;
	@%p4045 bra 	$L__BB0_1176;
	setp.lt.u32 	%p4046, %r7319, %r7327;
	@%p4046 bra 	$L__BB0_1177;
	setp.gt.u32 	%p4047, %r7319, %r7327;
	@%p4047 bra 	$L__BB0_1176;
	setp.lt.u32 	%p4048, %r7318, %r7326;
	@%p4048 bra 	$L__BB0_1177;
	setp.gt.u32 	%p4049, %r7318, %r7326;
	@%p4049 bra 	$L__BB0_1176;
	setp.lt.u32 	%p4050, %r7317, %r7325;
	@%p4050 bra 	$L__BB0_1177;
	setp.gt.u32 	%p4051, %r7317, %r7325;
	@%p4051 bra 	$L__BB0_1176;
	setp.lt.u32 	%p4052, %r7316, %r7324;
	@%p4052 bra 	$L__BB0_1177;
	setp.gt.u32 	%p4053, %r7316, %r7324;
	@%p4053 bra 	$L__BB0_1176;
	setp.lt.u32 	%p4054, %r7315, %r7323;
	@%p4054 bra 	$L__BB0_1177;
	setp.le.u32 	%p4055, %r7315, %r7323;
	setp.lt.u32 	%p4056, %r7314, %r7322;
	and.pred  	%p4057, %p4055, %p4056;
	@%p4057 bra 	$L__BB0_1177;
$L__BB0_1176:
	sub.s32 	%r7330, %r7314, %r7322;
	setp.lt.u32 	%p4058, %r7314, %r7322;
	selp.u32 	%r5835, 1, 0, %p4058;
	add.s32 	%r5836, %r7323, %r5835;
	sub.s32 	%r7331, %r7315, %r5836;
	setp.lt.u32 	%p4059, %r7315, %r7323;
	setp.eq.s32 	%p4060, %r7315, %r7323;
	and.pred  	%p4061, %p4060, %p4058;
	or.pred  	%p4062, %p4059, %p4061;
	selp.u32 	%r5837, 1, 0, %p4062;
	add.s32 	%r5838, %r7324, %r5837;
	sub.s32 	%r7332, %r7316, %r5838;
	setp.lt.u32 	%p4063, %r7316, %r7324;
	setp.eq.s32 	%p4064, %r7316, %r7324;
	and.pred  	%p4065, %p4064, %p4062;
	or.pred  	%p4066, %p4063, %p4065;
	selp.u32 	%r5839, 1, 0, %p4066;
	add.s32 	%r5840, %r7325, %r5839;
	sub.s32 	%r7333, %r7317, %r5840;
	setp.lt.u32 	%p4067, %r7317, %r7325;
	setp.eq.s32 	%p4068, %r7317, %r7325;
	and.pred  	%p4069, %p4068, %p4066;
	or.pred  	%p4070, %p4067, %p4069;
	selp.u32 	%r5841, 1, 0, %p4070;
	add.s32 	%r5842, %r7326, %r5841;
	sub.s32 	%r7334, %r7318, %r5842;
	setp.lt.u32 	%p4071, %r7318, %r7326;
	setp.eq.s32 	%p4072, %r7318, %r7326;
	and.pred  	%p4073, %p4072, %p4070;
	or.pred  	%p4074, %p4071, %p4073;
	selp.u32 	%r5843, 1, 0, %p4074;
	add.s32 	%r5844, %r7327, %r5843;
	sub.s32 	%r7335, %r7319, %r5844;
	setp.lt.u32 	%p4075, %r7319, %r7327;
	setp.eq.s32 	%p4076, %r7319, %r7327;
	and.pred  	%p4077, %p4076, %p4074;
	or.pred  	%p4078, %p4075, %p4077;
	selp.u32 	%r5845, 1, 0, %p4078;
	add.s32 	%r5846, %r7328, %r5845;
	sub.s32 	%r7336, %r7320, %r5846;
	setp.lt.u32 	%p4079, %r7320, %r7328;
	setp.eq.s32 	%p4080, %r7320, %r7328;
	and.pred  	%p4081, %p4080, %p4078;
	or.pred  	%p4082, %p4079, %p4081;
	selp.u32 	%r5847, 1, 0, %p4082;
	add.s32 	%r5848, %r7329, %r5847;
	sub.s32 	%r7337, %r7321, %r5848;
	bra.uni 	$L__BB0_1178;
$L__BB0_1177:
	sub.s32 	%r5849, %r7322, %r7314;
	setp.lt.u32 	%p4083, %r7322, %r7314;
	selp.u32 	%r5850, 1, 0, %p4083;
	add.s32 	%r5851, %r7315, %r5850;
	sub.s32 	%r5852, %r7323, %r5851;
	setp.lt.u32 	%p4084, %r7323, %r7315;
	setp.eq.s32 	%p4085, %r7323, %r7315;
	and.pred  	%p4086, %p4085, %p4083;
	or.pred  	%p4087, %p4084, %p4086;
	selp.u32 	%r5853, 1, 0, %p4087;
	add.s32 	%r5854, %r7316, %r5853;
	sub.s32 	%r5855, %r7324, %r5854;
	setp.lt.u32 	%p4088, %r7324, %r7316;
	setp.eq.s32 	%p4089, %r7324, %r7316;
	and.pred  	%p4090, %p4089, %p4087;
	or.pred  	%p4091, %p4088, %p4090;
	selp.u32 	%r5856, 1, 0, %p4091;
	add.s32 	%r5857, %r7317, %r5856;
	sub.s32 	%r5858, %r7325, %r5857;
	setp.lt.u32 	%p4092, %r7325, %r7317;
	setp.eq.s32 	%p4093, %r7325, %r7317;
	and.pred  	%p4094, %p4093, %p4091;
	or.pred  	%p4095, %p4092, %p4094;
	selp.u32 	%r5859, 1, 0, %p4095;
	add.s32 	%r5860, %r7318, %r5859;
	sub.s32 	%r5861, %r7326, %r5860;
	setp.lt.u32 	%p4096, %r7326, %r7318;
	setp.eq.s32 	%p4097, %r7326, %r7318;
	and.pred  	%p4098, %p4097, %p4095;
	or.pred  	%p4099, %p4096, %p4098;
	selp.u32 	%r5862, 1, 0, %p4099;
	add.s32 	%r5863, %r7319, %r5862;
	sub.s32 	%r5864, %r7327, %r5863;
	setp.lt.u32 	%p4100, %r7327, %r7319;
	setp.eq.s32 	%p4101, %r7327, %r7319;
	and.pred  	%p4102, %p4101, %p4099;
	or.pred  	%p4103, %p4100, %p4102;
	selp.u32 	%r5865, 1, 0, %p4103;
	add.s32 	%r5866, %r7320, %r5865;
	sub.s32 	%r5867, %r7328, %r5866;
	setp.lt.u32 	%p4104, %r7328, %r7320;
	setp.eq.s32 	%p4105, %r7328, %r7320;
	and.pred  	%p4106, %p4105, %p4103;
	or.pred  	%p4107, %p4104, %p4106;
	selp.u32 	%r5868, 1, 0, %p4107;
	add.s32 	%r5869, %r7321, %r5868;
	sub.s32 	%r5870, %r5869, %r7329;
	sub.s32 	%r7330, %r6, %r5849;
	setp.lt.u32 	%p4108, %r6, %r5849;
	selp.u32 	%r5871, 1, 0, %p4108;
	add.s32 	%r5872, %r5852, %r5871;
	sub.s32 	%r7331, %r7, %r5872;
	setp.lt.u32 	%p4109, %r7, %r5852;
	setp.eq.s32 	%p4110, %r7, %r5852;
	and.pred  	%p4111, %p4110, %p4108;
	or.pred  	%p4112, %p4109, %p4111;
	selp.u32 	%r5873, 1, 0, %p4112;
	add.s32 	%r5874, %r5855, %r5873;
	sub.s32 	%r7332, %r8, %r5874;
	setp.lt.u32 	%p4114, %r8, %r5855;
	setp.eq.s32 	%p4115, %r8, %r5855;
	and.pred  	%p4116, %p4115, %p4112;
	or.pred  	%p4117, %p4114, %p4116;
	selp.u32 	%r5875, 1, 0, %p4117;
	add.s32 	%r5876, %r5858, %r5875;
	sub.s32 	%r7333, %r9, %r5876;
	setp.lt.u32 	%p4119, %r9, %r5858;
	setp.eq.s32 	%p4120, %r9, %r5858;
	and.pred  	%p4121, %p4120, %p4117;
	or.pred  	%p4122, %p4119, %p4121;
	selp.u32 	%r5877, 1, 0, %p4122;
	add.s32 	%r5878, %r5861, %r5877;
	sub.s32 	%r7334, %r10, %r5878;
	setp.lt.u32 	%p4124, %r10, %r5861;
	setp.eq.s32 	%p4125, %r10, %r5861;
	and.pred  	%p4126, %p4125, %p4122;
	or.pred  	%p4127, %p4124, %p4126;
	selp.u32 	%r5879, 1, 0, %p4127;
	add.s32 	%r5880, %r5864, %r5879;
	sub.s32 	%r7335, %r11, %r5880;
	setp.lt.u32 	%p4129, %r11, %r5864;
	setp.eq.s32 	%p4130, %r11, %r5864;
	and.pred  	%p4131, %p4130, %p4127;
	or.pred  	%p4132, %p4129, %p4131;
	selp.u32 	%r5881, 1, 0, %p4132;
	add.s32 	%r5882, %r5867, %r5881;
	sub.s32 	%r7336, %r12, %r5882;
	setp.lt.u32 	%p4134, %r12, %r5867;
	setp.eq.s32 	%p4135, %r12, %r5867;
	and.pred  	%p4136, %p4135, %p4132;
	or.pred  	%p4137, %p4134, %p4136;
	selp.s32 	%r5883, -1, 0, %p4137;
	add.s32 	%r5884, %r5870, %r5883;
	add.s32 	%r7337, %r5884, %r13;
$L__BB0_1178:
	mul.wide.u32 	%rd40948, %r7322, %r7314;
	shr.u64 	%rd40949, %rd40948, 32;
	cvt.u32.u64 	%r5885, %rd40948;
	cvt.u64.u32 	%rd26, %r7323;
	mul.wide.u32 	%rd40950, %r7323, %r7314;
	shr.u64 	%rd40951, %rd40950, 32;
	and.b64  	%rd40952, %rd40950, 4294967295;
	add.s64 	%rd40953, %rd40949, %rd40952;
	shr.u64 	%rd40954, %rd40953, 32;
	add.s64 	%rd40955, %rd40954, %rd40951;
	cvt.u64.u32 	%rd27, %r7324;
	mul.wide.u32 	%rd40956, %r7324, %r7314;
	shr.u64 	%rd40957, %rd40956, 32;
	and.b64  	%rd40958, %rd40956, 4294967295;
	add.s64 	%rd40959, %rd40955, %rd40958;
	shr.u64 	%rd40960, %rd40959, 32;
	add.s64 	%rd40961, %rd40960, %rd40957;
	cvt.u64.u32 	%rd28, %r7325;
	mul.wide.u32 	%rd40962, %r7325, %r7314;
	shr.u64 	%rd40963, %rd40962, 32;
	and.b64  	%rd40964, %rd40962, 4294967295;
	add.s64 	%rd40965, %rd40961, %rd40964;
	shr.u64 	%rd40966, %rd40965, 32;
	add.s64 	%rd40967, %rd40966, %rd40963;
	cvt.u64.u32 	%rd29, %r7326;
	mul.wide.u32 	%rd40968, %r7326, %r7314;
	shr.u64 	%rd40969, %rd40968, 32;
	and.b64  	%rd40970, %rd40968, 4294967295;
	add.s64 	%rd40971, %rd40967, %rd40970;
	shr.u64 	%rd40972, %rd40971, 32;
	add.s64 	%rd40973, %rd40972, %rd40969;
	cvt.u64.u32 	%rd30, %r7327;
	mul.wide.u32 	%rd40974, %r7327, %r7314;
	shr.u64 	%rd40975, %rd40974, 32;
	and.b64  	%rd40976, %rd40974, 4294967295;
	add.s64 	%rd40977, %rd40973, %rd40976;
	shr.u64 	%rd40978, %rd40977, 32;
	add.s64 	%rd40979, %rd40978, %rd40975;
	cvt.u64.u32 	%rd31, %r7328;
	mul.wide.u32 	%rd40980, %r7328, %r7314;
	shr.u64 	%rd40981, %rd40980, 32;
	and.b64  	%rd40982, %rd40980, 4294967295;
	add.s64 	%rd40983, %rd40979, %rd40982;
	shr.u64 	%rd40984, %rd40983, 32;
	add.s64 	%rd40985, %rd40984, %rd40981;
	mul.wide.u32 	%rd40986, %r7329, %r7314;
	shr.u64 	%rd40987, %rd40986, 32;
	and.b64  	%rd40988, %rd40986, 4294967295;
	add.s64 	%rd40989, %rd40985, %rd40988;
	shr.u64 	%rd40990, %rd40989, 32;
	add.s64 	%rd40991, %rd40990, %rd40987;
	mul.lo.s32 	%r5886, %r22, %r5885;
	mul.wide.u32 	%rd40992, %r6, %r5886;
	shr.u64 	%rd40993, %rd40992, 32;
	and.b64  	%rd40994, %rd40948, 4294967295;
	and.b64  	%rd40995, %rd40992, 4294967295;
	add.s64 	%rd40996, %rd40995, %rd40994;
	shr.u64 	%rd40997, %rd40996, 32;
	add.s64 	%rd40998, %rd40997, %rd40993;
	mul.wide.u32 	%rd40999, %r7, %r5886;
	shr.u64 	%rd41000, %rd40999, 32;
	and.b64  	%rd41001, %rd40953, 4294967295;
	and.b64  	%rd41002, %rd40999, 4294967295;
	and.b64  	%rd41003, %rd40998, 4294967295;
	add.s64 	%rd41004, %rd41003, %rd41001;
	add.s64 	%rd41005, %rd41004, %rd41002;
	shr.u64 	%rd41006, %rd41005, 32;
	add.s64 	%rd41007, %rd41006, %rd41000;
	mul.wide.u32 	%rd41008, %r8, %r5886;
	shr.u64 	%rd41009, %rd41008, 32;
	and.b64  	%rd41010, %rd40959, 4294967295;
	and.b64  	%rd41011, %rd41008, 4294967295;
	and.b64  	%rd41012, %rd41007, 4294967295;
	add.s64 	%rd41013, %rd41012, %rd41010;
	add.s64 	%rd41014, %rd41013, %rd41011;
	shr.u64 	%rd41015, %rd41014, 32;
	add.s64 	%rd41016, %rd41015, %rd41009;
	mul.wide.u32 	%rd41017, %r9, %r5886;
	shr.u64 	%rd41018, %rd41017, 32;
	and.b64  	%rd41019, %rd40965, 4294967295;
	and.b64  	%rd41020, %rd41017, 4294967295;
	and.b64  	%rd41021, %rd41016, 4294967295;
	add.s64 	%rd41022, %rd41021, %rd41019;
	add.s64 	%rd41023, %rd41022, %rd41020;
	shr.u64 	%rd41024, %rd41023, 32;
	add.s64 	%rd41025, %rd41024, %rd41018;
	mul.wide.u32 	%rd41026, %r10, %r5886;
	shr.u64 	%rd41027, %rd41026, 32;
	and.b64  	%rd41028, %rd40971, 4294967295;
	and.b64  	%rd41029, %rd41026, 4294967295;
	and.b64  	%rd41030, %rd41025, 4294967295;
	add.s64 	%rd41031, %rd41030, %rd41028;
	add.s64 	%rd41032, %rd41031, %rd41029;
	shr.u64 	%rd41033, %rd41032, 32;
	add.s64 	%rd41034, %rd41033, %rd41027;
	mul.wide.u32 	%rd41035, %r11, %r5886;
	shr.u64 	%rd41036, %rd41035, 32;
	and.b64  	%rd41037, %rd40977, 4294967295;
	and.b64  	%rd41038, %rd41035, 4294967295;
	and.b64  	%rd41039, %rd41034, 4294967295;
	add.s64 	%rd41040, %rd41039, %rd41037;
	add.s64 	%rd41041, %rd41040, %rd41038;
	shr.u64 	%rd41042, %rd41041, 32;
	add.s64 	%rd41043, %rd41042, %rd41036;
	mul.wide.u32 	%rd41044, %r12, %r5886;
	shr.u64 	%rd41045, %rd41044, 32;
	and.b64  	%rd41046, %rd40983, 4294967295;
	and.b64  	%rd41047, %rd41044, 4294967295;
	and.b64  	%rd41048, %rd41043, 4294967295;
	add.s64 	%rd41049, %rd41048, %rd41046;
	add.s64 	%rd41050, %rd41049, %rd41047;
	shr.u64 	%rd41051, %rd41050, 32;
	add.s64 	%rd41052, %rd41051, %rd41045;
	mul.wide.u32 	%rd41053, %r13, %r5886;
	shr.u64 	%rd41054, %rd41053, 32;
	and.b64  	%rd41055, %rd40989, 4294967295;
	and.b64  	%rd41056, %rd41053, 4294967295;
	and.b64  	%rd41057, %rd41052, 4294967295;
	add.s64 	%rd41058, %rd41057, %rd41055;
	add.s64 	%rd41059, %rd41058, %rd41056;
	shr.u64 	%rd41060, %rd41059, 32;
	add.s64 	%rd41061, %rd41060, %rd41054;
	add.s64 	%rd41062, %rd40991, %rd41061;
	mul.wide.u32 	%rd41063, %r7322, %r7315;
	shr.u64 	%rd41064, %rd41063, 32;
	and.b64  	%rd41065, %rd41005, 4294967295;
	and.b64  	%rd41066, %rd41063, 4294967295;
	add.s64 	%rd41067, %rd41066, %rd41065;
	cvt.u32.u64 	%r5887, %rd41067;
	shr.u64 	%rd41068, %rd41067, 32;
	add.s64 	%rd41069, %rd41068, %rd41064;
	mul.wide.u32 	%rd41070, %r7323, %r7315;
	shr.u64 	%rd41071, %rd41070, 32;
	and.b64  	%rd41072, %rd41014, 4294967295;
	and.b64  	%rd41073, %rd41070, 4294967295;
	add.s64 	%rd41074, %rd41069, %rd41072;
	add.s64 	%rd41075, %rd41074, %rd41073;
	shr.u64 	%rd41076, %rd41075, 32;
	add.s64 	%rd41077, %rd41076, %rd41071;
	mul.wide.u32 	%rd41078, %r7324, %r7315;
	shr.u64 	%rd41079, %rd41078, 32;
	and.b64  	%rd41080, %rd41023, 4294967295;
	and.b64  	%rd41081, %rd41078, 4294967295;
	and.b64  	%rd41082, %rd41077, 4294967295;
	add.s64 	%rd41083, %rd41082, %rd41080;
	add.s64 	%rd41084, %rd41083, %rd41081;
	shr.u64 	%rd41085, %rd41084, 32;
	add.s64 	%rd41086, %rd41085, %rd41079;
	mul.wide.u32 	%rd41087, %r7325, %r7315;
	shr.u64 	%rd41088, %rd41087, 32;
	and.b64  	%rd41089, %rd41032, 4294967295;
	and.b64  	%rd41090, %rd41087, 4294967295;
	and.b64  	%rd41091, %rd41086, 4294967295;
	add.s64 	%rd41092, %rd41091, %rd41089;
	add.s64 	%rd41093, %rd41092, %rd41090;
	shr.u64 	%rd41094, %rd41093, 32;
	add.s64 	%rd41095, %rd41094, %rd41088;
	mul.wide.u32 	%rd41096, %r7326, %r7315;
	shr.u64 	%rd41097, %rd41096, 32;
	and.b64  	%rd41098, %rd41041, 4294967295;
	and.b64  	%rd41099, %rd41096, 4294967295;
	and.b64  	%rd41100, %rd41095, 4294967295;
	add.s64 	%rd41101, %rd41100, %rd41098;
	add.s64 	%rd41102, %rd41101, %rd41099;
	shr.u64 	%rd41103, %rd41102, 32;
	add.s64 	%rd41104, %rd41103, %rd41097;
	mul.wide.u32 	%rd41105, %r7327, %r7315;
	shr.u64 	%rd41106, %rd41105, 32;
	and.b64  	%rd41107, %rd41050, 4294967295;
	and.b64  	%rd41108, %rd41105, 4294967295;
	and.b64  	%rd41109, %rd41104, 4294967295;
	add.s64 	%rd41110, %rd41109, %rd41107;
	add.s64 	%rd41111, %rd41110, %rd41108;
	shr.u64 	%rd41112, %rd41111, 32;
	add.s64 	%rd41113, %rd41112, %rd41106;
	mul.wide.u32 	%rd41114, %r7328, %r7315;
	shr.u64 	%rd41115, %rd41114, 32;
	and.b64  	%rd41116, %rd41059, 4294967295;
	and.b64  	%rd41117, %rd41114, 4294967295;
	and.b64  	%rd41118, %rd41113, 4294967295;
	add.s64 	%rd41119, %rd41118, %rd41116;
	add.s64 	%rd41120, %rd41119, %rd41117;
	shr.u64 	%rd41121, %rd41120, 32;
	add.s64 	%rd41122, %rd41121, %rd41115;
	mul.wide.u32 	%rd41123, %r7329, %r7315;
	shr.u64 	%rd41124, %rd41123, 32;
	and.b64  	%rd41125, %rd41062, 4294967295;
	and.b64  	%rd41126, %rd41123, 4294967295;
	and.b64  	%rd41127, %rd41122, 4294967295;
	add.s64 	%rd41128, %rd41127, %rd41125;
	add.s64 	%rd41129, %rd41128, %rd41126;
	shr.u64 	%rd41130, %rd41129, 32;
	add.s64 	%rd41131, %rd41130, %rd41124;
	mul.lo.s32 	%r5888, %r22, %r5887;
	mul.wide.u32 	%rd41132, %r6, %r5888;
	shr.u64 	%rd41133, %rd41132, 32;
	and.b64  	%rd41134, %rd41067, 4294967295;
	and.b64  	%rd41135, %rd41132, 4294967295;
	add.s64 	%rd41136, %rd41135, %rd41134;
	shr.u64 	%rd41137, %rd41136, 32;
	add.s64 	%rd41138, %rd41137, %rd41133;
	mul.wide.u32 	%rd41139, %r7, %r5888;
	shr.u64 	%rd41140, %rd41139, 32;
	and.b64  	%rd41141, %rd41075, 4294967295;
	and.b64  	%rd41142, %rd41139, 4294967295;
	and.b64  	%rd41143, %rd41138, 4294967295;
	add.s64 	%rd41144, %rd41143, %rd41141;
	add.s64 	%rd41145, %rd41144, %rd41142;
	shr.u64 	%rd41146, %rd41145, 32;
	add.s64 	%rd41147, %rd41146, %rd41140;
	mul.wide.u32 	%rd41148, %r8, %r5888;
	shr.u64 	%rd41149, %rd41148, 32;
	and.b64  	%rd41150, %rd41084, 4294967295;
	and.b64  	%rd41151, %rd41148, 4294967295;
	and.b64  	%rd41152, %rd41147, 4294967295;
	add.s64 	%rd41153, %rd41152, %rd41150;
	add.s64 	%rd41154, %rd41153, %rd41151;
	shr.u64 	%rd41155, %rd41154, 32;
	add.s64 	%rd41156, %rd41155, %rd41149;
	mul.wide.u32 	%rd41157, %r9, %r5888;
	shr.u64 	%rd41158, %rd41157, 32;
	and.b64  	%rd41159, %rd41093, 4294967295;
	and.b64  	%rd41160, %rd41157, 4294967295;
	and.b64  	%rd41161, %rd41156, 4294967295;
	add.s64 	%rd41162, %rd41161, %rd41159;
	add.s64 	%rd41163, %rd41162, %rd41160;
	shr.u64 	%rd41164, %rd41163, 32;
	add.s64 	%rd41165, %rd41164, %rd41158;
	mul.wide.u32 	%rd41166, %r10, %r5888;
	shr.u64 	%rd41167, %rd41166, 32;
	and.b64  	%rd41168, %rd41102, 4294967295;
	and.b64  	%rd41169, %rd41166, 4294967295;
	and.b64  	%rd41170, %rd41165, 4294967295;
	add.s64 	%rd41171, %rd41170, %rd41168;
	add.s64 	%rd41172, %rd41171, %rd41169;
	shr.u64 	%rd41173, %rd41172, 32;
	add.s64 	%rd41174, %rd41173, %rd41167;
	mul.wide.u32 	%rd41175, %r11, %r5888;
	shr.u64 	%rd41176, %rd41175, 32;
	and.b64  	%rd41177, %rd41111, 4294967295;
	and.b64  	%rd41178, %rd41175, 4294967295;
	and.b64  	%rd41179, %rd41174, 4294967295;
	add.s64 	%rd41180, %rd41179, %rd41177;
	add.s64 	%rd41181, %rd41180, %rd41178;
	shr.u64 	%rd41182, %rd41181, 32;
	add.s64 	%rd41183, %rd41182, %rd41176;
	mul.wide.u32 	%rd41184, %r12, %r5888;
	shr.u64 	%rd41185, %rd41184, 32;
	and.b64  	%rd41186, %rd41120, 4294967295;
	and.b64  	%rd41187, %rd41184, 4294967295;
	and.b64  	%rd41188, %rd41183, 4294967295;
	add.s64 	%rd41189, %rd41188, %rd41186;
	add.s64 	%rd41190, %rd41189, %rd41187;
	shr.u64 	%rd41191, %rd41190, 32;
	add.s64 	%rd41192, %rd41191, %rd41185;
	mul.wide.u32 	%rd41193, %r13, %r5888;
	shr.u64 	%rd41194, %rd41193, 32;
	and.b64  	%rd41195, %rd41129, 4294967295;
	and.b64  	%rd41196, %rd41193, 4294967295;
	and.b64  	%rd41197, %rd41192, 4294967295;
	add.s64 	%rd41198, %rd41197, %rd41195;
	add.s64 	%rd41199, %rd41198, %rd41196;
	shr.u64 	%rd41200, %rd41199, 32;
	add.s64 	%rd41201, %rd41200, %rd41194;
	add.s64 	%rd41202, %rd41131, %rd41201;
	mul.wide.u32 	%rd41203, %r7322, %r7316;
	shr.u64 	%rd41204, %rd41203, 32;
	and.b64  	%rd41205, %rd41145, 4294967295;
	and.b64  	%rd41206, %rd41203, 4294967295;
	add.s64 	%rd41207, %rd41206, %rd41205;
	cvt.u32.u64 	%r5889, %rd41207;
	shr.u64 	%rd41208, %rd41207, 32;
	add.s64 	%rd41209, %rd41208, %rd41204;
	mul.wide.u32 	%rd41210, %r7323, %r7316;
	shr.u64 	%rd41211, %rd41210, 32;
	and.b64  	%rd41212, %rd41154, 4294967295;
	and.b64  	%rd41213, %rd41210, 4294967295;
	add.s64 	%rd41214, %rd41209, %rd41212;
	add.s64 	%rd41215, %rd41214, %rd41213;
	shr.u64 	%rd41216, %rd41215, 32;
	add.s64 	%rd41217, %rd41216, %rd41211;
	mul.wide.u32 	%rd41218, %r7324, %r7316;
	shr.u64 	%rd41219, %rd41218, 32;
	and.b64  	%rd41220, %rd41163, 4294967295;
	and.b64  	%rd41221, %rd41218, 4294967295;
	and.b64  	%rd41222, %rd41217, 4294967295;
	add.s64 	%rd41223, %rd41222, %rd41220;
	add.s64 	%rd41224, %rd41223, %rd41221;
	shr.u64 	%rd41225, %rd41224, 32;
	add.s64 	%rd41226, %rd41225, %rd41219;
	mul.wide.u32 	%rd41227, %r7325, %r7316;
	shr.u64 	%rd41228, %rd41227, 32;
	and.b64  	%rd41229, %rd41172, 4294967295;
	and.b64  	%rd41230, %rd41227, 4294967295;
	and.b64  	%rd41231, %rd41226, 4294967295;
	add.s64 	%rd41232, %rd41231, %rd41229;
	add.s64 	%rd41233, %rd41232, %rd41230;
	shr.u64 	%rd41234, %rd41233, 32;
	add.s64 	%rd41235, %rd41234, %rd41228;
	mul.wide.u32 	%rd41236, %r7326, %r7316;
	shr.u64 	%rd41237, %rd41236, 32;
	and.b64  	%rd41238, %rd41181, 4294967295;
	and.b64  	%rd41239, %rd41236, 4294967295;
	and.b64  	%rd41240, %rd41235, 4294967295;
	add.s64 	%rd41241, %rd41240, %rd41238;
	add.s64 	%rd41242, %rd41241, %rd41239;
	shr.u64 	%rd41243, %rd41242, 32;
	add.s64 	%rd41244, %rd41243, %rd41237;
	mul.wide.u32 	%rd41245, %r7327, %r7316;
	shr.u64 	%rd41246, %rd41245, 32;
	and.b64  	%rd41247, %rd41190, 4294967295;
	and.b64  	%rd41248, %rd41245, 4294967295;
	and.b64  	%rd41249, %rd41244, 4294967295;
	add.s64 	%rd41250, %rd41249, %rd41247;
	add.s64 	%rd41251, %rd41250, %rd41248;
	shr.u64 	%rd41252, %rd41251, 32;
	add.s64 	%rd41253, %rd41252, %rd41246;
	mul.wide.u32 	%rd41254, %r7328, %r7316;
	shr.u64 	%rd41255, %rd41254, 32;
	and.b64  	%rd41256, %rd41199, 4294967295;
	and.b64  	%rd41257, %rd41254, 4294967295;
	and.b64  	%rd41258, %rd41253, 4294967295;
	add.s64 	%rd41259, %rd41258, %rd41256;
	add.s64 	%rd41260, %rd41259, %rd41257;
	shr.u64 	%rd41261, %rd41260, 32;
	add.s64 	%rd41262, %rd41261, %rd41255;
	mul.wide.u32 	%rd41263, %r7329, %r7316;
	shr.u64 	%rd41264, %rd41263, 32;
	and.b64  	%rd41265, %rd41202, 4294967295;
	and.b64  	%rd41266, %rd41263, 4294967295;
	and.b64  	%rd41267, %rd41262, 4294967295;
	add.s64 	%rd41268, %rd41267, %rd41265;
	add.s64 	%rd41269, %rd41268, %rd41266;
	shr.u64 	%rd41270, %rd41269, 32;
	add.s64 	%rd41271, %rd41270, %rd41264;
	mul.lo.s32 	%r5890, %r22, %r5889;
	mul.wide.u32 	%rd41272, %r6, %r5890;
	shr.u64 	%rd41273, %rd41272, 32;
	and.b64  	%rd41274, %rd41207, 4294967295;
	and.b64  	%rd41275, %rd41272, 4294967295;
	add.s64 	%rd41276, %rd41275, %rd41274;
	shr.u64 	%rd41277, %rd41276, 32;
	add.s64 	%rd41278, %rd41277, %rd41273;
	mul.wide.u32 	%rd41279, %r7, %r5890;
	shr.u64 	%rd41280, %rd41279, 32;
	and.b64  	%rd41281, %rd41215, 4294967295;
	and.b64  	%rd41282, %rd41279, 4294967295;
	and.b64  	%rd41283, %rd41278, 4294967295;
	add.s64 	%rd41284, %rd41283, %rd41281;
	add.s64 	%rd41285, %rd41284, %rd41282;
	shr.u64 	%rd41286, %rd41285, 32;
	add.s64 	%rd41287, %rd41286, %rd41280;
	mul.wide.u32 	%rd41288, %r8, %r5890;
	shr.u64 	%rd41289, %rd41288, 32;
	and.b64  	%rd41290, %rd41224, 4294967295;
	and.b64  	%rd41291, %rd41288, 4294967295;
	and.b64  	%rd41292, %rd41287, 4294967295;
	add.s64 	%rd41293, %rd41292, %rd41290;
	add.s64 	%rd41294, %rd41293, %rd41291;
	shr.u64 	%rd41295, %rd41294, 32;
	add.s64 	%rd41296, %rd41295, %rd41289;
	mul.wide.u32 	%rd41297, %r9, %r5890;
	shr.u64 	%rd41298, %rd41297, 32;
	and.b64  	%rd41299, %rd41233, 4294967295;
	and.b64  	%rd41300, %rd41297, 4294967295;
	and.b64  	%rd41301, %rd41296, 4294967295;
	add.s64 	%rd41302, %rd41301, %rd41299;
	add.s64 	%rd41303, %rd41302, %rd41300;
	shr.u64 	%rd41304, %rd41303, 32;
	add.s64 	%rd41305, %rd41304, %rd41298;
	mul.wide.u32 	%rd41306, %r10, %r5890;
	shr.u64 	%rd41307, %rd41306, 32;
	and.b64  	%rd41308, %rd41242, 4294967295;
	and.b64  	%rd41309, %rd41306, 4294967295;
	and.b64  	%rd41310, %rd41305, 4294967295;
	add.s64 	%rd41311, %rd41310, %rd41308;
	add.s64 	%rd41312, %rd41311, %rd41309;
	shr.u64 	%rd41313, %rd41312, 32;
	add.s64 	%rd41314, %rd41313, %rd41307;
	mul.wide.u32 	%rd41315, %r11, %r5890;
	shr.u64 	%rd41316, %rd41315, 32;
	and.b64  	%rd41317, %rd41251, 4294967295;
	and.b64  	%rd41318, %rd41315, 4294967295;
	and.b64  	%rd41319, %rd41314, 4294967295;
	add.s64 	%rd41320, %rd41319, %rd41317;
	add.s64 	%rd41321, %rd41320, %rd41318;
	shr.u64 	%rd41322, %rd41321, 32;
	add.s64 	%rd41323, %rd41322, %rd41316;
	mul.wide.u32 	%rd41324, %r12, %r5890;
	shr.u64 	%rd41325, %rd41324, 32;
	and.b64  	%rd41326, %rd41260, 4294967295;
	and.b64  	%rd41327, %rd41324, 4294967295;
	and.b64  	%rd41328, %rd41323, 4294967295;
	add.s64 	%rd41329, %rd41328, %rd41326;
	add.s64 	%rd41330, %rd41329, %rd41327;
	shr.u64 	%rd41331, %rd41330, 32;
	add.s64 	%rd41332, %rd41331, %rd41325;
	mul.wide.u32 	%rd41333, %r13, %r5890;
	shr.u64 	%rd41334, %rd41333, 32;
	and.b64  	%rd41335, %rd41269, 4294967295;
	and.b64  	%rd41336, %rd41333, 4294967295;
	and.b64  	%rd41337, %rd41332, 4294967295;
	add.s64 	%rd41338, %rd41337, %rd41335;
	add.s64 	%rd41339, %rd41338, %rd41336;
	shr.u64 	%rd41340, %rd41339, 32;
	add.s64 	%rd41341, %rd41340, %rd41334;
	add.s64 	%rd41342, %rd41271, %rd41341;
	mul.wide.u32 	%rd41343, %r7322, %r7317;
	shr.u64 	%rd41344, %rd41343, 32;
	and.b64  	%rd41345, %rd41285, 4294967295;
	and.b64  	%rd41346, %rd41343, 4294967295;
	add.s64 	%rd41347, %rd41346, %rd41345;
	cvt.u32.u64 	%r5891, %rd41347;
	shr.u64 	%rd41348, %rd41347, 32;
	add.s64 	%rd41349, %rd41348, %rd41344;
	mul.wide.u32 	%rd41350, %r7323, %r7317;
	shr.u64 	%rd41351, %rd41350, 32;
	and.b64  	%rd41352, %rd41294, 4294967295;
	and.b64  	%rd41353, %rd41350, 4294967295;
	add.s64 	%rd41354, %rd41349, %rd41352;
	add.s64 	%rd41355, %rd41354, %rd41353;
	shr.u64 	%rd41356, %rd41355, 32;
	add.s64 	%rd41357, %rd41356, %rd41351;
	mul.wide.u32 	%rd41358, %r7324, %r7317;
	shr.u64 	%rd41359, %rd41358, 32;
	and.b64  	%rd41360, %rd41303, 4294967295;
	and.b64  	%rd41361, %rd41358, 4294967295;
	and.b64  	%rd41362, %rd41357, 4294967295;
	add.s64 	%rd41363, %rd41362, %rd41360;
	add.s64 	%rd41364, %rd41363, %rd41361;
	shr.u64 	%rd41365, %rd41364, 32;
	add.s64 	%rd41366, %rd41365, %rd41359;
	mul.wide.u32 	%rd41367, %r7325, %r7317;
	shr.u64 	%rd41368, %rd41367, 32;
	and.b64  	%rd41369, %rd41312, 4294967295;
	and.b64  	%rd41370, %rd41367, 4294967295;
	and.b64  	%rd41371, %rd41366, 4294967295;
	add.s64 	%rd41372, %rd41371, %rd41369;
	add.s64 	%rd41373, %rd41372, %rd41370;
	shr.u64 	%rd41374, %rd41373, 32;
	add.s64 	%rd41375, %rd41374, %rd41368;
	mul.wide.u32 	%rd41376, %r7326, %r7317;
	shr.u64 	%rd41377, %rd41376, 32;
	and.b64  	%rd41378, %rd41321, 4294967295;
	and.b64  	%rd41379, %rd41376, 4294967295;
	and.b64  	%rd41380, %rd41375, 4294967295;
	add.s64 	%rd41381, %rd41380, %rd41378;
	add.s64 	%rd41382, %rd41381, %rd41379;
	shr.u64 	%rd41383, %rd41382, 32;
	add.s64 	%rd41384, %rd41383, %rd41377;
	mul.wide.u32 	%rd41385, %r7327, %r7317;
	shr.u64 	%rd41386, %rd41385, 32;
	and.b64  	%rd41387, %rd41330, 4294967295;
	and.b64  	%rd41388, %rd41385, 4294967295;
	and.b64  	%rd41389, %rd41384, 4294967295;
	add.s64 	%rd41390, %rd41389, %rd41387;
	add.s64 	%rd41391, %rd41390, %rd41388;
	shr.u64 	%rd41392, %rd41391, 32;
	add.s64 	%rd41393, %rd41392, %rd41386;
	mul.wide.u32 	%rd41394, %r7328, %r7317;
	shr.u64 	%rd41395, %rd41394, 32;
	and.b64  	%rd41396, %rd41339, 4294967295;
	and.b64  	%rd41397, %rd41394, 4294967295;
	and.b64  	%rd41398, %rd41393, 4294967295;
	add.s64 	%rd41399, %rd41398, %rd41396;
	add.s64 	%rd41400, %rd41399, %rd41397;
	shr.u64 	%rd41401, %rd41400, 32;
	add.s64 	%rd41402, %rd41401, %rd41395;
	mul.wide.u32 	%rd41403, %r7329, %r7317;
	shr.u64 	%rd41404, %rd41403, 32;
	and.b64  	%rd41405, %rd41342, 4294967295;
	and.b64  	%rd41406, %rd41403, 4294967295;
	and.b64  	%rd41407, %rd41402, 4294967295;
	add.s64 	%rd41408, %rd41407, %rd41405;
	add.s64 	%rd41409, %rd41408, %rd41406;
	shr.u64 	%rd41410, %rd41409, 32;
	add.s64 	%rd41411, %rd41410, %rd41404;
	mul.lo.s32 	%r5892, %r22, %r5891;
	mul.wide.u32 	%rd41412, %r6, %r5892;
	shr.u64 	%rd41413, %rd41412, 32;
	and.b64  	%rd41414, %rd41347, 4294967295;
	and.b64  	%rd41415, %rd41412, 4294967295;
	add.s64 	%rd41416, %rd41415, %rd41414;
	shr.u64 	%rd41417, %rd41416, 32;
	add.s64 	%rd41418, %rd41417, %rd41413;
	mul.wide.u32 	%rd41419, %r7, %r5892;
	shr.u64 	%rd41420, %rd41419, 32;
	and.b64  	%rd41421, %rd41355, 4294967295;
	and.b64  	%rd41422, %rd41419, 4294967295;
	and.b64  	%rd41423, %rd41418, 4294967295;
	add.s64 	%rd41424, %rd41423, %rd41421;
	add.s64 	%rd41425, %rd41424, %rd41422;
	shr.u64 	%rd41426, %rd41425, 32;
	add.s64 	%rd41427, %rd41426, %rd41420;
	mul.wide.u32 	%rd41428, %r8, %r5892;
	shr.u64 	%rd41429, %rd41428, 32;
	and.b64  	%rd41430, %rd41364, 4294967295;
	and.b64  	%rd41431, %rd41428, 4294967295;
	and.b64  	%rd41432, %rd41427, 4294967295;
	add.s64 	%rd41433, %rd41432, %rd41430;
	add.s64 	%rd41434, %rd41433, %rd41431;
	shr.u64 	%rd41435, %rd41434, 32;
	add.s64 	%rd41436, %rd41435, %rd41429;
	mul.wide.u32 	%rd41437, %r9, %r5892;
	shr.u64 	%rd41438, %rd41437, 32;
	and.b64  	%rd41439, %rd41373, 4294967295;
	and.b64  	%rd41440, %rd41437, 4294967295;
	and.b64  	%rd41441, %rd41436, 4294967295;
	add.s64 	%rd41442, %rd41441, %rd41439;
	add.s64 	%rd41443, %rd41442, %rd41440;
	shr.u64 	%rd41444, %rd41443, 32;
	add.s64 	%rd41445, %rd41444, %rd41438;
	mul.wide.u32 	%rd41446, %r10, %r5892;
	shr.u64 	%rd41447, %rd41446, 32;
	and.b64  	%rd41448, %rd41382, 4294967295;
	and.b64  	%rd41449, %rd41446, 4294967295;
	and.b64  	%rd41450, %rd41445, 4294967295;
	add.s64 	%rd41451, %rd41450, %rd41448;
	add.s64 	%rd41452, %rd41451, %rd41449;
	shr.u64 	%rd41453, %rd41452, 32;
	add.s64 	%rd41454, %rd41453, %rd41447;
	mul.wide.u32 	%rd41455, %r11, %r5892;
	shr.u64 	%rd41456, %rd41455, 32;
	and.b64  	%rd41457, %rd41391, 4294967295;
	and.b64  	%rd41458, %rd41455, 4294967295;
	and.b64  	%rd41459, %rd41454, 4294967295;
	add.s64 	%rd41460, %rd41459, %rd41457;
	add.s64 	%rd41461, %rd41460, %rd41458;
	shr.u64 	%rd41462, %rd41461, 32;
	add.s64 	%rd41463, %rd41462, %rd41456;
	mul.wide.u32 	%rd41464, %r12, %r5892;
	shr.u64 	%rd41465, %rd41464, 32;
	and.b64  	%rd41466, %rd41400, 4294967295;
	and.b64  	%rd41467, %rd41464, 4294967295;
	and.b64  	%rd41468, %rd41463, 4294967295;
	add.s64 	%rd41469, %rd41468, %rd41466;
	add.s64 	%rd41470, %rd41469, %rd41467;
	shr.u64 	%rd41471, %rd41470, 32;
	add.s64 	%rd41472, %rd41471, %rd41465;
	mul.wide.u32 	%rd41473, %r13, %r5892;
	shr.u64 	%rd41474, %rd41473, 32;
	and.b64  	%rd41475, %rd41409, 4294967295;
	and.b64  	%rd41476, %rd41473, 4294967295;
	and.b64  	%rd41477, %rd41472, 4294967295;
	add.s64 	%rd41478, %rd41477, %rd41475;
	add.s64 	%rd41479, %rd41478, %rd41476;
	shr.u64 	%rd41480, %rd41479, 32;
	add.s64 	%rd41481, %rd41480, %rd41474;
	add.s64 	%rd41482, %rd41411, %rd41481;
	mul.wide.u32 	%rd41483, %r7322, %r7318;
	shr.u64 	%rd41484, %rd41483, 32;
	and.b64  	%rd41485, %rd41425, 4294967295;
	and.b64  	%rd41486, %rd41483, 4294967295;
	add.s64 	%rd41487, %rd41486, %rd41485;
	cvt.u32.u64 	%r5893, %rd41487;
	shr.u64 	%rd41488, %rd41487, 32;
	add.s64 	%rd41489, %rd41488, %rd41484;
	mul.wide.u32 	%rd41490, %r7323, %r7318;
	shr.u64 	%rd41491, %rd41490, 32;
	and.b64  	%rd41492, %rd41434, 4294967295;
	and.b64  	%rd41493, %rd41490, 4294967295;
	add.s64 	%rd41494, %rd41489, %rd41492;
	add.s64 	%rd41495, %rd41494, %rd41493;
	shr.u64 	%rd41496, %rd41495, 32;
	add.s64 	%rd41497, %rd41496, %rd41491;
	mul.wide.u32 	%rd41498, %r7324, %r7318;
	shr.u64 	%rd41499, %rd41498, 32;
	and.b64  	%rd41500, %rd41443, 4294967295;
	and.b64  	%rd41501, %rd41498, 4294967295;
	and.b64  	%rd41502, %rd41497, 4294967295;
	add.s64 	%rd41503, %rd41502, %rd41500;
	add.s64 	%rd41504, %rd41503, %rd41501;
	shr.u64 	%rd41505, %rd41504, 32;
	add.s64 	%rd41506, %rd41505, %rd41499;
	mul.wide.u32 	%rd41507, %r7325, %r7318;
	shr.u64 	%rd41508, %rd41507, 32;
	and.b64  	%rd41509, %rd41452, 4294967295;
	and.b64  	%rd41510, %rd41507, 4294967295;
	and.b64  	%rd41511, %rd41506, 4294967295;
	add.s64 	%rd41512, %rd41511, %rd41509;
	add.s64 	%rd41513, %rd41512, %rd41510;
	shr.u64 	%rd41514, %rd41513, 32;
	add.s64 	%rd41515, %rd41514, %rd41508;
	mul.wide.u32 	%rd41516, %r7326, %r7318;
	shr.u64 	%rd41517, %rd41516, 32;
	and.b64  	%rd41518, %rd41461, 4294967295;
	and.b64  	%rd41519, %rd41516, 4294967295;
	and.b64  	%rd41520, %rd41515, 4294967295;
	add.s64 	%rd41521, %rd41520, %rd41518;
	add.s64 	%rd41522, %rd41521, %rd41519;
	shr.u64 	%rd41523, %rd41522, 32;
	add.s64 	%rd41524, %rd41523, %rd41517;
	mul.wide.u32 	%rd41525, %r7327, %r7318;
	shr.u64 	%rd41526, %rd41525, 32;
	and.b64  	%rd41527, %rd41470, 4294967295;
	and.b64  	%rd41528, %rd41525, 4294967295;
	and.b64  	%rd41529, %rd41524, 4294967295;
	add.s64 	%rd41530, %rd41529, %rd41527;
	add.s64 	%rd41531, %rd41530, %rd41528;
	shr.u64 	%rd41532, %rd41531, 32;
	add.s64 	%rd41533, %rd41532, %rd41526;
	mul.wide.u32 	%rd41534, %r7328, %r7318;
	shr.u64 	%rd41535, %rd41534, 32;
	and.b64  	%rd41536, %rd41479, 4294967295;
	and.b64  	%rd41537, %rd41534, 4294967295;
	and.b64  	%rd41538, %rd41533, 4294967295;
	add.s64 	%rd41539, %rd41538, %rd41536;
	add.s64 	%rd41540, %rd41539, %rd41537;
	shr.u64 	%rd41541, %rd41540, 32;
	add.s64 	%rd41542, %rd41541, %rd41535;
	mul.wide.u32 	%rd41543, %r7329, %r7318;
	shr.u64 	%rd41544, %rd41543, 32;
	and.b64  	%rd41545, %rd41482, 4294967295;
	and.b64  	%rd41546, %rd41543, 4294967295;
	and.b64  	%rd41547, %rd41542, 4294967295;
	add.s64 	%rd41548, %rd41547, %rd41545;
	add.s64 	%rd41549, %rd41548, %rd41546;
	shr.u64 	%rd41550, %rd41549, 32;
	add.s64 	%rd41551, %rd41550, %rd41544;
	mul.lo.s32 	%r5894, %r22, %r5893;
	mul.wide.u32 	%rd41552, %r6, %r5894;
	shr.u64 	%rd41553, %rd41552, 32;
	and.b64  	%rd41554, %rd41487, 4294967295;
	and.b64  	%rd41555, %rd41552, 4294967295;
	add.s64 	%rd41556, %rd41555, %rd41554;
	shr.u64 	%rd41557, %rd41556, 32;
	add.s64 	%rd41558, %rd41557, %rd41553;
	mul.wide.u32 	%rd41559, %r7, %r5894;
	shr.u64 	%rd41560, %rd41559, 32;
	and.b64  	%rd41561, %rd41495, 4294967295;
	and.b64  	%rd41562, %rd41559, 4294967295;
	and.b64  	%rd41563, %rd41558, 4294967295;
	add.s64 	%rd41564, %rd41563, %rd41561;
	add.s64 	%rd41565, %rd41564, %rd41562;
	shr.u64 	%rd41566, %rd41565, 32;
	add.s64 	%rd41567, %rd41566, %rd41560;
	mul.wide.u32 	%rd41568, %r8, %r5894;
	shr.u64 	%rd41569, %rd41568, 32;
	and.b64  	%rd41570, %rd41504, 4294967295;
	and.b64  	%rd41571, %rd41568, 4294967295;
	and.b64  	%rd41572, %rd41567, 4294967295;
	add.s64 	%rd41573, %rd41572, %rd41570;
	add.s64 	%rd41574, %rd41573, %rd41571;
	shr.u64 	%rd41575, %rd41574, 32;
	add.s64 	%rd41576, %rd41575, %rd41569;
	mul.wide.u32 	%rd41577, %r9, %r5894;
	shr.u64 	%rd41578, %rd41577, 32;
	and.b64  	%rd41579, %rd41513, 4294967295;
	and.b64  	%rd41580, %rd41577, 4294967295;
	and.b64  	%rd41581, %rd41576, 4294967295;
	add.s64 	%rd41582, %rd41581, %rd41579;
	add.s64 	%rd41583, %rd41582, %rd41580;
	shr.u64 	%rd41584, %rd41583, 32;
	add.s64 	%rd41585, %rd41584, %rd41578;
	mul.wide.u32 	%rd41586, %r10, %r5894;
	shr.u64 	%rd41587, %rd41586, 32;
	and.b64  	%rd41588, %rd41522, 4294967295;
	and.b64  	%rd41589, %rd41586, 4294967295;
	and.b64  	%rd41590, %rd41585, 4294967295;
	add.s64 	%rd41591, %rd41590, %rd41588;
	add.s64 	%rd41592, %rd41591, %rd41589;
	shr.u64 	%rd41593, %rd41592, 32;
	add.s64 	%rd41594, %rd41593, %rd41587;
	mul.wide.u32 	%rd41595, %r11, %r5894;
	shr.u64 	%rd41596, %rd41595, 32;
	and.b64  	%rd41597, %rd41531, 4294967295;
	and.b64  	%rd41598, %rd41595, 4294967295;
	and.b64  	%rd41599, %rd41594, 4294967295;
	add.s64 	%rd41600, %rd41599, %rd41597;
	add.s64 	%rd41601, %rd41600, %rd41598;
	shr.u64 	%rd41602, %rd41601, 32;
	add.s64 	%rd41603, %rd41602, %rd41596;
	mul.wide.u32 	%rd41604, %r12, %r5894;
	shr.u64 	%rd41605, %rd41604, 32;
	and.b64  	%rd41606, %rd41540, 4294967295;
	and.b64  	%rd41607, %rd41604, 4294967295;
	and.b64  	%rd41608, %rd41603, 4294967295;
	add.s64 	%rd41609, %rd41608, %rd41606;
	add.s64 	%rd41610, %rd41609, %rd41607;
	shr.u64 	%rd41611, %rd41610, 32;
	add.s64 	%rd41612, %rd41611, %rd41605;
	mul.wide.u32 	%rd41613, %r13, %r5894;
	shr.u64 	%rd41614, %rd41613, 32;
	and.b64  	%rd41615, %rd41549, 4294967295;
	and.b64  	%rd41616, %rd41613, 4294967295;
	and.b64  	%rd41617, %rd41612, 4294967295;
	add.s64 	%rd41618, %rd41617, %rd41615;
	add.s64 	%rd41619, %rd41618, %rd41616;
	shr.u64 	%rd41620, %rd41619, 32;
	add.s64 	%rd41621, %rd41620, %rd41614;
	add.s64 	%rd41622, %rd41551, %rd41621;
	mul.wide.u32 	%rd41623, %r7322, %r7319;
	shr.u64 	%rd41624, %rd41623, 32;
	and.b64  	%rd41625, %rd41565, 4294967295;
	and.b64  	%rd41626, %rd41623, 4294967295;
	add.s64 	%rd41627, %rd41626, %rd41625;
	cvt.u32.u64 	%r5895, %rd41627;
	shr.u64 	%rd41628, %rd41627, 32;
	add.s64 	%rd41629, %rd41628, %rd41624;
	mul.wide.u32 	%rd41630, %r7323, %r7319;
	shr.u64 	%rd41631, %rd41630, 32;
	and.b64  	%rd41632, %rd41574, 4294967295;
	and.b64  	%rd41633, %rd41630, 4294967295;
	add.s64 	%rd41634, %rd41629, %rd41632;
	add.s64 	%rd41635, %rd41634, %rd41633;
	shr.u64 	%rd41636, %rd41635, 32;
	add.s64 	%rd41637, %rd41636, %rd41631;
	mul.wide.u32 	%rd41638, %r7324, %r7319;
	shr.u64 	%rd41639, %rd41638, 32;
	and.b64  	%rd41640, %rd41583, 4294967295;
	and.b64  	%rd41641, %rd41638, 4294967295;
	and.b64  	%rd41642, %rd41637, 4294967295;
	add.s64 	%rd41643, %rd41642, %rd41640;
	add.s64 	%rd41644, %rd41643, %rd41641;
	shr.u64 	%rd41645, %rd41644, 32;
	add.s64 	%rd41646, %rd41645, %rd41639;
	mul.wide.u32 	%rd41647, %r7325, %r7319;
	shr.u64 	%rd41648, %rd41647, 32;
	and.b64  	%rd41649, %rd41592, 4294967295;
	and.b64  	%rd41650, %rd41647, 4294967295;
	and.b64  	%rd41651, %rd41646, 4294967295;
	add.s64 	%rd41652, %rd41651, %rd41649;
	add.s64 	%rd41653, %rd41652, %rd41650;
	shr.u64 	%rd41654, %rd41653, 32;
	add.s64 	%rd41655, %rd41654, %rd41648;
	mul.wide.u32 	%rd41656, %r7326, %r7319;
	shr.u64 	%rd41657, %rd41656, 32;
	and.b64  	%rd41658, %rd41601, 4294967295;
	and.b64  	%rd41659, %rd41656, 4294967295;
	and.b64  	%rd41660, %rd41655, 4294967295;
	add.s64 	%rd41661, %rd41660, %rd41658;
	add.s64 	%rd41662, %rd41661, %rd41659;
	shr.u64 	%rd41663, %rd41662, 32;
	add.s64 	%rd41664, %rd41663, %rd41657;
	mul.wide.u32 	%rd41665, %r7327, %r7319;
	shr.u64 	%rd41666, %rd41665, 32;
	and.b64  	%rd41667, %rd41610, 4294967295;
	and.b64  	%rd41668, %rd41665, 4294967295;
	and.b64  	%rd41669, %rd41664, 4294967295;
	add.s64 	%rd41670, %rd41669, %rd41667;
	add.s64 	%rd41671, %rd41670, %rd41668;
	shr.u64 	%rd41672, %rd41671, 32;
	add.s64 	%rd41673, %rd41672, %rd41666;
	mul.wide.u32 	%rd41674, %r7328, %r7319;
	shr.u64 	%rd41675, %rd41674, 32;
	and.b64  	%rd41676, %rd41619, 4294967295;
	and.b64  	%rd41677, %rd41674, 4294967295;
	and.b64  	%rd41678, %rd41673, 4294967295;
	add.s64 	%rd41679, %rd41678, %rd41676;
	add.s64 	%rd41680, %rd41679, %rd41677;
	shr.u64 	%rd41681, %rd41680, 32;
	add.s64 	%rd41682, %rd41681, %rd41675;
	mul.wide.u32 	%rd41683, %r7329, %r7319;
	shr.u64 	%rd41684, %rd41683, 32;
	and.b64  	%rd41685, %rd41622, 4294967295;
	and.b64  	%rd41686, %rd41683, 4294967295;
	and.b64  	%rd41687, %rd41682, 4294967295;
	add.s64 	%rd41688, %rd41687, %rd41685;
	add.s64 	%rd41689, %rd41688, %rd41686;
	shr.u64 	%rd41690, %rd41689, 32;
	add.s64 	%rd41691, %rd41690, %rd41684;
	mul.lo.s32 	%r5896, %r22, %r5895;
	mul.wide.u32 	%rd41692, %r6, %r5896;
	shr.u64 	%rd41693, %rd41692, 32;
	and.b64  	%rd41694, %rd41627, 4294967295;
	and.b64  	%rd41695, %rd41692, 4294967295;
	add.s64 	%rd41696, %rd41695, %rd41694;
	shr.u64 	%rd41697, %rd41696, 32;
	add.s64 	%rd41698, %rd41697, %rd41693;
	mul.wide.u32 	%rd41699, %r7, %r5896;
	shr.u64 	%rd41700, %rd41699, 32;
	and.b64  	%rd41701, %rd41635, 4294967295;
	and.b64  	%rd41702, %rd41699, 4294967295;
	and.b64  	%rd41703, %rd41698, 4294967295;
	add.s64 	%rd41704, %rd41703, %rd41701;
	add.s64 	%rd41705, %rd41704, %rd41702;
	shr.u64 	%rd41706, %rd41705, 32;
	add.s64 	%rd41707, %rd41706, %rd41700;
	mul.wide.u32 	%rd41708, %r8, %r5896;
	shr.u64 	%rd41709, %rd41708, 32;
	and.b64  	%rd41710, %rd41644, 4294967295;
	and.b64  	%rd41711, %rd41708, 4294967295;
	and.b64  	%rd41712, %rd41707, 4294967295;
	add.s64 	%rd41713, %rd41712, %rd41710;
	add.s64 	%rd41714, %rd41713, %rd41711;
	shr.u64 	%rd41715, %rd41714, 32;
	add.s64 	%rd41716, %rd41715, %rd41709;
	mul.wide.u32 	%rd41717, %r9, %r5896;
	shr.u64 	%rd41718, %rd41717, 32;
	and.b64  	%rd41719, %rd41653, 4294967295;
	and.b64  	%rd41720, %rd41717, 4294967295;
	and.b64  	%rd41721, %rd41716, 4294967295;
	add.s64 	%rd41722, %rd41721, %rd41719;
	add.s64 	%rd41723, %rd41722, %rd41720;
	shr.u64 	%rd41724, %rd41723, 32;
	add.s64 	%rd41725, %rd41724, %rd41718;
	mul.wide.u32 	%rd41726, %r10, %r5896;
	shr.u64 	%rd41727, %rd41726, 32;
	and.b64  	%rd41728, %rd41662, 4294967295;
	and.b64  	%rd41729, %rd41726, 4294967295;
	and.b64  	%rd41730, %rd41725, 4294967295;
	add.s64 	%rd41731, %rd41730, %rd41728;
	add.s64 	%rd41732, %rd41731, %rd41729;
	shr.u64 	%rd41733, %rd41732, 32;
	add.s64 	%rd41734, %rd41733, %rd41727;
	mul.wide.u32 	%rd41735, %r11, %r5896;
	shr.u64 	%rd41736, %rd41735, 32;
	and.b64  	%rd41737, %rd41671, 4294967295;
	and.b64  	%rd41738, %rd41735, 4294967295;
	and.b64  	%rd41739, %rd41734, 4294967295;
	add.s64 	%rd41740, %rd41739, %rd41737;
	add.s64 	%rd41741, %rd41740, %rd41738;
	shr.u64 	%rd41742, %rd41741, 32;
	add.s64 	%rd41743, %rd41742, %rd41736;
	mul.wide.u32 	%rd41744, %r12, %r5896;
	shr.u64 	%rd41745, %rd41744, 32;
	and.b64  	%rd41746, %rd41680, 4294967295;
	and.b64  	%rd41747, %rd41744, 4294967295;
	and.b64  	%rd41748, %rd41743, 4294967295;
	add.s64 	%rd41749, %rd41748, %rd41746;
	add.s64 	%rd41750, %rd41749, %rd41747;
	shr.u64 	%rd41751, %rd41750, 32;
	add.s64 	%rd41752, %rd41751, %rd41745;
	mul.wide.u32 	%rd41753, %r13, %r5896;
	shr.u64 	%rd41754, %rd41753, 32;
	and.b64  	%rd41755, %rd41689, 4294967295;
	and.b64  	%rd41756, %rd41753, 4294967295;
	and.b64  	%rd41757, %rd41752, 4294967295;
	add.s64 	%rd41758, %rd41757, %rd41755;
	add.s64 	%rd41759, %rd41758, %rd41756;
	shr.u64 	%rd41760, %rd41759, 32;
	add.s64 	%rd41761, %rd41760, %rd41754;
	add.s64 	%rd41762, %rd41691, %rd41761;
	mul.wide.u32 	%rd41763, %r7322, %r7320;
	shr.u64 	%rd41764, %rd41763, 32;
	and.b64  	%rd41765, %rd41705, 4294967295;
	and.b64  	%rd41766, %rd41763, 4294967295;
	add.s64 	%rd41767, %rd41766, %rd41765;
	cvt.u32.u64 	%r5897, %rd41767;
	shr.u64 	%rd41768, %rd41767, 32;
	add.s64 	%rd41769, %rd41768, %rd41764;
	mul.wide.u32 	%rd41770, %r7323, %r7320;
	shr.u64 	%rd41771, %rd41770, 32;
	and.b64  	%rd41772, %rd41714, 4294967295;
	and.b64  	%rd41773, %rd41770, 4294967295;
	add.s64 	%rd41774, %rd41769, %rd41772;
	add.s64 	%rd41775, %rd41774, %rd41773;
	shr.u64 	%rd41776, %rd41775, 32;
	add.s64 	%rd41777, %rd41776, %rd41771;
	mul.wide.u32 	%rd41778, %r7324, %r7320;
	shr.u64 	%rd41779, %rd41778, 32;
	and.b64  	%rd41780, %rd41723, 4294967295;
	and.b64  	%rd41781, %rd41778, 4294967295;
	and.b64  	%rd41782, %rd41777, 4294967295;
	add.s64 	%rd41783, %rd41782, %rd41780;
	add.s64 	%rd41784, %rd41783, %rd41781;
	shr.u64 	%rd41785, %rd41784, 32;
	add.s64 	%rd41786, %rd41785, %rd41779;
	mul.wide.u32 	%rd41787, %r7325, %r7320;
	shr.u64 	%rd41788, %rd41787, 32;
	and.b64  	%rd41789, %rd41732, 4294967295;
	and.b64  	%rd41790, %rd41787, 4294967295;
	and.b64  	%rd41791, %rd41786, 4294967295;
	add.s64 	%rd41792, %rd41791, %rd41789;
	add.s64 	%rd41793, %rd41792, %rd41790;
	shr.u64 	%rd41794, %rd41793, 32;
	add.s64 	%rd41795, %rd41794, %rd41788;
	mul.wide.u32 	%rd41796, %r7326, %r7320;
	shr.u64 	%rd41797, %rd41796, 32;
	and.b64  	%rd41798, %rd41741, 4294967295;
	and.b64  	%rd41799, %rd41796, 4294967295;
	and.b64  	%rd41800, %rd41795, 4294967295;
	add.s64 	%rd41801, %rd41800, %rd41798;
	add.s64 	%rd41802, %rd41801, %rd41799;
	shr.u64 	%rd41803, %rd41802, 32;
	add.s64 	%rd41804, %rd41803, %rd41797;
	mul.wide.u32 	%rd41805, %r7327, %r7320;
	shr.u64 	%rd41806, %rd41805, 32;
	and.b64  	%rd41807, %rd41750, 4294967295;
	and.b64  	%rd41808, %rd41805, 4294967295;
	and.b64  	%rd41809, %rd41804, 4294967295;
	add.s64 	%rd41810, %rd41809, %rd41807;
	add.s64 	%rd41811, %rd41810, %rd41808;
	shr.u64 	%rd41812, %rd41811, 32;
	add.s64 	%rd41813, %rd41812, %rd41806;
	mul.wide.u32 	%rd41814, %r7328, %r7320;
	shr.u64 	%rd41815, %rd41814, 32;
	and.b64  	%rd41816, %rd41759, 4294967295;
	and.b64  	%rd41817, %rd41814, 4294967295;
	and.b64  	%rd41818, %rd41813, 4294967295;
	add.s64 	%rd41819, %rd41818, %rd41816;
	add.s64 	%rd41820, %rd41819, %rd41817;
	shr.u64 	%rd41821, %rd41820, 32;
	add.s64 	%rd41822, %rd41821, %rd41815;
	mul.wide.u32 	%rd41823, %r7329, %r7320;
	shr.u64 	%rd41824, %rd41823, 32;
	and.b64  	%rd41825, %rd41762, 4294967295;
	and.b64  	%rd41826, %rd41823, 4294967295;
	and.b64  	%rd41827, %rd41822, 4294967295;
	add.s64 	%rd41828, %rd41827, %rd41825;
	add.s64 	%rd41829, %rd41828, %rd41826;
	shr.u64 	%rd41830, %rd41829, 32;
	add.s64 	%rd41831, %rd41830, %rd41824;
	mul.lo.s32 	%r5898, %r22, %r5897;
	mul.wide.u32 	%rd41832, %r6, %r5898;
	shr.u64 	%rd41833, %rd41832, 32;
	and.b64  	%rd41834, %rd41767, 4294967295;
	and.b64  	%rd41835, %rd41832, 4294967295;
	add.s64 	%rd41836, %rd41835, %rd41834;
	shr.u64 	%rd41837, %rd41836, 32;
	add.s64 	%rd41838, %rd41837, %rd41833;
	mul.wide.u32 	%rd41839, %r7, %r5898;
	shr.u64 	%rd41840, %rd41839, 32;
	and.b64  	%rd41841, %rd41775, 4294967295;
	and.b64  	%rd41842, %rd41839, 4294967295;
	and.b64  	%rd41843, %rd41838, 4294967295;
	add.s64 	%rd41844, %rd41843, %rd41841;
	add.s64 	%rd41845, %rd41844, %rd41842;
	shr.u64 	%rd41846, %rd41845, 32;
	add.s64 	%rd41847, %rd41846, %rd41840;
	mul.wide.u32 	%rd41848, %r8, %r5898;
	shr.u64 	%rd41849, %rd41848, 32;
	and.b64  	%rd41850, %rd41784, 4294967295;
	and.b64  	%rd41851, %rd41848, 4294967295;
	and.b64  	%rd41852, %rd41847, 4294967295;
	add.s64 	%rd41853, %rd41852, %rd41850;
	add.s64 	%rd41854, %rd41853, %rd41851;
	shr.u64 	%rd41855, %rd41854, 32;
	add.s64 	%rd41856, %rd41855, %rd41849;
	mul.wide.u32 	%rd41857, %r9, %r5898;
	shr.u64 	%rd41858, %rd41857, 32;
	and.b64  	%rd41859, %rd41793, 4294967295;
	and.b64  	%rd41860, %rd41857, 4294967295;
	and.b64  	%rd41861, %rd41856, 4294967295;
	add.s64 	%rd41862, %rd41861, %rd41859;
	add.s64 	%rd41863, %rd41862, %rd41860;
	shr.u64 	%rd41864, %rd41863, 32;
	add.s64 	%rd41865, %rd41864, %rd41858;
	mul.wide.u32 	%rd41866, %r10, %r5898;
	shr.u64 	%rd41867, %rd41866, 32;
	and.b64  	%rd41868, %rd41802, 4294967295;
	and.b64  	%rd41869, %rd41866, 4294967295;
	and.b64  	%rd41870, %rd41865, 4294967295;
	add.s64 	%rd41871, %rd41870, %rd41868;
	add.s64 	%rd41872, %rd41871, %rd41869;
	shr.u64 	%rd41873, %rd41872, 32;
	add.s64 	%rd41874, %rd41873, %rd41867;
	mul.wide.u32 	%rd41875, %r11, %r5898;
	shr.u64 	%rd41876, %rd41875, 32;
	and.b64  	%rd41877, %rd41811, 4294967295;
	and.b64  	%rd41878, %rd41875, 4294967295;
	and.b64  	%rd41879, %rd41874, 4294967295;
	add.s64 	%rd41880, %rd41879, %rd41877;
	add.s64 	%rd41881, %rd41880, %rd41878;
	shr.u64 	%rd41882, %rd41881, 32;
	add.s64 	%rd41883, %rd41882, %rd41876;
	mul.wide.u32 	%rd41884, %r12, %r5898;
	shr.u64 	%rd41885, %rd41884, 32;
	and.b64  	%rd41886, %rd41820, 4294967295;
	and.b64  	%rd41887, %rd41884, 4294967295;
	and.b64  	%rd41888, %rd41883, 4294967295;
	add.s64 	%rd41889, %rd41888, %rd41886;
	add.s64 	%rd41890, %rd41889, %rd41887;
	shr.u64 	%rd41891, %rd41890, 32;
	add.s64 	%rd41892, %rd41891, %rd41885;
	mul.wide.u32 	%rd41893, %r13, %r5898;
	shr.u64 	%rd41894, %rd41893, 32;
	and.b64  	%rd41895, %rd41829, 4294967295;
	and.b64  	%rd41896, %rd41893, 4294967295;
	and.b64  	%rd41897, %rd41892, 4294967295;
	add.s64 	%rd41898, %rd41897, %rd41895;
	add.s64 	%rd41899, %rd41898, %rd41896;
	shr.u64 	%rd41900, %rd41899, 32;
	add.s64 	%rd41901, %rd41900, %rd41894;
	add.s64 	%rd41902, %rd41831, %rd41901;
	mul.wide.u32 	%rd41903, %r7322, %r7321;
	shr.u64 	%rd41904, %rd41903, 32;
	and.b64  	%rd41905, %rd41845, 4294967295;
	and.b64  	%rd41906, %rd41903, 4294967295;
	add.s64 	%rd41907, %rd41906, %rd41905;
	cvt.u32.u64 	%r5899, %rd41907;
	shr.u64 	%rd41908, %rd41907, 32;
	add.s64 	%rd41909, %rd41908, %rd41904;
	mul.wide.u32 	%rd41910, %r7323, %r7321;
	shr.u64 	%rd41911, %rd41910, 32;
	and.b64  	%rd41912, %rd41854, 4294967295;
	and.b64  	%rd41913, %rd41910, 4294967295;
	add.s64 	%rd41914, %rd41909, %rd41912;
	add.s64 	%rd41915, %rd41914, %rd41913;
	shr.u64 	%rd41916, %rd41915, 32;
	add.s64 	%rd41917, %rd41916, %rd41911;
	mul.wide.u32 	%rd41918, %r7324, %r7321;
	shr.u64 	%rd41919, %rd41918, 32;
	and.b64  	%rd41920, %rd41863, 4294967295;
	and.b64  	%rd41921, %rd41918, 4294967295;
	and.b64  	%rd41922, %rd41917, 4294967295;
	add.s64 	%rd41923, %rd41922, %rd41920;
	add.s64 	%rd41924, %rd41923, %rd41921;
	shr.u64 	%rd41925, %rd41924, 32;
	add.s64 	%rd41926, %rd41925, %rd41919;
	mul.wide.u32 	%rd41927, %r7325, %r7321;
	shr.u64 	%rd41928, %rd41927, 32;
	and.b64  	%rd41929, %rd41872, 4294967295;
	and.b64  	%rd41930, %rd41927, 4294967295;
	and.b64  	%rd41931, %rd41926, 4294967295;
	add.s64 	%rd41932, %rd41931, %rd41929;
	add.s64 	%rd41933, %rd41932, %rd41930;
	shr.u64 	%rd41934, %rd41933, 32;
	add.s64 	%rd41935, %rd41934, %rd41928;
	mul.wide.u32 	%rd41936, %r7326, %r7321;
	shr.u64 	%rd41937, %rd41936, 32;
	and.b64  	%rd41938, %rd41881, 4294967295;
	and.b64  	%rd41939, %rd41936, 4294967295;
	and.b64  	%rd41940, %rd41935, 4294967295;
	add.s64 	%rd41941, %rd41940, %rd41938;
	add.s64 	%rd41942, %rd41941, %rd41939;
	shr.u64 	%rd41943, %rd41942, 32;
	add.s64 	%rd41944, %rd41943, %rd41937;
	mul.wide.u32 	%rd41945, %r7327, %r7321;
	shr.u64 	%rd41946, %rd41945, 32;
	and.b64  	%rd41947, %rd41890, 4294967295;
	and.b64  	%rd41948, %rd41945, 4294967295;
	and.b64  	%rd41949, %rd41944, 4294967295;
	add.s64 	%rd41950, %rd41949, %rd41947;
	add.s64 	%rd41951, %rd41950, %rd41948;
	shr.u64 	%rd41952, %rd41951, 32;
	add.s64 	%rd41953, %rd41952, %rd41946;
	mul.wide.u32 	%rd41954, %r7328, %r7321;
	shr.u64 	%rd41955, %rd41954, 32;
	and.b64  	%rd41956, %rd41899, 4294967295;
	and.b64  	%rd41957, %rd41954, 4294967295;
	and.b64  	%rd41958, %rd41953, 4294967295;
	add.s64 	%rd41959, %rd41958, %rd41956;
	add.s64 	%rd41960, %rd41959, %rd41957;
	shr.u64 	%rd41961, %rd41960, 32;
	add.s64 	%rd41962, %rd41961, %rd41955;
	mul.wide.u32 	%rd41963, %r7329, %r7321;
	{ .reg .b32 tmp; mov.b64 {tmp, %r5900}, %rd41963; }
	and.b64  	%rd41964, %rd41902, 4294967295;
	and.b64  	%rd41965, %rd41963, 4294967295;
	and.b64  	%rd41966, %rd41962, 4294967295;
	add.s64 	%rd41967, %rd41966, %rd41964;
	add.s64 	%rd41968, %rd41967, %rd41965;
	{ .reg .b32 tmp; mov.b64 {tmp, %r5901}, %rd41968; }
	add.s32 	%r5902, %r5901, %r5900;
	mul.lo.s32 	%r5903, %r22, %r5899;
	mul.wide.u32 	%rd41969, %r6, %r5903;
	shr.u64 	%rd41970, %rd41969, 32;
	and.b64  	%rd41971, %rd41907, 4294967295;
	and.b64  	%rd41972, %rd41969, 4294967295;
	add.s64 	%rd41973, %rd41972, %rd41971;
	shr.u64 	%rd41974, %rd41973, 32;
	add.s64 	%rd41975, %rd41974, %rd41970;
	mul.wide.u32 	%rd41976, %r7, %r5903;
	shr.u64 	%rd41977, %rd41976, 32;
	and.b64  	%rd41978, %rd41915, 4294967295;
	and.b64  	%rd41979, %rd41976, 4294967295;
	and.b64  	%rd41980, %rd41975, 4294967295;
	add.s64 	%rd41981, %rd41980, %rd41978;
	add.s64 	%rd41982, %rd41981, %rd41979;
	cvt.u32.u64 	%r2541, %rd41982;
	shr.u64 	%rd41983, %rd41982, 32;
	add.s64 	%rd41984, %rd41983, %rd41977;
	mul.wide.u32 	%rd41985, %r8, %r5903;
	shr.u64 	%rd41986, %rd41985, 32;
	and.b64  	%rd41987, %rd41924, 4294967295;
	and.b64  	%rd41988, %rd41985, 4294967295;
	and.b64  	%rd41989, %rd41984, 4294967295;
	add.s64 	%rd41990, %rd41989, %rd41987;
	add.s64 	%rd41991, %rd41990, %rd41988;
	cvt.u32.u64 	%r2542, %rd41991;
	shr.u64 	%rd41992, %rd41991, 32;
	add.s64 	%rd41993, %rd41992, %rd41986;
	mul.wide.u32 	%rd41994, %r9, %r5903;
	shr.u64 	%rd41995, %rd41994, 32;
	and.b64  	%rd41996, %rd41933, 4294967295;
	and.b64  	%rd41997, %rd41994, 4294967295;
	and.b64  	%rd41998, %rd41993, 4294967295;
	add.s64 	%rd41999, %rd41998, %rd41996;
	add.s64 	%rd42000, %rd41999, %rd41997;
	cvt.u32.u64 	%r2543, %rd42000;
	shr.u64 	%rd42001, %rd42000, 32;
	add.s64 	%rd42002, %rd42001, %rd41995;
	mul.wide.u32 	%rd42003, %r10, %r5903;
	shr.u64 	%rd42004, %rd42003, 32;
	and.b64  	%rd42005, %rd41942, 4294967295;
	and.b64  	%rd42006, %rd42003, 4294967295;
	and.b64  	%rd42007, %rd42002, 4294967295;
	add.s64 	%rd42008, %rd42007, %rd42005;
	add.s64 	%rd42009, %rd42008, %rd42006;
	cvt.u32.u64 	%r2544, %rd42009;
	shr.u64 	%rd42010, %rd42009, 32;
	add.s64 	%rd42011, %rd42010, %rd42004;
	mul.wide.u32 	%rd42012, %r11, %r5903;
	shr.u64 	%rd42013, %rd42012, 32;
	and.b64  	%rd42014, %rd41951, 4294967295;
	and.b64  	%rd42015, %rd42012, 4294967295;
	and.b64  	%rd42016, %rd42011, 4294967295;
	add.s64 	%rd42017, %rd42016, %rd42014;
	add.s64 	%rd42018, %rd42017, %rd42015;
	cvt.u32.u64 	%r2545, %rd42018;
	shr.u64 	%rd42019, %rd42018, 32;
	add.s64 	%rd42020, %rd42019, %rd42013;
	mul.wide.u32 	%rd42021, %r12, %r5903;
	shr.u64 	%rd42022, %rd42021, 32;
	and.b64  	%rd42023, %rd41960, 4294967295;
	and.b64  	%rd42024, %rd42021, 4294967295;
	and.b64  	%rd42025, %rd42020, 4294967295;
	add.s64 	%rd42026, %rd42025, %rd42023;
	add.s64 	%rd42027, %rd42026, %rd42024;
	cvt.u32.u64 	%r2546, %rd42027;
	shr.u64 	%rd42028, %rd42027, 32;
	add.s64 	%rd42029, %rd42028, %rd42022;
	mul.wide.u32 	%rd42030, %r13, %r5903;
	{ .reg .b32 tmp; mov.b64 {tmp, %r5904}, %rd42030; }
	and.b64  	%rd42031, %rd41968, 4294967295;
	and.b64  	%rd42032, %rd42030, 4294967295;
	and.b64  	%rd42033, %rd42029, 4294967295;
	add.s64 	%rd42034, %rd42033, %rd42031;
	add.s64 	%rd42035, %rd42034, %rd42032;
	cvt.u32.u64 	%r2547, %rd42035;
	{ .reg .b32 tmp; mov.b64 {tmp, %r5905}, %rd42035; }
	add.s32 	%r5906, %r5905, %r5904;
	add.s32 	%r7369, %r5902, %r5906;
	setp.lt.u32 	%p4138, %r7369, %r13;
	mov.u32 	%r7362, %r2541;
	mov.u32 	%r7363, %r2542;
	mov.u32 	%r7364, %r2543;
	mov.u32 	%r7365, %r2544;
	mov.u32 	%r7366, %r2545;
	mov.u32 	%r7367, %r2546;
	mov.u32 	%r7368, %r2547;
	@%p4138 bra 	$L__BB0_1193;
	setp.gt.u32 	%p4139, %r7369, %r13;
	@%p4139 bra 	$L__BB0_1192;
	setp.gt.u32 	%p4140, %r12, %r2547;
	mov.u32 	%r7362, %r2541;
	mov.u32 	%r7363, %r2542;
	mov.u32 	%r7364, %r2543;
	mov.u32 	%r7365, %r2544;
	mov.u32 	%r7366, %r2545;
	mov.u32 	%r7367, %r2546;
	mov.u32 	%r7368, %r2547;
	@%p4140 bra 	$L__BB0_1193;
	setp.lt.u32 	%p4141, %r12, %r2547;
	@%p4141 bra 	$L__BB0_1192;
	setp.gt.u32 	%p4142, %r11, %r2546;
	mov.u32 	%r7362, %r2541;
	mov.u32 	%r7363, %r2542;
	mov.u32 	%r7364, %r2543;
	mov.u32 	%r7365, %r2544;
	mov.u32 	%r7366, %r2545;
	mov.u32 	%r7367, %r2546;
	mov.u32 	%r7368, %r2547;
	@%p4142 bra 	$L__BB0_1193;
	setp.lt.u32 	%p4143, %r11, %r2546;
	@%p4143 bra 	$L__BB0_1192;
	setp.gt.u32 	%p4144, %r10, %r2545;
	mov.u32 	%r7362, %r2541;
	mov.u32 	%r7363, %r2542;
	mov.u32 	%r7364, %r2543;
	mov.u32 	%r7365, %r2544;
	mov.u32 	%r7366, %r2545;
	mov.u32 	%r7367, %r2546;
	mov.u32 	%r7368, %r2547;
	@%p4144 bra 	$L__BB0_1193;
	setp.lt.u32 	%p4145, %r10, %r2545;
	@%p4145 bra 	$L__BB0_1192;
	setp.gt.u32 	%p4146, %r9, %r2544;
	mov.u32 	%r7362, %r2541;
	mov.u32 	%r7363, %r2542;
	mov.u32 	%r7364, %r2543;
	mov.u32 	%r7365, %r2544;
	mov.u32 	%r7366, %r2545;
	mov.u32 	%r7367, %r2546;
	mov.u32 	%r7368, %r2547;
	@%p4146 bra 	$L__BB0_1193;
	setp.lt.u32 	%p4147, %r9, %r2544;
	@%p4147 bra 	$L__BB0_1192;
	setp.gt.u32 	%p4148, %r8, %r2543;
	mov.u32 	%r7362, %r2541;
	mov.u32 	%r7363, %r2542;
	mov.u32 	%r7364, %r2543;
	mov.u32 	%r7365, %r2544;
	mov.u32 	%r7366, %r2545;
	mov.u32 	%r7367, %r2546;
	mov.u32 	%r7368, %r2547;
	@%p4148 bra 	$L__BB0_1193;
	setp.lt.u32 	%p4149, %r8, %r2543;
	@%p4149 bra 	$L__BB0_1192;
	setp.gt.u32 	%p4150, %r7, %r2542;
	mov.u32 	%r7362, %r2541;
	mov.u32 	%r7363, %r2542;
	mov.u32 	%r7364, %r2543;
	mov.u32 	%r7365, %r2544;
	mov.u32 	%r7366, %r2545;
	mov.u32 	%r7367, %r2546;
	mov.u32 	%r7368, %r2547;
	@%p4150 bra 	$L__BB0_1193;
	setp.ge.u32 	%p4151, %r7, %r2542;
	setp.gt.u32 	%p4152, %r6, %r2541;
	and.pred  	%p4153, %p4151, %p4152;
	mov.u32 	%r7362, %r2541;
	mov.u32 	%r7363, %r2542;
	mov.u32 	%r7364, %r2543;
	mov.u32 	%r7365, %r2544;
	mov.u32 	%r7366, %r2545;
	mov.u32 	%r7367, %r2546;
	mov.u32 	%r7368, %r2547;
	@%p4153 bra 	$L__BB0_1193;
$L__BB0_1192:
	sub.s32 	%r7362, %r2541, %r6;
	setp.lt.u32 	%p4154, %r2541, %r6;
	selp.u32 	%r5907, 1, 0, %p4154;
	add.s32 	%r5908, %r7, %r5907;
	sub.s32 	%r7363, %r2542, %r5908;
	setp.gt.u32 	%p4155, %r7, %r2542;
	setp.eq.s32 	%p4156, %r7, %r2542;
	and.pred  	%p4157, %p4156, %p4154;
	or.pred  	%p4158, %p4155, %p4157;
	selp.u32 	%r5909, 1, 0, %p4158;
	add.s32 	%r5910, %r8, %r5909;
	sub.s32 	%r7364, %r2543, %r5910;
	setp.gt.u32 	%p4159, %r8, %r2543;
	setp.eq.s32 	%p4160, %r8, %r2543;
	and.pred  	%p4161, %p4160, %p4158;
	or.pred  	%p4162, %p4159, %p4161;
	selp.u32 	%r5911, 1, 0, %p4162;
	add.s32 	%r5912, %r9, %r5911;
	sub.s32 	%r7365, %r2544, %r5912;
	setp.gt.u32 	%p4163, %r9, %r2544;
	setp.eq.s32 	%p4164, %r9, %r2544;
	and.pred  	%p4165, %p4164, %p4162;
	or.pred  	%p4166, %p4163, %p4165;
	selp.u32 	%r5913, 1, 0, %p4166;
	add.s32 	%r5914, %r10, %r5913;
	sub.s32 	%r7366, %r2545, %r5914;
	setp.gt.u32 	%p4167, %r10, %r2545;
	setp.eq.s32 	%p4168, %r10, %r2545;
	and.pred  	%p4169, %p4168, %p4166;
	or.pred  	%p4170, %p4167, %p4169;
	selp.u32 	%r5915, 1, 0, %p4170;
	add.s32 	%r5916, %r11, %r5915;
	sub.s32 	%r7367, %r2546, %r5916;
	setp.gt.u32 	%p4171, %r11, %r2546;
	setp.eq.s32 	%p4172, %r11, %r2546;
	and.pred  	%p4173, %p4172, %p4170;
	or.pred  	%p4174, %p4171, %p4173;
	selp.u32 	%r5917, 1, 0, %p4174;
	add.s32 	%r5918, %r12, %r5917;
	sub.s32 	%r7368, %r2547, %r5918;
	setp.gt.u32 	%p4175, %r12, %r2547;
	setp.eq.s32 	%p4176, %r12, %r2547;
	and.pred  	%p4177, %p4176, %p4174;
	or.pred  	%p4178, %p4175, %p4177;
	selp.u32 	%r5919, 1, 0, %p4178;
	add.s32 	%r5920, %r13, %r5919;
	sub.s32 	%r7369, %r7369, %r5920;
$L__BB0_1193:
	mul.wide.u32 	%rd42036, %r7108, %r7330;
	shr.u64 	%rd42037, %rd42036, 32;
	cvt.u32.u64 	%r5921, %rd42036;
	mul.wide.u32 	%rd42038, %r7107, %r7330;
	shr.u64 	%rd42039, %rd42038, 32;
	and.b64  	%rd42040, %rd42038, 4294967295;
	add.s64 	%rd42041, %rd42037, %rd42040;
	shr.u64 	%rd42042, %rd42041, 32;
	add.s64 	%rd42043, %rd42042, %rd42039;
	mul.wide.u32 	%rd42044, %r7106, %r7330;
	shr.u64 	%rd42045, %rd42044, 32;
	and.b64  	%rd42046, %rd42044, 4294967295;
	and.b64  	%rd42047, %rd42043, 4294967295;
	add.s64 	%rd42048, %rd42047, %rd42046;
	shr.u64 	%rd42049, %rd42048, 32;
	add.s64 	%rd42050, %rd42049, %rd42045;
	mul.wide.u32 	%rd42051, %r7105, %r7330;
	shr.u64 	%rd42052, %rd42051, 32;
	and.b64  	%rd42053, %rd42051, 4294967295;
	and.b64  	%rd42054, %rd42050, 4294967295;
	add.s64 	%rd42055, %rd42054, %rd42053;
	shr.u64 	%rd42056, %rd42055, 32;
	add.s64 	%rd42057, %rd42056, %rd42052;
	mul.wide.u32 	%rd42058, %r7104, %r7330;
	shr.u64 	%rd42059, %rd42058, 32;
	and.b64  	%rd42060, %rd42058, 4294967295;
	and.b64  	%rd42061, %rd42057, 4294967295;
	add.s64 	%rd42062, %rd42061, %rd42060;
	shr.u64 	%rd42063, %rd42062, 32;
	add.s64 	%rd42064, %rd42063, %rd42059;
	mul.wide.u32 	%rd42065, %r7103, %r7330;
	shr.u64 	%rd42066, %rd42065, 32;
	and.b64  	%rd42067, %rd42065, 4294967295;
	and.b64  	%rd42068, %rd42064, 4294967295;
	add.s64 	%rd42069, %rd42068, %rd42067;
	shr.u64 	%rd42070, %rd42069, 32;
	add.s64 	%rd42071, %rd42070, %rd42066;
	mul.wide.u32 	%rd42072, %r7102, %r7330;
	shr.u64 	%rd42073, %rd42072, 32;
	and.b64  	%rd42074, %rd42072, 4294967295;
	and.b64  	%rd42075, %rd42071, 4294967295;
	add.s64 	%rd42076, %rd42075, %rd42074;
	shr.u64 	%rd42077, %rd42076, 32;
	add.s64 	%rd42078, %rd42077, %rd42073;
	mul.wide.u32 	%rd42079, %r7101, %r7330;
	shr.u64 	%rd42080, %rd42079, 32;
	and.b64  	%rd42081, %rd42079, 4294967295;
	and.b64  	%rd42082, %rd42078, 4294967295;
	add.s64 	%rd42083, %rd42082, %rd42081;
	shr.u64 	%rd42084, %rd42083, 32;
	add.s64 	%rd42085, %rd42084, %rd42080;
	mul.lo.s32 	%r5922, %r22, %r5921;
	mul.wide.u32 	%rd42086, %r6, %r5922;
	shr.u64 	%rd42087, %rd42086, 32;
	and.b64  	%rd42088, %rd42036, 4294967295;
	and.b64  	%rd42089, %rd42086, 4294967295;
	add.s64 	%rd42090, %rd42089, %rd42088;
	shr.u64 	%rd42091, %rd42090, 32;
	add.s64 	%rd42092, %rd42091, %rd42087;
	mul.wide.u32 	%rd42093, %r7, %r5922;
	shr.u64 	%rd42094, %rd42093, 32;
	and.b64  	%rd42095, %rd42041, 4294967295;
	and.b64  	%rd42096, %rd42093, 4294967295;
	and.b64  	%rd42097, %rd42092, 4294967295;
	add.s64 	%rd42098, %rd42097, %rd42095;
	add.s64 	%rd42099, %rd42098, %rd42096;
	shr.u64 	%rd42100, %rd42099, 32;
	add.s64 	%rd42101, %rd42100, %rd42094;
	mul.wide.u32 	%rd42102, %r8, %r5922;
	shr.u64 	%rd42103, %rd42102, 32;
	and.b64  	%rd42104, %rd42048, 4294967295;
	and.b64  	%rd42105, %rd42102, 4294967295;
	and.b64  	%rd42106, %rd42101, 4294967295;
	add.s64 	%rd42107, %rd42106, %rd42104;
	add.s64 	%rd42108, %rd42107, %rd42105;
	shr.u64 	%rd42109, %rd42108, 32;
	add.s64 	%rd42110, %rd42109, %rd42103;
	mul.wide.u32 	%rd42111, %r9, %r5922;
	shr.u64 	%rd42112, %rd42111, 32;
	and.b64  	%rd42113, %rd42055, 4294967295;
	and.b64  	%rd42114, %rd42111, 4294967295;
	and.b64  	%rd42115, %rd42110, 4294967295;
	add.s64 	%rd42116, %rd42115, %rd42113;
	add.s64 	%rd42117, %rd42116, %rd42114;
	shr.u64 	%rd42118, %rd42117, 32;
	add.s64 	%rd42119, %rd42118, %rd42112;
	mul.wide.u32 	%rd42120, %r10, %r5922;
	shr.u64 	%rd42121, %rd42120, 32;
	and.b64  	%rd42122, %rd42062, 4294967295;
	and.b64  	%rd42123, %rd42120, 4294967295;
	and.b64  	%rd42124, %rd42119, 4294967295;
	add.s64 	%rd42125, %rd42124, %rd42122;
	add.s64 	%rd42126, %rd42125, %rd42123;
	shr.u64 	%rd42127, %rd42126, 32;
	add.s64 	%rd42128, %rd42127, %rd42121;
	mul.wide.u32 	%rd42129, %r11, %r5922;
	shr.u64 	%rd42130, %rd42129, 32;
	and.b64  	%rd42131, %rd42069, 4294967295;
	and.b64  	%rd42132, %rd42129, 4294967295;
	and.b64  	%rd42133, %rd42128, 4294967295;
	add.s64 	%rd42134, %rd42133, %rd42131;
	add.s64 	%rd42135, %rd42134, %rd42132;
	shr.u64 	%rd42136, %rd42135, 32;
	add.s64 	%rd42137, %rd42136, %rd42130;
	mul.wide.u32 	%rd42138, %r12, %r5922;
	shr.u64 	%rd42139, %rd42138, 32;
	and.b64  	%rd42140, %rd42076, 4294967295;
	and.b64  	%rd42141, %rd42138, 4294967295;
	and.b64  	%rd42142, %rd42137, 4294967295;
	add.s64 	%rd42143, %rd42142, %rd42140;
	add.s64 	%rd42144, %rd42143, %rd42141;
	shr.u64 	%rd42145, %rd42144, 32;
	add.s64 	%rd42146, %rd42145, %rd42139;
	mul.wide.u32 	%rd42147, %r13, %r5922;
	shr.u64 	%rd42148, %rd42147, 32;
	and.b64  	%rd42149, %rd42083, 4294967295;
	and.b64  	%rd42150, %rd42147, 4294967295;
	and.b64  	%rd42151, %rd42146, 4294967295;
	add.s64 	%rd42152, %rd42151, %rd42149;
	add.s64 	%rd42153, %rd42152, %rd42150;
	shr.u64 	%rd42154, %rd42153, 32;
	add.s64 	%rd42155, %rd42154, %rd42148;
	add.s64 	%rd42156, %rd42085, %rd42155;
	mul.wide.u32 	%rd42157, %r7108, %r7331;
	shr.u64 	%rd42158, %rd42157, 32;
	and.b64  	%rd42159, %rd42099, 4294967295;
	and.b64  	%rd42160, %rd42157, 4294967295;
	add.s64 	%rd42161, %rd42160, %rd42159;
	cvt.u32.u64 	%r5923, %rd42161;
	shr.u64 	%rd42162, %rd42161, 32;
	add.s64 	%rd42163, %rd42162, %rd42158;
	mul.wide.u32 	%rd42164, %r7107, %r7331;
	shr.u64 	%rd42165, %rd42164, 32;
	and.b64  	%rd42166, %rd42108, 4294967295;
	and.b64  	%rd42167, %rd42164, 4294967295;
	and.b64  	%rd42168, %rd42163, 4294967295;
	add.s64 	%rd42169, %rd42168, %rd42166;
	add.s64 	%rd42170, %rd42169, %rd42167;
	shr.u64 	%rd42171, %rd42170, 32;
	add.s64 	%rd42172, %rd42171, %rd42165;
	mul.wide.u32 	%rd42173, %r7106, %r7331;
	shr.u64 	%rd42174, %rd42173, 32;
	and.b64  	%rd42175, %rd42117, 4294967295;
	and.b64  	%rd42176, %rd42173, 4294967295;
	and.b64  	%rd42177, %rd42172, 4294967295;
	add.s64 	%rd42178, %rd42177, %rd42175;
	add.s64 	%rd42179, %rd42178, %rd42176;
	shr.u64 	%rd42180, %rd42179, 32;
	add.s64 	%rd42181, %rd42180, %rd42174;
	mul.wide.u32 	%rd42182, %r7105, %r7331;
	shr.u64 	%rd42183, %rd42182, 32;
	and.b64  	%rd42184, %rd42126, 4294967295;
	and.b64  	%rd42185, %rd42182, 4294967295;
	and.b64  	%rd42186, %rd42181, 4294967295;
	add.s64 	%rd42187, %rd42186, %rd42184;
	add.s64 	%rd42188, %rd42187, %rd42185;
	shr.u64 	%rd42189, %rd42188, 32;
	add.s64 	%rd42190, %rd42189, %rd42183;
	mul.wide.u32 	%rd42191, %r7104, %r7331;
	shr.u64 	%rd42192, %rd42191, 32;
	and.b64  	%rd42193, %rd42135, 4294967295;
	and.b64  	%rd42194, %rd42191, 4294967295;
	and.b64  	%rd42195, %rd42190, 4294967295;
	add.s64 	%rd42196, %rd42195, %rd42193;
	add.s64 	%rd42197, %rd42196, %rd42194;
	shr.u64 	%rd42198, %rd42197, 32;
	add.s64 	%rd42199, %rd42198, %rd42192;
	mul.wide.u32 	%rd42200, %r7103, %r7331;
	shr.u64 	%rd42201, %rd42200, 32;
	and.b64  	%rd42202, %rd42144, 4294967295;
	and.b64  	%rd42203, %rd42200, 4294967295;
	and.b64  	%rd42204, %rd42199, 4294967295;
	add.s64 	%rd42205, %rd42204, %rd42202;
	add.s64 	%rd42206, %rd42205, %rd42203;
	shr.u64 	%rd42207, %rd42206, 32;
	add.s64 	%rd42208, %rd42207, %rd42201;
	mul.wide.u32 	%rd42209, %r7102, %r7331;
	shr.u64 	%rd42210, %rd42209, 32;
	and.b64  	%rd42211, %rd42153, 4294967295;
	and.b64  	%rd42212, %rd42209, 4294967295;
	and.b64  	%rd42213, %rd42208, 4294967295;
	add.s64 	%rd42214, %rd42213, %rd42211;
	add.s64 	%rd42215, %rd42214, %rd42212;
	shr.u64 	%rd42216, %rd42215, 32;
	add.s64 	%rd42217, %rd42216, %rd42210;
	mul.wide.u32 	%rd42218, %r7101, %r7331;
	shr.u64 	%rd42219, %rd42218, 32;
	and.b64  	%rd42220, %rd42156, 4294967295;
	and.b64  	%rd42221, %rd42218, 4294967295;
	and.b64  	%rd42222, %rd42217, 4294967295;
	add.s64 	%rd42223, %rd42222, %rd42220;
	add.s64 	%rd42224, %rd42223, %rd42221;
	shr.u64 	%rd42225, %rd42224, 32;
	add.s64 	%rd42226, %rd42225, %rd42219;
	mul.lo.s32 	%r5924, %r22, %r5923;
	mul.wide.u32 	%rd42227, %r6, %r5924;
	shr.u64 	%rd42228, %rd42227, 32;
	and.b64  	%rd42229, %rd42161, 4294967295;
	and.b64  	%rd42230, %rd42227, 4294967295;
	add.s64 	%rd42231, %rd42230, %rd42229;
	shr.u64 	%rd42232, %rd42231, 32;
	add.s64 	%rd42233, %rd42232, %rd42228;
	mul.wide.u32 	%rd42234, %r7, %r5924;
	shr.u64 	%rd42235, %rd42234, 32;
	and.b64  	%rd42236, %rd42170, 4294967295;
	and.b64  	%rd42237, %rd42234, 4294967295;
	and.b64  	%rd42238, %rd42233, 4294967295;
	add.s64 	%rd42239, %rd42238, %rd42236;
	add.s64 	%rd42240, %rd42239, %rd42237;
	shr.u64 	%rd42241, %rd42240, 32;
	add.s64 	%rd42242, %rd42241, %rd42235;
	mul.wide.u32 	%rd42243, %r8, %r5924;
	shr.u64 	%rd42244, %rd42243, 32;
	and.b64  	%rd42245, %rd42179, 4294967295;
	and.b64  	%rd42246, %rd42243, 4294967295;
	and.b64  	%rd42247, %rd42242, 4294967295;
	add.s64 	%rd42248, %rd42247, %rd42245;
	add.s64 	%rd42249, %rd42248, %rd42246;
	shr.u64 	%rd42250, %rd42249, 32;
	add.s64 	%rd42251, %rd42250, %rd42244;
	mul.wide.u32 	%rd42252, %r9, %r5924;
	shr.u64 	%rd42253, %rd42252, 32;
	and.b64  	%rd42254, %rd42188, 4294967295;
	and.b64  	%rd42255, %rd42252, 4294967295;
	and.b64  	%rd42256, %rd42251, 4294967295;
	add.s64 	%rd42257, %rd42256, %rd42254;
	add.s64 	%rd42258, %rd42257, %rd42255;
	shr.u64 	%rd42259, %rd42258, 32;
	add.s64 	%rd42260, %rd42259, %rd42253;
	mul.wide.u32 	%rd42261, %r10, %r5924;
	shr.u64 	%rd42262, %rd42261, 32;
	and.b64  	%rd42263, %rd42197, 4294967295;
	and.b64  	%rd42264, %rd42261, 4294967295;
	and.b64  	%rd42265, %rd42260, 4294967295;
	add.s64 	%rd42266, %rd42265, %rd42263;
	add.s64 	%rd42267, %rd42266, %rd42264;
	shr.u64 	%rd42268, %rd42267, 32;
	add.s64 	%rd42269, %rd42268, %rd42262;
	mul.wide.u32 	%rd42270, %r11, %r5924;
	shr.u64 	%rd42271, %rd42270, 32;
	and.b64  	%rd42272, %rd42206, 4294967295;
	and.b64  	%rd42273, %rd42270, 4294967295;
	and.b64  	%rd42274, %rd42269, 4294967295;
	add.s64 	%rd42275, %rd42274, %rd42272;
	add.s64 	%rd42276, %rd42275, %rd42273;
	shr.u64 	%rd42277, %rd42276, 32;
	add.s64 	%rd42278, %rd42277, %rd42271;
	mul.wide.u32 	%rd42279, %r12, %r5924;
	shr.u64 	%rd42280, %rd42279, 32;
	and.b64  	%rd42281, %rd42215, 4294967295;
	and.b64  	%rd42282, %rd42279, 4294967295;
	and.b64  	%rd42283, %rd42278, 4294967295;
	add.s64 	%rd42284, %rd42283, %rd42281;
	add.s64 	%rd42285, %rd42284, %rd42282;
	shr.u64 	%rd42286, %rd42285, 32;
	add.s64 	%rd42287, %rd42286, %rd42280;
	mul.wide.u32 	%rd42288, %r13, %r5924;
	shr.u64 	%rd42289, %rd42288, 32;
	and.b64  	%rd42290, %rd42224, 4294967295;
	and.b64  	%rd42291, %rd42288, 4294967295;
	and.b64  	%rd42292, %rd42287, 4294967295;
	add.s64 	%rd42293, %rd42292, %rd42290;
	add.s64 	%rd42294, %rd42293, %rd42291;
	shr.u64 	%rd42295, %rd42294, 32;
	add.s64 	%rd42296, %rd42295, %rd42289;
	add.s64 	%rd42297, %rd42226, %rd42296;
	mul.wide.u32 	%rd42298, %r7108, %r7332;
	shr.u64 	%rd42299, %rd42298, 32;
	and.b64  	%rd42300, %rd42240, 4294967295;
	and.b64  	%rd42301, %rd42298, 4294967295;
	add.s64 	%rd42302, %rd42301, %rd42300;
	cvt.u32.u64 	%r5925, %rd42302;
	shr.u64 	%rd42303, %rd42302, 32;
	add.s64 	%rd42304, %rd42303, %rd42299;
	mul.wide.u32 	%rd42305, %r7107, %r7332;
	shr.u64 	%rd42306, %rd42305, 32;
	and.b64  	%rd42307, %rd42249, 4294967295;
	and.b64  	%rd42308, %rd42305, 4294967295;
	and.b64  	%rd42309, %rd42304, 4294967295;
	add.s64 	%rd42310, %rd42309, %rd42307;
	add.s64 	%rd42311, %rd42310, %rd42308;
	shr.u64 	%rd42312, %rd42311, 32;
	add.s64 	%rd42313, %rd42312, %rd42306;
	mul.wide.u32 	%rd42314, %r7106, %r7332;
	shr.u64 	%rd42315, %rd42314, 32;
	and.b64  	%rd42316, %rd42258, 4294967295;
	and.b64  	%rd42317, %rd42314, 4294967295;
	and.b64  	%rd42318, %rd42313, 4294967295;
	add.s64 	%rd42319, %rd42318, %rd42316;
	add.s64 	%rd42320, %rd42319, %rd42317;
	shr.u64 	%rd42321, %rd42320, 32;
	add.s64 	%rd42322, %rd42321, %rd42315;
	mul.wide.u32 	%rd42323, %r7105, %r7332;
	shr.u64 	%rd42324, %rd42323, 32;
	and.b64  	%rd42325, %rd42267, 4294967295;
	and.b64  	%rd42326, %rd42323, 4294967295;
	and.b64  	%rd42327, %rd42322, 4294967295;
	add.s64 	%rd42328, %rd42327, %rd42325;
	add.s64 	%rd42329, %rd42328, %rd42326;
	shr.u64 	%rd42330, %rd42329, 32;
	add.s64 	%rd42331, %rd42330, %rd42324;
	mul.wide.u32 	%rd42332, %r7104, %r7332;
	shr.u64 	%rd42333, %rd42332, 32;
	and.b64  	%rd42334, %rd42276, 4294967295;
	and.b64  	%rd42335, %rd42332, 4294967295;
	and.b64  	%rd42336, %rd42331, 4294967295;
	add.s64 	%rd42337, %rd42336, %rd42334;
	add.s64 	%rd42338, %rd42337, %rd42335;
	shr.u64 	%rd42339, %rd42338, 32;
	add.s64 	%rd42340, %rd42339, %rd42333;
	mul.wide.u32 	%rd42341, %r7103, %r7332;
	shr.u64 	%rd42342, %rd42341, 32;
	and.b64  	%rd42343, %rd42285, 4294967295;
	and.b64  	%rd42344, %rd42341, 4294967295;
	and.b64  	%rd42345, %rd42340, 4294967295;
	add.s64 	%rd42346, %rd42345, %rd42343;
	add.s64 	%rd42347, %rd42346, %rd42344;
	shr.u64 	%rd42348, %rd42347, 32;
	add.s64 	%rd42349, %rd42348, %rd42342;
	mul.wide.u32 	%rd42350, %r7102, %r7332;
	shr.u64 	%rd42351, %rd42350, 32;
	and.b64  	%rd42352, %rd42294, 4294967295;
	and.b64  	%rd42353, %rd42350, 4294967295;
	and.b64  	%rd42354, %rd42349, 4294967295;
	add.s64 	%rd42355, %rd42354, %rd42352;
	add.s64 	%rd42356, %rd42355, %rd42353;
	shr.u64 	%rd42357, %rd42356, 32;
	add.s64 	%rd42358, %rd42357, %rd42351;
	mul.wide.u32 	%rd42359, %r7101, %r7332;
	shr.u64 	%rd42360, %rd42359, 32;
	and.b64  	%rd42361, %rd42297, 4294967295;
	and.b64  	%rd42362, %rd42359, 4294967295;
	and.b64  	%rd42363, %rd42358, 4294967295;
	add.s64 	%rd42364, %rd42363, %rd42361;
	add.s64 	%rd42365, %rd42364, %rd42362;
	shr.u64 	%rd42366, %rd42365, 32;
	add.s64 	%rd42367, %rd42366, %rd42360;
	mul.lo.s32 	%r5926, %r22, %r5925;
	mul.wide.u32 	%rd42368, %r6, %r5926;
	shr.u64 	%rd42369, %rd42368, 32;
	and.b64  	%rd42370, %rd42302, 4294967295;
	and.b64  	%rd42371, %rd42368, 4294967295;
	add.s64 	%rd42372, %rd42371, %rd42370;
	shr.u64 	%rd42373, %rd42372, 32;
	add.s64 	%rd42374, %rd42373, %rd42369;
	mul.wide.u32 	%rd42375, %r7, %r5926;
	shr.u64 	%rd42376, %rd42375, 32;
	and.b64  	%rd42377, %rd42311, 4294967295;
	and.b64  	%rd42378, %rd42375, 4294967295;
	and.b64  	%rd42379, %rd42374, 4294967295;
	add.s64 	%rd42380, %rd42379, %rd42377;
	add.s64 	%rd42381, %rd42380, %rd42378;
	shr.u64 	%rd42382, %rd42381, 32;
	add.s64 	%rd42383, %rd42382, %rd42376;
	mul.wide.u32 	%rd42384, %r8, %r5926;
	shr.u64 	%rd42385, %rd42384, 32;
	and.b64  	%rd42386, %rd42320, 4294967295;
	and.b64  	%rd42387, %rd42384, 4294967295;
	and.b64  	%rd42388, %rd42383, 4294967295;
	add.s64 	%rd42389, %rd42388, %rd42386;
	add.s64 	%rd42390, %rd42389, %rd42387;
	shr.u64 	%rd42391, %rd42390, 32;
	add.s64 	%rd42392, %rd42391, %rd42385;
	mul.wide.u32 	%rd42393, %r9, %r5926;
	shr.u64 	%rd42394, %rd42393, 32;
	and.b64  	%rd42395, %rd42329, 4294967295;
	and.b64  	%rd42396, %rd42393, 4294967295;
	and.b64  	%rd42397, %rd42392, 4294967295;
	add.s64 	%rd42398, %rd42397, %rd42395;
	add.s64 	%rd42399, %rd42398, %rd42396;
	shr.u64 	%rd42400, %rd42399, 32;
	add.s64 	%rd42401, %rd42400, %rd42394;
	mul.wide.u32 	%rd42402, %r10, %r5926;
	shr.u64 	%rd42403, %rd42402, 32;
	and.b64  	%rd42404, %rd42338, 4294967295;
	and.b64  	%rd42405, %rd42402, 4294967295;
	and.b64  	%rd42406, %rd42401, 4294967295;
	add.s64 	%rd42407, %rd42406, %rd42404;
	add.s64 	%rd42408, %rd42407, %rd42405;
	shr.u64 	%rd42409, %rd42408, 32;
	add.s64 	%rd42410, %rd42409, %rd42403;
	mul.wide.u32 	%rd42411, %r11, %r5926;
	shr.u64 	%rd42412, %rd42411, 32;
	and.b64  	%rd42413, %rd42347, 4294967295;
	and.b64  	%rd42414, %rd42411, 4294967295;
	and.b64  	%rd42415, %rd42410, 4294967295;
	add.s64 	%rd42416, %rd42415, %rd42413;
	add.s64 	%rd42417, %rd42416, %rd42414;
	shr.u64 	%rd42418, %rd42417, 32;
	add.s64 	%rd42419, %rd42418, %rd42412;
	mul.wide.u32 	%rd42420, %r12, %r5926;
	shr.u64 	%rd42421, %rd42420, 32;
	and.b64  	%rd42422, %rd42356, 4294967295;
	and.b64  	%rd42423, %rd42420, 4294967295;
	and.b64  	%rd42424, %rd42419, 4294967295;
	add.s64 	%rd42425, %rd42424, %rd42422;
	add.s64 	%rd42426, %rd42425, %rd42423;
	shr.u64 	%rd42427, %rd42426, 32;
	add.s64 	%rd42428, %rd42427, %rd42421;
	mul.wide.u32 	%rd42429, %r13, %r5926;
	shr.u64 	%rd42430, %rd42429, 32;
	and.b64  	%rd42431, %rd42365, 4294967295;
	and.b64  	%rd42432, %rd42429, 4294967295;
	and.b64  	%rd42433, %rd42428, 4294967295;
	add.s64 	%rd42434, %rd42433, %rd42431;
	add.s64 	%rd42435, %rd42434, %rd42432;
	shr.u64 	%rd42436, %rd42435, 32;
	add.s64 	%rd42437, %rd42436, %rd42430;
	add.s64 	%rd42438, %rd42367, %rd42437;
	mul.wide.u32 	%rd42439, %r7108, %r7333;
	shr.u64 	%rd42440, %rd42439, 32;
	and.b64  	%rd42441, %rd42381, 4294967295;
	and.b64  	%rd42442, %rd42439, 4294967295;
	add.s64 	%rd42443, %rd42442, %rd42441;
	cvt.u32.u64 	%r5927, %rd42443;
	shr.u64 	%rd42444, %rd42443, 32;
	add.s64 	%rd42445, %rd42444, %rd42440;
	mul.wide.u32 	%rd42446, %r7107, %r7333;
	shr.u64 	%rd42447, %rd42446, 32;
	and.b64  	%rd42448, %rd42390, 4294967295;
	and.b64  	%rd42449, %rd42446, 4294967295;
	and.b64  	%rd42450, %rd42445, 4294967295;
	add.s64 	%rd42451, %rd42450, %rd42448;
	add.s64 	%rd42452, %rd42451, %rd42449;
	shr.u64 	%rd42453, %rd42452, 32;
	add.s64 	%rd42454, %rd42453, %rd42447;
	mul.wide.u32 	%rd42455, %r7106, %r7333;
	shr.u64 	%rd42456, %rd42455, 32;
	and.b64  	%rd42457, %rd42399, 4294967295;
	and.b64  	%rd42458, %rd42455, 4294967295;
	and.b64  	%rd42459, %rd42454, 4294967295;
	add.s64 	%rd42460, %rd42459, %rd42457;
	add.s64 	%rd42461, %rd42460, %rd42458;
	shr.u64 	%rd42462, %rd42461, 32;
	add.s64 	%rd42463, %rd42462, %rd42456;
	mul.wide.u32 	%rd42464, %r7105, %r7333;
	shr.u64 	%rd42465, %rd42464, 32;
	and.b64  	%rd42466, %rd42408, 4294967295;
	and.b64  	%rd42467, %rd42464, 4294967295;
	and.b64  	%rd42468, %rd42463, 4294967295;
	add.s64 	%rd42469, %rd42468, %rd42466;
	add.s64 	%rd42470, %rd42469, %rd42467;
	shr.u64 	%rd42471, %rd42470, 32;
	add.s64 	%rd42472, %rd42471, %rd42465;
	mul.wide.u32 	%rd42473, %r7104, %r7333;
	shr.u64 	%rd42474, %rd42473, 32;
	and.b64  	%rd42475, %rd42417, 4294967295;
	and.b64  	%rd42476, %rd42473, 4294967295;
	and.b64  	%rd42477, %rd42472, 4294967295;
	add.s64 	%rd42478, %rd42477, %rd42475;
	add.s64 	%rd42479, %rd42478, %rd42476;
	shr.u64 	%rd42480, %rd42479, 32;
	add.s64 	%rd42481, %rd42480, %rd42474;
	mul.wide.u32 	%rd42482, %r7103, %r7333;
	shr.u64 	%rd42483, %rd42482, 32;
	and.b64  	%rd42484, %rd42426, 4294967295;
	and.b64  	%rd42485, %rd42482, 4294967295;
	and.b64  	%rd42486, %rd42481, 4294967295;
	add.s64 	%rd42487, %rd42486, %rd42484;
	add.s64 	%rd42488, %rd42487, %rd42485;
	shr.u64 	%rd42489, %rd42488, 32;
	add.s64 	%rd42490, %rd42489, %rd42483;
	mul.wide.u32 	%rd42491, %r7102, %r7333;
	shr.u64 	%rd42492, %rd42491, 32;
	and.b64  	%rd42493, %rd42435, 4294967295;
	and.b64  	%rd42494, %rd42491, 4294967295;
	and.b64  	%rd42495, %rd42490, 4294967295;
	add.s64 	%rd42496, %rd42495, %rd42493;
	add.s64 	%rd42497, %rd42496, %rd42494;
	shr.u64 	%rd42498, %rd42497, 32;
	add.s64 	%rd42499, %rd42498, %rd42492;
	mul.wide.u32 	%rd42500, %r7101, %r7333;
	shr.u64 	%rd42501, %rd42500, 32;
	and.b64  	%rd42502, %rd42438, 4294967295;
	and.b64  	%rd42503, %rd42500, 4294967295;
	and.b64  	%rd42504, %rd42499, 4294967295;
	add.s64 	%rd42505, %rd42504, %rd42502;
	add.s64 	%rd42506, %rd42505, %rd42503;
	shr.u64 	%rd42507, %rd42506, 32;
	add.s64 	%rd42508, %rd42507, %rd42501;
	mul.lo.s32 	%r5928, %r22, %r5927;
	mul.wide.u32 	%rd42509, %r6, %r5928;
	shr.u64 	%rd42510, %rd42509, 32;
	and.b64  	%rd42511, %rd42443, 4294967295;
	and.b64  	%rd42512, %rd42509, 4294967295;
	add.s64 	%rd42513, %rd42512, %rd42511;
	shr.u64 	%rd42514, %rd42513, 32;
	add.s64 	%rd42515, %rd42514, %rd42510;
	mul.wide.u32 	%rd42516, %r7, %r5928;
	shr.u64 	%rd42517, %rd42516, 32;
	and.b64  	%rd42518, %rd42452, 4294967295;
	and.b64  	%rd42519, %rd42516, 4294967295;
	and.b64  	%rd42520, %rd42515, 4294967295;
	add.s64 	%rd42521, %rd42520, %rd42518;
	add.s64 	%rd42522, %rd42521, %rd42519;
	shr.u64 	%rd42523, %rd42522, 32;
	add.s64 	%rd42524, %rd42523, %rd42517;
	mul.wide.u32 	%rd42525, %r8, %r5928;
	shr.u64 	%rd42526, %rd42525, 32;
	and.b64  	%rd42527, %rd42461, 4294967295;
	and.b64  	%rd42528, %rd42525, 4294967295;
	and.b64  	%rd42529, %rd42524, 4294967295;
	add.s64 	%rd42530, %rd42529, %rd42527;
	add.s64 	%rd42531, %rd42530, %rd42528;
	shr.u64 	%rd42532, %rd42531, 32;
	add.s64 	%rd42533, %rd42532, %rd42526;
	mul.wide.u32 	%rd42534, %r9, %r5928;
	shr.u64 	%rd42535, %rd42534, 32;
	and.b64  	%rd42536, %rd42470, 4294967295;
	and.b64  	%rd42537, %rd42534, 4294967295;
	and.b64  	%rd42538, %rd42533, 4294967295;
	add.s64 	%rd42539, %rd42538, %rd42536;
	add.s64 	%rd42540, %rd42539, %rd42537;
	shr.u64 	%rd42541, %rd42540, 32;
	add.s64 	%rd42542, %rd42541, %rd42535;
	mul.wide.u32 	%rd42543, %r10, %r5928;
	shr.u64 	%rd42544, %rd42543, 32;
	and.b64  	%rd42545, %rd42479, 4294967295;
	and.b64  	%rd42546, %rd42543, 4294967295;
	and.b64  	%rd42547, %rd42542, 4294967295;
	add.s64 	%rd42548, %rd42547, %rd42545;
	add.s64 	%rd42549, %rd42548, %rd42546;
	shr.u64 	%rd42550, %rd42549, 32;
	add.s64 	%rd42551, %rd42550, %rd42544;
	mul.wide.u32 	%rd42552, %r11, %r5928;
	shr.u64 	%rd42553, %rd42552, 32;
	and.b64  	%rd42554, %rd42488, 4294967295;
	and.b64  	%rd42555, %rd42552, 4294967295;
	and.b64  	%rd42556, %rd42551, 4294967295;
	add.s64 	%rd42557, %rd42556, %rd42554;
	add.s64 	%rd42558, %rd42557, %rd42555;
	shr.u64 	%rd42559, %rd42558, 32;
	add.s64 	%rd42560, %rd42559, %rd42553;
	mul.wide.u32 	%rd42561, %r12, %r5928;
	shr.u64 	%rd42562, %rd42561, 32;
	and.b64  	%rd42563, %rd42497, 4294967295;
	and.b64  	%rd42564, %rd42561, 4294967295;
	and.b64  	%rd42565, %rd42560, 4294967295;
	add.s64 	%rd42566, %rd42565, %rd42563;
	add.s64 	%rd42567, %rd42566, %rd42564;
	shr.u64 	%rd42568, %rd42567, 32;
	add.s64 	%rd42569, %rd42568, %rd42562;
	mul.wide.u32 	%rd42570, %r13, %r5928;
	shr.u64 	%rd42571, %rd42570, 32;
	and.b64  	%rd42572, %rd42506, 4294967295;
	and.b64  	%rd42573, %rd42570, 4294967295;
	and.b64  	%rd42574, %rd42569, 4294967295;
	add.s64 	%rd42575, %rd42574, %rd42572;
	add.s64 	%rd42576, %rd42575, %rd42573;
	shr.u64 	%rd42577, %rd42576, 32;
	add.s64 	%rd42578, %rd42577, %rd42571;
	add.s64 	%rd42579, %rd42508, %rd42578;
	mul.wide.u32 	%rd42580, %r7108, %r7334;
	shr.u64 	%rd42581, %rd42580, 32;
	and.b64  	%rd42582, %rd42522, 4294967295;
	and.b64  	%rd42583, %rd42580, 4294967295;
	add.s64 	%rd42584, %rd42583, %rd42582;
	cvt.u32.u64 	%r5929, %rd42584;
	shr.u64 	%rd42585, %rd42584, 32;
	add.s64 	%rd42586, %rd42585, %rd42581;
	mul.wide.u32 	%rd42587, %r7107, %r7334;
	shr.u64 	%rd42588, %rd42587, 32;
	and.b64  	%rd42589, %rd42531, 4294967295;
	and.b64  	%rd42590, %rd42587, 4294967295;
	and.b64  	%rd42591, %rd42586, 4294967295;
	add.s64 	%rd42592, %rd42591, %rd42589;
	add.s64 	%rd42593, %rd42592, %rd42590;
	shr.u64 	%rd42594, %rd42593, 32;
	add.s64 	%rd42595, %rd42594, %rd42588;
	mul.wide.u32 	%rd42596, %r7106, %r7334;
	shr.u64 	%rd42597, %rd42596, 32;
	and.b64  	%rd42598, %rd42540, 4294967295;
	and.b64  	%rd42599, %rd42596, 4294967295;
	and.b64  	%rd42600, %rd42595, 4294967295;
	add.s64 	%rd42601, %rd42600, %rd42598;
	add.s64 	%rd42602, %rd42601, %rd42599;
	shr.u64 	%rd42603, %rd42602, 32;
	add.s64 	%rd42604, %rd42603, %rd42597;
	mul.wide.u32 	%rd42605, %r7105, %r7334;
	shr.u64 	%rd42606, %rd42605, 32;
	and.b64  	%rd42607, %rd42549, 4294967295;
	and.b64  	%rd42608, %rd42605, 4294967295;
	and.b64  	%rd42609, %rd42604, 4294967295;
	add.s64 	%rd42610, %rd42609, %rd42607;
	add.s64 	%rd42611, %rd42610, %rd42608;
	shr.u64 	%rd42612, %rd42611, 32;
	add.s64 	%rd42613, %rd42612, %rd42606;
	mul.wide.u32 	%rd42614, %r7104, %r7334;
	shr.u64 	%rd42615, %rd42614, 32;
	and.b64  	%rd42616, %rd42558, 4294967295;
	and.b64  	%rd42617, %rd42614, 4294967295;
	and.b64  	%rd42618, %rd42613, 4294967295;
	add.s64 	%rd42619, %rd42618, %rd42616;
	add.s64 	%rd42620, %rd42619, %rd42617;
	shr.u64 	%rd42621, %rd42620, 32;
	add.s64 	%rd42622, %rd42621, %rd42615;
	mul.wide.u32 	%rd42623, %r7103, %r7334;
	shr.u64 	%rd42624, %rd42623, 32;
	and.b64  	%rd42625, %rd42567, 4294967295;
	and.b64  	%rd42626, %rd42623, 4294967295;
	and.b64  	%rd42627, %rd42622, 4294967295;
	add.s64 	%rd42628, %rd42627, %rd42625;
	add.s64 	%rd42629, %rd42628, %rd42626;
	shr.u64 	%rd42630, %rd42629, 32;
	add.s64 	%rd42631, %rd42630, %rd42624;
	mul.wide.u32 	%rd42632, %r7102, %r7334;
	shr.u64 	%rd42633, %rd42632, 32;
	and.b64  	%rd42634, %rd42576, 4294967295;
	and.b64  	%rd42635, %rd42632, 4294967295;
	and.b64  	%rd42636, %rd42631, 4294967295;
	add.s64 	%rd42637, %rd42636, %rd42634;
	add.s64 	%rd42638, %rd42637, %rd42635;
	shr.u64 	%rd42639, %rd42638, 32;
	add.s64 	%rd42640, %rd42639, %rd42633;
	mul.wide.u32 	%rd42641, %r7101, %r7334;
	shr.u64 	%rd42642, %rd42641, 32;
	and.b64  	%rd42643, %rd42579, 4294967295;
	and.b64  	%rd42644, %rd42641, 4294967295;
	and.b64  	%rd42645, %rd42640, 4294967295;
	add.s64 	%rd42646, %rd42645, %rd42643;
	add.s64 	%rd42647, %rd42646, %rd42644;
	shr.u64 	%rd42648, %rd42647, 32;
	add.s64 	%rd42649, %rd42648, %rd42642;
	mul.lo.s32 	%r5930, %r22, %r5929;
	mul.wide.u32 	%rd42650, %r6, %r5930;
	shr.u64 	%rd42651, %rd42650, 32;
	and.b64  	%rd42652, %rd42584, 4294967295;
	and.b64  	%rd42653, %rd42650, 4294967295;
	add.s64 	%rd42654, %rd42653, %rd42652;
	shr.u64 	%rd42655, %rd42654, 32;
	add.s64 	%rd42656, %rd42655, %rd42651;
	mul.wide.u32 	%rd42657, %r7, %r5930;
	shr.u64 	%rd42658, %rd42657, 32;
	and.b64  	%rd42659, %rd42593, 4294967295;
	and.b64  	%rd42660, %rd42657, 4294967295;
	and.b64  	%rd42661, %rd42656, 4294967295;
	add.s64 	%rd42662, %rd42661, %rd42659;
	add.s64 	%rd42663, %rd42662, %rd42660;
	shr.u64 	%rd42664, %rd42663, 32;
	add.s64 	%rd42665, %rd42664, %rd42658;
	mul.wide.u32 	%rd42666, %r8, %r5930;
	shr.u64 	%rd42667, %rd42666, 32;
	and.b64  	%rd42668, %rd42602, 4294967295;
	and.b64  	%rd42669, %rd42666, 4294967295;
	and.b64  	%rd42670, %rd42665, 4294967295;
	add.s64 	%rd42671, %rd42670, %rd42668;
	add.s64 	%rd42672, %rd42671, %rd42669;
	shr.u64 	%rd42673, %rd42672, 32;
	add.s64 	%rd42674, %rd42673, %rd42667;
	mul.wide.u32 	%rd42675, %r9, %r5930;
	shr.u64 	%rd42676, %rd42675, 32;
	and.b64  	%rd42677, %rd42611, 4294967295;
	and.b64  	%rd42678, %rd42675, 4294967295;
	and.b64  	%rd42679, %rd42674, 4294967295;
	add.s64 	%rd42680, %rd42679, %rd42677;
	add.s64 	%rd42681, %rd42680, %rd42678;
	shr.u64 	%rd42682, %rd42681, 32;
	add.s64 	%rd42683, %rd42682, %rd42676;
	mul.wide.u32 	%rd42684, %r10, %r5930;
	shr.u64 	%rd42685, %rd42684, 32;
	and.b64  	%rd42686, %rd42620, 4294967295;
	and.b64  	%rd42687, %rd42684, 4294967295;
	and.b64  	%rd42688, %rd42683, 4294967295;
	add.s64 	%rd42689, %rd42688, %rd42686;
	add.s64 	%rd42690, %rd42689, %rd42687;
	shr.u64 	%rd42691, %rd42690, 32;
	add.s64 	%rd42692, %rd42691, %rd42685;
	mul.wide.u32 	%rd42693, %r11, %r5930;
	shr.u64 	%rd42694, %rd42693, 32;
	and.b64  	%rd42695, %rd42629, 4294967295;
	and.b64  	%rd42696, %rd42693, 4294967295;
	and.b64  	%rd42697, %rd42692, 4294967295;
	add.s64 	%rd42698, %rd42697, %rd42695;
	add.s64 	%rd42699, %rd42698, %rd42696;
	shr.u64 	%rd42700, %rd42699, 32;
	add.s64 	%rd42701, %rd42700, %rd42694;
	mul.wide.u32 	%rd42702, %r12, %r5930;
	shr.u64 	%rd42703, %rd42702, 32;
	and.b64  	%rd42704, %rd42638, 4294967295;
	and.b64  	%rd42705, %rd42702, 4294967295;
	and.b64  	%rd42706, %rd42701, 4294967295;
	add.s64 	%rd42707, %rd42706, %rd42704;
	add.s64 	%rd42708, %rd42707, %rd42705;
	shr.u64 	%rd42709, %rd42708, 32;
	add.s64 	%rd42710, %rd42709, %rd42703;
	mul.wide.u32 	%rd42711, %r13, %r5930;
	shr.u64 	%rd42712, %rd42711, 32;
	and.b64  	%rd42713, %rd42647, 4294967295;
	and.b64  	%rd42714, %rd42711, 4294967295;
	and.b64  	%rd42715, %rd42710, 4294967295;
	add.s64 	%rd42716, %rd42715, %rd42713;
	add.s64 	%rd42717, %rd42716, %rd42714;
	shr.u64 	%rd42718, %rd42717, 32;
	add.s64 	%rd42719, %rd42718, %rd42712;
	add.s64 	%rd42720, %rd42649, %rd42719;
	mul.wide.u32 	%rd42721, %r7108, %r7335;
	shr.u64 	%rd42722, %rd42721, 32;
	and.b64  	%rd42723, %rd42663, 4294967295;
	and.b64  	%rd42724, %rd42721, 4294967295;
	add.s64 	%rd42725, %rd42724, %rd42723;
	cvt.u32.u64 	%r5931, %rd42725;
	shr.u64 	%rd42726, %rd42725, 32;
	add.s64 	%rd42727, %rd42726, %rd42722;
	mul.wide.u32 	%rd42728, %r7107, %r7335;
	shr.u64 	%rd42729, %rd42728, 32;
	and.b64  	%rd42730, %rd42672, 4294967295;
	and.b64  	%rd42731, %rd42728, 4294967295;
	and.b64  	%rd42732, %rd42727, 4294967295;
	add.s64 	%rd42733, %rd42732, %rd42730;
	add.s64 	%rd42734, %rd42733, %rd42731;
	shr.u64 	%rd42735, %rd42734, 32;
	add.s64 	%rd42736, %rd42735, %rd42729;
	mul.wide.u32 	%rd42737, %r7106, %r7335;
	shr.u64 	%rd42738, %rd42737, 32;
	and.b64  	%rd42739, %rd42681, 4294967295;
	and.b64  	%rd42740, %rd42737, 4294967295;
	and.b64  	%rd42741, %rd42736, 4294967295;
	add.s64 	%rd42742, %rd42741, %rd42739;
	add.s64 	%rd42743, %rd42742, %rd42740;
	shr.u64 	%rd42744, %rd42743, 32;
	add.s64 	%rd42745, %rd42744, %rd42738;
	mul.wide.u32 	%rd42746, %r7105, %r7335;
	shr.u64 	%rd42747, %rd42746, 32;
	and.b64  	%rd42748, %rd42690, 4294967295;
	and.b64  	%rd42749, %rd42746, 4294967295;
	and.b64  	%rd42750, %rd42745, 4294967295;
	add.s64 	%rd42751, %rd42750, %rd42748;
	add.s64 	%rd42752, %rd42751, %rd42749;
	shr.u64 	%rd42753, %rd42752, 32;
	add.s64 	%rd42754, %rd42753, %rd42747;
	mul.wide.u32 	%rd42755, %r7104, %r7335;
	shr.u64 	%rd42756, %rd42755, 32;
	and.b64  	%rd42757, %rd42699, 4294967295;
	and.b64  	%rd42758, %rd42755, 4294967295;
	and.b64  	%rd42759, %rd42754, 4294967295;
	add.s64 	%rd42760, %rd42759, %rd42757;
	add.s64 	%rd42761, %rd42760, %rd42758;
	shr.u64 	%rd42762, %rd42761, 32;
	add.s64 	%rd42763, %rd42762, %rd42756;
	mul.wide.u32 	%rd42764, %r7103, %r7335;
	shr.u64 	%rd42765, %rd42764, 32;
	and.b64  	%rd42766, %rd42708, 4294967295;
	and.b64  	%rd42767, %rd42764, 4294967295;
	and.b64  	%rd42768, %rd42763, 4294967295;
	add.s64 	%rd42769, %rd42768, %rd42766;
	add.s64 	%rd42770, %rd42769, %rd42767;
	shr.u64 	%rd42771, %rd42770, 32;
	add.s64 	%rd42772, %rd42771, %rd42765;
	mul.wide.u32 	%rd42773, %r7102, %r7335;
	shr.u64 	%rd42774, %rd42773, 32;
	and.b64  	%rd42775, %rd42717, 4294967295;
	and.b64  	%rd42776, %rd42773, 4294967295;
	and.b64  	%rd42777, %rd42772, 4294967295;
	add.s64 	%rd42778, %rd42777, %rd42775;
	add.s64 	%rd42779, %rd42778, %rd42776;
	shr.u64 	%rd42780, %rd42779, 32;
	add.s64 	%rd42781, %rd42780, %rd42774;
	mul.wide.u32 	%rd42782, %r7101, %r7335;
	shr.u64 	%rd42783, %rd42782, 32;
	and.b64  	%rd42784, %rd42720, 4294967295;
	and.b64  	%rd42785, %rd42782, 4294967295;
	and.b64  	%rd42786, %rd42781, 4294967295;
	add.s64 	%rd42787, %rd42786, %rd42784;
	add.s64 	%rd42788, %rd42787, %rd42785;
	shr.u64 	%rd42789, %rd42788, 32;
	add.s64 	%rd42790, %rd42789, %rd42783;
	mul.lo.s32 	%r5932, %r22, %r5931;
	mul.wide.u32 	%rd42791, %r6, %r5932;
	shr.u64 	%rd42792, %rd42791, 32;
	and.b64  	%rd42793, %rd42725, 4294967295;
	and.b64  	%rd42794, %rd42791, 4294967295;
	add.s64 	%rd42795, %rd42794, %rd42793;
	shr.u64 	%rd42796, %rd42795, 32;
	add.s64 	%rd42797, %rd42796, %rd42792;
	mul.wide.u32 	%rd42798, %r7, %r5932;
	shr.u64 	%rd42799, %rd42798, 32;
	and.b64  	%rd42800, %rd42734, 4294967295;
	and.b64  	%rd42801, %rd42798, 4294967295;
	and.b64  	%rd42802, %rd42797, 4294967295;
	add.s64 	%rd42803, %rd42802, %rd42800;
	add.s64 	%rd42804, %rd42803, %rd42801;
	shr.u64 	%rd42805, %rd42804, 32;
	add.s64 	%rd42806, %rd42805, %rd42799;
	mul.wide.u32 	%rd42807, %r8, %r5932;
	shr.u64 	%rd42808, %rd42807, 32;
	and.b64  	%rd42809, %rd42743, 4294967295;
	and.b64  	%rd42810, %rd42807, 4294967295;
	and.b64  	%rd42811, %rd42806, 4294967295;
	add.s64 	%rd42812, %rd42811, %rd42809;
	add.s64 	%rd42813, %rd42812, %rd42810;
	shr.u64 	%rd42814, %rd42813, 32;
	add.s64 	%rd42815, %rd42814, %rd42808;
	mul.wide.u32 	%rd42816, %r9, %r5932;
	shr.u64 	%rd42817, %rd42816, 32;
	and.b64  	%rd42818, %rd42752, 4294967295;
	and.b64  	%rd42819, %rd42816, 4294967295;
	and.b64  	%rd42820, %rd42815, 4294967295;
	add.s64 	%rd42821, %rd42820, %rd42818;
	add.s64 	%rd42822, %rd42821, %rd42819;
	shr.u64 	%rd42823, %rd42822, 32;
	add.s64 	%rd42824, %rd42823, %rd42817;
	mul.wide.u32 	%rd42825, %r10, %r5932;
	shr.u64 	%rd42826, %rd42825, 32;
	and.b64  	%rd42827, %rd42761, 4294967295;
	and.b64  	%rd42828, %rd42825, 4294967295;
	and.b64  	%rd42829, %rd42824, 4294967295;
	add.s64 	%rd42830, %rd42829, %rd42827;
	add.s64 	%rd42831, %rd42830, %rd42828;
	shr.u64 	%rd42832, %rd42831, 32;
	add.s64 	%rd42833, %rd42832, %rd42826;
	mul.wide.u32 	%rd42834, %r11, %r5932;
	shr.u64 	%rd42835, %rd42834, 32;
	and.b64  	%rd42836, %rd42770, 4294967295;
	and.b64  	%rd42837, %rd42834, 4294967295;
	and.b64  	%rd42838, %rd42833, 4294967295;
	add.s64 	%rd42839, %rd42838, %rd42836;
	add.s64 	%rd42840, %rd42839, %rd42837;
	shr.u64 	%rd42841, %rd42840, 32;
	add.s64 	%rd42842, %rd42841, %rd42835;
	mul.wide.u32 	%rd42843, %r12, %r5932;
	shr.u64 	%rd42844, %rd42843, 32;
	and.b64  	%rd42845, %rd42779, 4294967295;
	and.b64  	%rd42846, %rd42843, 4294967295;
	and.b64  	%rd42847, %rd42842, 4294967295;
	add.s64 	%rd42848, %rd42847, %rd42845;
	add.s64 	%rd42849, %rd42848, %rd42846;
	shr.u64 	%rd42850, %rd42849, 32;
	add.s64 	%rd42851, %rd42850, %rd42844;
	mul.wide.u32 	%rd42852, %r13, %r5932;
	shr.u64 	%rd42853, %rd42852, 32;
	and.b64  	%rd42854, %rd42788, 4294967295;
	and.b64  	%rd42855, %rd42852, 4294967295;
	and.b64  	%rd42856, %rd42851, 4294967295;
	add.s64 	%rd42857, %rd42856, %rd42854;
	add.s64 	%rd42858, %rd42857, %rd42855;
	shr.u64 	%rd42859, %rd42858, 32;
	add.s64 	%rd42860, %rd42859, %rd42853;
	add.s64 	%rd42861, %rd42790, %rd42860;
	mul.wide.u32 	%rd42862, %r7108, %r7336;
	shr.u64 	%rd42863, %rd42862, 32;
	and.b64  	%rd42864, %rd42804, 4294967295;
	and.b64  	%rd42865, %rd42862, 4294967295;
	add.s64 	%rd42866, %rd42865, %rd42864;
	cvt.u32.u64 	%r5933, %rd42866;
	shr.u64 	%rd42867, %rd42866, 32;
	add.s64 	%rd42868, %rd42867, %rd42863;
	mul.wide.u32 	%rd42869, %r7107, %r7336;
	shr.u64 	%rd42870, %rd42869, 32;
	and.b64  	%rd42871, %rd42813, 4294967295;
	and.b64  	%rd42872, %rd42869, 4294967295;
	and.b64  	%rd42873, %rd42868, 4294967295;
	add.s64 	%rd42874, %rd42873, %rd42871;
	add.s64 	%rd42875, %rd42874, %rd42872;
	shr.u64 	%rd42876, %rd42875, 32;
	add.s64 	%rd42877, %rd42876, %rd42870;
	mul.wide.u32 	%rd42878, %r7106, %r7336;
	shr.u64 	%rd42879, %rd42878, 32;
	and.b64  	%rd42880, %rd42822, 4294967295;
	and.b64  	%rd42881, %rd42878, 4294967295;
	and.b64  	%rd42882, %rd42877, 4294967295;
	add.s64 	%rd42883, %rd42882, %rd42880;
	add.s64 	%rd42884, %rd42883, %rd42881;
	shr.u64 	%rd42885, %rd42884, 32;
	add.s64 	%rd42886, %rd42885, %rd42879;
	mul.wide.u32 	%rd42887, %r7105, %r7336;
	shr.u64 	%rd42888, %rd42887, 32;
	and.b64  	%rd42889, %rd42831, 4294967295;
	and.b64  	%rd42890, %rd42887, 4294967295;
	and.b64  	%rd42891, %rd42886, 4294967295;
	add.s64 	%rd42892, %rd42891, %rd42889;
	add.s64 	%rd42893, %rd42892, %rd42890;
	shr.u64 	%rd42894, %rd42893, 32;
	add.s64 	%rd42895, %rd42894, %rd42888;
	mul.wide.u32 	%rd42896, %r7104, %r7336;
	shr.u64 	%rd42897, %rd42896, 32;
	and.b64  	%rd42898, %rd42840, 4294967295;
	and.b64  	%rd42899, %rd42896, 4294967295;
	and.b64  	%rd42900, %rd42895, 4294967295;
	add.s64 	%rd42901, %rd42900, %rd42898;
	add.s64 	%rd42902, %rd42901, %rd42899;
	shr.u64 	%rd42903, %rd42902, 32;
	add.s64 	%rd42904, %rd42903, %rd42897;
	mul.wide.u32 	%rd42905, %r7103, %r7336;
	shr.u64 	%rd42906, %rd42905, 32;
	and.b64  	%rd42907, %rd42849, 4294967295;
	and.b64  	%rd42908, %rd42905, 4294967295;
	and.b64  	%rd42909, %rd42904, 4294967295;
	add.s64 	%rd42910, %rd42909, %rd42907;
	add.s64 	%rd42911, %rd42910, %rd42908;
	shr.u64 	%rd42912, %rd42911, 32;
	add.s64 	%rd42913, %rd42912, %rd42906;
	mul.wide.u32 	%rd42914, %r7102, %r7336;
	shr.u64 	%rd42915, %rd42914, 32;
	and.b64  	%rd42916, %rd42858, 4294967295;
	and.b64  	%rd42917, %rd42914, 4294967295;
	and.b64  	%rd42918, %rd42913, 4294967295;
	add.s64 	%rd42919, %rd42918, %rd42916;
	add.s64 	%rd42920, %rd42919, %rd42917;
	shr.u64 	%rd42921, %rd42920, 32;
	add.s64 	%rd42922, %rd42921, %rd42915;
	mul.wide.u32 	%rd42923, %r7101, %r7336;
	shr.u64 	%rd42924, %rd42923, 32;
	and.b64  	%rd42925, %rd42861, 4294967295;
	and.b64  	%rd42926, %rd42923, 4294967295;
	and.b64  	%rd42927, %rd42922, 4294967295;
	add.s64 	%rd42928, %rd42927, %rd42925;
	add.s64 	%rd42929, %rd42928, %rd42926;
	shr.u64 	%rd42930, %rd42929, 32;
	add.s64 	%rd42931, %rd42930, %rd42924;
	mul.lo.s32 	%r5934, %r22, %r5933;
	mul.wide.u32 	%rd42932, %r6, %r5934;
	shr.u64 	%rd42933, %rd42932, 32;
	and.b64  	%rd42934, %rd42866, 4294967295;
	and.b64  	%rd42935, %rd42932, 4294967295;
	add.s64 	%rd42936, %rd42935, %rd42934;
	shr.u64 	%rd42937, %rd42936, 32;
	add.s64 	%rd42938, %rd42937, %rd42933;
	mul.wide.u32 	%rd42939, %r7, %r5934;
	shr.u64 	%rd42940, %rd42939, 32;
	and.b64  	%rd42941, %rd42875, 4294967295;
	and.b64  	%rd42942, %rd42939, 4294967295;
	and.b64  	%rd42943, %rd42938, 4294967295;
	add.s64 	%rd42944, %rd42943, %rd42941;
	add.s64 	%rd42945, %rd42944, %rd42942;
	shr.u64 	%rd42946, %rd42945, 32;
	add.s64 	%rd42947, %rd42946, %rd42940;
	mul.wide.u32 	%rd42948, %r8, %r5934;
	shr.u64 	%rd42949, %rd42948, 32;
	and.b64  	%rd42950, %rd42884, 4294967295;
	and.b64  	%rd42951, %rd42948, 4294967295;
	and.b64  	%rd42952, %rd42947, 4294967295;
	add.s64 	%rd42953, %rd42952, %rd42950;
	add.s64 	%rd42954, %rd42953, %rd42951;
	shr.u64 	%rd42955, %rd42954, 32;
	add.s64 	%rd42956, %rd42955, %rd42949;
	mul.wide.u32 	%rd42957, %r9, %r5934;
	shr.u64 	%rd42958, %rd42957, 32;
	and.b64  	%rd42959, %rd42893, 4294967295;
	and.b64  	%rd42960, %rd42957, 4294967295;
	and.b64  	%rd42961, %rd42956, 4294967295;
	add.s64 	%rd42962, %rd42961, %rd42959;
	add.s64 	%rd42963, %rd42962, %rd42960;
	shr.u64 	%rd42964, %rd42963, 32;
	add.s64 	%rd42965, %rd42964, %rd42958;
	mul.wide.u32 	%rd42966, %r10, %r5934;
	shr.u64 	%rd42967, %rd42966, 32;
	and.b64  	%rd42968, %rd42902, 4294967295;
	and.b64  	%rd42969, %rd42966, 4294967295;
	and.b64  	%rd42970, %rd42965, 4294967295;
	add.s64 	%rd42971, %rd42970, %rd42968;
	add.s64 	%rd42972, %rd42971, %rd42969;
	shr.u64 	%rd42973, %rd42972, 32;
	add.s64 	%rd42974, %rd42973, %rd42967;
	mul.wide.u32 	%rd42975, %r11, %r5934;
	shr.u64 	%rd42976, %rd42975, 32;
	and.b64  	%rd42977, %rd42911, 4294967295;
	and.b64  	%rd42978, %rd42975, 4294967295;
	and.b64  	%rd42979, %rd42974, 4294967295;
	add.s64 	%rd42980, %rd42979, %rd42977;
	add.s64 	%rd42981, %rd42980, %rd42978;
	shr.u64 	%rd42982, %rd42981, 32;
	add.s64 	%rd42983, %rd42982, %rd42976;
	mul.wide.u32 	%rd42984, %r12, %r5934;
	shr.u64 	%rd42985, %rd42984, 32;
	and.b64  	%rd42986, %rd42920, 4294967295;
	and.b64  	%rd42987, %rd42984, 4294967295;
	and.b64  	%rd42988, %rd42983, 4294967295;
	add.s64 	%rd42989, %rd42988, %rd42986;
	add.s64 	%rd42990, %rd42989, %rd42987;
	shr.u64 	%rd42991, %rd42990, 32;
	add.s64 	%rd42992, %rd42991, %rd42985;
	mul.wide.u32 	%rd42993, %r13, %r5934;
	shr.u64 	%rd42994, %rd42993, 32;
	and.b64  	%rd42995, %rd42929, 4294967295;
	and.b64  	%rd42996, %rd42993, 4294967295;
	and.b64  	%rd42997, %rd42992, 4294967295;
	add.s64 	%rd42998, %rd42997, %rd42995;
	add.s64 	%rd42999, %rd42998, %rd42996;
	shr.u64 	%rd43000, %rd42999, 32;
	add.s64 	%rd43001, %rd43000, %rd42994;
	add.s64 	%rd43002, %rd42931, %rd43001;
	mul.wide.u32 	%rd43003, %r7108, %r7337;
	shr.u64 	%rd43004, %rd43003, 32;
	and.b64  	%rd43005, %rd42945, 4294967295;
	and.b64  	%rd43006, %rd43003, 4294967295;
	add.s64 	%rd43007, %rd43006, %rd43005;
	cvt.u32.u64 	%r5935, %rd43007;
	shr.u64 	%rd43008, %rd43007, 32;
	add.s64 	%rd43009, %rd43008, %rd43004;
	mul.wide.u32 	%rd43010, %r7107, %r7337;
	shr.u64 	%rd43011, %rd43010, 32;
	and.b64  	%rd43012, %rd42954, 4294967295;
	and.b64  	%rd43013, %rd43010, 4294967295;
	and.b64  	%rd43014, %rd43009, 4294967295;
	add.s64 	%rd43015, %rd43014, %rd43012;
	add.s64 	%rd43016, %rd43015, %rd43013;
	shr.u64 	%rd43017, %rd43016, 32;
	add.s64 	%rd43018, %rd43017, %rd43011;
	mul.wide.u32 	%rd43019, %r7106, %r7337;
	shr.u64 	%rd43020, %rd43019, 32;
	and.b64  	%rd43021, %rd42963, 4294967295;
	and.b64  	%rd43022, %rd43019, 4294967295;
	and.b64  	%rd43023, %rd43018, 4294967295;
	add.s64 	%rd43024, %rd43023, %rd43021;
	add.s64 	%rd43025, %rd43024, %rd43022;
	shr.u64 	%rd43026, %rd43025, 32;
	add.s64 	%rd43027, %rd43026, %rd43020;
	mul.wide.u32 	%rd43028, %r7105, %r7337;
	shr.u64 	%rd43029, %rd43028, 32;
	and.b64  	%rd43030, %rd42972, 4294967295;
	and.b64  	%rd43031, %rd43028, 4294967295;
	and.b64  	%rd43032, %rd43027, 4294967295;
	add.s64 	%rd43033, %rd43032, %rd43030;
	add.s64 	%rd43034, %rd43033, %rd43031;
	shr.u64 	%rd43035, %rd43034, 32;
	add.s64 	%rd43036, %rd43035, %rd43029;
	mul.wide.u32 	%rd43037, %r7104, %r7337;
	shr.u64 	%rd43038, %rd43037, 32;
	and.b64  	%rd43039, %rd42981, 4294967295;
	and.b64  	%rd43040, %rd43037, 4294967295;
	and.b64  	%rd43041, %rd43036, 4294967295;
	add.s64 	%rd43042, %rd43041, %rd43039;
	add.s64 	%rd43043, %rd43042, %rd43040;
	shr.u64 	%rd43044, %rd43043, 32;
	add.s64 	%rd43045, %rd43044, %rd43038;
	mul.wide.u32 	%rd43046, %r7103, %r7337;
	shr.u64 	%rd43047, %rd43046, 32;
	and.b64  	%rd43048, %rd42990, 4294967295;
	and.b64  	%rd43049, %rd43046, 4294967295;
	and.b64  	%rd43050, %rd43045, 4294967295;
	add.s64 	%rd43051, %rd43050, %rd43048;
	add.s64 	%rd43052, %rd43051, %rd43049;
	shr.u64 	%rd43053, %rd43052, 32;
	add.s64 	%rd43054, %rd43053, %rd43047;
	mul.wide.u32 	%rd43055, %r7102, %r7337;
	shr.u64 	%rd43056, %rd43055, 32;
	and.b64  	%rd43057, %rd42999, 4294967295;
	and.b64  	%rd43058, %rd43055, 4294967295;
	and.b64  	%rd43059, %rd43054, 4294967295;
	add.s64 	%rd43060, %rd43059, %rd43057;
	add.s64 	%rd43061, %rd43060, %rd43058;
	shr.u64 	%rd43062, %rd43061, 32;
	add.s64 	%rd43063, %rd43062, %rd43056;
	mul.wide.u32 	%rd43064, %r7101, %r7337;
	{ .reg .b32 tmp; mov.b64 {tmp, %r5936}, %rd43064; }
	and.b64  	%rd43065, %rd43002, 4294967295;
	and.b64  	%rd43066, %rd43064, 4294967295;
	and.b64  	%rd43067, %rd43063, 4294967295;
	add.s64 	%rd43068, %rd43067, %rd43065;
	add.s64 	%rd43069, %rd43068, %rd43066;
	{ .reg .b32 tmp; mov.b64 {tmp, %r5937}, %rd43069; }
	add.s32 	%r5938, %r5937, %r5936;
	mul.lo.s32 	%r5939, %r22, %r5935;
	mul.wide.u32 	%rd43070, %r6, %r5939;
	shr.u64 	%rd43071, %rd43070, 32;
	and.b64  	%rd43072, %rd43007, 4294967295;
	and.b64  	%rd43073, %rd43070, 4294967295;
	add.s64 	%rd43074, %rd43073, %rd43072;
	shr.u64 	%rd43075, %rd43074, 32;
	add.s64 	%rd43076, %rd43075, %rd43071;
	mul.wide.u32 	%rd43077, %r7, %r5939;
	shr.u64 	%rd43078, %rd43077, 32;
	and.b64  	%rd43079, %rd43016, 4294967295;
	and.b64  	%rd43080, %rd43077, 4294967295;
	and.b64  	%rd43081, %rd43076, 4294967295;
	add.s64 	%rd43082, %rd43081, %rd43079;
	add.s64 	%rd43083, %rd43082, %rd43080;
	cvt.u32.u64 	%r7346, %rd43083;
	shr.u64 	%rd43084, %rd43083, 32;
	add.s64 	%rd43085, %rd43084, %rd43078;
	mul.wide.u32 	%rd43086, %r8, %r5939;
	shr.u64 	%rd43087, %rd43086, 32;
	and.b64  	%rd43088, %rd43025, 4294967295;
	and.b64  	%rd43089, %rd43086, 4294967295;
	and.b64  	%rd43090, %rd43085, 4294967295;
	add.s64 	%rd43091, %rd43090, %rd43088;
	add.s64 	%rd43092, %rd43091, %rd43089;
	cvt.u32.u64 	%r7347, %rd43092;
	shr.u64 	%rd43093, %rd43092, 32;
	add.s64 	%rd43094, %rd43093, %rd43087;
	mul.wide.u32 	%rd43095, %r9, %r5939;
	shr.u64 	%rd43096, %rd43095, 32;
	and.b64  	%rd43097, %rd43034, 4294967295;
	and.b64  	%rd43098, %rd43095, 4294967295;
	and.b64  	%rd43099, %rd43094, 4294967295;
	add.s64 	%rd43100, %rd43099, %rd43097;
	add.s64 	%rd43101, %rd43100, %rd43098;
	cvt.u32.u64 	%r7348, %rd43101;
	shr.u64 	%rd43102, %rd43101, 32;
	add.s64 	%rd43103, %rd43102, %rd43096;
	mul.wide.u32 	%rd43104, %r10, %r5939;
	shr.u64 	%rd43105, %rd43104, 32;
	and.b64  	%rd43106, %rd43043, 4294967295;
	and.b64  	%rd43107, %rd43104, 4294967295;
	and.b64  	%rd43108, %rd43103, 4294967295;
	add.s64 	%rd43109, %rd43108, %rd43106;
	add.s64 	%rd43110, %rd43109, %rd43107;
	cvt.u32.u64 	%r7349, %rd43110;
	shr.u64 	%rd43111, %rd43110, 32;
	add.s64 	%rd43112, %rd43111, %rd43105;
	mul.wide.u32 	%rd43113, %r11, %r5939;
	shr.u64 	%rd43114, %rd43113, 32;
	and.b64  	%rd43115, %rd43052, 4294967295;
	and.b64  	%rd43116, %rd43113, 4294967295;
	and.b64  	%rd43117, %rd43112, 4294967295;
	add.s64 	%rd43118, %rd43117, %rd43115;
	add.s64 	%rd43119, %rd43118, %rd43116;
	cvt.u32.u64 	%r7350, %rd43119;
	shr.u64 	%rd43120, %rd43119, 32;
	add.s64 	%rd43121, %rd43120, %rd43114;
	mul.wide.u32 	%rd43122, %r12, %r5939;
	shr.u64 	%rd43123, %rd43122, 32;
	and.b64  	%rd43124, %rd43061, 4294967295;
	and.b64  	%rd43125, %rd43122, 4294967295;
	and.b64  	%rd43126, %rd43121, 4294967295;
	add.s64 	%rd43127, %rd43126, %rd43124;
	add.s64 	%rd43128, %rd43127, %rd43125;
	cvt.u32.u64 	%r7351, %rd43128;
	shr.u64 	%rd43129, %rd43128, 32;
	add.s64 	%rd43130, %rd43129, %rd43123;
	mul.wide.u32 	%rd43131, %r13, %r5939;
	{ .reg .b32 tmp; mov.b64 {tmp, %r5940}, %rd43131; }
	and.b64  	%rd43132, %rd43069, 4294967295;
	and.b64  	%rd43133, %rd43131, 4294967295;
	and.b64  	%rd43134, %rd43130, 4294967295;
	add.s64 	%rd43135, %rd43134, %rd43132;
	add.s64 	%rd43136, %rd43135, %rd43133;
	cvt.u32.u64 	%r7352, %rd43136;
	{ .reg .b32 tmp; mov.b64 {tmp, %r5941}, %rd43136; }
	add.s32 	%r5942, %r5941, %r5940;
	add.s32 	%r7353, %r5938, %r5942;
	setp.lt.u32 	%p4179, %r7353, %r13;
	@%p4179 bra 	$L__BB0_1208;
	setp.gt.u32 	%p4180, %r7353, %r13;
	@%p4180 bra 	$L__BB0_1207;
	setp.gt.u32 	%p4181, %r12, %r7352;
	@%p4181 bra 	$L__BB0_1208;
	setp.lt.u32 	%p4182, %r12, %r7352;
	@%p4182 bra 	$L__BB0_1207;
	setp.gt.u32 	%p4183, %r11, %r7351;
	@%p4183 bra 	$L__BB0_1208;
	setp.lt.u32 	%p4184, %r11, %r7351;
	@%p4184 bra 	$L__BB0_1207;
	setp.gt.u32 	%p4185, %r10, %r7350;
	@%p4185 bra 	$L__BB0_1208;
	setp.lt.u32 	%p4186, %r10, %r7350;
	@%p4186 bra 	$L__BB0_1207;
	setp.gt.u32 	%p4187, %r9, %r7349;
	@%p4187 bra 	$L__BB0_1208;
	setp.lt.u32 	%p4188, %r9, %r7349;
	@%p4188 bra 	$L__BB0_1207;
	setp.gt.u32 	%p4189, %r8, %r7348;
	@%p4189 bra 	$L__BB0_1208;
	setp.lt.u32 	%p4190, %r8, %r7348;
	@%p4190 bra 	$L__BB0_1207;
	setp.gt.u32 	%p4191, %r7, %r7347;
	@%p4191 bra 	$L__BB0_1208;
	setp.ge.u32 	%p4192, %r7, %r7347;
	setp.gt.u32 	%p4193, %r6, %r7346;
	and.pred  	%p4194, %p4192, %p4193;
	@%p4194 bra 	$L__BB0_1208;
$L__BB0_1207:
	sub.s32 	%r2573, %r7346, %r6;
	setp.lt.u32 	%p4195, %r7346, %r6;
	selp.u32 	%r5943, 1, 0, %p4195;
	add.s32 	%r5944, %r7, %r5943;
	sub.s32 	%r2574, %r7347, %r5944;
	setp.gt.u32 	%p4196, %r7, %r7347;
	setp.eq.s32 	%p4197, %r7, %r7347;
	and.pred  	%p4198, %p4197, %p4195;
	or.pred  	%p4199, %p4196, %p4198;
	selp.u32 	%r5945, 1, 0, %p4199;
	add.s32 	%r5946, %r8, %r5945;
	sub.s32 	%r2575, %r7348, %r5946;
	setp.gt.u32 	%p4200, %r8, %r7348;
	setp.eq.s32 	%p4201, %r8, %r7348;
	and.pred  	%p4202, %p4201, %p4199;
	or.pred  	%p4203, %p4200, %p4202;
	selp.u32 	%r5947, 1, 0, %p4203;
	add.s32 	%r5948, %r9, %r5947;
	sub.s32 	%r2576, %r7349, %r5948;
	setp.gt.u32 	%p4204, %r9, %r7349;
	setp.eq.s32 	%p4205, %r9, %r7349;
	and.pred  	%p4206, %p4205, %p4203;
	or.pred  	%p4207, %p4204, %p4206;
	selp.u32 	%r5949, 1, 0, %p4207;
	add.s32 	%r5950, %r10, %r5949;
	sub.s32 	%r2577, %r7350, %r5950;
	setp.gt.u32 	%p4208, %r10, %r7350;
	setp.eq.s32 	%p4209, %r10, %r7350;
	and.pred  	%p4210, %p4209, %p4207;
	or.pred  	%p4211, %p4208, %p4210;
	selp.u32 	%r5951, 1, 0, %p4211;
	add.s32 	%r5952, %r11, %r5951;
	sub.s32 	%r2578, %r7351, %r5952;
	setp.gt.u32 	%p4212, %r11, %r7351;
	setp.eq.s32 	%p4213, %r11, %r7351;
	and.pred  	%p4214, %p4213, %p4211;
	or.pred  	%p4215, %p4212, %p4214;
	selp.u32 	%r5953, 1, 0, %p4215;
	add.s32 	%r5954, %r12, %r5953;
	sub.s32 	%r2579, %r7352, %r5954;
	setp.gt.u32 	%p4216, %r12, %r7352;
	setp.eq.s32 	%p4217, %r12, %r7352;
	and.pred  	%p4218, %p4217, %p4215;
	or.pred  	%p4219, %p4216, %p4218;
	selp.u32 	%r5955, 1, 0, %p4219;
	add.s32 	%r5956, %r13, %r5955;
	sub.s32 	%r7353, %r7353, %r5956;
	mov.u32 	%r7346, %r2573;
	mov.u32 	%r7347, %r2574;
	mov.u32 	%r7348, %r2575;
	mov.u32 	%r7349, %r2576;
	mov.u32 	%r7350, %r2577;
	mov.u32 	%r7351, %r2578;
	mov.u32 	%r7352, %r2579;
$L__BB0_1208:
	add.s32 	%r7354, %r7346, %r7322;
	setp.lt.u32 	%p4220, %r7354, %r7346;
	selp.u64 	%rd43137, 1, 0, %p4220;
	cvt.u64.u32 	%rd43138, %r7347;
	add.s64 	%rd43139, %rd43137, %rd43138;
	add.s64 	%rd43140, %rd43139, %rd26;
	cvt.u32.u64 	%r7355, %rd43140;
	shr.u64 	%rd43141, %rd43140, 32;
	cvt.u64.u32 	%rd43142, %r7348;
	add.s64 	%rd43143, %rd43141, %rd43142;
	add.s64 	%rd43144, %rd43143, %rd27;
	cvt.u32.u64 	%r7356, %rd43144;
	shr.u64 	%rd43145, %rd43144, 32;
	cvt.u64.u32 	%rd43146, %r7349;
	add.s64 	%rd43147, %rd43145, %rd43146;
	add.s64 	%rd43148, %rd43147, %rd28;
	cvt.u32.u64 	%r7357, %rd43148;
	shr.u64 	%rd43149, %rd43148, 32;
	cvt.u64.u32 	%rd43150, %r7350;
	add.s64 	%rd43151, %rd43149, %rd43150;
	add.s64 	%rd43152, %rd43151, %rd29;
	cvt.u32.u64 	%r7358, %rd43152;
	shr.u64 	%rd43153, %rd43152, 32;
	cvt.u64.u32 	%rd43154, %r7351;
	add.s64 	%rd43155, %rd43153, %rd43154;
	add.s64 	%rd43156, %rd43155, %rd30;
	cvt.u32.u64 	%r7359, %rd43156;
	shr.u64 	%rd43157, %rd43156, 32;
	cvt.u64.u32 	%rd43158, %r7352;
	add.s64 	%rd43159, %rd43157, %rd43158;
	add.s64 	%rd43160, %rd43159, %rd31;
	cvt.u32.u64 	%r7360, %rd43160;
	{ .reg .b32 tmp; mov.b64 {tmp, %r5957}, %rd43160; }
	add.s32 	%r5958, %r7353, %r5957;
	add.s32 	%r7361, %r5958, %r7329;
	setp.lt.u32 	%p4221, %r7361, %r13;
	@%p4221 bra 	$L__BB0_1223;
	setp.gt.u32 	%p4222, %r7361, %r13;
	@%p4222 bra 	$L__BB0_1222;
	setp.gt.u32 	%p4223, %r12, %r7360;
	@%p4223 bra 	$L__BB0_1223;
	setp.lt.u32 	%p4224, %r12, %r7360;
	@%p4224 bra 	$L__BB0_1222;
	setp.gt.u32 	%p4225, %r11, %r7359;
	@%p4225 bra 	$L__BB0_1223;
	setp.lt.u32 	%p4226, %r11, %r7359;
	@%p4226 bra 	$L__BB0_1222;
	setp.gt.u32 	%p4227, %r10, %r7358;
	@%p4227 bra 	$L__BB0_1223;
	setp.lt.u32 	%p4228, %r10, %r7358;
	@%p4228 bra 	$L__BB0_1222;
	setp.gt.u32 	%p4229, %r9, %r7357;
	@%p4229 bra 	$L__BB0_1223;
	setp.lt.u32 	%p4230, %r9, %r7357;
	@%p4230 bra 	$L__BB0_1222;
	setp.gt.u32 	%p4231, %r8, %r7356;
	@%p4231 bra 	$L__BB0_1223;
	setp.lt.u32 	%p4232, %r8, %r7356;
	@%p4232 bra 	$L__BB0_1222;
	setp.gt.u32 	%p4233, %r7, %r7355;
	@%p4233 bra 	$L__BB0_1223;
	setp.ge.u32 	%p4234, %r7, %r7355;
	setp.lt.u32 	%p4235, %r7354, %r6;
	and.pred  	%p4236, %p4234, %p4235;
	@%p4236 bra 	$L__BB0_1223;
$L__BB0_1222:
	sub.s32 	%r2597, %r7354, %r6;
	setp.lt.u32 	%p4237, %r7354, %r6;
	selp.u32 	%r5959, 1, 0, %p4237;
	add.s32 	%r5960, %r7, %r5959;
	sub.s32 	%r2598, %r7355, %r5960;
	setp.gt.u32 	%p4238, %r7, %r7355;
	setp.eq.s32 	%p4239, %r7, %r7355;
	and.pred  	%p4240, %p4239, %p4237;
	or.pred  	%p4241, %p4238, %p4240;
	selp.u32 	%r5961, 1, 0, %p4241;
	add.s32 	%r5962, %r8, %r5961;
	sub.s32 	%r2599, %r7356, %r5962;
	setp.gt.u32 	%p4242, %r8, %r7356;
	setp.eq.s32 	%p4243, %r8, %r7356;
	and.pred  	%p4244, %p4243, %p4241;
	or.pred  	%p4245, %p4242, %p4244;
	selp.u32 	%r5963, 1, 0, %p4245;
	add.s32 	%r5964, %r9, %r5963;
	sub.s32 	%r2600, %r7357, %r5964;
	setp.gt.u32 	%p4246, %r9, %r7357;
	setp.eq.s32 	%p4247, %r9, %r7357;
	and.pred  	%p4248, %p4247, %p4245;
	or.pred  	%p4249, %p4246, %p4248;
	selp.u32 	%r5965, 1, 0, %p4249;
	add.s32 	%r5966, %r10, %r5965;
	sub.s32 	%r2601, %r7358, %r5966;
	setp.gt.u32 	%p4250, %r10, %r7358;
	setp.eq.s32 	%p4251, %r10, %r7358;
	and.pred  	%p4252, %p4251, %p4249;
	or.pred  	%p4253, %p4250, %p4252;
	selp.u32 	%r5967, 1, 0, %p4253;
	add.s32 	%r5968, %r11, %r5967;
	sub.s32 	%r2602, %r7359, %r5968;
	setp.gt.u32 	%p4254, %r11, %r7359;
	setp.eq.s32 	%p4255, %r11, %r7359;
	and.pred  	%p4256, %p4255, %p4253;
	or.pred  	%p4257, %p4254, %p4256;
	selp.u32 	%r5969, 1, 0, %p4257;
	add.s32 	%r5970, %r12, %r5969;
	sub.s32 	%r2603, %r7360, %r5970;
	setp.gt.u32 	%p4258, %r12, %r7360;
	setp.eq.s32 	%p4259, %r12, %r7360;
	and.pred  	%p4260, %p4259, %p4257;
	or.pred  	%p4261, %p4258, %p4260;
	selp.u32 	%r5971, 1, 0, %p4261;
	add.s32 	%r5972, %r13, %r5971;
	sub.s32 	%r7361, %r7361, %r5972;
	mov.u32 	%r7354, %r2597;
	mov.u32 	%r7355, %r2598;
	mov.u32 	%r7356, %r2599;
	mov.u32 	%r7357, %r2600;
	mov.u32 	%r7358, %r2601;
	mov.u32 	%r7359, %r2602;
	mov.u32 	%r7360, %r2603;
$L__BB0_1223:
	mul.wide.u32 	%rd43161, %r7354, %r7330;
	shr.u64 	%rd43162, %rd43161, 32;
	cvt.u32.u64 	%r5974, %rd43161;
	mul.wide.u32 	%rd43163, %r7355, %r7330;
	shr.u64 	%rd43164, %rd43163, 32;
	and.b64  	%rd43165, %rd43163, 4294967295;
	add.s64 	%rd43166, %rd43162, %rd43165;
	shr.u64 	%rd43167, %rd43166, 32;
	add.s64 	%rd43168, %rd43167, %rd43164;
	mul.wide.u32 	%rd43169, %r7356, %r7330;
	shr.u64 	%rd43170, %rd43169, 32;
	and.b64  	%rd43171, %rd43169, 4294967295;
	add.s64 	%rd43172, %rd43168, %rd43171;
	shr.u64 	%rd43173, %rd43172, 32;
	add.s64 	%rd43174, %rd43173, %rd43170;
	mul.wide.u32 	%rd43175, %r7357, %r7330;
	shr.u64 	%rd43176, %rd43175, 32;
	and.b64  	%rd43177, %rd43175, 4294967295;
	add.s64 	%rd43178, %rd43174, %rd43177;
	shr.u64 	%rd43179, %rd43178, 32;
	add.s64 	%rd43180, %rd43179, %rd43176;
	mul.wide.u32 	%rd43181, %r7358, %r7330;
	shr.u64 	%rd43182, %rd43181, 32;
	and.b64  	%rd43183, %rd43181, 4294967295;
	add.s64 	%rd43184, %rd43180, %rd43183;
	shr.u64 	%rd43185, %rd43184, 32;
	add.s64 	%rd43186, %rd43185, %rd43182;
	mul.wide.u32 	%rd43187, %r7359, %r7330;
	shr.u64 	%rd43188, %rd43187, 32;
	and.b64  	%rd43189, %rd43187, 4294967295;
	add.s64 	%rd43190, %rd43186, %rd43189;
	shr.u64 	%rd43191, %rd43190, 32;
	add.s64 	%rd43192, %rd43191, %rd43188;
	mul.wide.u32 	%rd43193, %r7360, %r7330;
	shr.u64 	%rd43194, %rd43193, 32;
	and.b64  	%rd43195, %rd43193, 4294967295;
	add.s64 	%rd43196, %rd43192, %rd43195;
	shr.u64 	%rd43197, %rd43196, 32;
	add.s64 	%rd43198, %rd43197, %rd43194;
	mul.wide.u32 	%rd43199, %r7361, %r7330;
	shr.u64 	%rd43200, %rd43199, 32;
	and.b64  	%rd43201, %rd43199, 4294967295;
	add.s64 	%rd43202, %rd43198, %rd43201;
	shr.u64 	%rd43203, %rd43202, 32;
	add.s64 	%rd43204, %rd43203, %rd43200;
	mul.lo.s32 	%r5975, %r22, %r5974;
	mul.wide.u32 	%rd43205, %r6, %r5975;
	shr.u64 	%rd43206, %rd43205, 32;
	and.b64  	%rd43207, %rd43161, 4294967295;
	and.b64  	%rd43208, %rd43205, 4294967295;
	add.s64 	%rd43209, %rd43208, %rd43207;
	shr.u64 	%rd43210, %rd43209, 32;
	add.s64 	%rd43211, %rd43210, %rd43206;
	mul.wide.u32 	%rd43212, %r7, %r5975;
	shr.u64 	%rd43213, %rd43212, 32;
	and.b64  	%rd43214, %rd43166, 4294967295;
	and.b64  	%rd43215, %rd43212, 4294967295;
	and.b64  	%rd43216, %rd43211, 4294967295;
	add.s64 	%rd43217, %rd43216, %rd43214;
	add.s64 	%rd43218, %rd43217, %rd43215;
	shr.u64 	%rd43219, %rd43218, 32;
	add.s64 	%rd43220, %rd43219, %rd43213;
	mul.wide.u32 	%rd43221, %r8, %r5975;
	shr.u64 	%rd43222, %rd43221, 32;
	and.b64  	%rd43223, %rd43172, 4294967295;
	and.b64  	%rd43224, %rd43221, 4294967295;
	and.b64  	%rd43225, %rd43220, 4294967295;
	add.s64 	%rd43226, %rd43225, %rd43223;
	add.s64 	%rd43227, %rd43226, %rd43224;
	shr.u64 	%rd43228, %rd43227, 32;
	add.s64 	%rd43229, %rd43228, %rd43222;
	mul.wide.u32 	%rd43230, %r9, %r5975;
	shr.u64 	%rd43231, %rd43230, 32;
	and.b64  	%rd43232, %rd43178, 4294967295;
	and.b64  	%rd43233, %rd43230, 4294967295;
	and.b64  	%rd43234, %rd43229, 4294967295;
	add.s64 	%rd43235, %rd43234, %rd43232;
	add.s64 	%rd43236, %rd43235, %rd43233;
	shr.u64 	%rd43237, %rd43236, 32;
	add.s64 	%rd43238, %rd43237, %rd43231;
	mul.wide.u32 	%rd43239, %r10, %r5975;
	shr.u64 	%rd43240, %rd43239, 32;
	and.b64  	%rd43241, %rd43184, 4294967295;
	and.b64  	%rd43242, %rd43239, 4294967295;
	and.b64  	%rd43243, %rd43238, 4294967295;
	add.s64 	%rd43244, %rd43243, %rd43241;
	add.s64 	%rd43245, %rd43244, %rd43242;
	shr.u64 	%rd43246, %rd43245, 32;
	add.s64 	%rd43247, %rd43246, %rd43240;
	mul.wide.u32 	%rd43248, %r11, %r5975;
	shr.u64 	%rd43249, %rd43248, 32;
	and.b64  	%rd43250, %rd43190, 4294967295;
	and.b64  	%rd43251, %rd43248, 4294967295;
	and.b64  	%rd43252, %rd43247, 4294967295;
	add.s64 	%rd43253, %rd43252, %rd43250;
	add.s64 	%rd43254, %rd43253, %rd43251;
	shr.u64 	%rd43255, %rd43254, 32;
	add.s64 	%rd43256, %rd43255, %rd43249;
	mul.wide.u32 	%rd43257, %r12, %r5975;
	shr.u64 	%rd43258, %rd43257, 32;
	and.b64  	%rd43259, %rd43196, 4294967295;
	and.b64  	%rd43260, %rd43257, 4294967295;
	and.b64  	%rd43261, %rd43256, 4294967295;
	add.s64 	%rd43262, %rd43261, %rd43259;
	add.s64 	%rd43263, %rd43262, %rd43260;
	shr.u64 	%rd43264, %rd43263, 32;
	add.s64 	%rd43265, %rd43264, %rd43258;
	mul.wide.u32 	%rd43266, %r13, %r5975;
	shr.u64 	%rd43267, %rd43266, 32;
	and.b64  	%rd43268, %rd43202, 4294967295;
	and.b64  	%rd43269, %rd43266, 4294967295;
	and.b64  	%rd43270, %rd43265, 4294967295;
	add.s64 	%rd43271, %rd43270, %rd43268;
	add.s64 	%rd43272, %rd43271, %rd43269;
	shr.u64 	%rd43273, %rd43272, 32;
	add.s64 	%rd43274, %rd43273, %rd43267;
	add.s64 	%rd43275, %rd43204, %rd43274;
	mul.wide.u32 	%rd43276, %r7354, %r7331;
	shr.u64 	%rd43277, %rd43276, 32;
	and.b64  	%rd43278, %rd43218, 4294967295;
	and.b64  	%rd43279, %rd43276, 4294967295;
	add.s64 	%rd43280, %rd43279, %rd43278;
	cvt.u32.u64 	%r5976, %rd43280;
	shr.u64 	%rd43281, %rd43280, 32;
	add.s64 	%rd43282, %rd43281, %rd43277;
	mul.wide.u32 	%rd43283, %r7355, %r7331;
	shr.u64 	%rd43284, %rd43283, 32;
	and.b64  	%rd43285, %rd43227, 4294967295;
	and.b64  	%rd43286, %rd43283, 4294967295;
	add.s64 	%rd43287, %rd43282, %rd43285;
	add.s64 	%rd43288, %rd43287, %rd43286;
	shr.u64 	%rd43289, %rd43288, 32;
	add.s64 	%rd43290, %rd43289, %rd43284;
	mul.wide.u32 	%rd43291, %r7356, %r7331;
	shr.u64 	%rd43292, %rd43291, 32;
	and.b64  	%rd43293, %rd43236, 4294967295;
	and.b64  	%rd43294, %rd43291, 4294967295;
	and.b64  	%rd43295, %rd43290, 4294967295;
	add.s64 	%rd43296, %rd43295, %rd43293;
	add.s64 	%rd43297, %rd43296, %rd43294;
	shr.u64 	%rd43298, %rd43297, 32;
	add.s64 	%rd43299, %rd43298, %rd43292;
	mul.wide.u32 	%rd43300, %r7357, %r7331;
	shr.u64 	%rd43301, %rd43300, 32;
	and.b64  	%rd43302, %rd43245, 4294967295;
	and.b64  	%rd43303, %rd43300, 4294967295;
	and.b64  	%rd43304, %rd43299, 4294967295;
	add.s64 	%rd43305, %rd43304, %rd43302;
	add.s64 	%rd43306, %rd43305, %rd43303;
	shr.u64 	%rd43307, %rd43306, 32;
	add.s64 	%rd43308, %rd43307, %rd43301;
	mul.wide.u32 	%rd43309, %r7358, %r7331;
	shr.u64 	%rd43310, %rd43309, 32;
	and.b64  	%rd43311, %rd43254, 4294967295;
	and.b64  	%rd43312, %rd43309, 4294967295;
	and.b64  	%rd43313, %rd43308, 4294967295;
	add.s64 	%rd43314, %rd43313, %rd43311;
	add.s64 	%rd43315, %rd43314, %rd43312;
	shr.u64 	%rd43316, %rd43315, 32;
	add.s64 	%rd43317, %rd43316, %rd43310;
	mul.wide.u32 	%rd43318, %r7359, %r7331;
	shr.u64 	%rd43319, %rd43318, 32;
	and.b64  	%rd43320, %rd43263, 4294967295;
	and.b64  	%rd43321, %rd43318, 4294967295;
	and.b64  	%rd43322, %rd43317, 4294967295;
	add.s64 	%rd43323, %rd43322, %rd43320;
	add.s64 	%rd43324, %rd43323, %rd43321;
	shr.u64 	%rd43325, %rd43324, 32;
	add.s64 	%rd43326, %rd43325, %rd43319;
	mul.wide.u32 	%rd43327, %r7360, %r7331;
	shr.u64 	%rd43328, %rd43327, 32;
	and.b64  	%rd43329, %rd43272, 4294967295;
	and.b64  	%rd43330, %rd43327, 4294967295;
	and.b64  	%rd43331, %rd43326, 4294967295;
	add.s64 	%rd43332, %rd43331, %rd43329;
	add.s64 	%rd43333, %rd43332, %rd43330;
	shr.u64 	%rd43334, %rd43333, 32;
	add.s64 	%rd43335, %rd43334, %rd43328;
	mul.wide.u32 	%rd43336, %r7361, %r7331;
	shr.u64 	%rd43337, %rd43336, 32;
	and.b64  	%rd43338, %rd43275, 4294967295;
	and.b64  	%rd43339, %rd43336, 4294967295;
	and.b64  	%rd43340, %rd43335, 4294967295;
	add.s64 	%rd43341, %rd43340, %rd43338;
	add.s64 	%rd43342, %rd43341, %rd43339;
	shr.u64 	%rd43343, %rd43342, 32;
	add.s64 	%rd43344, %rd43343, %rd43337;
	mul.lo.s32 	%r5977, %r22, %r5976;
	mul.wide.u32 	%rd43345, %r6, %r5977;
	shr.u64 	%rd43346, %rd43345, 32;
	and.b64  	%rd43347, %rd43280, 4294967295;
	and.b64  	%rd43348, %rd43345, 4294967295;
	add.s64 	%rd43349, %rd43348, %rd43347;
	shr.u64 	%rd43350, %rd43349, 32;
	add.s64 	%rd43351, %rd43350, %rd43346;
	mul.wide.u32 	%rd43352, %r7, %r5977;
	shr.u64 	%rd43353, %rd43352, 32;
	and.b64  	%rd43354, %rd43288, 4294967295;
	and.b64  	%rd43355, %rd43352, 4294967295;
	and.b64  	%rd43356, %rd43351, 4294967295;
	add.s64 	%rd43357, %rd43356, %rd43354;
	add.s64 	%rd43358, %rd43357, %rd43355;
	shr.u64 	%rd43359, %rd43358, 32;
	add.s64 	%rd43360, %rd43359, %rd43353;
	mul.wide.u32 	%rd43361, %r8, %r5977;
	shr.u64 	%rd43362, %rd43361, 32;
	and.b64  	%rd43363, %rd43297, 4294967295;
	and.b64  	%rd43364, %rd43361, 4294967295;
	and.b64  	%rd43365, %rd43360, 4294967295;
	add.s64 	%rd43366, %rd43365, %rd43363;
	add.s64 	%rd43367, %rd43366, %rd43364;
	shr.u64 	%rd43368, %rd43367, 32;
	add.s64 	%rd43369, %rd43368, %rd43362;
	mul.wide.u32 	%rd43370, %r9, %r5977;
	shr.u64 	%rd43371, %rd43370, 32;
	and.b64  	%rd43372, %rd43306, 4294967295;
	and.b64  	%rd43373, %rd43370, 4294967295;
	and.b64  	%rd43374, %rd43369, 4294967295;
	add.s64 	%rd43375, %rd43374, %rd43372;
	add.s64 	%rd43376, %rd43375, %rd43373;
	shr.u64 	%rd43377, %rd43376, 32;
	add.s64 	%rd43378, %rd43377, %rd43371;
	mul.wide.u32 	%rd43379, %r10, %r5977;
	shr.u64 	%rd43380, %rd43379, 32;
	and.b64  	%rd43381, %rd43315, 4294967295;
	and.b64  	%rd43382, %rd43379, 4294967295;
	and.b64  	%rd43383, %rd43378, 4294967295;
	add.s64 	%rd43384, %rd43383, %rd43381;
	add.s64 	%rd43385, %rd43384, %rd43382;
	shr.u64 	%rd43386, %rd43385, 32;
	add.s64 	%rd43387, %rd43386, %rd43380;
	mul.wide.u32 	%rd43388, %r11, %r5977;
	shr.u64 	%rd43389, %rd43388, 32;
	and.b64  	%rd43390, %rd43324, 4294967295;
	and.b64  	%rd43391, %rd43388, 4294967295;
	and.b64  	%rd43392, %rd43387, 4294967295;
	add.s64 	%rd43393, %rd43392, %rd43390;
	add.s64 	%rd43394, %rd43393, %rd43391;
	shr.u64 	%rd43395, %rd43394, 32;
	add.s64 	%rd43396, %rd43395, %rd43389;
	mul.wide.u32 	%rd43397, %r12, %r5977;
	shr.u64 	%rd43398, %rd43397, 32;
	and.b64  	%rd43399, %rd43333, 4294967295;
	and.b64  	%rd43400, %rd43397, 4294967295;
	and.b64  	%rd43401, %rd43396, 4294967295;
	add.s64 	%rd43402, %rd43401, %rd43399;
	add.s64 	%rd43403, %rd43402, %rd43400;
	shr.u64 	%rd43404, %rd43403, 32;
	add.s64 	%rd43405, %rd43404, %rd43398;
	mul.wide.u32 	%rd43406, %r13, %r5977;
	shr.u64 	%rd43407, %rd43406, 32;
	and.b64  	%rd43408, %rd43342, 4294967295;
	and.b64  	%rd43409, %rd43406, 4294967295;
	and.b64  	%rd43410, %rd43405, 4294967295;
	add.s64 	%rd43411, %rd43410, %rd43408;
	add.s64 	%rd43412, %rd43411, %rd43409;
	shr.u64 	%rd43413, %rd43412, 32;
	add.s64 	%rd43414, %rd43413, %rd43407;
	add.s64 	%rd43415, %rd43344, %rd43414;
	mul.wide.u32 	%rd43416, %r7354, %r7332;
	shr.u64 	%rd43417, %rd43416, 32;
	and.b64  	%rd43418, %rd43358, 4294967295;
	and.b64  	%rd43419, %rd43416, 4294967295;
	add.s64 	%rd43420, %rd43419, %rd43418;
	cvt.u32.u64 	%r5978, %rd43420;
	shr.u64 	%rd43421, %rd43420, 32;
	add.s64 	%rd43422, %rd43421, %rd43417;
	mul.wide.u32 	%rd43423, %r7355, %r7332;
	shr.u64 	%rd43424, %rd43423, 32;
	and.b64  	%rd43425, %rd43367, 4294967295;
	and.b64  	%rd43426, %rd43423, 4294967295;
	add.s64 	%rd43427, %rd43422, %rd43425;
	add.s64 	%rd43428, %rd43427, %rd43426;
	shr.u64 	%rd43429, %rd43428, 32;
	add.s64 	%rd43430, %rd43429, %rd43424;
	mul.wide.u32 	%rd43431, %r7356, %r7332;
	shr.u64 	%rd43432, %rd43431, 32;
	and.b64  	%rd43433, %rd43376, 4294967295;
	and.b64  	%rd43434, %rd43431, 4294967295;
	and.b64  	%rd43435, %rd43430, 4294967295;
	add.s64 	%rd43436, %rd43435, %rd43433;
	add.s64 	%rd43437, %rd43436, %rd43434;
	shr.u64 	%rd43438, %rd43437, 32;
	add.s64 	%rd43439, %rd43438, %rd43432;
	mul.wide.u32 	%rd43440, %r7357, %r7332;
	shr.u64 	%rd43441, %rd43440, 32;
	and.b64  	%rd43442, %rd43385, 4294967295;
	and.b64  	%rd43443, %rd43440, 4294967295;
	and.b64  	%rd43444, %rd43439, 4294967295;
	add.s64 	%rd43445, %rd43444, %rd43442;
	add.s64 	%rd43446, %rd43445, %rd43443;
	shr.u64 	%rd43447, %rd43446, 32;
	add.s64 	%rd43448, %rd43447, %rd43441;
	mul.wide.u32 	%rd43449, %r7358, %r7332;
	shr.u64 	%rd43450, %rd43449, 32;
	and.b64  	%rd43451, %rd43394, 4294967295;
	and.b64  	%rd43452, %rd43449, 4294967295;
	and.b64  	%rd43453, %rd43448, 4294967295;
	add.s64 	%rd43454, %rd43453, %rd43451;
	add.s64 	%rd43455, %rd43454, %rd43452;
	shr.u64 	%rd43456, %rd43455, 32;
	add.s64 	%rd43457, %rd43456, %rd43450;
	mul.wide.u32 	%rd43458, %r7359, %r7332;
	shr.u64 	%rd43459, %rd43458, 32;
	and.b64  	%rd43460, %rd43403, 4294967295;
	and.b64  	%rd43461, %rd43458, 4294967295;
	and.b64  	%rd43462, %rd43457, 4294967295;
	add.s64 	%rd43463, %rd43462, %rd43460;
	add.s64 	%rd43464, %rd43463, %rd43461;
	shr.u64 	%rd43465, %rd43464, 32;
	add.s64 	%rd43466, %rd43465, %rd43459;
	mul.wide.u32 	%rd43467, %r7360, %r7332;
	shr.u64 	%rd43468, %rd43467, 32;
	and.b64  	%rd43469, %rd43412, 4294967295;
	and.b64  	%rd43470, %rd43467, 4294967295;
	and.b64  	%rd43471, %rd43466, 4294967295;
	add.s64 	%rd43472, %rd43471, %rd43469;
	add.s64 	%rd43473, %rd43472, %rd43470;
	shr.u64 	%rd43474, %rd43473, 32;
	add.s64 	%rd43475, %rd43474, %rd43468;
	mul.wide.u32 	%rd43476, %r7361, %r7332;
	shr.u64 	%rd43477, %rd43476, 32;
	and.b64  	%rd43478, %rd43415, 4294967295;
	and.b64  	%rd43479, %rd43476, 4294967295;
	and.b64  	%rd43480, %rd43475, 4294967295;
	add.s64 	%rd43481, %rd43480, %rd43478;
	add.s64 	%rd43482, %rd43481, %rd43479;
	shr.u64 	%rd43483, %rd43482, 32;
	add.s64 	%rd43484, %rd43483, %rd43477;
	mul.lo.s32 	%r5979, %r22, %r5978;
	mul.wide.u32 	%rd43485, %r6, %r5979;
	shr.u64 	%rd43486, %rd43485, 32;
	and.b64  	%rd43487, %rd43420, 4294967295;
	and.b64  	%rd43488, %rd43485, 4294967295;
	add.s64 	%rd43489, %rd43488, %rd43487;
	shr.u64 	%rd43490, %rd43489, 32;
	add.s64 	%rd43491, %rd43490, %rd43486;
	mul.wide.u32 	%rd43492, %r7, %r5979;
	shr.u64 	%rd43493, %rd43492, 32;
	and.b64  	%rd43494, %rd43428, 4294967295;
	and.b64  	%rd43495, %rd43492, 4294967295;
	and.b64  	%rd43496, %rd43491, 4294967295;
	add.s64 	%rd43497, %rd43496, %rd43494;
	add.s64 	%rd43498, %rd43497, %rd43495;
	shr.u64 	%rd43499, %rd43498, 32;
	add.s64 	%rd43500, %rd43499, %rd43493;
	mul.wide.u32 	%rd43501, %r8, %r5979;
	shr.u64 	%rd43502, %rd43501, 32;
	and.b64  	%rd43503, %rd43437, 4294967295;
	and.b64  	%rd43504, %rd43501, 4294967295;
	and.b64  	%rd43505, %rd43500, 4294967295;
	add.s64 	%rd43506, %rd43505, %rd43503;
	add.s64 	%rd43507, %rd43506, %rd43504;
	shr.u64 	%rd43508, %rd43507, 32;
	add.s64 	%rd43509, %rd43508, %rd43502;
	mul.wide.u32 	%rd43510, %r9, %r5979;
	shr.u64 	%rd43511, %rd43510, 32;
	and.b64  	%rd43512, %rd43446, 4294967295;
	and.b64  	%rd43513, %rd43510, 4294967295;
	and.b64  	%rd43514, %rd43509, 4294967295;
	add.s64 	%rd43515, %rd43514, %rd43512;
	add.s64 	%rd43516, %rd43515, %rd43513;
	shr.u64 	%rd43517, %rd43516, 32;
	add.s64 	%rd43518, %rd43517, %rd43511;
	mul.wide.u32 	%rd43519, %r10, %r5979;
	shr.u64 	%rd43520, %rd43519, 32;
	and.b64  	%rd43521, %rd43455, 4294967295;
	and.b64  	%rd43522, %rd43519, 4294967295;
	and.b64  	%rd43523, %rd43518, 4294967295;
	add.s64 	%rd43524, %rd43523, %rd43521;
	add.s64 	%rd43525, %rd43524, %rd43522;
	shr.u64 	%rd43526, %rd43525, 32;
	add.s64 	%rd43527, %rd43526, %rd43520;
	mul.wide.u32 	%rd43528, %r11, %r5979;
	shr.u64 	%rd43529, %rd43528, 32;
	and.b64  	%rd43530, %rd43464, 4294967295;
	and.b64  	%rd43531, %rd43528, 4294967295;
	and.b64  	%rd43532, %rd43527, 4294967295;
	add.s64 	%rd43533, %rd43532, %rd43530;
	add.s64 	%rd43534, %rd43533, %rd43531;
	shr.u64 	%rd43535, %rd43534, 32;
	add.s64 	%rd43536, %rd43535, %rd43529;
	mul.wide.u32 	%rd43537, %r12, %r5979;
	shr.u64 	%rd43538, %rd43537, 32;
	and.b64  	%rd43539, %rd43473, 4294967295;
	and.b64  	%rd43540, %rd43537, 4294967295;
	and.b64  	%rd43541, %rd43536, 4294967295;
	add.s64 	%rd43542, %rd43541, %rd43539;
	add.s64 	%rd43543, %rd43542, %rd43540;
	shr.u64 	%rd43544, %rd43543, 32;
	add.s64 	%rd43545, %rd43544, %rd43538;
	mul.wide.u32 	%rd43546, %r13, %r5979;
	shr.u64 	%rd43547, %rd43546, 32;
	and.b64  	%rd43548, %rd43482, 4294967295;
	and.b64  	%rd43549, %rd43546, 4294967295;
	and.b64  	%rd43550, %rd43545, 4294967295;
	add.s64 	%rd43551, %rd43550, %rd43548;
	add.s64 	%rd43552, %rd43551, %rd43549;
	shr.u64 	%rd43553, %rd43552, 32;
	add.s64 	%rd43554, %rd43553, %rd43547;
	add.s64 	%rd43555, %rd43484, %rd43554;
	mul.wide.u32 	%rd43556, %r7354, %r7333;
	shr.u64 	%rd43557, %rd43556, 32;
	and.b64  	%rd43558, %rd43498, 4294967295;
	and.b64  	%rd43559, %rd43556, 4294967295;
	add.s64 	%rd43560, %rd43559, %rd43558;
	cvt.u32.u64 	%r5980, %rd43560;
	shr.u64 	%rd43561, %rd43560, 32;
	add.s64 	%rd43562, %rd43561, %rd43557;
	mul.wide.u32 	%rd43563, %r7355, %r7333;
	shr.u64 	%rd43564, %rd43563, 32;
	and.b64  	%rd43565, %rd43507, 4294967295;
	and.b64  	%rd43566, %rd43563, 4294967295;
	add.s64 	%rd43567, %rd43562, %rd43565;
	add.s64 	%rd43568, %rd43567, %rd43566;
	shr.u64 	%rd43569, %rd43568, 32;
	add.s64 	%rd43570, %rd43569, %rd43564;
	mul.wide.u32 	%rd43571, %r7356, %r7333;
	shr.u64 	%rd43572, %rd43571, 32;
	and.b64  	%rd43573, %rd43516, 4294967295;
	and.b64  	%rd43574, %rd43571, 4294967295;
	and.b64  	%rd43575, %rd43570, 4294967295;
	add.s64 	%rd43576, %rd43575, %rd43573;
	add.s64 	%rd43577, %rd43576, %rd43574;
	shr.u64 	%rd43578, %rd43577, 32;
	add.s64 	%rd43579, %rd43578, %rd43572;
	mul.wide.u32 	%rd43580, %r7357, %r7333;
	shr.u64 	%rd43581, %rd43580, 32;
	and.b64  	%rd43582, %rd43525, 4294967295;
	and.b64  	%rd43583, %rd43580, 4294967295;
	and.b64  	%rd43584, %rd43579, 4294967295;
	add.s64 	%rd43585, %rd43584, %rd43582;
	add.s64 	%rd43586, %rd43585, %rd43583;
	shr.u64 	%rd43587, %rd43586, 32;
	add.s64 	%rd43588, %rd43587, %rd43581;
	mul.wide.u32 	%rd43589, %r7358, %r7333;
	shr.u64 	%rd43590, %rd43589, 32;
	and.b64  	%rd43591, %rd43534, 4294967295;
	and.b64  	%rd43592, %rd43589, 4294967295;
	and.b64  	%rd43593, %rd43588, 4294967295;
	add.s64 	%rd43594, %rd43593, %rd43591;
	add.s64 	%rd43595, %rd43594, %rd43592;
	shr.u64 	%rd43596, %rd43595, 32;
	add.s64 	%rd43597, %rd43596, %rd43590;
	mul.wide.u32 	%rd43598, %r7359, %r7333;
	shr.u64 	%rd43599, %rd43598, 32;
	and.b64  	%rd43600, %rd43543, 4294967295;
	and.b64  	%rd43601, %rd43598, 4294967295;
	and.b64  	%rd43602, %rd43597, 4294967295;
	add.s64 	%rd43603, %rd43602, %rd43600;
	add.s64 	%rd43604, %rd43603, %rd43601;
	shr.u64 	%rd43605, %rd43604, 32;
	add.s64 	%rd43606, %rd43605, %rd43599;
	mul.wide.u32 	%rd43607, %r7360, %r7333;
	shr.u64 	%rd43608, %rd43607, 32;
	and.b64  	%rd43609, %rd43552, 4294967295;
	and.b64  	%rd43610, %rd43607, 4294967295;
	and.b64  	%rd43611, %rd43606, 4294967295;
	add.s64 	%rd43612, %rd43611, %rd43609;
	add.s64 	%rd43613, %rd43612, %rd43610;
	shr.u64 	%rd43614, %rd43613, 32;
	add.s64 	%rd43615, %rd43614, %rd43608;
	mul.wide.u32 	%rd43616, %r7361, %r7333;
	shr.u64 	%rd43617, %rd43616, 32;
	and.b64  	%rd43618, %rd43555, 4294967295;
	and.b64  	%rd43619, %rd43616, 4294967295;
	and.b64  	%rd43620, %rd43615, 4294967295;
	add.s64 	%rd43621, %rd43620, %rd43618;
	add.s64 	%rd43622, %rd43621, %rd43619;
	shr.u64 	%rd43623, %rd43622, 32;
	add.s64 	%rd43624, %rd43623, %rd43617;
	mul.lo.s32 	%r5981, %r22, %r5980;
	mul.wide.u32 	%rd43625, %r6, %r5981;
	shr.u64 	%rd43626, %rd43625, 32;
	and.b64  	%rd43627, %rd43560, 4294967295;
	and.b64  	%rd43628, %rd43625, 4294967295;
	add.s64 	%rd43629, %rd43628, %rd43627;
	shr.u64 	%rd43630, %rd43629, 32;
	add.s64 	%rd43631, %rd43630, %rd43626;
	mul.wide.u32 	%rd43632, %r7, %r5981;
	shr.u64 	%rd43633, %rd43632, 32;
	and.b64  	%rd43634, %rd43568, 4294967295;
	and.b64  	%rd43635, %rd43632, 4294967295;
	and.b64  	%rd43636, %rd43631, 4294967295;
	add.s64 	%rd43637, %rd43636, %rd43634;
	add.s64 	%rd43638, %rd43637, %rd43635;
	shr.u64 	%rd43639, %rd43638, 32;
	add.s64 	%rd43640, %rd43639, %rd43633;
	mul.wide.u32 	%rd43641, %r8, %r5981;
	shr.u64 	%rd43642, %rd43641, 32;
	and.b64  	%rd43643, %rd43577, 4294967295;
	and.b64  	%rd43644, %rd43641, 4294967295;
	and.b64  	%rd43645, %rd43640, 4294967295;
	add.s64 	%rd43646, %rd43645, %rd43643;
	add.s64 	%rd43647, %rd43646, %rd43644;
	shr.u64 	%rd43648, %rd43647, 32;
	add.s64 	%rd43649, %rd43648, %rd43642;
	mul.wide.u32 	%rd43650, %r9, %r5981;
	shr.u64 	%rd43651, %rd43650, 32;
	and.b64  	%rd43652, %rd43586, 4294967295;
	and.b64  	%rd43653, %rd43650, 4294967295;
	and.b64  	%rd43654, %rd43649, 4294967295;
	add.s64 	%rd43655, %rd43654, %rd43652;
	add.s64 	%rd43656, %rd43655, %rd43653;
	shr.u64 	%rd43657, %rd43656, 32;
	add.s64 	%rd43658, %rd43657, %rd43651;
	mul.wide.u32 	%rd43659, %r10, %r5981;
	shr.u64 	%rd43660, %rd43659, 32;
	and.b64  	%rd43661, %rd43595, 4294967295;
	and.b64  	%rd43662, %rd43659, 4294967295;
	and.b64  	%rd43663, %rd43658, 4294967295;
	add.s64 	%rd43664, %rd43663, %rd43661;
	add.s64 	%rd43665, %rd43664, %rd43662;
	shr.u64 	%rd43666, %rd43665, 32;
	add.s64 	%rd43667, %rd43666, %rd43660;
	mul.wide.u32 	%rd43668, %r11, %r5981;
	shr.u64 	%rd43669, %rd43668, 32;
	and.b64  	%rd43670, %rd43604, 4294967295;
	and.b64  	%rd43671, %rd43668, 4294967295;
	and.b64  	%rd43672, %rd43667, 4294967295;
	add.s64 	%rd43673, %rd43672, %rd43670;
	add.s64 	%rd43674, %rd43673, %rd43671;
	shr.u64 	%rd43675, %rd43674, 32;
	add.s64 	%rd43676, %rd43675, %rd43669;
	mul.wide.u32 	%rd43677, %r12, %r5981;
	shr.u64 	%rd43678, %rd43677, 32;
	and.b64  	%rd43679, %rd43613, 4294967295;
	and.b64  	%rd43680, %rd43677, 4294967295;
	and.b64  	%rd43681, %rd43676, 4294967295;
	add.s64 	%rd43682, %rd43681, %rd43679;
	add.s64 	%rd43683, %rd43682, %rd43680;
	shr.u64 	%rd43684, %rd43683, 32;
	add.s64 	%rd43685, %rd43684, %rd43678;
	mul.wide.u32 	%rd43686, %r13, %r5981;
	shr.u64 	%rd43687, %rd43686, 32;
	and.b64  	%rd43688, %rd43622, 4294967295;
	and.b64  	%rd43689, %rd43686, 4294967295;
	and.b64  	%rd43690, %rd43685, 4294967295;
	add.s64 	%rd43691, %rd43690, %rd43688;
	add.s64 	%rd43692, %rd43691, %rd43689;
	shr.u64 	%rd43693, %rd43692, 32;
	add.s64 	%rd43694, %rd43693, %rd43687;
	add.s64 	%rd43695, %rd43624, %rd43694;
	mul.wide.u32 	%rd43696, %r7354, %r7334;
	shr.u64 	%rd43697, %rd43696, 32;
	and.b64  	%rd43698, %rd43638, 4294967295;
	and.b64  	%rd43699, %rd43696, 4294967295;
	add.s64 	%rd43700, %rd43699, %rd43698;
	cvt.u32.u64 	%r5982, %rd43700;
	shr.u64 	%rd43701, %rd43700, 32;
	add.s64 	%rd43702, %rd43701, %rd43697;
	mul.wide.u32 	%rd43703, %r7355, %r7334;
	shr.u64 	%rd43704, %rd43703, 32;
	and.b64  	%rd43705, %rd43647, 4294967295;
	and.b64  	%rd43706, %rd43703, 4294967295;
	add.s64 	%rd43707, %rd43702, %rd43705;
	add.s64 	%rd43708, %rd43707, %rd43706;
	shr.u64 	%rd43709, %rd43708, 32;
	add.s64 	%rd43710, %rd43709, %rd43704;
	mul.wide.u32 	%rd43711, %r7356, %r7334;
	shr.u64 	%rd43712, %rd43711, 32;
	and.b64  	%rd43713, %rd43656, 4294967295;
	and.b64  	%rd43714, %rd43711, 4294967295;
	and.b64  	%rd43715, %rd43710, 4294967295;
	add.s64 	%rd43716, %rd43715, %rd43713;
	add.s64 	%rd43717, %rd43716, %rd43714;
	shr.u64 	%rd43718, %rd43717, 32;
	add.s64 	%rd43719, %rd43718, %rd43712;
	mul.wide.u32 	%rd43720, %r7357, %r7334;
	shr.u64 	%rd43721, %rd43720, 32;
	and.b64  	%rd43722, %rd43665, 4294967295;
	and.b64  	%rd43723, %rd43720, 4294967295;
	and.b64  	%rd43724, %rd43719, 4294967295;
	add.s64 	%rd43725, %rd43724, %rd43722;
	add.s64 	%rd43726, %rd43725, %rd43723;
	shr.u64 	%rd43727, %rd43726, 32;
	add.s64 	%rd43728, %rd43727, %rd43721;
	mul.wide.u32 	%rd43729, %r7358, %r7334;
	shr.u64 	%rd43730, %rd43729, 32;
	and.b64  	%rd43731, %rd43674, 4294967295;
	and.b64  	%rd43732, %rd43729, 4294967295;
	and.b64  	%rd43733, %rd43728, 4294967295;
	add.s64 	%rd43734, %rd43733, %rd43731;
	add.s64 	%rd43735, %rd43734, %rd43732;
	shr.u64 	%rd43736, %rd43735, 32;
	add.s64 	%rd43737, %rd43736, %rd43730;
	mul.wide.u32 	%rd43738, %r7359, %r7334;
	shr.u64 	%rd43739, %rd43738, 32;
	and.b64  	%rd43740, %rd43683, 4294967295;
	and.b64  	%rd43741, %rd43738, 4294967295;
	and.b64  	%rd43742, %rd43737, 4294967295;
	add.s64 	%rd43743, %rd43742, %rd43740;
	add.s64 	%rd43744, %rd43743, %rd43741;
	shr.u64 	%rd43745, %rd43744, 32;
	add.s64 	%rd43746, %rd43745, %rd43739;
	mul.wide.u32 	%rd43747, %r7360, %r7334;
	shr.u64 	%rd43748, %rd43747, 32;
	and.b64  	%rd43749, %rd43692, 4294967295;
	and.b64  	%rd43750, %rd43747, 4294967295;
	and.b64  	%rd43751, %rd43746, 4294967295;
	add.s64 	%rd43752, %rd43751, %rd43749;
	add.s64 	%rd43753, %rd43752, %rd43750;
	shr.u64 	%rd43754, %rd43753, 32;
	add.s64 	%rd43755, %rd43754, %rd43748;
	mul.wide.u32 	%rd43756, %r7361, %r7334;
	shr.u64 	%rd43757, %rd43756, 32;
	and.b64  	%rd43758, %rd43695, 4294967295;
	and.b64  	%rd43759, %rd43756, 4294967295;
	and.b64  	%rd43760, %rd43755, 4294967295;
	add.s64 	%rd43761, %rd43760, %rd43758;
	add.s64 	%rd43762, %rd43761, %rd43759;
	shr.u64 	%rd43763, %rd43762, 32;
	add.s64 	%rd43764, %rd43763, %rd43757;
	mul.lo.s32 	%r5983, %r22, %r5982;
	mul.wide.u32 	%rd43765, %r6, %r5983;
	shr.u64 	%rd43766, %rd43765, 32;
	and.b64  	%rd43767, %rd43700, 4294967295;
	and.b64  	%rd43768, %rd43765, 4294967295;
	add.s64 	%rd43769, %rd43768, %rd43767;
	shr.u64 	%rd43770, %rd43769, 32;
	add.s64 	%rd43771, %rd43770, %rd43766;
	mul.wide.u32 	%rd43772, %r7, %r5983;
	shr.u64 	%rd43773, %rd43772, 32;
	and.b64  	%rd43774, %rd43708, 4294967295;
	and.b64  	%rd43775, %rd43772, 4294967295;
	and.b64  	%rd43776, %rd43771, 4294967295;
	add.s64 	%rd43777, %rd43776, %rd43774;
	add.s64 	%rd43778, %rd43777, %rd43775;
	shr.u64 	%rd43779, %rd43778, 32;
	add.s64 	%rd43780, %rd43779, %rd43773;
	mul.wide.u32 	%rd43781, %r8, %r5983;
	shr.u64 	%rd43782, %rd43781, 32;
	and.b64  	%rd43783, %rd43717, 4294967295;
	and.b64  	%rd43784, %rd43781, 4294967295;
	and.b64  	%rd43785, %rd43780, 4294967295;
	add.s64 	%rd43786, %rd43785, %rd43783;
	add.s64 	%rd43787, %rd43786, %rd43784;
	shr.u64 	%rd43788, %rd43787, 32;
	add.s64 	%rd43789, %rd43788, %rd43782;
	mul.wide.u32 	%rd43790, %r9, %r5983;
	shr.u64 	%rd43791, %rd43790, 32;
	and.b64  	%rd43792, %rd43726, 4294967295;
	and.b64  	%rd43793, %rd43790, 4294967295;
	and.b64  	%rd43794, %rd43789, 4294967295;
	add.s64 	%rd43795, %rd43794, %rd43792;
	add.s64 	%rd43796, %rd43795, %rd43793;
	shr.u64 	%rd43797, %rd43796, 32;
	add.s64 	%rd43798, %rd43797, %rd43791;
	mul.wide.u32 	%rd43799, %r10, %r5983;
	shr.u64 	%rd43800, %rd43799, 32;
	and.b64  	%rd43801, %rd43735, 4294967295;
	and.b64  	%rd43802, %rd43799, 4294967295;
	and.b64  	%rd43803, %rd43798, 4294967295;
	add.s64 	%rd43804, %rd43803, %rd43801;
	add.s64 	%rd43805, %rd43804, %rd43802;
	shr.u64 	%rd43806, %rd43805, 32;
	add.s64 	%rd43807, %rd43806, %rd43800;
	mul.wide.u32 	%rd43808, %r11, %r5983;
	shr.u64 	%rd43809, %rd43808, 32;
	and.b64  	%rd43810, %rd43744, 4294967295;
	and.b64  	%rd43811, %rd43808, 4294967295;
	and.b64  	%rd43812, %rd43807, 4294967295;
	add.s64 	%rd43813, %rd43812, %rd43810;
	add.s64 	%rd43814, %rd43813, %rd43811;
	shr.u64 	%rd43815, %rd43814, 32;
	add.s64 	%rd43816, %rd43815, %rd43809;
	mul.wide.u32 	%rd43817, %r12, %r5983;
	shr.u64 	%rd43818, %rd43817, 32;
	and.b64  	%rd43819, %rd43753, 4294967295;
	and.b64  	%rd43820, %rd43817, 4294967295;
	and.b64  	%rd43821, %rd43816, 4294967295;
	add.s64 	%rd43822, %rd43821, %rd43819;
	add.s64 	%rd43823, %rd43822, %rd43820;
	shr.u64 	%rd43824, %rd43823, 32;
	add.s64 	%rd43825, %rd43824, %rd43818;
	mul.wide.u32 	%rd43826, %r13, %r5983;
	shr.u64 	%rd43827, %rd43826, 32;
	and.b64  	%rd43828, %rd43762, 4294967295;
	and.b64  	%rd43829, %rd43826, 4294967295;
	and.b64  	%rd43830, %rd43825, 4294967295;
	add.s64 	%rd43831, %rd43830, %rd43828;
	add.s64 	%rd43832, %rd43831, %rd43829;
	shr.u64 	%rd43833, %rd43832, 32;
	add.s64 	%rd43834, %rd43833, %rd43827;
	add.s64 	%rd43835, %rd43764, %rd43834;
	mul.wide.u32 	%rd43836, %r7354, %r7335;
	shr.u64 	%rd43837, %rd43836, 32;
	and.b64  	%rd43838, %rd43778, 4294967295;
	and.b64  	%rd43839, %rd43836, 4294967295;
	add.s64 	%rd43840, %rd43839, %rd43838;
	cvt.u32.u64 	%r5984, %rd43840;
	shr.u64 	%rd43841, %rd43840, 32;
	add.s64 	%rd43842, %rd43841, %rd43837;
	mul.wide.u32 	%rd43843, %r7355, %r7335;
	shr.u64 	%rd43844, %rd43843, 32;
	and.b64  	%rd43845, %rd43787, 4294967295;
	and.b64  	%rd43846, %rd43843, 4294967295;
	add.s64 	%rd43847, %rd43842, %rd43845;
	add.s64 	%rd43848, %rd43847, %rd43846;
	shr.u64 	%rd43849, %rd43848, 32;
	add.s64 	%rd43850, %rd43849, %rd43844;
	mul.wide.u32 	%rd43851, %r7356, %r7335;
	shr.u64 	%rd43852, %rd43851, 32;
	and.b64  	%rd43853, %rd43796, 4294967295;
	and.b64  	%rd43854, %rd43851, 4294967295;
	and.b64  	%rd43855, %rd43850, 4294967295;
	add.s64 	%rd43856, %rd43855, %rd43853;
	add.s64 	%rd43857, %rd43856, %rd43854;
	shr.u64 	%rd43858, %rd43857, 32;
	add.s64 	%rd43859, %rd43858, %rd43852;
	mul.wide.u32 	%rd43860, %r7357, %r7335;
	shr.u64 	%rd43861, %rd43860, 32;
	and.b64  	%rd43862, %rd43805, 4294967295;
	and.b64  	%rd43863, %rd43860, 4294967295;
	and.b64  	%rd43864, %rd43859, 4294967295;
	add.s64 	%rd43865, %rd43864, %rd43862;
	add.s64 	%rd43866, %rd43865, %rd43863;
	shr.u64 	%rd43867, %rd43866, 32;
	add.s64 	%rd43868, %rd43867, %rd43861;
	mul.wide.u32 	%rd43869, %r7358, %r7335;
	shr.u64 	%rd43870, %rd43869, 32;
	and.b64  	%rd43871, %rd43814, 4294967295;
	and.b64  	%rd43872, %rd43869, 4294967295;
	and.b64  	%rd43873, %rd43868, 4294967295;
	add.s64 	%rd43874, %rd43873, %rd43871;
	add.s64 	%rd43875, %rd43874, %rd43872;
	shr.u64 	%rd43876, %rd43875, 32;
	add.s64 	%rd43877, %rd43876, %rd43870;
	mul.wide.u32 	%rd43878, %r7359, %r7335;
	shr.u64 	%rd43879, %rd43878, 32;
	and.b64  	%rd43880, %rd43823, 4294967295;
	and.b64  	%rd43881, %rd43878, 4294967295;
	and.b64  	%rd43882, %rd43877, 4294967295;
	add.s64 	%rd43883, %rd43882, %rd43880;
	add.s64 	%rd43884, %rd43883, %rd43881;
	shr.u64 	%rd43885, %rd43884, 32;
	add.s64 	%rd43886, %rd43885, %rd43879;
	mul.wide.u32 	%rd43887, %r7360, %r7335;
	shr.u64 	%rd43888, %rd43887, 32;
	and.b64  	%rd43889, %rd43832, 4294967295;
	and.b64  	%rd43890, %rd43887, 4294967295;
	and.b64  	%rd43891, %rd43886, 4294967295;
	add.s64 	%rd43892, %rd43891, %rd43889;
	add.s64 	%rd43893, %rd43892, %rd43890;
	shr.u64 	%rd43894, %rd43893, 32;
	add.s64 	%rd43895, %rd43894, %rd43888;
	mul.wide.u32 	%rd43896, %r7361, %r7335;
	shr.u64 	%rd43897, %rd43896, 32;
	and.b64  	%rd43898, %rd43835, 4294967295;
	and.b64  	%rd43899, %rd43896, 4294967295;
	and.b64  	%rd43900, %rd43895, 4294967295;
	add.s64 	%rd43901, %rd43900, %rd43898;
	add.s64 	%rd43902, %rd43901, %rd43899;
	shr.u64 	%rd43903, %rd43902, 32;
	add.s64 	%rd43904, %rd43903, %rd43897;
	mul.lo.s32 	%r5985, %r22, %r5984;
	mul.wide.u32 	%rd43905, %r6, %r5985;
	shr.u64 	%rd43906, %rd43905, 32;
	and.b64  	%rd43907, %rd43840, 4294967295;
	and.b64  	%rd43908, %rd43905, 4294967295;
	add.s64 	%rd43909, %rd43908, %rd43907;
	shr.u64 	%rd43910, %rd43909, 32;
	add.s64 	%rd43911, %rd43910, %rd43906;
	mul.wide.u32 	%rd43912, %r7, %r5985;
	shr.u64 	%rd43913, %rd43912, 32;
	and.b64  	%rd43914, %rd43848, 4294967295;
	and.b64  	%rd43915, %rd43912, 4294967295;
	and.b64  	%rd43916, %rd43911, 4294967295;
	add.s64 	%rd43917, %rd43916, %rd43914;
	add.s64 	%rd43918, %rd43917, %rd43915;
	shr.u64 	%rd43919, %rd43918, 32;
	add.s64 	%rd43920, %rd43919, %rd43913;
	mul.wide.u32 	%rd43921, %r8, %r5985;
	shr.u64 	%rd43922, %rd43921, 32;
	and.b64  	%rd43923, %rd43857, 4294967295;
	and.b64  	%rd43924, %rd43921, 4294967295;
	and.b64  	%rd43925, %rd43920, 4294967295;
	add.s64 	%rd43926, %rd43925, %rd43923;
	add.s64 	%rd43927, %rd43926, %rd43924;
	shr.u64 	%rd43928, %rd43927, 32;
	add.s64 	%rd43929, %rd43928, %rd43922;
	mul.wide.u32 	%rd43930, %r9, %r5985;
	shr.u64 	%rd43931, %rd43930, 32;
	and.b64  	%rd43932, %rd43866, 4294967295;
	and.b64  	%rd43933, %rd43930, 4294967295;
	and.b64  	%rd43934, %rd43929, 4294967295;
	add.s64 	%rd43935, %rd43934, %rd43932;
	add.s64 	%rd43936, %rd43935, %rd43933;
	shr.u64 	%rd43937, %rd43936, 32;
	add.s64 	%rd43938, %rd43937, %rd43931;
	mul.wide.u32 	%rd43939, %r10, %r5985;
	shr.u64 	%rd43940, %rd43939, 32;
	and.b64  	%rd43941, %rd43875, 4294967295;
	and.b64  	%rd43942, %rd43939, 4294967295;
	and.b64  	%rd43943, %rd43938, 4294967295;
	add.s64 	%rd43944, %rd43943, %rd43941;
	add.s64 	%rd43945, %rd43944, %rd43942;
	shr.u64 	%rd43946, %rd43945, 32;
	add.s64 	%rd43947, %rd43946, %rd43940;
	mul.wide.u32 	%rd43948, %r11, %r5985;
	shr.u64 	%rd43949, %rd43948, 32;
	and.b64  	%rd43950, %rd43884, 4294967295;
	and.b64  	%rd43951, %rd43948, 4294967295;
	and.b64  	%rd43952, %rd43947, 4294967295;
	add.s64 	%rd43953, %rd43952, %rd43950;
	add.s64 	%rd43954, %rd43953, %rd43951;
	shr.u64 	%rd43955, %rd43954, 32;
	add.s64 	%rd43956, %rd43955, %rd43949;
	mul.wide.u32 	%rd43957, %r12, %r5985;
	shr.u64 	%rd43958, %rd43957, 32;
	and.b64  	%rd43959, %rd43893, 4294967295;
	and.b64  	%rd43960, %rd43957, 4294967295;
	and.b64  	%rd43961, %rd43956, 4294967295;
	add.s64 	%rd43962, %rd43961, %rd43959;
	add.s64 	%rd43963, %rd43962, %rd43960;
	shr.u64 	%rd43964, %rd43963, 32;
	add.s64 	%rd43965, %rd43964, %rd43958;
	mul.wide.u32 	%rd43966, %r13, %r5985;
	shr.u64 	%rd43967, %rd43966, 32;
	and.b64  	%rd43968, %rd43902, 4294967295;
	and.b64  	%rd43969, %rd43966, 4294967295;
	and.b64  	%rd43970, %rd43965, 4294967295;
	add.s64 	%rd43971, %rd43970, %rd43968;
	add.s64 	%rd43972, %rd43971, %rd43969;
	shr.u64 	%rd43973, %rd43972, 32;
	add.s64 	%rd43974, %rd43973, %rd43967;
	add.s64 	%rd43975, %rd43904, %rd43974;
	mul.wide.u32 	%rd43976, %r7354, %r7336;
	shr.u64 	%rd43977, %rd43976, 32;
	and.b64  	%rd43978, %rd43918, 4294967295;
	and.b64  	%rd43979, %rd43976, 4294967295;
	add.s64 	%rd43980, %rd43979, %rd43978;
	cvt.u32.u64 	%r5986, %rd43980;
	shr.u64 	%rd43981, %rd43980, 32;
	add.s64 	%rd43982, %rd43981, %rd43977;
	mul.wide.u32 	%rd43983, %r7355, %r7336;
	shr.u64 	%rd43984, %rd43983, 32;
	and.b64  	%rd43985, %rd43927, 4294967295;
	and.b64  	%rd43986, %rd43983, 4294967295;
	add.s64 	%rd43987, %rd43982, %rd43985;
	add.s64 	%rd43988, %rd43987, %rd43986;
	shr.u64 	%rd43989, %rd43988, 32;
	add.s64 	%rd43990, %rd43989, %rd43984;
	mul.wide.u32 	%rd43991, %r7356, %r7336;
	shr.u64 	%rd43992, %rd43991, 32;
	and.b64  	%rd43993, %rd43936, 4294967295;
	and.b64  	%rd43994, %rd43991, 4294967295;
	and.b64  	%rd43995, %rd43990, 4294967295;
	add.s64 	%rd43996, %rd43995, %rd43993;
	add.s64 	%rd43997, %rd43996, %rd43994;
	shr.u64 	%rd43998, %rd43997, 32;
	add.s64 	%rd43999, %rd43998, %rd43992;
	mul.wide.u32 	%rd44000, %r7357, %r7336;
	shr.u64 	%rd44001, %rd44000, 32;
	and.b64  	%rd44002, %rd43945, 4294967295;
	and.b64  	%rd44003, %rd44000, 4294967295;
	and.b64  	%rd44004, %rd43999, 4294967295;
	add.s64 	%rd44005, %rd44004, %rd44002;
	add.s64 	%rd44006, %rd44005, %rd44003;
	shr.u64 	%rd44007, %rd44006, 32;
	add.s64 	%rd44008, %rd44007, %rd44001;
	mul.wide.u32 	%rd44009, %r7358, %r7336;
	shr.u64 	%rd44010, %rd44009, 32;
	and.b64  	%rd44011, %rd43954, 4294967295;
	and.b64  	%rd44012, %rd44009, 4294967295;
	and.b64  	%rd44013, %rd44008, 4294967295;
	add.s64 	%rd44014, %rd44013, %rd44011;
	add.s64 	%rd44015, %rd44014, %rd44012;
	shr.u64 	%rd44016, %rd44015, 32;
	add.s64 	%rd44017, %rd44016, %rd44010;
	mul.wide.u32 	%rd44018, %r7359, %r7336;
	shr.u64 	%rd44019, %rd44018, 32;
	and.b64  	%rd44020, %rd43963, 4294967295;
	and.b64  	%rd44021, %rd44018, 4294967295;
	and.b64  	%rd44022, %rd44017, 4294967295;
	add.s64 	%rd44023, %rd44022, %rd44020;
	add.s64 	%rd44024, %rd44023, %rd44021;
	shr.u64 	%rd44025, %rd44024, 32;
	add.s64 	%rd44026, %rd44025, %rd44019;
	mul.wide.u32 	%rd44027, %r7360, %r7336;
	shr.u64 	%rd44028, %rd44027, 32;
	and.b64  	%rd44029, %rd43972, 4294967295;
	and.b64  	%rd44030, %rd44027, 4294967295;
	and.b64  	%rd44031, %rd44026, 4294967295;
	add.s64 	%rd44032, %rd44031, %rd44029;
	add.s64 	%rd44033, %rd44032, %rd44030;
	shr.u64 	%rd44034, %rd44033, 32;
	add.s64 	%rd44035, %rd44034, %rd44028;
	mul.wide.u32 	%rd44036, %r7361, %r7336;
	shr.u64 	%rd44037, %rd44036, 32;
	and.b64  	%rd44038, %rd43975, 4294967295;
	and.b64  	%rd44039, %rd44036, 4294967295;
	and.b64  	%rd44040, %rd44035, 4294967295;
	add.s64 	%rd44041, %rd44040, %rd44038;
	add.s64 	%rd44042, %rd44041, %rd44039;
	shr.u64 	%rd44043, %rd44042, 32;
	add.s64 	%rd44044, %rd44043, %rd44037;
	mul.lo.s32 	%r5987, %r22, %r5986;
	mul.wide.u32 	%rd44045, %r6, %r5987;
	shr.u64 	%rd44046, %rd44045, 32;
	and.b64  	%rd44047, %rd43980, 4294967295;
	and.b64  	%rd44048, %rd44045, 4294967295;
	add.s64 	%rd44049, %rd44048, %rd44047;
	shr.u64 	%rd44050, %rd44049, 32;
	add.s64 	%rd44051, %rd44050, %rd44046;
	mul.wide.u32 	%rd44052, %r7, %r5987;
	shr.u64 	%rd44053, %rd44052, 32;
	and.b64  	%rd44054, %rd43988, 4294967295;
	and.b64  	%rd44055, %rd44052, 4294967295;
	and.b64  	%rd44056, %rd44051, 4294967295;
	add.s64 	%rd44057, %rd44056, %rd44054;
	add.s64 	%rd44058, %rd44057, %rd44055;
	shr.u64 	%rd44059, %rd44058, 32;
	add.s64 	%rd44060, %rd44059, %rd44053;
	mul.wide.u32 	%rd44061, %r8, %r5987;
	shr.u64 	%rd44062, %rd44061, 32;
	and.b64  	%rd44063, %rd43997, 4294967295;
	and.b64  	%rd44064, %rd44061, 4294967295;
	and.b64  	%rd44065, %rd44060, 4294967295;
	add.s64 	%rd44066, %rd44065, %rd44063;
	add.s64 	%rd44067, %rd44066, %rd44064;
	shr.u64 	%rd44068, %rd44067, 32;
	add.s64 	%rd44069, %rd44068, %rd44062;
	mul.wide.u32 	%rd44070, %r9, %r5987;
	shr.u64 	%rd44071, %rd44070, 32;
	and.b64  	%rd44072, %rd44006, 4294967295;
	and.b64  	%rd44073, %rd44070, 4294967295;
	and.b64  	%rd44074, %rd44069, 4294967295;
	add.s64 	%rd44075, %rd44074, %rd44072;
	add.s64 	%rd44076, %rd44075, %rd44073;
	shr.u64 	%rd44077, %rd44076, 32;
	add.s64 	%rd44078, %rd44077, %rd44071;
	mul.wide.u32 	%rd44079, %r10, %r5987;
	shr.u64 	%rd44080, %rd44079, 32;
	and.b64  	%rd44081, %rd44015, 4294967295;
	and.b64  	%rd44082, %rd44079, 4294967295;
	and.b64  	%rd44083, %rd44078, 4294967295;
	add.s64 	%rd44084, %rd44083, %rd44081;
	add.s64 	%rd44085, %rd44084, %rd44082;
	shr.u64 	%rd44086, %rd44085, 32;
	add.s64 	%rd44087, %rd44086, %rd44080;
	mul.wide.u32 	%rd44088, %r11, %r5987;
	shr.u64 	%rd44089, %rd44088, 32;
	and.b64  	%rd44090, %rd44024, 4294967295;
	and.b64  	%rd44091, %rd44088, 4294967295;
	and.b64  	%rd44092, %rd44087, 4294967295;
	add.s64 	%rd44093, %rd44092, %rd44090;
	add.s64 	%rd44094, %rd44093, %rd44091;
	shr.u64 	%rd44095, %rd44094, 32;
	add.s64 	%rd44096, %rd44095, %rd44089;
	mul.wide.u32 	%rd44097, %r12, %r5987;
	shr.u64 	%rd44098, %rd44097, 32;
	and.b64  	%rd44099, %rd44033, 4294967295;
	and.b64  	%rd44100, %rd44097, 4294967295;
	and.b64  	%rd44101, %rd44096, 4294967295;
	add.s64 	%rd44102, %rd44101, %rd44099;
	add.s64 	%rd44103, %rd44102, %rd44100;
	shr.u64 	%rd44104, %rd44103, 32;
	add.s64 	%rd44105, %rd44104, %rd44098;
	mul.wide.u32 	%rd44106, %r13, %r5987;
	shr.u64 	%rd44107, %rd44106, 32;
	and.b64  	%rd44108, %rd44042, 4294967295;
	and.b64  	%rd44109, %rd44106, 4294967295;
	and.b64  	%rd44110, %rd44105, 4294967295;
	add.s64 	%rd44111, %rd44110, %rd44108;
	add.s64 	%rd44112, %rd44111, %rd44109;
	shr.u64 	%rd44113, %rd44112, 32;
	add.s64 	%rd44114, %rd44113, %rd44107;
	add.s64 	%rd44115, %rd44044, %rd44114;
	mul.wide.u32 	%rd44116, %r7354, %r7337;
	shr.u64 	%rd44117, %rd44116, 32;
	and.b64  	%rd44118, %rd44058, 4294967295;
	and.b64  	%rd44119, %rd44116, 4294967295;
	add.s64 	%rd44120, %rd44119, %rd44118;
	cvt.u32.u64 	%r5988, %rd44120;
	shr.u64 	%rd44121, %rd44120, 32;
	add.s64 	%rd44122, %rd44121, %rd44117;
	mul.wide.u32 	%rd44123, %r7355, %r7337;
	shr.u64 	%rd44124, %rd44123, 32;
	and.b64  	%rd44125, %rd44067, 4294967295;
	and.b64  	%rd44126, %rd44123, 4294967295;
	add.s64 	%rd44127, %rd44122, %rd44125;
	add.s64 	%rd44128, %rd44127, %rd44126;
	shr.u64 	%rd44129, %rd44128, 32;
	add.s64 	%rd44130, %rd44129, %rd44124;
	mul.wide.u32 	%rd44131, %r7356, %r7337;
	shr.u64 	%rd44132, %rd44131, 32;
	and.b64  	%rd44133, %rd44076, 4294967295;
	and.b64  	%rd44134, %rd44131, 4294967295;
	and.b64  	%rd44135, %rd44130, 4294967295;
	add.s64 	%rd44136, %rd44135, %rd44133;
	add.s64 	%rd44137, %rd44136, %rd44134;
	shr.u64 	%rd44138, %rd44137, 32;
	add.s64 	%rd44139, %rd44138, %rd44132;
	mul.wide.u32 	%rd44140, %r7357, %r7337;
	shr.u64 	%rd44141, %rd44140, 32;
	and.b64  	%rd44142, %rd44085, 4294967295;
	and.b64  	%rd44143, %rd44140, 4294967295;
	and.b64  	%rd44144, %rd44139, 4294967295;
	add.s64 	%rd44145, %rd44144, %rd44142;
	add.s64 	%rd44146, %rd44145, %rd44143;
	shr.u64 	%rd44147, %rd44146, 32;
	add.s64 	%rd44148, %rd44147, %rd44141;
	mul.wide.u32 	%rd44149, %r7358, %r7337;
	shr.u64 	%rd44150, %rd44149, 32;
	and.b64  	%rd44151, %rd44094, 4294967295;
	and.b64  	%rd44152, %rd44149, 4294967295;
	and.b64  	%rd44153, %rd44148, 4294967295;
	add.s64 	%rd44154, %rd44153, %rd44151;
	add.s64 	%rd44155, %rd44154, %rd44152;
	shr.u64 	%rd44156, %rd44155, 32;
	add.s64 	%rd44157, %rd44156, %rd44150;
	mul.wide.u32 	%rd44158, %r7359, %r7337;
	shr.u64 	%rd44159, %rd44158, 32;
	and.b64  	%rd44160, %rd44103, 4294967295;
	and.b64  	%rd44161, %rd44158, 4294967295;
	and.b64  	%rd44162, %rd44157, 4294967295;
	add.s64 	%rd44163, %rd44162, %rd44160;
	add.s64 	%rd44164, %rd44163, %rd44161;
	shr.u64 	%rd44165, %rd44164, 32;
	add.s64 	%rd44166, %rd44165, %rd44159;
	mul.wide.u32 	%rd44167, %r7360, %r7337;
	shr.u64 	%rd44168, %rd44167, 32;
	and.b64  	%rd44169, %rd44112, 4294967295;
	and.b64  	%rd44170, %rd44167, 4294967295;
	and.b64  	%rd44171, %rd44166, 4294967295;
	add.s64 	%rd44172, %rd44171, %rd44169;
	add.s64 	%rd44173, %rd44172, %rd44170;
	shr.u64 	%rd44174, %rd44173, 32;
	add.s64 	%rd44175, %rd44174, %rd44168;
	mul.wide.u32 	%rd44176, %r7361, %r7337;
	{ .reg .b32 tmp; mov.b64 {tmp, %r5989}, %rd44176; }
	and.b64  	%rd44177, %rd44115, 4294967295;
	and.b64  	%rd44178, %rd44176, 4294967295;
	and.b64  	%rd44179, %rd44175, 4294967295;
	add.s64 	%rd44180, %rd44179, %rd44177;
	add.s64 	%rd44181, %rd44180, %rd44178;
	{ .reg .b32 tmp; mov.b64 {tmp, %r5990}, %rd44181; }
	add.s32 	%r5991, %r5990, %r5989;
	mul.lo.s32 	%r5992, %r22, %r5988;
	mul.wide.u32 	%rd44182, %r6, %r5992;
	shr.u64 	%rd44183, %rd44182, 32;
	and.b64  	%rd44184, %rd44120, 4294967295;
	and.b64  	%rd44185, %rd44182, 4294967295;
	add.s64 	%rd44186, %rd44185, %rd44184;
	shr.u64 	%rd44187, %rd44186, 32;
	add.s64 	%rd44188, %rd44187, %rd44183;
	mul.wide.u32 	%rd44189, %r7, %r5992;
	shr.u64 	%rd44190, %rd44189, 32;
	and.b64  	%rd44191, %rd44128, 4294967295;
	and.b64  	%rd44192, %rd44189, 4294967295;
	and.b64  	%rd44193, %rd44188, 4294967295;
	add.s64 	%rd44194, %rd44193, %rd44191;
	add.s64 	%rd44195, %rd44194, %rd44192;
	cvt.u32.u64 	%r7370, %rd44195;
	shr.u64 	%rd44196, %rd44195, 32;
	add.s64 	%rd44197, %rd44196, %rd44190;
	mul.wide.u32 	%rd44198, %r8, %r5992;
	shr.u64 	%rd44199, %rd44198, 32;
	and.b64  	%rd44200, %rd44137, 4294967295;
	and.b64  	%rd44201, %rd44198, 4294967295;
	and.b64  	%rd44202, %rd44197, 4294967295;
	add.s64 	%rd44203, %rd44202, %rd44200;
	add.s64 	%rd44204, %rd44203, %rd44201;
	cvt.u32.u64 	%r7371, %rd44204;
	shr.u64 	%rd44205, %rd44204, 32;
	add.s64 	%rd44206, %rd44205, %rd44199;
	mul.wide.u32 	%rd44207, %r9, %r5992;
	shr.u64 	%rd44208, %rd44207, 32;
	and.b64  	%rd44209, %rd44146, 4294967295;
	and.b64  	%rd44210, %rd44207, 4294967295;
	and.b64  	%rd44211, %rd44206, 4294967295;
	add.s64 	%rd44212, %rd44211, %rd44209;
	add.s64 	%rd44213, %rd44212, %rd44210;
	cvt.u32.u64 	%r7372, %rd44213;
	shr.u64 	%rd44214, %rd44213, 32;
	add.s64 	%rd44215, %rd44214, %rd44208;
	mul.wide.u32 	%rd44216, %r10, %r5992;
	shr.u64 	%rd44217, %rd44216, 32;
	and.b64  	%rd44218, %rd44155, 4294967295;
	and.b64  	%rd44219, %rd44216, 4294967295;
	and.b64  	%rd44220, %rd44215, 4294967295;
	add.s64 	%rd44221, %rd44220, %rd44218;
	add.s64 	%rd44222, %rd44221, %rd44219;
	cvt.u32.u64 	%r7373, %rd44222;
	shr.u64 	%rd44223, %rd44222, 32;
	add.s64 	%rd44224, %rd44223, %rd44217;
	mul.wide.u32 	%rd44225, %r11, %r5992;
	shr.u64 	%rd44226, %rd44225, 32;
	and.b64  	%rd44227, %rd44164, 4294967295;
	and.b64  	%rd44228, %rd44225, 4294967295;
	and.b64  	%rd44229, %rd44224, 4294967295;
	add.s64 	%rd44230, %rd44229, %rd44227;
	add.s64 	%rd44231, %rd44230, %rd44228;
	cvt.u32.u64 	%r7374, %rd44231;
	shr.u64 	%rd44232, %rd44231, 32;
	add.s64 	%rd44233, %rd44232, %rd44226;
	mul.wide.u32 	%rd44234, %r12, %r5992;
	shr.u64 	%rd44235, %rd44234, 32;
	and.b64  	%rd44236, %rd44173, 4294967295;
	and.b64  	%rd44237, %rd44234, 4294967295;
	and.b64  	%rd44238, %rd44233, 4294967295;
	add.s64 	%rd44239, %rd44238, %rd44236;
	add.s64 	%rd44240, %rd44239, %rd44237;
	cvt.u32.u64 	%r7375, %rd44240;
	shr.u64 	%rd44241, %rd44240, 32;
	add.s64 	%rd44242, %rd44241, %rd44235;
	mul.wide.u32 	%rd44243, %r13, %r5992;
	{ .reg .b32 tmp; mov.b64 {tmp, %r5993}, %rd44243; }
	and.b64  	%rd44244, %rd44181, 4294967295;
	and.b64  	%rd44245, %rd44243, 4294967295;
	and.b64  	%rd44246, %rd44242, 4294967295;
	add.s64 	%rd44247, %rd44246, %rd44244;
	add.s64 	%rd44248, %rd44247, %rd44245;
	cvt.u32.u64 	%r7376, %rd44248;
	{ .reg .b32 tmp; mov.b64 {tmp, %r5994}, %rd44248; }
	add.s32 	%r5995, %r5994, %r5993;
	add.s32 	%r7377, %r5991, %r5995;
	setp.lt.u32 	%p4262, %r7377, %r13;
	mov.b32 	%r7394, 1;
	@%p4262 bra 	$L__BB0_1238;
	setp.gt.u32 	%p4263, %r7377, %r13;
	@%p4263 bra 	$L__BB0_1237;
	setp.gt.u32 	%p4264, %r12, %r7376;
	@%p4264 bra 	$L__BB0_1238;
	setp.lt.u32 	%p4265, %r12, %r7376;
	@%p4265 bra 	$L__BB0_1237;
	setp.gt.u32 	%p4266, %r11, %r7375;
	@%p4266 bra 	$L__BB0_1238;
	setp.lt.u32 	%p4267, %r11, %r7375;
	@%p4267 bra 	$L__BB0_1237;
	setp.gt.u32 	%p4268, %r10, %r7374;
	@%p4268 bra 	$L__BB0_1238;
	setp.lt.u32 	%p4269, %r10, %r7374;
	@%p4269 bra 	$L__BB0_1237;
	setp.gt.u32 	%p4270, %r9, %r7373;
	@%p4270 bra 	$L__BB0_1238;
	setp.lt.u32 	%p4271, %r9, %r7373;
	@%p4271 bra 	$L__BB0_1237;
	setp.gt.u32 	%p4272, %r8, %r7372;
	@%p4272 bra 	$L__BB0_1238;
	setp.lt.u32 	%p4273, %r8, %r7372;
	@%p4273 bra 	$L__BB0_1237;
	setp.gt.u32 	%p4274, %r7, %r7371;
	@%p4274 bra 	$L__BB0_1238;
	setp.ge.u32 	%p4275, %r7, %r7371;
	setp.gt.u32 	%p4276, %r6, %r7370;
	and.pred  	%p4277, %p4275, %p4276;
	@%p4277 bra 	$L__BB0_1238;
$L__BB0_1237:
	sub.s32 	%r2621, %r7370, %r6;
	setp.lt.u32 	%p4278, %r7370, %r6;
	selp.u32 	%r6004, 1, 0, %p4278;
	add.s32 	%r6005, %r7, %r6004;
	sub.s32 	%r2622, %r7371, %r6005;
	setp.gt.u32 	%p4279, %r7, %r7371;
	setp.eq.s32 	%p4280, %r7, %r7371;
	and.pred  	%p4281, %p4280, %p4278;
	or.pred  	%p4282, %p4279, %p4281;
	selp.u32 	%r6006, 1, 0, %p4282;
	add.s32 	%r6007, %r8, %r6006;
	sub.s32 	%r2623, %r7372, %r6007;
	setp.gt.u32 	%p4283, %r8, %r7372;
	setp.eq.s32 	%p4284, %r8, %r7372;
	and.pred  	%p4285, %p4284, %p4282;
	or.pred  	%p4286, %p4283, %p4285;
	selp.u32 	%r6008, 1, 0, %p4286;
	add.s32 	%r6009, %r9, %r6008;
	sub.s32 	%r2624, %r7373, %r6009;
	setp.gt.u32 	%p4287, %r9, %r7373;
	setp.eq.s32 	%p4288, %r9, %r7373;
	and.pred  	%p4289, %p4288, %p4286;
	or.pred  	%p4290, %p4287, %p4289;
	selp.u32 	%r6010, 1, 0, %p4290;
	add.s32 	%r6011, %r10, %r6010;
	sub.s32 	%r2625, %r7374, %r6011;
	setp.gt.u32 	%p4291, %r10, %r7374;
	setp.eq.s32 	%p4292, %r10, %r7374;
	and.pred  	%p4293, %p4292, %p4290;
	or.pred  	%p4294, %p4291, %p4293;
	selp.u32 	%r6012, 1, 0, %p4294;
	add.s32 	%r6013, %r11, %r6012;
	sub.s32 	%r2626, %r7375, %r6013;
	setp.gt.u32 	%p4295, %r11, %r7375;
	setp.eq.s32 	%p4296, %r11, %r7375;
	and.pred  	%p4297, %p4296, %p4294;
	or.pred  	%p4298, %p4295, %p4297;
	selp.u32 	%r6014, 1, 0, %p4298;
	add.s32 	%r6015, %r12, %r6014;
	sub.s32 	%r2627, %r7376, %r6015;
	setp.gt.u32 	%p4299, %r12, %r7376;
	setp.eq.s32 	%p4300, %r12, %r7376;
	and.pred  	%p4301, %p4300, %p4298;
	or.pred  	%p4302, %p4299, %p4301;
	selp.u32 	%r6016, 1, 0, %p4302;
	add.s32 	%r6017, %r13, %r6016;
	sub.s32 	%r7377, %r7377, %r6017;
	mov.u32 	%r7370, %r2621;
	mov.u32 	%r7371, %r2622;
	mov.u32 	%r7372, %r2623;
	mov.u32 	%r7373, %r2624;
	mov.u32 	%r7374, %r2625;
	mov.u32 	%r7375, %r2626;
	mov.u32 	%r7376, %r2627;
$L__BB0_1238:
	add.s32 	%r7200, %r7200, -1;
	setp.ne.s32 	%p4303, %r7200, -1;
	@%p4303 bra 	$L__BB0_917;
$L__BB0_1239:
	add.s32 	%r7167, %r7167, 1;
	setp.ne.s32 	%p4304, %r7167, %r25;
	mov.u32 	%r7151, %r7378;
	mov.u32 	%r7152, %r7379;
	mov.u32 	%r7153, %r7380;
	mov.u32 	%r7154, %r7381;
	mov.u32 	%r7155, %r7382;
	mov.u32 	%r7156, %r7383;
	mov.u32 	%r7157, %r7384;
	mov.u32 	%r7158, %r7385;
	mov.u32 	%r7159, %r7386;
	mov.u32 	%r7160, %r7387;
	mov.u32 	%r7161, %r7388;
	mov.u32 	%r7162, %r7389;
	mov.u32 	%r7163, %r7390;
	mov.u32 	%r7164, %r7391;
	mov.u32 	%r7165, %r7392;
	mov.u32 	%r7166, %r7393;
	@%p4304 bra 	$L__BB0_915;
$L__BB0_1240:
	setp.ge.u32 	%p4305, %r24, %r2;
	@%p4305 bra 	$L__BB0_1242;
	mad.lo.s32 	%r6253, %r1, 14, %r23;
	mad.lo.s32 	%r6254, %r3, 12, %r6253;
	mul.wide.u32 	%rd46471, %r6254, 4;
	add.s64 	%rd46472, %rd1, %rd46471;
	st.global.u32 	[%rd46472], %r7393;
	add.s32 	%r6255, %r6254, 1;
	mul.wide.u32 	%rd46473, %r6255, 4;
	add.s64 	%rd46474, %rd1, %rd46473;
	st.global.u32 	[%rd46474], %r7392;
	add.s32 	%r6256, %r6254, 2;
	mul.wide.u32 	%rd46475, %r6256, 4;
	add.s64 	%rd46476, %rd1, %rd46475;
	st.global.u32 	[%rd46476], %r7391;
	add.s32 	%r6257, %r6254, 3;
	mul.wide.u32 	%rd46477, %r6257, 4;
	add.s64 	%rd46478, %rd1, %rd46477;
	st.global.u32 	[%rd46478], %r7390;
	add.s32 	%r6258, %r6254, 4;
	mul.wide.u32 	%rd46479, %r6258, 4;
	add.s64 	%rd46480, %rd1, %rd46479;
	st.global.u32 	[%rd46480], %r7389;
	add.s32 	%r6259, %r6254, 5;
	mul.wide.u32 	%rd46481, %r6259, 4;
	add.s64 	%rd46482, %rd1, %rd46481;
	st.global.u32 	[%rd46482], %r7388;
	add.s32 	%r6260, %r6254, 6;
	mul.wide.u32 	%rd46483, %r6260, 4;
	add.s64 	%rd46484, %rd1, %rd46483;
	st.global.u32 	[%rd46484], %r7387;
	add.s32 	%r6261, %r6254, 7;
	mul.wide.u32 	%rd46485, %r6261, 4;
	add.s64 	%rd46486, %rd1, %rd46485;
	st.global.u32 	[%rd46486], %r7386;
	add.s32 	%r6262, %r6254, 8;
	mul.wide.u32 	%rd46487, %r6262, 4;
	add.s64 	%rd46488, %rd1, %rd46487;
	st.global.u32 	[%rd46488], %r7385;
	add.s32 	%r6263, %r6254, 9;
	mul.wide.u32 	%rd46489, %r6263, 4;
	add.s64 	%rd46490, %rd1, %rd46489;
	st.global.u32 	[%rd46490], %r7384;
	add.s32 	%r6264, %r6254, 10;
	mul.wide.u32 	%rd46491, %r6264, 4;
	add.s64 	%rd46492, %rd1, %rd46491;
	st.global.u32 	[%rd46492], %r7383;
	add.s32 	%r6265, %r6254, 11;
	mul.wide.u32 	%rd46493, %r6265, 4;
	add.s64 	%rd46494, %rd1, %rd46493;
	st.global.u32 	[%rd46494], %r7382;
	add.s32 	%r6266, %r6254, 12;
	mul.wide.u32 	%rd46495, %r6266, 4;
	add.s64 	%rd46496, %rd1, %rd46495;
	st.global.u32 	[%rd46496], %r7381;
	add.s32 	%r6267, %r6254, 13;
	mul.wide.u32 	%rd46497, %r6267, 4;
	add.s64 	%rd46498, %rd1, %rd46497;
	st.global.u32 	[%rd46498], %r7380;
	add.s32 	%r6268, %r6254, 14;
	mul.wide.u32 	%rd46499, %r6268, 4;
	add.s64 	%rd46500, %rd1, %rd46499;
	st.global.u32 	[%rd46500], %r7379;
	add.s32 	%r6269, %r6254, 15;
	mul.wide.u32 	%rd46501, %r6269, 4;
	add.s64 	%rd46502, %rd1, %rd46501;
	st.global.u32 	[%rd46502], %r7378;
	add.s32 	%r6270, %r6254, 16;
	mul.wide.u32 	%rd46503, %r6270, 4;
	add.s64 	%rd46504, %rd1, %rd46503;
	st.global.u32 	[%rd46504], %r7108;
	add.s32 	%r6271, %r6254, 17;
	mul.wide.u32 	%rd46505, %r6271, 4;
	add.s64 	%rd46506, %rd1, %rd46505;
	st.global.u32 	[%rd46506], %r7107;
	add.s32 	%r6272, %r6254, 18;
	mul.wide.u32 	%rd46507, %r6272, 4;
	add.s64 	%rd46508, %rd1, %rd46507;
	st.global.u32 	[%rd46508], %r7106;
	add.s32 	%r6273, %r6254, 19;
	mul.wide.u32 	%rd46509, %r6273, 4;
	add.s64 	%rd46510, %rd1, %rd46509;
	st.global.u32 	[%rd46510], %r7105;
	add.s32 	%r6274, %r6254, 20;
	mul.wide.u32 	%rd46511, %r6274, 4;
	add.s64 	%rd46512, %rd1, %rd46511;
	st.global.u32 	[%rd46512], %r7104;
	add.s32 	%r6275, %r6254, 21;
	mul.wide.u32 	%rd46513, %r6275, 4;
	add.s64 	%rd46514, %rd1, %rd46513;
	st.global.u32 	[%rd46514], %r7103;
	add.s32 	%r6276, %r6254, 22;
	mul.wide.u32 	%rd46515, %r6276, 4;
	add.s64 	%rd46516, %rd1, %rd46515;
	st.global.u32 	[%rd46516], %r7102;
	add.s32 	%r6277, %r6254, 23;
	mul.wide.u32 	%rd46517, %r6277, 4;
	add.s64 	%rd46518, %rd1, %rd46517;
	st.global.u32 	[%rd46518], %r7101;
	add.s32 	%r6278, %r6254, 24;
	mul.wide.u32 	%rd46519, %r6278, 4;
	add.s64 	%rd46520, %rd1, %rd46519;
	st.global.u32 	[%rd46520], %r7150;
	add.s32 	%r6279, %r6254, 25;
	mul.wide.u32 	%rd46521, %r6279, 4;
	add.s64 	%rd46522, %rd1, %rd46521;
	mov.b32 	%r6280, 1;
	st.global.u32 	[%rd46522], %r6280;
	add.s32 	%r6281, %r23, 8;
	mul.wide.u32 	%rd46523, %r6281, 4;
	add.s64 	%rd46524, %rd1, %rd46523;
	mov.b32 	%r6282, 0;
	st.global.u32 	[%rd46524], %r6282;
	bra.uni 	$L__BB0_1406;
$L__BB0_1242:
	and.b32  	%r6018, %r5, 1;
	setp.eq.b32 	%p4306, %r6018, 1;
	not.pred 	%p4307, %p4306;
	@%p4307 bra 	$L__BB0_1390;
	mul.wide.u32 	%rd44249, %r7124, %r7385;
	shr.u64 	%rd44250, %rd44249, 32;
	cvt.u32.u64 	%r6019, %rd44249;
	mul.wide.u32 	%rd44251, %r7123, %r7385;
	shr.u64 	%rd44252, %rd44251, 32;
	and.b64  	%rd44253, %rd44251, 4294967295;
	add.s64 	%rd44254, %rd44250, %rd44253;
	shr.u64 	%rd44255, %rd44254, 32;
	add.s64 	%rd44256, %rd44255, %rd44252;
	mul.wide.u32 	%rd44257, %r7122, %r7385;
	shr.u64 	%rd44258, %rd44257, 32;
	and.b64  	%rd44259, %rd44257, 4294967295;
	add.s64 	%rd44260, %rd44256, %rd44259;
	shr.u64 	%rd44261, %rd44260, 32;
	add.s64 	%rd44262, %rd44261, %rd44258;
	mul.wide.u32 	%rd44263, %r7121, %r7385;
	shr.u64 	%rd44264, %rd44263, 32;
	and.b64  	%rd44265, %rd44263, 4294967295;
	add.s64 	%rd44266, %rd44262, %rd44265;
	shr.u64 	%rd44267, %rd44266, 32;
	add.s64 	%rd44268, %rd44267, %rd44264;
	mul.wide.u32 	%rd44269, %r7120, %r7385;
	shr.u64 	%rd44270, %rd44269, 32;
	and.b64  	%rd44271, %rd44269, 4294967295;
	add.s64 	%rd44272, %rd44268, %rd44271;
	shr.u64 	%rd44273, %rd44272, 32;
	add.s64 	%rd44274, %rd44273, %rd44270;
	mul.wide.u32 	%rd44275, %r7119, %r7385;
	shr.u64 	%rd44276, %rd44275, 32;
	and.b64  	%rd44277, %rd44275, 4294967295;
	add.s64 	%rd44278, %rd44274, %rd44277;
	shr.u64 	%rd44279, %rd44278, 32;
	add.s64 	%rd44280, %rd44279, %rd44276;
	mul.wide.u32 	%rd44281, %r7118, %r7385;
	shr.u64 	%rd44282, %rd44281, 32;
	and.b64  	%rd44283, %rd44281, 4294967295;
	add.s64 	%rd44284, %rd44280, %rd44283;
	shr.u64 	%rd44285, %rd44284, 32;
	add.s64 	%rd44286, %rd44285, %rd44282;
	mul.wide.u32 	%rd44287, %r7117, %r7385;
	shr.u64 	%rd44288, %rd44287, 32;
	and.b64  	%rd44289, %rd44287, 4294967295;
	add.s64 	%rd44290, %rd44286, %rd44289;
	shr.u64 	%rd44291, %rd44290, 32;
	add.s64 	%rd44292, %rd44291, %rd44288;
	mul.lo.s32 	%r6020, %r22, %r6019;
	mul.wide.u32 	%rd44293, %r6, %r6020;
	shr.u64 	%rd44294, %rd44293, 32;
	and.b64  	%rd44295, %rd44249, 4294967295;
	and.b64  	%rd44296, %rd44293, 4294967295;
	add.s64 	%rd44297, %rd44296, %rd44295;
	shr.u64 	%rd44298, %rd44297, 32;
	add.s64 	%rd44299, %rd44298, %rd44294;
	mul.wide.u32 	%rd44300, %r7, %r6020;
	shr.u64 	%rd44301, %rd44300, 32;
	and.b64  	%rd44302, %rd44254, 4294967295;
	and.b64  	%rd44303, %rd44300, 4294967295;
	add.s64 	%rd44304, %rd44299, %rd44302;
	add.s64 	%rd44305, %rd44304, %rd44303;
	shr.u64 	%rd44306, %rd44305, 32;
	add.s64 	%rd44307, %rd44306, %rd44301;
	mul.wide.u32 	%rd44308, %r8, %r6020;
	shr.u64 	%rd44309, %rd44308, 32;
	and.b64  	%rd44310, %rd44260, 4294967295;
	and.b64  	%rd44311, %rd44308, 4294967295;
	and.b64  	%rd44312, %rd44307, 4294967295;
	add.s64 	%rd44313, %rd44312, %rd44310;
	add.s64 	%rd44314, %rd44313, %rd44311;
	shr.u64 	%rd44315, %rd44314, 32;
	add.s64 	%rd44316, %rd44315, %rd44309;
	mul.wide.u32 	%rd44317, %r9, %r6020;
	shr.u64 	%rd44318, %rd44317, 32;
	and.b64  	%rd44319, %rd44266, 4294967295;
	and.b64  	%rd44320, %rd44317, 4294967295;
	and.b64  	%rd44321, %rd44316, 4294967295;
	add.s64 	%rd44322, %rd44321, %rd44319;
	add.s64 	%rd44323, %rd44322, %rd44320;
	shr.u64 	%rd44324, %rd44323, 32;
	add.s64 	%rd44325, %rd44324, %rd44318;
	mul.wide.u32 	%rd44326, %r10, %r6020;
	shr.u64 	%rd44327, %rd44326, 32;
	and.b64  	%rd44328, %rd44272, 4294967295;
	and.b64  	%rd44329, %rd44326, 4294967295;
	and.b64  	%rd44330, %rd44325, 4294967295;
	add.s64 	%rd44331, %rd44330, %rd44328;
	add.s64 	%rd44332, %rd44331, %rd44329;
	shr.u64 	%rd44333, %rd44332, 32;
	add.s64 	%rd44334, %rd44333, %rd44327;
	mul.wide.u32 	%rd44335, %r11, %r6020;
	shr.u64 	%rd44336, %rd44335, 32;
	and.b64  	%rd44337, %rd44278, 4294967295;
	and.b64  	%rd44338, %rd44335, 4294967295;
	and.b64  	%rd44339, %rd44334, 4294967295;
	add.s64 	%rd44340, %rd44339, %rd44337;
	add.s64 	%rd44341, %rd44340, %rd44338;
	shr.u64 	%rd44342, %rd44341, 32;
	add.s64 	%rd44343, %rd44342, %rd44336;
	mul.wide.u32 	%rd44344, %r12, %r6020;
	shr.u64 	%rd44345, %rd44344, 32;
	and.b64  	%rd44346, %rd44284, 4294967295;
	and.b64  	%rd44347, %rd44344, 4294967295;
	and.b64  	%rd44348, %rd44343, 4294967295;
	add.s64 	%rd44349, %rd44348, %rd44346;
	add.s64 	%rd44350, %rd44349, %rd44347;
	shr.u64 	%rd44351, %rd44350, 32;
	add.s64 	%rd44352, %rd44351, %rd44345;
	mul.wide.u32 	%rd44353, %r13, %r6020;
	shr.u64 	%rd44354, %rd44353, 32;
	and.b64  	%rd44355, %rd44290, 4294967295;
	and.b64  	%rd44356, %rd44353, 4294967295;
	and.b64  	%rd44357, %rd44352, 4294967295;
	add.s64 	%rd44358, %rd44357, %rd44355;
	add.s64 	%rd44359, %rd44358, %rd44356;
	shr.u64 	%rd44360, %rd44359, 32;
	add.s64 	%rd44361, %rd44360, %rd44354;
	add.s64 	%rd44362, %rd44292, %rd44361;
	mul.wide.u32 	%rd44363, %r7124, %r7384;
	shr.u64 	%rd44364, %rd44363, 32;
	and.b64  	%rd44365, %rd44305, 4294967295;
	and.b64  	%rd44366, %rd44363, 4294967295;
	add.s64 	%rd44367, %rd44366, %rd44365;
	cvt.u32.u64 	%r6021, %rd44367;
	shr.u64 	%rd44368, %rd44367, 32;
	add.s64 	%rd44369, %rd44368, %rd44364;
	mul.wide.u32 	%rd44370, %r7123, %r7384;
	shr.u64 	%rd44371, %rd44370, 32;
	and.b64  	%rd44372, %rd44314, 4294967295;
	and.b64  	%rd44373, %rd44370, 4294967295;
	add.s64 	%rd44374, %rd44369, %rd44372;
	add.s64 	%rd44375, %rd44374, %rd44373;
	shr.u64 	%rd44376, %rd44375, 32;
	add.s64 	%rd44377, %rd44376, %rd44371;
	mul.wide.u32 	%rd44378, %r7122, %r7384;
	shr.u64 	%rd44379, %rd44378, 32;
	and.b64  	%rd44380, %rd44323, 4294967295;
	and.b64  	%rd44381, %rd44378, 4294967295;
	and.b64  	%rd44382, %rd44377, 4294967295;
	add.s64 	%rd44383, %rd44382, %rd44380;
	add.s64 	%rd44384, %rd44383, %rd44381;
	shr.u64 	%rd44385, %rd44384, 32;
	add.s64 	%rd44386, %rd44385, %rd44379;
	mul.wide.u32 	%rd44387, %r7121, %r7384;
	shr.u64 	%rd44388, %rd44387, 32;
	and.b64  	%rd44389, %rd44332, 4294967295;
	and.b64  	%rd44390, %rd44387, 4294967295;
	and.b64  	%rd44391, %rd44386, 4294967295;
	add.s64 	%rd44392, %rd44391, %rd44389;
	add.s64 	%rd44393, %rd44392, %rd44390;
	shr.u64 	%rd44394, %rd44393, 32;
	add.s64 	%rd44395, %rd44394, %rd44388;
	mul.wide.u32 	%rd44396, %r7120, %r7384;
	shr.u64 	%rd44397, %rd44396, 32;
	and.b64  	%rd44398, %rd44341, 4294967295;
	and.b64  	%rd44399, %rd44396, 4294967295;
	and.b64  	%rd44400, %rd44395, 4294967295;
	add.s64 	%rd44401, %rd44400, %rd44398;
	add.s64 	%rd44402, %rd44401, %rd44399;
	shr.u64 	%rd44403, %rd44402, 32;
	add.s64 	%rd44404, %rd44403, %rd44397;
	mul.wide.u32 	%rd44405, %r7119, %r7384;
	shr.u64 	%rd44406, %rd44405, 32;
	and.b64  	%rd44407, %rd44350, 4294967295;
	and.b64  	%rd44408, %rd44405, 4294967295;
	and.b64  	%rd44409, %rd44404, 4294967295;
	add.s64 	%rd44410, %rd44409, %rd44407;
	add.s64 	%rd44411, %rd44410, %rd44408;
	shr.u64 	%rd44412, %rd44411, 32;
	add.s64 	%rd44413, %rd44412, %rd44406;
	mul.wide.u32 	%rd44414, %r7118, %r7384;
	shr.u64 	%rd44415, %rd44414, 32;
	and.b64  	%rd44416, %rd44359, 4294967295;
	and.b64  	%rd44417, %rd44414, 4294967295;
	and.b64  	%rd44418, %rd44413, 4294967295;
	add.s64 	%rd44419, %rd44418, %rd44416;
	add.s64 	%rd44420, %rd44419, %rd44417;
	shr.u64 	%rd44421, %rd44420, 32;
	add.s64 	%rd44422, %rd44421, %rd44415;
	mul.wide.u32 	%rd44423, %r7117, %r7384;
	shr.u64 	%rd44424, %rd44423, 32;
	and.b64  	%rd44425, %rd44362, 4294967295;
	and.b64  	%rd44426, %rd44423, 4294967295;
	and.b64  	%rd44427, %rd44422, 4294967295;
	add.s64 	%rd44428, %rd44427, %rd44425;
	add.s64 	%rd44429, %rd44428, %rd44426;
	shr.u64 	%rd44430, %rd44429, 32;
	add.s64 	%rd44431, %rd44430, %rd44424;
	mul.lo.s32 	%r6022, %r22, %r6021;
	mul.wide.u32 	%rd44432, %r6, %r6022;
	shr.u64 	%rd44433, %rd44432, 32;
	and.b64  	%rd44434, %rd44367, 4294967295;
	and.b64  	%rd44435, %rd44432, 4294967295;
	add.s64 	%rd44436, %rd44435, %rd44434;
	shr.u64 	%rd44437, %rd44436, 32;
	add.s64 	%rd44438, %rd44437, %rd44433;
	mul.wide.u32 	%rd44439, %r7, %r6022;
	shr.u64 	%rd44440, %rd44439, 32;
	and.b64  	%rd44441, %rd44375, 4294967295;
	and.b64  	%rd44442, %rd44439, 4294967295;
	add.s64 	%rd44443, %rd44438, %rd44441;
	add.s64 	%rd44444, %rd44443, %rd44442;
	shr.u64 	%rd44445, %rd44444, 32;
	add.s64 	%rd44446, %rd44445, %rd44440;
	mul.wide.u32 	%rd44447, %r8, %r6022;
	shr.u64 	%rd44448, %rd44447, 32;
	and.b64  	%rd44449, %rd44384, 4294967295;
	and.b64  	%rd44450, %rd44447, 4294967295;
	and.b64  	%rd44451, %rd44446, 4294967295;
	add.s64 	%rd44452, %rd44451, %rd44449;
	add.s64 	%rd44453, %rd44452, %rd44450;
	shr.u64 	%rd44454, %rd44453, 32;
	add.s64 	%rd44455, %rd44454, %rd44448;
	mul.wide.u32 	%rd44456, %r9, %r6022;
	shr.u64 	%rd44457, %rd44456, 32;
	and.b64  	%rd44458, %rd44393, 4294967295;
	and.b64  	%rd44459, %rd44456, 4294967295;
	and.b64  	%rd44460, %rd44455, 4294967295;
	add.s64 	%rd44461, %rd44460, %rd44458;
	add.s64 	%rd44462, %rd44461, %rd44459;
	shr.u64 	%rd44463, %rd44462, 32;
	add.s64 	%rd44464, %rd44463, %rd44457;
	mul.wide.u32 	%rd44465, %r10, %r6022;
	shr.u64 	%rd44466, %rd44465, 32;
	and.b64  	%rd44467, %rd44402, 4294967295;
	and.b64  	%rd44468, %rd44465, 4294967295;
	and.b64  	%rd44469, %rd44464, 4294967295;
	add.s64 	%rd44470, %rd44469, %rd44467;
	add.s64 	%rd44471, %rd44470, %rd44468;
	shr.u64 	%rd44472, %rd44471, 32;
	add.s64 	%rd44473, %rd44472, %rd44466;
	mul.wide.u32 	%rd44474, %r11, %r6022;
	shr.u64 	%rd44475, %rd44474, 32;
	and.b64  	%rd44476, %rd44411, 4294967295;
	and.b64  	%rd44477, %rd44474, 4294967295;
	and.b64  	%rd44478, %rd44473, 4294967295;
	add.s64 	%rd44479, %rd44478, %rd44476;
	add.s64 	%rd44480, %rd44479, %rd44477;
	shr.u64 	%rd44481, %rd44480, 32;
	add.s64 	%rd44482, %rd44481, %rd44475;
	mul.wide.u32 	%rd44483, %r12, %r6022;
	shr.u64 	%rd44484, %rd44483, 32;
	and.b64  	%rd44485, %rd44420, 4294967295;
	and.b64  	%rd44486, %rd44483, 4294967295;
	and.b64  	%rd44487, %rd44482, 4294967295;
	add.s64 	%rd44488, %rd44487, %rd44485;
	add.s64 	%rd44489, %rd44488, %rd44486;
	shr.u64 	%rd44490, %rd44489, 32;
	add.s64 	%rd44491, %rd44490, %rd44484;
	mul.wide.u32 	%rd44492, %r13, %r6022;
	shr.u64 	%rd44493, %rd44492, 32;
	and.b64  	%rd44494, %rd44429, 4294967295;
	and.b64  	%rd44495, %rd44492, 4294967295;
	and.b64  	%rd44496, %rd44491, 4294967295;
	add.s64 	%rd44497, %rd44496, %rd44494;
	add.s64 	%rd44498, %rd44497, %rd44495;
	shr.u64 	%rd44499, %rd44498, 32;
	add.s64 	%rd44500, %rd44499, %rd44493;
	add.s64 	%rd44501, %rd44431, %rd44500;
	mul.wide.u32 	%rd44502, %r7124, %r7383;
	shr.u64 	%rd44503, %rd44502, 32;
	and.b64  	%rd44504, %rd44444, 4294967295;
	and.b64  	%rd44505, %rd44502, 4294967295;
	add.s64 	%rd44506, %rd44505, %rd44504;
	cvt.u32.u64 	%r6023, %rd44506;
	shr.u64 	%rd44507, %rd44506, 32;
	add.s64 	%rd44508, %rd44507, %rd44503;
	mul.wide.u32 	%rd44509, %r7123, %r7383;
	shr.u64 	%rd44510, %rd44509, 32;
	and.b64  	%rd44511, %rd44453, 4294967295;
	and.b64  	%rd44512, %rd44509, 4294967295;
	add.s64 	%rd44513, %rd44508, %rd44511;
	add.s64 	%rd44514, %rd44513, %rd44512;
	shr.u64 	%rd44515, %rd44514, 32;
	add.s64 	%rd44516, %rd44515, %rd44510;
	mul.wide.u32 	%rd44517, %r7122, %r7383;
	shr.u64 	%rd44518, %rd44517, 32;
	and.b64  	%rd44519, %rd44462, 4294967295;
	and.b64  	%rd44520, %rd44517, 4294967295;
	and.b64  	%rd44521, %rd44516, 4294967295;
	add.s64 	%rd44522, %rd44521, %rd44519;
	add.s64 	%rd44523, %rd44522, %rd44520;
	shr.u64 	%rd44524, %rd44523, 32;
	add.s64 	%rd44525, %rd44524, %rd44518;
	mul.wide.u32 	%rd44526, %r7121, %r7383;
	shr.u64 	%rd44527, %rd44526, 32;
	and.b64  	%rd44528, %rd44471, 4294967295;
	and.b64  	%rd44529, %rd44526, 4294967295;
	and.b64  	%rd44530, %rd44525, 4294967295;
	add.s64 	%rd44531, %rd44530, %rd44528;
	add.s64 	%rd44532, %rd44531, %rd44529;
	shr.u64 	%rd44533, %rd44532, 32;
	add.s64 	%rd44534, %rd44533, %rd44527;
	mul.wide.u32 	%rd44535, %r7120, %r7383;
	shr.u64 	%rd44536, %rd44535, 32;
	and.b64  	%rd44537, %rd44480, 4294967295;
	and.b64  	%rd44538, %rd44535, 4294967295;
	and.b64  	%rd44539, %rd44534, 4294967295;
	add.s64 	%rd44540, %rd44539, %rd44537;
	add.s64 	%rd44541, %rd44540, %rd44538;
	shr.u64 	%rd44542, %rd44541, 32;
	add.s64 	%rd44543, %rd44542, %rd44536;
	mul.wide.u32 	%rd44544, %r7119, %r7383;
	shr.u64 	%rd44545, %rd44544, 32;
	and.b64  	%rd44546, %rd44489, 4294967295;
	and.b64  	%rd44547, %rd44544, 4294967295;
	and.b64  	%rd44548, %rd44543, 4294967295;
	add.s64 	%rd44549, %rd44548, %rd44546;
	add.s64 	%rd44550, %rd44549, %rd44547;
	shr.u64 	%rd44551, %rd44550, 32;
	add.s64 	%rd44552, %rd44551, %rd44545;
	mul.wide.u32 	%rd44553, %r7118, %r7383;
	shr.u64 	%rd44554, %rd44553, 32;
	and.b64  	%rd44555, %rd44498, 4294967295;
	and.b64  	%rd44556, %rd44553, 4294967295;
	and.b64  	%rd44557, %rd44552, 4294967295;
	add.s64 	%rd44558, %rd44557, %rd44555;
	add.s64 	%rd44559, %rd44558, %rd44556;
	shr.u64 	%rd44560, %rd44559, 32;
	add.s64 	%rd44561, %rd44560, %rd44554;
	mul.wide.u32 	%rd44562, %r7117, %r7383;
	shr.u64 	%rd44563, %rd44562, 32;
	and.b64  	%rd44564, %rd44501, 4294967295;
	and.b64  	%rd44565, %rd44562, 4294967295;
	and.b64  	%rd44566, %rd44561, 4294967295;
	add.s64 	%rd44567, %rd44566, %rd44564;
	add.s64 	%rd44568, %rd44567, %rd44565;
	shr.u64 	%rd44569, %rd44568, 32;
	add.s64 	%rd44570, %rd44569, %rd44563;
	mul.lo.s32 	%r6024, %r22, %r6023;
	mul.wide.u32 	%rd44571, %r6, %r6024;
	shr.u64 	%rd44572, %rd44571, 32;
	and.b64  	%rd44573, %rd44506, 4294967295;
	and.b64  	%rd44574, %rd44571, 4294967295;
	add.s64 	%rd44575, %rd44574, %rd44573;
	shr.u64 	%rd44576, %rd44575, 32;
	add.s64 	%rd44577, %rd44576, %rd44572;
	mul.wide.u32 	%rd44578, %r7, %r6024;
	shr.u64 	%rd44579, %rd44578, 32;
	and.b64  	%rd44580, %rd44514, 4294967295;
	and.b64  	%rd44581, %rd44578, 4294967295;
	add.s64 	%rd44582, %rd44577, %rd44580;
	add.s64 	%rd44583, %rd44582, %rd44581;
	shr.u64 	%rd44584, %rd44583, 32;
	add.s64 	%rd44585, %rd44584, %rd44579;
	mul.wide.u32 	%rd44586, %r8, %r6024;
	shr.u64 	%rd44587, %rd44586, 32;
	and.b64  	%rd44588, %rd44523, 4294967295;
	and.b64  	%rd44589, %rd44586, 4294967295;
	and.b64  	%rd44590, %rd44585, 4294967295;
	add.s64 	%rd44591, %rd44590, %rd44588;
	add.s64 	%rd44592, %rd44591, %rd44589;
	shr.u64 	%rd44593, %rd44592, 32;
	add.s64 	%rd44594, %rd44593, %rd44587;
	mul.wide.u32 	%rd44595, %r9, %r6024;
	shr.u64 	%rd44596, %rd44595, 32;
	and.b64  	%rd44597, %rd44532, 4294967295;
	and.b64  	%rd44598, %rd44595, 4294967295;
	and.b64  	%rd44599, %rd44594, 4294967295;
	add.s64 	%rd44600, %rd44599, %rd44597;
	add.s64 	%rd44601, %rd44600, %rd44598;
	shr.u64 	%rd44602, %rd44601, 32;
	add.s64 	%rd44603, %rd44602, %rd44596;
	mul.wide.u32 	%rd44604, %r10, %r6024;
	shr.u64 	%rd44605, %rd44604, 32;
	and.b64  	%rd44606, %rd44541, 4294967295;
	and.b64  	%rd44607, %rd44604, 4294967295;
	and.b64  	%rd44608, %rd44603, 4294967295;
	add.s64 	%rd44609, %rd44608, %rd44606;
	add.s64 	%rd44610, %rd44609, %rd44607;
	shr.u64 	%rd44611, %rd44610, 32;
	add.s64 	%rd44612, %rd44611, %rd44605;
	mul.wide.u32 	%rd44613, %r11, %r6024;
	shr.u64 	%rd44614, %rd44613, 32;
	and.b64  	%rd44615, %rd44550, 4294967295;
	and.b64  	%rd44616, %rd44613, 4294967295;
	and.b64  	%rd44617, %rd44612, 4294967295;
	add.s64 	%rd44618, %rd44617, %rd44615;
	add.s64 	%rd44619, %rd44618, %rd44616;
	shr.u64 	%rd44620, %rd44619, 32;
	add.s64 	%rd44621, %rd44620, %rd44614;
	mul.wide.u32 	%rd44622, %r12, %r6024;
	shr.u64 	%rd44623, %rd44622, 32;
	and.b64  	%rd44624, %rd44559, 4294967295;
	and.b64  	%rd44625, %rd44622, 4294967295;
	and.b64  	%rd44626, %rd44621, 4294967295;
	add.s64 	%rd44627, %rd44626, %rd44624;
	add.s64 	%rd44628, %rd44627, %rd44625;
	shr.u64 	%rd44629, %rd44628, 32;
	add.s64 	%rd44630, %rd44629, %rd44623;
	mul.wide.u32 	%rd44631, %r13, %r6024;
	shr.u64 	%rd44632, %rd44631, 32;
	and.b64  	%rd44633, %rd44568, 4294967295;
	and.b64  	%rd44634, %rd44631, 4294967295;
	and.b64  	%rd44635, %rd44630, 4294967295;
	add.s64 	%rd44636, %rd44635, %rd44633;
	add.s64 	%rd44637, %rd44636, %rd44634;
	shr.u64 	%rd44638, %rd44637, 32;
	add.s64 	%rd44639, %rd44638, %rd44632;
	add.s64 	%rd44640, %rd44570, %rd44639;
	mul.wide.u32 	%rd44641, %r7124, %r7382;
	shr.u64 	%rd44642, %rd44641, 32;
	and.b64  	%rd44643, %rd44583, 4294967295;
	and.b64  	%rd44644, %rd44641, 4294967295;
	add.s64 	%rd44645, %rd44644, %rd44643;
	cvt.u32.u64 	%r6025, %rd44645;
	shr.u64 	%rd44646, %rd44645, 32;
	add.s64 	%rd44647, %rd44646, %rd44642;
	mul.wide.u32 	%rd44648, %r7123, %r7382;
	shr.u64 	%rd44649, %rd44648, 32;
	and.b64  	%rd44650, %rd44592, 4294967295;
	and.b64  	%rd44651, %rd44648, 4294967295;
	add.s64 	%rd44652, %rd44647, %rd44650;
	add.s64 	%rd44653, %rd44652, %rd44651;
	shr.u64 	%rd44654, %rd44653, 32;
	add.s64 	%rd44655, %rd44654, %rd44649;
	mul.wide.u32 	%rd44656, %r7122, %r7382;
	shr.u64 	%rd44657, %rd44656, 32;
	and.b64  	%rd44658, %rd44601, 4294967295;
	and.b64  	%rd44659, %rd44656, 4294967295;
	and.b64  	%rd44660, %rd44655, 4294967295;
	add.s64 	%rd44661, %rd44660, %rd44658;
	add.s64 	%rd44662, %rd44661, %rd44659;
	shr.u64 	%rd44663, %rd44662, 32;
	add.s64 	%rd44664, %rd44663, %rd44657;
	mul.wide.u32 	%rd44665, %r7121, %r7382;
	shr.u64 	%rd44666, %rd44665, 32;
	and.b64  	%rd44667, %rd44610, 4294967295;
	and.b64  	%rd44668, %rd44665, 4294967295;
	and.b64  	%rd44669, %rd44664, 4294967295;
	add.s64 	%rd44670, %rd44669, %rd44667;
	add.s64 	%rd44671, %rd44670, %rd44668;
	shr.u64 	%rd44672, %rd44671, 32;
	add.s64 	%rd44673, %rd44672, %rd44666;
	mul.wide.u32 	%rd44674, %r7120, %r7382;
	shr.u64 	%rd44675, %rd44674, 32;
	and.b64  	%rd44676, %rd44619, 4294967295;
	and.b64  	%rd44677, %rd44674, 4294967295;
	and.b64  	%rd44678, %rd44673, 4294967295;
	add.s64 	%rd44679, %rd44678, %rd44676;
	add.s64 	%rd44680, %rd44679, %rd44677;
	shr.u64 	%rd44681, %rd44680, 32;
	add.s64 	%rd44682, %rd44681, %rd44675;
	mul.wide.u32 	%rd44683, %r7119, %r7382;
	shr.u64 	%rd44684, %rd44683, 32;
	and.b64  	%rd44685, %rd44628, 4294967295;
	and.b64  	%rd44686, %rd44683, 4294967295;
	and.b64  	%rd44687, %rd44682, 4294967295;
	add.s64 	%rd44688, %rd44687, %rd44685;
	add.s64 	%rd44689, %rd44688, %rd44686;
	shr.u64 	%rd44690, %rd44689, 32;
	add.s64 	%rd44691, %rd44690, %rd44684;
	mul.wide.u32 	%rd44692, %r7118, %r7382;
	shr.u64 	%rd44693, %rd44692, 32;
	and.b64  	%rd44694, %rd44637, 4294967295;
	and.b64  	%rd44695, %rd44692, 4294967295;
	and.b64  	%rd44696, %rd44691, 4294967295;
	add.s64 	%rd44697, %rd44696, %rd44694;
	add.s64 	%rd44698, %rd44697, %rd44695;
	shr.u64 	%rd44699, %rd44698, 32;
	add.s64 	%rd44700, %rd44699, %rd44693;
	mul.wide.u32 	%rd44701, %r7117, %r7382;
	shr.u64 	%rd44702, %rd44701, 32;
	and.b64  	%rd44703, %rd44640, 4294967295;
	and.b64  	%rd44704, %rd44701, 4294967295;
	and.b64  	%rd44705, %rd44700, 4294967295;
	add.s64 	%rd44706, %rd44705, %rd44703;
	add.s64 	%rd44707, %rd44706, %rd44704;
	shr.u64 	%rd44708, %rd44707, 32;
	add.s64 	%rd44709, %rd44708, %rd44702;
	mul.lo.s32 	%r6026, %r22, %r6025;
	mul.wide.u32 	%rd44710, %r6, %r6026;
	shr.u64 	%rd44711, %rd44710, 32;
	and.b64  	%rd44712, %rd44645, 4294967295;
	and.b64  	%rd44713, %rd44710, 4294967295;
	add.s64 	%rd44714, %rd44713, %rd44712;
	shr.u64 	%rd44715, %rd44714, 32;
	add.s64 	%rd44716, %rd44715, %rd44711;
	mul.wide.u32 	%rd44717, %r7, %r6026;
	shr.u64 	%rd44718, %rd44717, 32;
	and.b64  	%rd44719, %rd44653, 4294967295;
	and.b64  	%rd44720, %rd44717, 4294967295;
	add.s64 	%rd44721, %rd44716, %rd44719;
	add.s64 	%rd44722, %rd44721, %rd44720;
	shr.u64 	%rd44723, %rd44722, 32;
	add.s64 	%rd44724, %rd44723, %rd44718;
	mul.wide.u32 	%rd44725, %r8, %r6026;
	shr.u64 	%rd44726, %rd44725, 32;
	and.b64  	%rd44727, %rd44662, 4294967295;
	and.b64  	%rd44728, %rd44725, 4294967295;
	and.b64  	%rd44729, %rd44724, 4294967295;
	add.s64 	%rd44730, %rd44729, %rd44727;
	add.s64 	%rd44731, %rd44730, %rd44728;
	shr.u64 	%rd44732, %rd44731, 32;
	add.s64 	%rd44733, %rd44732, %rd44726;
	mul.wide.u32 	%rd44734, %r9, %r6026;
	shr.u64 	%rd44735, %rd44734, 32;
	and.b64  	%rd44736, %rd44671, 4294967295;
	and.b64  	%rd44737, %rd44734, 4294967295;
	and.b64  	%rd44738, %rd44733, 4294967295;
	add.s64 	%rd44739, %rd44738, %rd44736;
	add.s64 	%rd44740, %rd44739, %rd44737;
	shr.u64 	%rd44741, %rd44740, 32;
	add.s64 	%rd44742, %rd44741, %rd44735;
	mul.wide.u32 	%rd44743, %r10, %r6026;
	shr.u64 	%rd44744, %rd44743, 32;
	and.b64  	%rd44745, %rd44680, 4294967295;
	and.b64  	%rd44746, %rd44743, 4294967295;
	and.b64  	%rd44747, %rd44742, 4294967295;
	add.s64 	%rd44748, %rd44747, %rd44745;
	add.s64 	%rd44749, %rd44748, %rd44746;
	shr.u64 	%rd44750, %rd44749, 32;
	add.s64 	%rd44751, %rd44750, %rd44744;
	mul.wide.u32 	%rd44752, %r11, %r6026;
	shr.u64 	%rd44753, %rd44752, 32;
	and.b64  	%rd44754, %rd44689, 4294967295;
	and.b64  	%rd44755, %rd44752, 4294967295;
	and.b64  	%rd44756, %rd44751, 4294967295;
	add.s64 	%rd44757, %rd44756, %rd44754;
	add.s64 	%rd44758, %rd44757, %rd44755;
	shr.u64 	%rd44759, %rd44758, 32;
	add.s64 	%rd44760, %rd44759, %rd44753;
	mul.wide.u32 	%rd44761, %r12, %r6026;
	shr.u64 	%rd44762, %rd44761, 32;
	and.b64  	%rd44763, %rd44698, 4294967295;
	and.b64  	%rd44764, %rd44761, 4294967295;
	and.b64  	%rd44765, %rd44760, 4294967295;
	add.s64 	%rd44766, %rd44765, %rd44763;
	add.s64 	%rd44767, %rd44766, %rd44764;
	shr.u64 	%rd44768, %rd44767, 32;
	add.s64 	%rd44769, %rd44768, %rd44762;
	mul.wide.u32 	%rd44770, %r13, %r6026;
	shr.u64 	%rd44771, %rd44770, 32;
	and.b64  	%rd44772, %rd44707, 4294967295;
	and.b64  	%rd44773, %rd44770, 4294967295;
	and.b64  	%rd44774, %rd44769, 4294967295;
	add.s64 	%rd44775, %rd44774, %rd44772;
	add.s64 	%rd44776, %rd44775, %rd44773;
	shr.u64 	%rd44777, %rd44776, 32;
	add.s64 	%rd44778, %rd44777, %rd44771;
	add.s64 	%rd44779, %rd44709, %rd44778;
	mul.wide.u32 	%rd44780, %r7124, %r7381;
	shr.u64 	%rd44781, %rd44780, 32;
	and.b64  	%rd44782, %rd44722, 4294967295;
	and.b64  	%rd44783, %rd44780, 4294967295;
	add.s64 	%rd44784, %rd44783, %rd44782;
	cvt.u32.u64 	%r6027, %rd44784;
	shr.u64 	%rd44785, %rd44784, 32;
	add.s64 	%rd44786, %rd44785, %rd44781;
	mul.wide.u32 	%rd44787, %r7123, %r7381;
	shr.u64 	%rd44788, %rd44787, 32;
	and.b64  	%rd44789, %rd44731, 4294967295;
	and.b64  	%rd44790, %rd44787, 4294967295;
	add.s64 	%rd44791, %rd44786, %rd44789;
	add.s64 	%rd44792, %rd44791, %rd44790;
	shr.u64 	%rd44793, %rd44792, 32;
	add.s64 	%rd44794, %rd44793, %rd44788;
	mul.wide.u32 	%rd44795, %r7122, %r7381;
	shr.u64 	%rd44796, %rd44795, 32;
	and.b64  	%rd44797, %rd44740, 4294967295;
	and.b64  	%rd44798, %rd44795, 4294967295;
	and.b64  	%rd44799, %rd44794, 4294967295;
	add.s64 	%rd44800, %rd44799, %rd44797;
	add.s64 	%rd44801, %rd44800, %rd44798;
	shr.u64 	%rd44802, %rd44801, 32;
	add.s64 	%rd44803, %rd44802, %rd44796;
	mul.wide.u32 	%rd44804, %r7121, %r7381;
	shr.u64 	%rd44805, %rd44804, 32;
	and.b64  	%rd44806, %rd44749, 4294967295;
	and.b64  	%rd44807, %rd44804, 4294967295;
	and.b64  	%rd44808, %rd44803, 4294967295;
	add.s64 	%rd44809, %rd44808, %rd44806;
	add.s64 	%rd44810, %rd44809, %rd44807;
	shr.u64 	%rd44811, %rd44810, 32;
	add.s64 	%rd44812, %rd44811, %rd44805;
	mul.wide.u32 	%rd44813, %r7120, %r7381;
	shr.u64 	%rd44814, %rd44813, 32;
	and.b64  	%rd44815, %rd44758, 4294967295;
	and.b64  	%rd44816, %rd44813, 4294967295;
	and.b64  	%rd44817, %rd44812, 4294967295;
	add.s64 	%rd44818, %rd44817, %rd44815;
	add.s64 	%rd44819, %rd44818, %rd44816;
	shr.u64 	%rd44820, %rd44819, 32;
	add.s64 	%rd44821, %rd44820, %rd44814;
	mul.wide.u32 	%rd44822, %r7119, %r7381;
	shr.u64 	%rd44823, %rd44822, 32;
	and.b64  	%rd44824, %rd44767, 4294967295;
	and.b64  	%rd44825, %rd44822, 4294967295;
	and.b64  	%rd44826, %rd44821, 4294967295;
	add.s64 	%rd44827, %rd44826, %rd44824;
	add.s64 	%rd44828, %rd44827, %rd44825;
	shr.u64 	%rd44829, %rd44828, 32;
	add.s64 	%rd44830, %rd44829, %rd44823;
	mul.wide.u32 	%rd44831, %r7118, %r7381;
	shr.u64 	%rd44832, %rd44831, 32;
	and.b64  	%rd44833, %rd44776, 4294967295;
	and.b64  	%rd44834, %rd44831, 4294967295;
	and.b64  	%rd44835, %rd44830, 4294967295;
	add.s64 	%rd44836, %rd44835, %rd44833;
	add.s64 	%rd44837, %rd44836, %rd44834;
	shr.u64 	%rd44838, %rd44837, 32;
	add.s64 	%rd44839, %rd44838, %rd44832;
	mul.wide.u32 	%rd44840, %r7117, %r7381;
	shr.u64 	%rd44841, %rd44840, 32;
	and.b64  	%rd44842, %rd44779, 4294967295;
	and.b64  	%rd44843, %rd44840, 4294967295;
	and.b64  	%rd44844, %rd44839, 4294967295;
	add.s64 	%rd44845, %rd44844, %rd44842;
	add.s64 	%rd44846, %rd44845, %rd44843;
	shr.u64 	%rd44847, %rd44846, 32;
	add.s64 	%rd44848, %rd44847, %rd44841;
	mul.lo.s32 	%r6028, %r22, %r6027;
	mul.wide.u32 	%rd44849, %r6, %r6028;
	shr.u64 	%rd44850, %rd44849, 32;
	and.b64  	%rd44851, %rd44784, 4294967295;
	and.b64  	%rd44852, %rd44849, 4294967295;
	add.s64 	%rd44853, %rd44852, %rd44851;
	shr.u64 	%rd44854, %rd44853, 32;
	add.s64 	%rd44855, %rd44854, %rd44850;
	mul.wide.u32 	%rd44856, %r7, %r6028;
	shr.u64 	%rd44857, %rd44856, 32;
	and.b64  	%rd44858, %rd44792, 4294967295;
	and.b64  	%rd44859, %rd44856, 4294967295;
	add.s64 	%rd44860, %rd44855, %rd44858;
	add.s64 	%rd44861, %rd44860, %rd44859;
	shr.u64 	%rd44862, %rd44861, 32;
	add.s64 	%rd44863, %rd44862, %rd44857;
	mul.wide.u32 	%rd44864, %r8, %r6028;
	shr.u64 	%rd44865, %rd44864, 32;
	and.b64  	%rd44866, %rd44801, 4294967295;
	and.b64  	%rd44867, %rd44864, 4294967295;
	and.b64  	%rd44868, %rd44863, 4294967295;
	add.s64 	%rd44869, %rd44868, %rd44866;
	add.s64 	%rd44870, %rd44869, %rd44867;
	shr.u64 	%rd44871, %rd44870, 32;
	add.s64 	%rd44872, %rd44871, %rd44865;
	mul.wide.u32 	%rd44873, %r9, %r6028;
	shr.u64 	%rd44874, %rd44873, 32;
	and.b64  	%rd44875, %rd44810, 4294967295;
	and.b64  	%rd44876, %rd44873, 4294967295;
	and.b64  	%rd44877, %rd44872, 4294967295;
	add.s64 	%rd44878, %rd44877, %rd44875;
	add.s64 	%rd44879, %rd44878, %rd44876;
	shr.u64 	%rd44880, %rd44879, 32;
	add.s64 	%rd44881, %rd44880, %rd44874;
	mul.wide.u32 	%rd44882, %r10, %r6028;
	shr.u64 	%rd44883, %rd44882, 32;
	and.b64  	%rd44884, %rd44819, 4294967295;
	and.b64  	%rd44885, %rd44882, 4294967295;
	and.b64  	%rd44886, %rd44881, 4294967295;
	add.s64 	%rd44887, %rd44886, %rd44884;
	add.s64 	%rd44888, %rd44887, %rd44885;
	shr.u64 	%rd44889, %rd44888, 32;
	add.s64 	%rd44890, %rd44889, %rd44883;
	mul.wide.u32 	%rd44891, %r11, %r6028;
	shr.u64 	%rd44892, %rd44891, 32;
	and.b64  	%rd44893, %rd44828, 4294967295;
	and.b64  	%rd44894, %rd44891, 4294967295;
	and.b64  	%rd44895, %rd44890, 4294967295;
	add.s64 	%rd44896, %rd44895, %rd44893;
	add.s64 	%rd44897, %rd44896, %rd44894;
	shr.u64 	%rd44898, %rd44897, 32;
	add.s64 	%rd44899, %rd44898, %rd44892;
	mul.wide.u32 	%rd44900, %r12, %r6028;
	shr.u64 	%rd44901, %rd44900, 32;
	and.b64  	%rd44902, %rd44837, 4294967295;
	and.b64  	%rd44903, %rd44900, 4294967295;
	and.b64  	%rd44904, %rd44899, 4294967295;
	add.s64 	%rd44905, %rd44904, %rd44902;
	add.s64 	%rd44906, %rd44905, %rd44903;
	shr.u64 	%rd44907, %rd44906, 32;
	add.s64 	%rd44908, %rd44907, %rd44901;
	mul.wide.u32 	%rd44909, %r13, %r6028;
	shr.u64 	%rd44910, %rd44909, 32;
	and.b64  	%rd44911, %rd44846, 4294967295;
	and.b64  	%rd44912, %rd44909, 4294967295;
	and.b64  	%rd44913, %rd44908, 4294967295;
	add.s64 	%rd44914, %rd44913, %rd44911;
	add.s64 	%rd44915, %rd44914, %rd44912;
	shr.u64 	%rd44916, %rd44915, 32;
	add.s64 	%rd44917, %rd44916, %rd44910;
	add.s64 	%rd44918, %rd44848, %rd44917;
	mul.wide.u32 	%rd44919, %r7124, %r7380;
	shr.u64 	%rd44920, %rd44919, 32;
	and.b64  	%rd44921, %rd44861, 4294967295;
	and.b64  	%rd44922, %rd44919, 4294967295;
	add.s64 	%rd44923, %rd44922, %rd44921;
	cvt.u32.u64 	%r6029, %rd44923;
	shr.u64 	%rd44924, %rd44923, 32;
	add.s64 	%rd44925, %rd44924, %rd44920;
	mul.wide.u32 	%rd44926, %r7123, %r7380;
	shr.u64 	%rd44927, %rd44926, 32;
	and.b64  	%rd44928, %rd44870, 4294967295;
	and.b64  	%rd44929, %rd44926, 4294967295;
	add.s64 	%rd44930, %rd44925, %rd44928;
	add.s64 	%rd44931, %rd44930, %rd44929;
	shr.u64 	%rd44932, %rd44931, 32;
	add.s64 	%rd44933, %rd44932, %rd44927;
	mul.wide.u32 	%rd44934, %r7122, %r7380;
	shr.u64 	%rd44935, %rd44934, 32;
	and.b64  	%rd44936, %rd44879, 4294967295;
	and.b64  	%rd44937, %rd44934, 4294967295;
	and.b64  	%rd44938, %rd44933, 4294967295;
	add.s64 	%rd44939, %rd44938, %rd44936;
	add.s64 	%rd44940, %rd44939, %rd44937;
	shr.u64 	%rd44941, %rd44940, 32;
	add.s64 	%rd44942, %rd44941, %rd44935;
	mul.wide.u32 	%rd44943, %r7121, %r7380;
	shr.u64 	%rd44944, %rd44943, 32;
	and.b64  	%rd44945, %rd44888, 4294967295;
	and.b64  	%rd44946, %rd44943, 4294967295;
	and.b64  	%rd44947, %rd44942, 4294967295;
	add.s64 	%rd44948, %rd44947, %rd44945;
	add.s64 	%rd44949, %rd44948, %rd44946;
	shr.u64 	%rd44950, %rd44949, 32;
	add.s64 	%rd44951, %rd44950, %rd44944;
	mul.wide.u32 	%rd44952, %r7120, %r7380;
	shr.u64 	%rd44953, %rd44952, 32;
	and.b64  	%rd44954, %rd44897, 4294967295;
	and.b64  	%rd44955, %rd44952, 4294967295;
	and.b64  	%rd44956, %rd44951, 4294967295;
	add.s64 	%rd44957, %rd44956, %rd44954;
	add.s64 	%rd44958, %rd44957, %rd44955;
	shr.u64 	%rd44959, %rd44958, 32;
	add.s64 	%rd44960, %rd44959, %rd44953;
	mul.wide.u32 	%rd44961, %r7119, %r7380;
	shr.u64 	%rd44962, %rd44961, 32;
	and.b64  	%rd44963, %rd44906, 4294967295;
	and.b64  	%rd44964, %rd44961, 4294967295;
	and.b64  	%rd44965, %rd44960, 4294967295;
	add.s64 	%rd44966, %rd44965, %rd44963;
	add.s64 	%rd44967, %rd44966, %rd44964;
	shr.u64 	%rd44968, %rd44967, 32;
	add.s64 	%rd44969, %rd44968, %rd44962;
	mul.wide.u32 	%rd44970, %r7118, %r7380;
	shr.u64 	%rd44971, %rd44970, 32;
	and.b64  	%rd44972, %rd44915, 4294967295;
	and.b64  	%rd44973, %rd44970, 4294967295;
	and.b64  	%rd44974, %rd44969, 4294967295;
	add.s64 	%rd44975, %rd44974, %rd44972;
	add.s64 	%rd44976, %rd44975, %rd44973;
	shr.u64 	%rd44977, %rd44976, 32;
	add.s64 	%rd44978, %rd44977, %rd44971;
	mul.wide.u32 	%rd44979, %r7117, %r7380;
	shr.u64 	%rd44980, %rd44979, 32;
	and.b64  	%rd44981, %rd44918, 4294967295;
	and.b64  	%rd44982, %rd44979, 4294967295;
	and.b64  	%rd44983, %rd44978, 4294967295;
	add.s64 	%rd44984, %rd44983, %rd44981;
	add.s64 	%rd44985, %rd44984, %rd44982;
	shr.u64 	%rd44986, %rd44985, 32;
	add.s64 	%rd44987, %rd44986, %rd44980;
	mul.lo.s32 	%r6030, %r22, %r6029;
	mul.wide.u32 	%rd44988, %r6, %r6030;
	shr.u64 	%rd44989, %rd44988, 32;
	and.b64  	%rd44990, %rd44923, 4294967295;
	and.b64  	%rd44991, %rd44988, 4294967295;
	add.s64 	%rd44992, %rd44991, %rd44990;
	shr.u64 	%rd44993, %rd44992, 32;
	add.s64 	%rd44994, %rd44993, %rd44989;
	mul.wide.u32 	%rd44995, %r7, %r6030;
	shr.u64 	%rd44996, %rd44995, 32;
	and.b64  	%rd44997, %rd44931, 4294967295;
	and.b64  	%rd44998, %rd44995, 4294967295;
	add.s64 	%rd44999, %rd44994, %rd44997;
	add.s64 	%rd45000, %rd44999, %rd44998;
	shr.u64 	%rd45001, %rd45000, 32;
	add.s64 	%rd45002, %rd45001, %rd44996;
	mul.wide.u32 	%rd45003, %r8, %r6030;
	shr.u64 	%rd45004, %rd45003, 32;
	and.b64  	%rd45005, %rd44940, 4294967295;
	and.b64  	%rd45006, %rd45003, 4294967295;
	and.b64  	%rd45007, %rd45002, 4294967295;
	add.s64 	%rd45008, %rd45007, %rd45005;
	add.s64 	%rd45009, %rd45008, %rd45006;
	shr.u64 	%rd45010, %rd45009, 32;
	add.s64 	%rd45011, %rd45010, %rd45004;
	mul.wide.u32 	%rd45012, %r9, %r6030;
	shr.u64 	%rd45013, %rd45012, 32;
	and.b64  	%rd45014, %rd44949, 4294967295;
	and.b64  	%rd45015, %rd45012, 4294967295;
	and.b64  	%rd45016, %rd45011, 4294967295;
	add.s64 	%rd45017, %rd45016, %rd45014;
	add.s64 	%rd45018, %rd45017, %rd45015;
	shr.u64 	%rd45019, %rd45018, 32;
	add.s64 	%rd45020, %rd45019, %rd45013;
	mul.wide.u32 	%rd45021, %r10, %r6030;
	shr.u64 	%rd45022, %rd45021, 32;
	and.b64  	%rd45023, %rd44958, 4294967295;
	and.b64  	%rd45024, %rd45021, 4294967295;
	and.b64  	%rd45025, %rd45020, 4294967295;
	add.s64 	%rd45026, %rd45025, %rd45023;
	add.s64 	%rd45027, %rd45026, %rd45024;
	shr.u64 	%rd45028, %rd45027, 32;
	add.s64 	%rd45029, %rd45028, %rd45022;
	mul.wide.u32 	%rd45030, %r11, %r6030;
	shr.u64 	%rd45031, %rd45030, 32;
	and.b64  	%rd45032, %rd44967, 4294967295;
	and.b64  	%rd45033, %rd45030, 4294967295;
	and.b64  	%rd45034, %rd45029, 4294967295;
	add.s64 	%rd45035, %rd45034, %rd45032;
	add.s64 	%rd45036, %rd45035, %rd45033;
	shr.u64 	%rd45037, %rd45036, 32;
	add.s64 	%rd45038, %rd45037, %rd45031;
	mul.wide.u32 	%rd45039, %r12, %r6030;
	shr.u64 	%rd45040, %rd45039, 32;
	and.b64  	%rd45041, %rd44976, 4294967295;
	and.b64  	%rd45042, %rd45039, 4294967295;
	and.b64  	%rd45043, %rd45038, 4294967295;
	add.s64 	%rd45044, %rd45043, %rd45041;
	add.s64 	%rd45045, %rd45044, %rd45042;
	shr.u64 	%rd45046, %rd45045, 32;
	add.s64 	%rd45047, %rd45046, %rd45040;
	mul.wide.u32 	%rd45048, %r13, %r6030;
	shr.u64 	%rd45049, %rd45048, 32;
	and.b64  	%rd45050, %rd44985, 4294967295;
	and.b64  	%rd45051, %rd45048, 4294967295;
	and.b64  	%rd45052, %rd45047, 4294967295;
	add.s64 	%rd45053, %rd45052, %rd45050;
	add.s64 	%rd45054, %rd45053, %rd45051;
	shr.u64 	%rd45055, %rd45054, 32;
	add.s64 	%rd45056, %rd45055, %rd45049;
	add.s64 	%rd45057, %rd44987, %rd45056;
	mul.wide.u32 	%rd45058, %r7124, %r7379;
	shr.u64 	%rd45059, %rd45058, 32;
	and.b64  	%rd45060, %rd45000, 4294967295;
	and.b64  	%rd45061, %rd45058, 4294967295;
	add.s64 	%rd45062, %rd45061, %rd45060;
	cvt.u32.u64 	%r6031, %rd45062;
	shr.u64 	%rd45063, %rd45062, 32;
	add.s64 	%rd45064, %rd45063, %rd45059;
	mul.wide.u32 	%rd45065, %r7123, %r7379;
	shr.u64 	%rd45066, %rd45065, 32;
	and.b64  	%rd45067, %rd45009, 4294967295;
	and.b64  	%rd45068, %rd45065, 4294967295;
	add.s64 	%rd45069, %rd45064, %rd45067;
	add.s64 	%rd45070, %rd45069, %rd45068;
	shr.u64 	%rd45071, %rd45070, 32;
	add.s64 	%rd45072, %rd45071, %rd45066;
	mul.wide.u32 	%rd45073, %r7122, %r7379;
	shr.u64 	%rd45074, %rd45073, 32;
	and.b64  	%rd45075, %rd45018, 4294967295;
	and.b64  	%rd45076, %rd45073, 4294967295;
	and.b64  	%rd45077, %rd45072, 4294967295;
	add.s64 	%rd45078, %rd45077, %rd45075;
	add.s64 	%rd45079, %rd45078, %rd45076;
	shr.u64 	%rd45080, %rd45079, 32;
	add.s64 	%rd45081, %rd45080, %rd45074;
	mul.wide.u32 	%rd45082, %r7121, %r7379;
	shr.u64 	%rd45083, %rd45082, 32;
	and.b64  	%rd45084, %rd45027, 4294967295;
	and.b64  	%rd45085, %rd45082, 4294967295;
	and.b64  	%rd45086, %rd45081, 4294967295;
	add.s64 	%rd45087, %rd45086, %rd45084;
	add.s64 	%rd45088, %rd45087, %rd45085;
	shr.u64 	%rd45089, %rd45088, 32;
	add.s64 	%rd45090, %rd45089, %rd45083;
	mul.wide.u32 	%rd45091, %r7120, %r7379;
	shr.u64 	%rd45092, %rd45091, 32;
	and.b64  	%rd45093, %rd45036, 4294967295;
	and.b64  	%rd45094, %rd45091, 4294967295;
	and.b64  	%rd45095, %rd45090, 4294967295;
	add.s64 	%rd45096, %rd45095, %rd45093;
	add.s64 	%rd45097, %rd45096, %rd45094;
	shr.u64 	%rd45098, %rd45097, 32;
	add.s64 	%rd45099, %rd45098, %rd45092;
	mul.wide.u32 	%rd45100, %r7119, %r7379;
	shr.u64 	%rd45101, %rd45100, 32;
	and.b64  	%rd45102, %rd45045, 4294967295;
	and.b64  	%rd45103, %rd45100, 4294967295;
	and.b64  	%rd45104, %rd45099, 4294967295;
	add.s64 	%rd45105, %rd45104, %rd45102;
	add.s64 	%rd45106, %rd45105, %rd45103;
	shr.u64 	%rd45107, %rd45106, 32;
	add.s64 	%rd45108, %rd45107, %rd45101;
	mul.wide.u32 	%rd45109, %r7118, %r7379;
	shr.u64 	%rd45110, %rd45109, 32;
	and.b64  	%rd45111, %rd45054, 4294967295;
	and.b64  	%rd45112, %rd45109, 4294967295;
	and.b64  	%rd45113, %rd45108, 4294967295;
	add.s64 	%rd45114, %rd45113, %rd45111;
	add.s64 	%rd45115, %rd45114, %rd45112;
	shr.u64 	%rd45116, %rd45115, 32;
	add.s64 	%rd45117, %rd45116, %rd45110;
	mul.wide.u32 	%rd45118, %r7117, %r7379;
	shr.u64 	%rd45119, %rd45118, 32;
	and.b64  	%rd45120, %rd45057, 4294967295;
	and.b64  	%rd45121, %rd45118, 4294967295;
	and.b64  	%rd45122, %rd45117, 4294967295;
	add.s64 	%rd45123, %rd45122, %rd45120;
	add.s64 	%rd45124, %rd45123, %rd45121;
	shr.u64 	%rd45125, %rd45124, 32;
	add.s64 	%rd45126, %rd45125, %rd45119;
	mul.lo.s32 	%r6032, %r22, %r6031;
	mul.wide.u32 	%rd45127, %r6, %r6032;
	shr.u64 	%rd45128, %rd45127, 32;
	and.b64  	%rd45129, %rd45062, 4294967295;
	and.b64  	%rd45130, %rd45127, 4294967295;
	add.s64 	%rd45131, %rd45130, %rd45129;
	shr.u64 	%rd45132, %rd45131, 32;
	add.s64 	%rd45133, %rd45132, %rd45128;
	mul.wide.u32 	%rd45134, %r7, %r6032;
	shr.u64 	%rd45135, %rd45134, 32;
	and.b64  	%rd45136, %rd45070, 4294967295;
	and.b64  	%rd45137, %rd45134, 4294967295;
	add.s64 	%rd45138, %rd45133, %rd45136;
	add.s64 	%rd45139, %rd45138, %rd45137;
	shr.u64 	%rd45140, %rd45139, 32;
	add.s64 	%rd45141, %rd45140, %rd45135;
	mul.wide.u32 	%rd45142, %r8, %r6032;
	shr.u64 	%rd45143, %rd45142, 32;
	and.b64  	%rd45144, %rd45079, 4294967295;
	and.b64  	%rd45145, %rd45142, 4294967295;
	and.b64  	%rd45146, %rd45141, 4294967295;
	add.s64 	%rd45147, %rd45146, %rd45144;
	add.s64 	%rd45148, %rd45147, %rd45145;
	shr.u64 	%rd45149, %rd45148, 32;
	add.s64 	%rd45150, %rd45149, %rd45143;
	mul.wide.u32 	%rd45151, %r9, %r6032;
	shr.u64 	%rd45152, %rd45151, 32;
	and.b64  	%rd45153, %rd45088, 4294967295;
	and.b64  	%rd45154, %rd45151, 4294967295;
	and.b64  	%rd45155, %rd45150, 4294967295;
	add.s64 	%rd45156, %rd45155, %rd45153;
	add.s64 	%rd45157, %rd45156, %rd45154;
	shr.u64 	%rd45158, %rd45157, 32;
	add.s64 	%rd45159, %rd45158, %rd45152;
	mul.wide.u32 	%rd45160, %r10, %r6032;
	shr.u64 	%rd45161, %rd45160, 32;
	and.b64  	%rd45162, %rd45097, 4294967295;
	and.b64  	%rd45163, %rd45160, 4294967295;
	and.b64  	%rd45164, %rd45159, 4294967295;
	add.s64 	%rd45165, %rd45164, %rd45162;
	add.s64 	%rd45166, %rd45165, %rd45163;
	shr.u64 	%rd45167, %rd45166, 32;
	add.s64 	%rd45168, %rd45167, %rd45161;
	mul.wide.u32 	%rd45169, %r11, %r6032;
	shr.u64 	%rd45170, %rd45169, 32;
	and.b64  	%rd45171, %rd45106, 4294967295;
	and.b64  	%rd45172, %rd45169, 4294967295;
	and.b64  	%rd45173, %rd45168, 4294967295;
	add.s64 	%rd45174, %rd45173, %rd45171;
	add.s64 	%rd45175, %rd45174, %rd45172;
	shr.u64 	%rd45176, %rd45175, 32;
	add.s64 	%rd45177, %rd45176, %rd45170;
	mul.wide.u32 	%rd45178, %r12, %r6032;
	shr.u64 	%rd45179, %rd45178, 32;
	and.b64  	%rd45180, %rd45115, 4294967295;
	and.b64  	%rd45181, %rd45178, 4294967295;
	and.b64  	%rd45182, %rd45177, 4294967295;
	add.s64 	%rd45183, %rd45182, %rd45180;
	add.s64 	%rd45184, %rd45183, %rd45181;
	shr.u64 	%rd45185, %rd45184, 32;
	add.s64 	%rd45186, %rd45185, %rd45179;
	mul.wide.u32 	%rd45187, %r13, %r6032;
	shr.u64 	%rd45188, %rd45187, 32;
	and.b64  	%rd45189, %rd45124, 4294967295;
	and.b64  	%rd45190, %rd45187, 4294967295;
	and.b64  	%rd45191, %rd45186, 4294967295;
	add.s64 	%rd45192, %rd45191, %rd45189;
	add.s64 	%rd45193, %rd45192, %rd45190;
	shr.u64 	%rd45194, %rd45193, 32;
	add.s64 	%rd45195, %rd45194, %rd45188;
	add.s64 	%rd45196, %rd45126, %rd45195;
	mul.wide.u32 	%rd45197, %r7124, %r7378;
	shr.u64 	%rd45198, %rd45197, 32;
	and.b64  	%rd45199, %rd45139, 4294967295;
	and.b64  	%rd45200, %rd45197, 4294967295;
	add.s64 	%rd45201, %rd45200, %rd45199;
	cvt.u32.u64 	%r6033, %rd45201;
	shr.u64 	%rd45202, %rd45201, 32;
	add.s64 	%rd45203, %rd45202, %rd45198;
	mul.wide.u32 	%rd45204, %r7123, %r7378;
	shr.u64 	%rd45205, %rd45204, 32;
	and.b64  	%rd45206, %rd45148, 4294967295;
	and.b64  	%rd45207, %rd45204, 4294967295;
	add.s64 	%rd45208, %rd45203, %rd45206;
	add.s64 	%rd45209, %rd45208, %rd45207;
	shr.u64 	%rd45210, %rd45209, 32;
	add.s64 	%rd45211, %rd45210, %rd45205;
	mul.wide.u32 	%rd45212, %r7122, %r7378;
	shr.u64 	%rd45213, %rd45212, 32;
	and.b64  	%rd45214, %rd45157, 4294967295;
	and.b64  	%rd45215, %rd45212, 4294967295;
	and.b64  	%rd45216, %rd45211, 4294967295;
	add.s64 	%rd45217, %rd45216, %rd45214;
	add.s64 	%rd45218, %rd45217, %rd45215;
	shr.u64 	%rd45219, %rd45218, 32;
	add.s64 	%rd45220, %rd45219, %rd45213;
	mul.wide.u32 	%rd45221, %r7121, %r7378;
	shr.u64 	%rd45222, %rd45221, 32;
	and.b64  	%rd45223, %rd45166, 4294967295;
	and.b64  	%rd45224, %rd45221, 4294967295;
	and.b64  	%rd45225, %rd45220, 4294967295;
	add.s64 	%rd45226, %rd45225, %rd45223;
	add.s64 	%rd45227, %rd45226, %rd45224;
	shr.u64 	%rd45228, %rd45227, 32;
	add.s64 	%rd45229, %rd45228, %rd45222;
	mul.wide.u32 	%rd45230, %r7120, %r7378;
	shr.u64 	%rd45231, %rd45230, 32;
	and.b64  	%rd45232, %rd45175, 4294967295;
	and.b64  	%rd45233, %rd45230, 4294967295;
	and.b64  	%rd45234, %rd45229, 4294967295;
	add.s64 	%rd45235, %rd45234, %rd45232;
	add.s64 	%rd45236, %rd45235, %rd45233;
	shr.u64 	%rd45237, %rd45236, 32;
	add.s64 	%rd45238, %rd45237, %rd45231;
	mul.wide.u32 	%rd45239, %r7119, %r7378;
	shr.u64 	%rd45240, %rd45239, 32;
	and.b64  	%rd45241, %rd45184, 4294967295;
	and.b64  	%rd45242, %rd45239, 4294967295;
	and.b64  	%rd45243, %rd45238, 4294967295;
	add.s64 	%rd45244, %rd45243, %rd45241;
	add.s64 	%rd45245, %rd45244, %rd45242;
	shr.u64 	%rd45246, %rd45245, 32;
	add.s64 	%rd45247, %rd45246, %rd45240;
	mul.wide.u32 	%rd45248, %r7118, %r7378;
	shr.u64 	%rd45249, %rd45248, 32;
	and.b64  	%rd45250, %rd45193, 4294967295;
	and.b64  	%rd45251, %rd45248, 4294967295;
	and.b64  	%rd45252, %rd45247, 4294967295;
	add.s64 	%rd45253, %rd45252, %rd45250;
	add.s64 	%rd45254, %rd45253, %rd45251;
	shr.u64 	%rd45255, %rd45254, 32;
	add.s64 	%rd45256, %rd45255, %rd45249;
	mul.wide.u32 	%rd45257, %r7117, %r7378;
	{ .reg .b32 tmp; mov.b64 {tmp, %r6034}, %rd45257; }
	and.b64  	%rd45258, %rd45196, 4294967295;
	and.b64  	%rd45259, %rd45257, 4294967295;
	and.b64  	%rd45260, %rd45256, 4294967295;
	add.s64 	%rd45261, %rd45260, %rd45258;
	add.s64 	%rd45262, %rd45261, %rd45259;
	{ .reg .b32 tmp; mov.b64 {tmp, %r6035}, %rd45262; }
	add.s32 	%r6036, %r6035, %r6034;
	mul.lo.s32 	%r6037, %r22, %r6033;
	mul.wide.u32 	%rd45263, %r6, %r6037;
	shr.u64 	%rd45264, %rd45263, 32;
	and.b64  	%rd45265, %rd45201, 4294967295;
	and.b64  	%rd45266, %rd45263, 4294967295;
	add.s64 	%rd45267, %rd45266, %rd45265;
	shr.u64 	%rd45268, %rd45267, 32;
	add.s64 	%rd45269, %rd45268, %rd45264;
	mul.wide.u32 	%rd45270, %r7, %r6037;
	shr.u64 	%rd45271, %rd45270, 32;
	and.b64  	%rd45272, %rd45209, 4294967295;
	and.b64  	%rd45273, %rd45270, 4294967295;
	add.s64 	%rd45274, %rd45269, %rd45272;
	add.s64 	%rd45275, %rd45274, %rd45273;
	cvt.u32.u64 	%r2696, %rd45275;
	shr.u64 	%rd45276, %rd45275, 32;
	add.s64 	%rd45277, %rd45276, %rd45271;
	mul.wide.u32 	%rd45278, %r8, %r6037;
	shr.u64 	%rd45279, %rd45278, 32;
	and.b64  	%rd45280, %rd45218, 4294967295;
	and.b64  	%rd45281, %rd45278, 4294967295;
	and.b64  	%rd45282, %rd45277, 4294967295;
	add.s64 	%rd45283, %rd45282, %rd45280;
	add.s64 	%rd45284, %rd45283, %rd45281;
	cvt.u32.u64 	%r2697, %rd45284;
	shr.u64 	%rd45285, %rd45284, 32;
	add.s64 	%rd45286, %rd45285, %rd45279;
	mul.wide.u32 	%rd45287, %r9, %r6037;
	shr.u64 	%rd45288, %rd45287, 32;
	and.b64  	%rd45289, %rd45227, 4294967295;
	and.b64  	%rd45290, %rd45287, 4294967295;
	and.b64  	%rd45291, %rd45286, 4294967295;
	add.s64 	%rd45292, %rd45291, %rd45289;
	add.s64 	%rd45293, %rd45292, %rd45290;
	cvt.u32.u64 	%r2698, %rd45293;
	shr.u64 	%rd45294, %rd45293, 32;
	add.s64 	%rd45295, %rd45294, %rd45288;
	mul.wide.u32 	%rd45296, %r10, %r6037;
	shr.u64 	%rd45297, %rd45296, 32;
	and.b64  	%rd45298, %rd45236, 4294967295;
	and.b64  	%rd45299, %rd45296, 4294967295;
	and.b64  	%rd45300, %rd45295, 4294967295;
	add.s64 	%rd45301, %rd45300, %rd45298;
	add.s64 	%rd45302, %rd45301, %rd45299;
	cvt.u32.u64 	%r2699, %rd45302;
	shr.u64 	%rd45303, %rd45302, 32;
	add.s64 	%rd45304, %rd45303, %rd45297;
	mul.wide.u32 	%rd45305, %r11, %r6037;
	shr.u64 	%rd45306, %rd45305, 32;
	and.b64  	%rd45307, %rd45245, 4294967295;
	and.b64  	%rd45308, %rd45305, 4294967295;
	and.b64  	%rd45309, %rd45304, 4294967295;
	add.s64 	%rd45310, %rd45309, %rd45307;
	add.s64 	%rd45311, %rd45310, %rd45308;
	cvt.u32.u64 	%r2700, %rd45311;
	shr.u64 	%rd45312, %rd45311, 32;
	add.s64 	%rd45313, %rd45312, %rd45306;
	mul.wide.u32 	%rd45314, %r12, %r6037;
	shr.u64 	%rd45315, %rd45314, 32;
	and.b64  	%rd45316, %rd45254, 4294967295;
	and.b64  	%rd45317, %rd45314, 4294967295;
	and.b64  	%rd45318, %rd45313, 4294967295;
	add.s64 	%rd45319, %rd45318, %rd45316;
	add.s64 	%rd45320, %rd45319, %rd45317;
	cvt.u32.u64 	%r2701, %rd45320;
	shr.u64 	%rd45321, %rd45320, 32;
	add.s64 	%rd45322, %rd45321, %rd45315;
	mul.wide.u32 	%rd45323, %r13, %r6037;
	{ .reg .b32 tmp; mov.b64 {tmp, %r6038}, %rd45323; }
	and.b64  	%rd45324, %rd45262, 4294967295;
	and.b64  	%rd45325, %rd45323, 4294967295;
	and.b64  	%rd45326, %rd45322, 4294967295;
	add.s64 	%rd45327, %rd45326, %rd45324;
	add.s64 	%rd45328, %rd45327, %rd45325;
	cvt.u32.u64 	%r2702, %rd45328;
	{ .reg .b32 tmp; mov.b64 {tmp, %r6039}, %rd45328; }
	add.s32 	%r6040, %r6039, %r6038;
	add.s32 	%r7427, %r6036, %r6040;
	setp.lt.u32 	%p4308, %r7427, %r13;
	mov.u32 	%r7428, %r2702;
	mov.u32 	%r7429, %r2701;
	mov.u32 	%r7430, %r2700;
	mov.u32 	%r7431, %r2699;
	mov.u32 	%r7432, %r2698;
	mov.u32 	%r7433, %r2697;
	mov.u32 	%r7434, %r2696;
	@%p4308 bra 	$L__BB0_1258;
	setp.gt.u32 	%p4309, %r7427, %r13;
	@%p4309 bra 	$L__BB0_1257;
	setp.gt.u32 	%p4310, %r12, %r2702;
	mov.u32 	%r7428, %r2702;
	mov.u32 	%r7429, %r2701;
	mov.u32 	%r7430, %r2700;
	mov.u32 	%r7431, %r2699;
	mov.u32 	%r7432, %r2698;
	mov.u32 	%r7433, %r2697;
	mov.u32 	%r7434, %r2696;
	@%p4310 bra 	$L__BB0_1258;
	setp.lt.u32 	%p4311, %r12, %r2702;
	@%p4311 bra 	$L__BB0_1257;
	setp.gt.u32 	%p4312, %r11, %r2701;
	mov.u32 	%r7428, %r2702;
	mov.u32 	%r7429, %r2701;
	mov.u32 	%r7430, %r2700;
	mov.u32 	%r7431, %r2699;
	mov.u32 	%r7432, %r2698;
	mov.u32 	%r7433, %r2697;
	mov.u32 	%r7434, %r2696;
	@%p4312 bra 	$L__BB0_1258;
	setp.lt.u32 	%p4313, %r11, %r2701;
	@%p4313 bra 	$L__BB0_1257;
	setp.gt.u32 	%p4314, %r10, %r2700;
	mov.u32 	%r7428, %r2702;
	mov.u32 	%r7429, %r2701;
	mov.u32 	%r7430, %r2700;
	mov.u32 	%r7431, %r2699;
	mov.u32 	%r7432, %r2698;
	mov.u32 	%r7433, %r2697;
	mov.u32 	%r7434, %r2696;
	@%p4314 bra 	$L__BB0_1258;
	setp.lt.u32 	%p4315, %r10, %r2700;
	@%p4315 bra 	$L__BB0_1257;
	setp.gt.u32 	%p4316, %r9, %r2699;
	mov.u32 	%r7428, %r2702;
	mov.u32 	%r7429, %r2701;
	mov.u32 	%r7430, %r2700;
	mov.u32 	%r7431, %r2699;
	mov.u32 	%r7432, %r2698;
	mov.u32 	%r7433, %r2697;
	mov.u32 	%r7434, %r2696;
	@%p4316 bra 	$L__BB0_1258;
	setp.lt.u32 	%p4317, %r9, %r2699;
	@%p4317 bra 	$L__BB0_1257;
	setp.gt.u32 	%p4318, %r8, %r2698;
	mov.u32 	%r7428, %r2702;
	mov.u32 	%r7429, %r2701;
	mov.u32 	%r7430, %r2700;
	mov.u32 	%r7431, %r2699;
	mov.u32 	%r7432, %r2698;
	mov.u32 	%r7433, %r2697;
	mov.u32 	%r7434, %r2696;
	@%p4318 bra 	$L__BB0_1258;
	setp.lt.u32 	%p4319, %r8, %r2698;
	@%p4319 bra 	$L__BB0_1257;
	setp.gt.u32 	%p4320, %r7, %r2697;
	mov.u32 	%r7428, %r2702;
	mov.u32 	%r7429, %r2701;
	mov.u32 	%r7430, %r2700;
	mov.u32 	%r7431, %r2699;
	mov.u32 	%r7432, %r2698;
	mov.u32 	%r7433, %r2697;
	mov.u32 	%r7434, %r2696;
	@%p4320 bra 	$L__BB0_1258;
	setp.ge.u32 	%p4321, %r7, %r2697;
	setp.gt.u32 	%p4322, %r6, %r2696;
	and.pred  	%p4323, %p4321, %p4322;
	mov.u32 	%r7428, %r2702;
	mov.u32 	%r7429, %r2701;
	mov.u32 	%r7430, %r2700;
	mov.u32 	%r7431, %r2699;
	mov.u32 	%r7432, %r2698;
	mov.u32 	%r7433, %r2697;
	mov.u32 	%r7434, %r2696;
	@%p4323 bra 	$L__BB0_1258;
$L__BB0_1257:
	sub.s32 	%r7434, %r2696, %r6;
	setp.lt.u32 	%p4324, %r2696, %r6;
	selp.u32 	%r6041, 1, 0, %p4324;
	add.s32 	%r6042, %r7, %r6041;
	sub.s32 	%r7433, %r2697, %r6042;
	setp.gt.u32 	%p4325, %r7, %r2697;
	setp.eq.s32 	%p4326, %r7, %r2697;
	and.pred  	%p4327, %p4326, %p4324;
	or.pred  	%p4328, %p4325, %p4327;
	selp.u32 	%r6043, 1, 0, %p4328;
	add.s32 	%r6044, %r8, %r6043;
	sub.s32 	%r7432, %r2698, %r6044;
	setp.gt.u32 	%p4329, %r8, %r2698;
	setp.eq.s32 	%p4330, %r8, %r2698;
	and.pred  	%p4331, %p4330, %p4328;
	or.pred  	%p4332, %p4329, %p4331;
	selp.u32 	%r6045, 1, 0, %p4332;
	add.s32 	%r6046, %r9, %r6045;
	sub.s32 	%r7431, %r2699, %r6046;
	setp.gt.u32 	%p4333, %r9, %r2699;
	setp.eq.s32 	%p4334, %r9, %r2699;
	and.pred  	%p4335, %p4334, %p4332;
	or.pred  	%p4336, %p4333, %p4335;
	selp.u32 	%r6047, 1, 0, %p4336;
	add.s32 	%r6048, %r10, %r6047;
	sub.s32 	%r7430, %r2700, %r6048;
	setp.gt.u32 	%p4337, %r10, %r2700;
	setp.eq.s32 	%p4338, %r10, %r2700;
	and.pred  	%p4339, %p4338, %p4336;
	or.pred  	%p4340, %p4337, %p4339;
	selp.u32 	%r6049, 1, 0, %p4340;
	add.s32 	%r6050, %r11, %r6049;
	sub.s32 	%r7429, %r2701, %r6050;
	setp.gt.u32 	%p4341, %r11, %r2701;
	setp.eq.s32 	%p4342, %r11, %r2701;
	and.pred  	%p4343, %p4342, %p4340;
	or.pred  	%p4344, %p4341, %p4343;
	selp.u32 	%r6051, 1, 0, %p4344;
	add.s32 	%r6052, %r12, %r6051;
	sub.s32 	%r7428, %r2702, %r6052;
	setp.gt.u32 	%p4345, %r12, %r2702;
	setp.eq.s32 	%p4346, %r12, %r2702;
	and.pred  	%p4347, %p4346, %p4344;
	or.pred  	%p4348, %p4345, %p4347;
	selp.u32 	%r6053, 1, 0, %p4348;
	add.s32 	%r6054, %r13, %r6053;
	sub.s32 	%r7427, %r7427, %r6054;
$L__BB0_1258:
	add.u64 	%rd32, %SPL, 0;
	add.u64 	%rd33, %SPL, 32;
	st.local.u32 	[%rd32], %r7434;
	add.s64 	%rd34, %rd32, 4;
	st.local.u32 	[%rd32+4], %r7433;
	add.s64 	%rd35, %rd32, 8;
	st.local.u32 	[%rd32+8], %r7432;
	add.s64 	%rd36, %rd32, 12;
	st.local.u32 	[%rd32+12], %r7431;
	add.s64 	%rd37, %rd32, 16;
	st.local.u32 	[%rd32+16], %r7430;
	add.s64 	%rd38, %rd32, 20;
	st.local.u32 	[%rd32+20], %r7429;
	add.s64 	%rd39, %rd32, 24;
	st.local.u32 	[%rd32+24], %r7428;
	add.s64 	%rd40, %rd32, 28;
	st.local.u32 	[%rd32+28], %r7427;
	st.local.u32 	[%rd33], %r6;
	add.s64 	%rd41, %rd33, 4;
	st.local.u32 	[%rd33+4], %r7;
	add.s64 	%rd42, %rd33, 8;
	st.local.u32 	[%rd33+8], %r8;
	add.s64 	%rd43, %rd33, 12;
	st.local.u32 	[%rd33+12], %r9;
	add.s64 	%rd44, %rd33, 16;
	st.local.u32 	[%rd33+16], %r10;
	add.s64 	%rd45, %rd33, 20;
	st.local.u32 	[%rd33+20], %r11;
	add.s64 	%rd46, %rd33, 24;
	st.local.u32 	[%rd33+24], %r12;
	add.s64 	%rd47, %rd33, 28;
	st.local.u32 	[%rd33+28], %r13;
	or.b32  	%r6055, %r7433, %r7434;
	or.b32  	%r6056, %r7432, %r6055;
	or.b32  	%r6057, %r7431, %r6056;
	or.b32  	%r6058, %r7430, %r6057;
	or.b32  	%r6059, %r7429, %r6058;
	or.b32  	%r6060, %r7428, %r6059;
	or.b32  	%r6061, %r7427, %r6060;
	setp.eq.s32 	%p4349, %r6061, 0;
	mov.u32 	%r7558, %r13;
	mov.u32 	%r7559, %r12;
	mov.u32 	%r7560, %r11;
	mov.u32 	%r7561, %r10;
	mov.u32 	%r7562, %r9;
	mov.u32 	%r7563, %r8;
	mov.u32 	%r7564, %r7;
	mov.u32 	%r7557, %r6;
	@%p4349 bra 	$L__BB0_1366;
	or.b32  	%r6062, %r7, %r6;
	or.b32  	%r6063, %r8, %r6062;
	or.b32  	%r6064, %r9, %r6063;
	or.b32  	%r6065, %r10, %r6064;
	or.b32  	%r6066, %r11, %r6065;
	or.b32  	%r6067, %r12, %r6066;
	or.b32  	%r6068, %r13, %r6067;
	setp.eq.s32 	%p4350, %r6068, 0;
	mov.u32 	%r7558, %r7427;
	mov.u32 	%r7559, %r7428;
	mov.u32 	%r7560, %r7429;
	mov.u32 	%r7561, %r7430;
	mov.u32 	%r7562, %r7431;
	mov.u32 	%r7563, %r7432;
	mov.u32 	%r7564, %r7433;
	mov.u32 	%r7557, %r7434;
	@%p4350 bra 	$L__BB0_1366;
	setp.eq.s32 	%p4351, %r7434, 0;
	mov.b32 	%r7435, 0;
	mov.u64 	%rd46543, %rd32;
	@%p4351 bra 	$L__BB0_1262;
$L__BB0_1261:
	ld.local.u32 	%r6078, [%rd46543];
	brev.b32 	%r6079, %r6078;
	bfind.shiftamt.u32 	%r6080, %r6079;
	add.s32 	%r7436, %r7435, %r6080;
	bra.uni 	$L__BB0_1269;
$L__BB0_1262:
	setp.ne.s32 	%p4352, %r7433, 0;
	mov.b32 	%r7435, 32;
	mov.u64 	%rd46543, %rd34;
	@%p4352 bra 	$L__BB0_1261;
	setp.ne.s32 	%p4353, %r7432, 0;
	mov.b32 	%r7435, 64;
	mov.u64 	%rd46543, %rd35;
	@%p4353 bra 	$L__BB0_1261;
	setp.ne.s32 	%p4354, %r7431, 0;
	mov.b32 	%r7435, 96;
	mov.u64 	%rd46543, %rd36;
	@%p4354 bra 	$L__BB0_1261;
	setp.ne.s32 	%p4355, %r7430, 0;
	mov.b32 	%r7435, 128;
	mov.u64 	%rd46543, %rd37;
	@%p4355 bra 	$L__BB0_1261;
	setp.ne.s32 	%p4356, %r7429, 0;
	mov.b32 	%r7435, 160;
	mov.u64 	%rd46543, %rd38;
	@%p4356 bra 	$L__BB0_1261;
	setp.ne.s32 	%p4357, %r7428, 0;
	mov.b32 	%r7435, 192;
	mov.u64 	%rd46543, %rd39;
	@%p4357 bra 	$L__BB0_1261;
	setp.ne.s32 	%p4358, %r7427, 0;
	mov.b32 	%r7435, 224;
	mov.b32 	%r7436, 256;
	mov.u64 	%rd46543, %rd40;
	@%p4358 bra 	$L__BB0_1261;
$L__BB0_1269:
	setp.eq.s32 	%p4359, %r6, 0;
	mov.b32 	%r7437, 0;
	mov.u64 	%rd46544, %rd33;
	@%p4359 bra 	$L__BB0_1271;
$L__BB0_1270:
	ld.local.u32 	%r6090, [%rd46544];
	brev.b32 	%r6091, %r6090;
	bfind.shiftamt.u32 	%r6092, %r6091;
	add.s32 	%r7438, %r7437, %r6092;
	bra.uni 	$L__BB0_1278;
$L__BB0_1271:
	setp.ne.s32 	%p4360, %r7, 0;
	mov.b32 	%r7437, 32;
	mov.u64 	%rd46544, %rd41;
	@%p4360 bra 	$L__BB0_1270;
	setp.ne.s32 	%p4361, %r8, 0;
	mov.b32 	%r7437, 64;
	mov.u64 	%rd46544, %rd42;
	@%p4361 bra 	$L__BB0_1270;
	setp.ne.s32 	%p4362, %r9, 0;
	mov.b32 	%r7437, 96;
	mov.u64 	%rd46544, %rd43;
	@%p4362 bra 	$L__BB0_1270;
	setp.ne.s32 	%p4363, %r10, 0;
	mov.b32 	%r7437, 128;
	mov.u64 	%rd46544, %rd44;
	@%p4363 bra 	$L__BB0_1270;
	setp.ne.s32 	%p4364, %r11, 0;
	mov.b32 	%r7437, 160;
	mov.u64 	%rd46544, %rd45;
	@%p4364 bra 	$L__BB0_1270;
	setp.ne.s32 	%p4365, %r12, 0;
	mov.b32 	%r7437, 192;
	mov.u64 	%rd46544, %rd46;
	@%p4365 bra 	$L__BB0_1270;
	setp.ne.s32 	%p4366, %r13, 0;
	mov.b32 	%r7437, 224;
	mov.b32 	%r7438, 256;
	mov.u64 	%rd46544, %rd47;
	@%p4366 bra 	$L__BB0_1270;
$L__BB0_1278:
	setp.ne.s32 	%p4367, %r7434, 0;
	min.s32 	%r2726, %r7436, %r7438;
	mov.b32 	%r7439, 0;
	mov.u64 	%rd46545, %rd32;
	@%p4367 bra 	$L__BB0_1286;
	setp.ne.s32 	%p4368, %r7433, 0;
	mov.b32 	%r7439, 32;
	mov.u64 	%rd46545, %rd34;
	@%p4368 bra 	$L__BB0_1286;
	setp.ne.s32 	%p4369, %r7432, 0;
	mov.b32 	%r7439, 64;
	mov.u64 	%rd46545, %rd35;
	@%p4369 bra 	$L__BB0_1286;
	setp.ne.s32 	%p4370, %r7431, 0;
	mov.b32 	%r7439, 96;
	mov.u64 	%rd46545, %rd36;
	@%p4370 bra 	$L__BB0_1286;
	setp.ne.s32 	%p4371, %r7430, 0;
	mov.b32 	%r7439, 128;
	mov.u64 	%rd46545, %rd37;
	@%p4371 bra 	$L__BB0_1286;
	setp.ne.s32 	%p4372, %r7429, 0;
	mov.b32 	%r7439, 160;
	mov.u64 	%rd46545, %rd38;
	@%p4372 bra 	$L__BB0_1286;
	setp.ne.s32 	%p4373, %r7428, 0;
	mov.b32 	%r7439, 192;
	mov.u64 	%rd46545, %rd39;
	@%p4373 bra 	$L__BB0_1286;
	setp.eq.s32 	%p4374, %r7427, 0;
	mov.b32 	%r7439, 224;
	mov.b32 	%r7440, 256;
	mov.u64 	%rd46545, %rd40;
	@%p4374 bra 	$L__BB0_1287;
$L__BB0_1286:
	ld.local.u32 	%r6102, [%rd46545];
	brev.b32 	%r6103, %r6102;
	bfind.shiftamt.u32 	%r6104, %r6103;
	add.s32 	%r7440, %r6104, %r7439;
	setp.lt.s32 	%p4375, %r7440, 1;
	@%p4375 bra 	$L__BB0_1305;
$L__BB0_1287:
	shr.u32 	%r2730, %r7440, 5;
	and.b32  	%r2731, %r7440, 31;
	setp.lt.u32 	%p4376, %r7440, 32;
	@%p4376 bra 	$L__BB0_1303;
	setp.gt.u32 	%p4377, %r7440, 255;
	mov.b32 	%r7434, 0;
	@%p4377 bra 	$L__BB0_1290;
	mul.wide.u32 	%rd45331, %r2730, 4;
	add.s64 	%rd45332, %rd32, %rd45331;
	ld.local.u32 	%r7434, [%rd45332];
$L__BB0_1290:
	st.local.u32 	[%rd32], %r7434;
	setp.gt.u32 	%p4378, %r7440, 223;
	mov.b32 	%r7433, 0;
	@%p4378 bra 	$L__BB0_1292;
	mul.wide.u32 	%rd45333, %r2730, 4;
	add.s64 	%rd45334, %rd32, %rd45333;
	ld.local.u32 	%r7433, [%rd45334+4];
$L__BB0_1292:
	st.local.u32 	[%rd34], %r7433;
	setp.gt.u32 	%p4379, %r7440, 191;
	mov.b32 	%r7432, 0;
	@%p4379 bra 	$L__BB0_1294;
	mul.wide.u32 	%rd45335, %r2730, 4;
	add.s64 	%rd45336, %rd32, %rd45335;
	ld.local.u32 	%r7432, [%rd45336+8];
$L__BB0_1294:
	st.local.u32 	[%rd35], %r7432;
	setp.gt.u32 	%p4380, %r7440, 159;
	mov.b32 	%r7431, 0;
	@%p4380 bra 	$L__BB0_1296;
	mul.wide.u32 	%rd45337, %r2730, 4;
	add.s64 	%rd45338, %rd32, %rd45337;
	ld.local.u32 	%r7431, [%rd45338+12];
$L__BB0_1296:
	st.local.u32 	[%rd36], %r7431;
	setp.gt.u32 	%p4381, %r7440, 127;
	mov.b32 	%r7430, 0;
	@%p4381 bra 	$L__BB0_1298;
	mul.wide.u32 	%rd45339, %r2730, 4;
	add.s64 	%rd45340, %rd32, %rd45339;
	ld.local.u32 	%r7430, [%rd45340+16];
$L__BB0_1298:
	st.local.u32 	[%rd37], %r7430;
	setp.gt.u32 	%p4382, %r7440, 95;
	mov.b32 	%r7429, 0;
	@%p4382 bra 	$L__BB0_1300;
	mul.wide.u32 	%rd45341, %r2730, 4;
	add.s64 	%rd45342, %rd32, %rd45341;
	ld.local.u32 	%r7429, [%rd45342+20];
$L__BB0_1300:
	st.local.u32 	[%rd38], %r7429;
	setp.gt.u32 	%p4383, %r7440, 63;
	mov.b32 	%r7428, 0;
	@%p4383 bra 	$L__BB0_1302;
	mul.wide.u32 	%rd45343, %r2730, 4;
	add.s64 	%rd45344, %rd32, %rd45343;
	ld.local.u32 	%r7428, [%rd45344+24];
$L__BB0_1302:
	st.local.u32 	[%rd39], %r7428;
	mov.b32 	%r7427, 0;
	st.local.u32 	[%rd40], %r7427;
$L__BB0_1303:
	setp.eq.s32 	%p4384, %r2731, 0;
	@%p4384 bra 	$L__BB0_1305;
	shr.u32 	%r2754, %r7427, %r2731;
	st.local.u32 	[%rd32+28], %r2754;
	shf.r.wrap.b32 	%r2755, %r7428, %r7427, %r2731;
	st.local.u32 	[%rd32+24], %r2755;
	shf.r.wrap.b32 	%r2756, %r7429, %r7428, %r2731;
	st.local.u32 	[%rd32+20], %r2756;
	shf.r.wrap.b32 	%r2757, %r7430, %r7429, %r2731;
	st.local.u32 	[%rd32+16], %r2757;
	shf.r.wrap.b32 	%r2758, %r7431, %r7430, %r2731;
	st.local.u32 	[%rd32+12], %r2758;
	shf.r.wrap.b32 	%r2759, %r7432, %r7431, %r2731;
	st.local.u32 	[%rd32+8], %r2759;
	shf.r.wrap.b32 	%r2760, %r7433, %r7432, %r2731;
	st.local.u32 	[%rd32+4], %r2760;
	shf.r.wrap.b32 	%r7434, %r7434, %r7433, %r2731;
	st.local.u32 	[%rd32], %r7434;
	mov.u32 	%r7427, %r2754;
	mov.u32 	%r7428, %r2755;
	mov.u32 	%r7429, %r2756;
	mov.u32 	%r7430, %r2757;
	mov.u32 	%r7431, %r2758;
	mov.u32 	%r7432, %r2759;
	mov.u32 	%r7433, %r2760;
$L__BB0_1305:
	ld.local.u32 	%r7518, [%rd34];
	ld.local.u32 	%r7517, [%rd35];
	ld.local.u32 	%r7516, [%rd36];
	ld.local.u32 	%r7515, [%rd37];
	ld.local.u32 	%r7514, [%rd38];
	ld.local.u32 	%r7513, [%rd39];
	ld.local.u32 	%r7512, [%rd40];
	mov.u32 	%r7557, %r7434;
	mov.u32 	%r7511, %r13;
	mov.u32 	%r7481, %r12;
	mov.u32 	%r7482, %r11;
	mov.u32 	%r7483, %r10;
	mov.u32 	%r7484, %r9;
	mov.u32 	%r7485, %r8;
	mov.u32 	%r7486, %r7;
	mov.u32 	%r7504, %r6;
$L__BB0_1306:
	mov.u32 	%r7505, %r7486;
	mov.u32 	%r7506, %r7485;
	mov.u32 	%r7507, %r7484;
	mov.u32 	%r7508, %r7483;
	mov.u32 	%r7509, %r7482;
	mov.u32 	%r7510, %r7481;
	mov.u32 	%r2791, %r7428;
	mov.u32 	%r2790, %r7429;
	mov.u32 	%r2789, %r7430;
	mov.u32 	%r2788, %r7431;
	mov.u32 	%r2787, %r7432;
	mov.u32 	%r2786, %r7433;
	setp.ne.s32 	%p4385, %r7504, 0;
	mov.b32 	%r7488, 0;
	mov.u64 	%rd46546, %rd33;
	@%p4385 bra 	$L__BB0_1314;
	setp.ne.s32 	%p4386, %r7505, 0;
	mov.b32 	%r7488, 32;
	mov.u64 	%rd46546, %rd41;
	@%p4386 bra 	$L__BB0_1314;
	setp.ne.s32 	%p4387, %r7506, 0;
	mov.b32 	%r7488, 64;
	mov.u64 	%rd46546, %rd42;
	@%p4387 bra 	$L__BB0_1314;
	setp.ne.s32 	%p4388, %r7507, 0;
	mov.b32 	%r7488, 96;
	mov.u64 	%rd46546, %rd43;
	@%p4388 bra 	$L__BB0_1314;
	setp.ne.s32 	%p4389, %r7508, 0;
	mov.b32 	%r7488, 128;
	mov.u64 	%rd46546, %rd44;
	@%p4389 bra 	$L__BB0_1314;
	setp.ne.s32 	%p4390, %r7509, 0;
	mov.b32 	%r7488, 160;
	mov.u64 	%rd46546, %rd45;
	@%p4390 bra 	$L__BB0_1314;
	setp.ne.s32 	%p4391, %r7510, 0;
	mov.b32 	%r7488, 192;
	mov.u64 	%rd46546, %rd46;
	@%p4391 bra 	$L__BB0_1314;
	setp.eq.s32 	%p4392, %r7511, 0;
	mov.b32 	%r7488, 224;
	mov.b32 	%r7489, 256;
	mov.u64 	%rd46546, %rd47;
	@%p4392 bra 	$L__BB0_1315;
$L__BB0_1314:
	ld.local.u32 	%r6122, [%rd46546];
	brev.b32 	%r6123, %r6122;
	bfind.shiftamt.u32 	%r6124, %r6123;
	add.s32 	%r7489, %r6124, %r7488;
	setp.lt.s32 	%p4393, %r7489, 1;
	@%p4393 bra 	$L__BB0_1332;
$L__BB0_1315:
	shr.u32 	%r2804, %r7489, 5;
	and.b32  	%r2805, %r7489, 31;
	setp.lt.u32 	%p4394, %r7489, 32;
	@%p4394 bra 	$L__BB0_1330;
	setp.gt.u32 	%p4395, %r7489, 255;
	mov.b32 	%r7504, 0;
	@%p4395 bra 	$L__BB0_1318;
	mul.wide.u32 	%rd45345, %r2804, 4;
	add.s64 	%rd45346, %rd33, %rd45345;
	ld.local.u32 	%r7504, [%rd45346];
$L__BB0_1318:
	st.local.u32 	[%rd33], %r7504;
	setp.gt.u32 	%p4396, %r7489, 223;
	mov.b32 	%r7505, 0;
	@%p4396 bra 	$L__BB0_1320;
	mul.wide.u32 	%rd45347, %r2804, 4;
	add.s64 	%rd45348, %rd33, %rd45347;
	ld.local.u32 	%r7505, [%rd45348+4];
$L__BB0_1320:
	st.local.u32 	[%rd41], %r7505;
	setp.gt.u32 	%p4397, %r7489, 191;
	mov.b32 	%r7506, 0;
	@%p4397 bra 	$L__BB0_1322;
	mul.wide.u32 	%rd45349, %r2804, 4;
	add.s64 	%rd45350, %rd33, %rd45349;
	ld.local.u32 	%r7506, [%rd45350+8];
$L__BB0_1322:
	setp.gt.u32 	%p4398, %r7489, 159;
	mov.b32 	%r7507, 0;
	@%p4398 bra 	$L__BB0_1324;
	mul.wide.u32 	%rd45351, %r2804, 4;
	add.s64 	%rd45352, %rd33, %rd45351;
	ld.local.u32 	%r7507, [%rd45352+12];
$L__BB0_1324:
	setp.gt.u32 	%p4399, %r7489, 127;
	mov.b32 	%r7508, 0;
	@%p4399 bra 	$L__BB0_1326;
	mul.wide.u32 	%rd45353, %r2804, 4;
	add.s64 	%rd45354, %rd33, %rd45353;
	ld.local.u32 	%r7508, [%rd45354+16];
$L__BB0_1326:
	setp.gt.u32 	%p4400, %r7489, 95;
	mov.b32 	%r7509, 0;
	@%p4400 bra 	$L__BB0_1328;
	mul.wide.u32 	%rd45355, %r2804, 4;
	add.s64 	%rd45356, %rd33, %rd45355;
	ld.local.u32 	%r7509, [%rd45356+20];
$L__BB0_1328:
	setp.gt.u32 	%p4401, %r7489, 63;
	mov.b32 	%r7510, 0;
	mov.u32 	%r7511, %r7510;
	@%p4401 bra 	$L__BB0_1330;
	mul.wide.u32 	%rd45357, %r2804, 4;
	add.s64 	%rd45358, %rd33, %rd45357;
	ld.local.u32 	%r7510, [%rd45358+24];
$L__BB0_1330:
	setp.eq.s32 	%p4402, %r2805, 0;
	@%p4402 bra 	$L__BB0_1332;
	shr.u32 	%r2827, %r7511, %r2805;
	shf.r.wrap.b32 	%r2828, %r7510, %r7511, %r2805;
	shf.r.wrap.b32 	%r2829, %r7509, %r7510, %r2805;
	shf.r.wrap.b32 	%r2830, %r7508, %r7509, %r2805;
	shf.r.wrap.b32 	%r2831, %r7507, %r7508, %r2805;
	shf.r.wrap.b32 	%r2832, %r7506, %r7507, %r2805;
	shf.r.wrap.b32 	%r2833, %r7505, %r7506, %r2805;
	shf.r.wrap.b32 	%r7504, %r7504, %r7505, %r2805;
	mov.u32 	%r7505, %r2833;
	mov.u32 	%r7506, %r2832;
	mov.u32 	%r7507, %r2831;
	mov.u32 	%r7508, %r2830;
	mov.u32 	%r7509, %r2829;
	mov.u32 	%r7510, %r2828;
	mov.u32 	%r7511, %r2827;
$L__BB0_1332:
	setp.lt.u32 	%p4403, %r7427, %r7511;
	mov.u32 	%r7520, %r7511;
	mov.u32 	%r7521, %r7510;
	mov.u32 	%r7522, %r7509;
	mov.u32 	%r7523, %r7508;
	mov.u32 	%r7524, %r7507;
	mov.u32 	%r7525, %r7506;
	mov.u32 	%r7526, %r7505;
	mov.u32 	%r7527, %r7504;
	mov.u32 	%r7428, %r2791;
	mov.u32 	%r7429, %r2790;
	mov.u32 	%r7430, %r2789;
	mov.u32 	%r7431, %r2788;
	mov.u32 	%r7432, %r2787;
	mov.u32 	%r7433, %r2786;
	@%p4403 bra 	$L__BB0_1347;
	setp.le.u32 	%p4404, %r7427, %r7511;
	@%p4404 bra 	$L__BB0_1334;
	bra.uni 	$L__BB0_1346;
$L__BB0_1334:
	setp.lt.u32 	%p4405, %r2791, %r7510;
	mov.u32 	%r7520, %r7511;
	mov.u32 	%r7521, %r7510;
	mov.u32 	%r7522, %r7509;
	mov.u32 	%r7523, %r7508;
	mov.u32 	%r7524, %r7507;
	mov.u32 	%r7525, %r7506;
	mov.u32 	%r7526, %r7505;
	mov.u32 	%r7527, %r7504;
	mov.u32 	%r7428, %r2791;
	mov.u32 	%r7429, %r2790;
	mov.u32 	%r7430, %r2789;
	mov.u32 	%r7431, %r2788;
	mov.u32 	%r7432, %r2787;
	mov.u32 	%r7433, %r2786;
	@%p4405 bra 	$L__BB0_1347;
	setp.gt.u32 	%p4406, %r2791, %r7510;
	@%p4406 bra 	$L__BB0_1346;
	setp.lt.u32 	%p4407, %r2790, %r7509;
	mov.u32 	%r7520, %r7511;
	mov.u32 	%r7521, %r7510;
	mov.u32 	%r7522, %r7509;
	mov.u32 	%r7523, %r7508;
	mov.u32 	%r7524, %r7507;
	mov.u32 	%r7525, %r7506;
	mov.u32 	%r7526, %r7505;
	mov.u32 	%r7527, %r7504;
	mov.u32 	%r7428, %r2791;
	mov.u32 	%r7429, %r2790;
	mov.u32 	%r7430, %r2789;
	mov.u32 	%r7431, %r2788;
	mov.u32 	%r7432, %r2787;
	mov.u32 	%r7433, %r2786;
	@%p4407 bra 	$L__BB0_1347;
	setp.gt.u32 	%p4408, %r2790, %r7509;
	@%p4408 bra 	$L__BB0_1346;
	setp.lt.u32 	%p4409, %r2789, %r7508;
	mov.u32 	%r7520, %r7511;
	mov.u32 	%r7521, %r7510;
	mov.u32 	%r7522, %r7509;
	mov.u32 	%r7523, %r7508;
	mov.u32 	%r7524, %r7507;
	mov.u32 	%r7525, %r7506;
	mov.u32 	%r7526, %r7505;
	mov.u32 	%r7527, %r7504;
	mov.u32 	%r7428, %r2791;
	mov.u32 	%r7429, %r2790;
	mov.u32 	%r7430, %r2789;
	mov.u32 	%r7431, %r2788;
	mov.u32 	%r7432, %r2787;
	mov.u32 	%r7433, %r2786;
	@%p4409 bra 	$L__BB0_1347;
	setp.gt.u32 	%p4410, %r2789, %r7508;
	@%p4410 bra 	$L__BB0_1346;
	setp.lt.u32 	%p4411, %r2788, %r7507;
	mov.u32 	%r7520, %r7511;
	mov.u32 	%r7521, %r7510;
	mov.u32 	%r7522, %r7509;
	mov.u32 	%r7523, %r7508;
	mov.u32 	%r7524, %r7507;
	mov.u32 	%r7525, %r7506;
	mov.u32 	%r7526, %r7505;
	mov.u32 	%r7527, %r7504;
	mov.u32 	%r7428, %r2791;
	mov.u32 	%r7429, %r2790;
	mov.u32 	%r7430, %r2789;
	mov.u32 	%r7431, %r2788;
	mov.u32 	%r7432, %r2787;
	mov.u32 	%r7433, %r2786;
	@%p4411 bra 	$L__BB0_1347;
	setp.gt.u32 	%p4412, %r2788, %r7507;
	@%p4412 bra 	$L__BB0_1346;
	setp.lt.u32 	%p4413, %r2787, %r7506;
	mov.u32 	%r7520, %r7511;
	mov.u32 	%r7521, %r7510;
	mov.u32 	%r7522, %r7509;
	mov.u32 	%r7523, %r7508;
	mov.u32 	%r7524, %r7507;
	mov.u32 	%r7525, %r7506;
	mov.u32 	%r7526, %r7505;
	mov.u32 	%r7527, %r7504;
	mov.u32 	%r7428, %r2791;
	mov.u32 	%r7429, %r2790;
	mov.u32 	%r7430, %r2789;
	mov.u32 	%r7431, %r2788;
	mov.u32 	%r7432, %r2787;
	mov.u32 	%r7433, %r2786;
	@%p4413 bra 	$L__BB0_1347;
	setp.gt.u32 	%p4414, %r2787, %r7506;
	@%p4414 bra 	$L__BB0_1346;
	setp.lt.u32 	%p4415, %r2786, %r7505;
	mov.u32 	%r7520, %r7511;
	mov.u32 	%r7521, %r7510;
	mov.u32 	%r7522, %r7509;
	mov.u32 	%r7523, %r7508;
	mov.u32 	%r7524, %r7507;
	mov.u32 	%r7525, %r7506;
	mov.u32 	%r7526, %r7505;
	mov.u32 	%r7527, %r7504;
	mov.u32 	%r7428, %r2791;
	mov.u32 	%r7429, %r2790;
	mov.u32 	%r7430, %r2789;
	mov.u32 	%r7431, %r2788;
	mov.u32 	%r7432, %r2787;
	mov.u32 	%r7433, %r2786;
	@%p4415 bra 	$L__BB0_1347;
	setp.gt.u32 	%p4416, %r2786, %r7505;
	setp.gt.u32 	%p4417, %r7557, %r7504;
	or.pred  	%p4418, %p4416, %p4417;
	mov.u32 	%r7520, %r7511;
	mov.u32 	%r7521, %r7510;
	mov.u32 	%r7522, %r7509;
	mov.u32 	%r7523, %r7508;
	mov.u32 	%r7524, %r7507;
	mov.u32 	%r7525, %r7506;
	mov.u32 	%r7526, %r7505;
	mov.u32 	%r7527, %r7504;
	mov.u32 	%r7428, %r2791;
	mov.u32 	%r7429, %r2790;
	mov.u32 	%r7430, %r2789;
	mov.u32 	%r7431, %r2788;
	mov.u32 	%r7432, %r2787;
	mov.u32 	%r7433, %r2786;
	@%p4418 bra 	$L__BB0_1346;
	bra.uni 	$L__BB0_1347;
$L__BB0_1346:
	mov.u32 	%r7512, %r7511;
	mov.u32 	%r7513, %r7510;
	mov.u32 	%r7514, %r7509;
	mov.u32 	%r7515, %r7508;
	mov.u32 	%r7516, %r7507;
	mov.u32 	%r7517, %r7506;
	mov.u32 	%r7518, %r7505;
	mov.u32 	%r7434, %r7504;
	mov.u32 	%r7520, %r7427;
	mov.u32 	%r7521, %r2791;
	mov.u32 	%r7522, %r2790;
	mov.u32 	%r7523, %r2789;
	mov.u32 	%r7524, %r2788;
	mov.u32 	%r7525, %r2787;
	mov.u32 	%r7526, %r2786;
	mov.u32 	%r7527, %r7557;
	mov.u32 	%r7427, %r7511;
	mov.u32 	%r7428, %r7510;
	mov.u32 	%r7429, %r7509;
	mov.u32 	%r7430, %r7508;
	mov.u32 	%r7431, %r7507;
	mov.u32 	%r7432, %r7506;
	mov.u32 	%r7433, %r7505;
	mov.u32 	%r7557, %r7504;
$L__BB0_1347:
	sub.s32 	%r7504, %r7527, %r7557;
	setp.lt.u32 	%p4419, %r7527, %r7557;
	selp.u32 	%r6133, 1, 0, %p4419;
	add.s32 	%r6134, %r7433, %r6133;
	sub.s32 	%r7486, %r7526, %r6134;
	setp.lt.u32 	%p4420, %r7526, %r7433;
	setp.eq.s32 	%p4421, %r2786, %r7505;
	and.pred  	%p4422, %p4421, %p4419;
	or.pred  	%p4423, %p4420, %p4422;
	selp.u32 	%r6135, 1, 0, %p4423;
	add.s32 	%r6136, %r7432, %r6135;
	sub.s32 	%r7485, %r7525, %r6136;
	setp.lt.u32 	%p4424, %r7525, %r7432;
	setp.eq.s32 	%p4425, %r2787, %r7506;
	and.pred  	%p4426, %p4425, %p4423;
	or.pred  	%p4427, %p4424, %p4426;
	selp.u32 	%r6137, 1, 0, %p4427;
	add.s32 	%r6138, %r7431, %r6137;
	sub.s32 	%r7484, %r7524, %r6138;
	setp.lt.u32 	%p4428, %r7524, %r7431;
	setp.eq.s32 	%p4429, %r2788, %r7507;
	and.pred  	%p4430, %p4429, %p4427;
	or.pred  	%p4431, %p4428, %p4430;
	selp.u32 	%r6139, 1, 0, %p4431;
	add.s32 	%r6140, %r7430, %r6139;
	sub.s32 	%r7483, %r7523, %r6140;
	setp.lt.u32 	%p4432, %r7523, %r7430;
	setp.eq.s32 	%p4433, %r2789, %r7508;
	and.pred  	%p4434, %p4433, %p4431;
	or.pred  	%p4435, %p4432, %p4434;
	selp.u32 	%r6141, 1, 0, %p4435;
	add.s32 	%r6142, %r7429, %r6141;
	sub.s32 	%r7482, %r7522, %r6142;
	setp.lt.u32 	%p4436, %r7522, %r7429;
	setp.eq.s32 	%p4437, %r2790, %r7509;
	and.pred  	%p4438, %p4437, %p4435;
	or.pred  	%p4439, %p4436, %p4438;
	selp.u32 	%r6143, 1, 0, %p4439;
	add.s32 	%r6144, %r7428, %r6143;
	sub.s32 	%r7481, %r7521, %r6144;
	setp.lt.u32 	%p4440, %r7521, %r7428;
	setp.eq.s32 	%p4441, %r2791, %r7510;
	and.pred  	%p4442, %p4441, %p4439;
	or.pred  	%p4443, %p4440, %p4442;
	selp.u32 	%r6145, 1, 0, %p4443;
	add.s32 	%r6146, %r7427, %r6145;
	sub.s32 	%r7511, %r7520, %r6146;
	st.local.u32 	[%rd33], %r7504;
	st.local.u32 	[%rd33+4], %r7486;
	st.local.u32 	[%rd33+8], %r7485;
	st.local.u32 	[%rd33+12], %r7484;
	st.local.u32 	[%rd33+16], %r7483;
	st.local.u32 	[%rd33+20], %r7482;
	st.local.u32 	[%rd33+24], %r7481;
	st.local.u32 	[%rd33+28], %r7511;
	or.b32  	%r6147, %r7486, %r7504;
	or.b32  	%r6148, %r7485, %r6147;
	or.b32  	%r6149, %r7484, %r6148;
	or.b32  	%r6150, %r7483, %r6149;
	or.b32  	%r6151, %r7482, %r6150;
	or.b32  	%r6152, %r7481, %r6151;
	or.b32  	%r6153, %r7511, %r6152;
	setp.ne.s32 	%p4444, %r6153, 0;
	@%p4444 bra 	$L__BB0_1306;
	st.local.u32 	[%rd32], %r7434;
	st.local.u32 	[%rd32+4], %r7518;
	st.local.u32 	[%rd32+8], %r7517;
	st.local.u32 	[%rd32+12], %r7516;
	st.local.u32 	[%rd32+16], %r7515;
	st.local.u32 	[%rd32+20], %r7514;
	st.local.u32 	[%rd32+24], %r7513;
	st.local.u32 	[%rd32+28], %r7512;
	setp.lt.s32 	%p4445, %r2726, 1;
	mov.u32 	%r7558, %r7427;
	mov.u32 	%r7559, %r7428;
	mov.u32 	%r7560, %r7429;
	mov.u32 	%r7561, %r7430;
	mov.u32 	%r7562, %r7431;
	mov.u32 	%r7563, %r7432;
	mov.u32 	%r7564, %r7433;
	@%p4445 bra 	$L__BB0_1366;
	shr.u32 	%r2875, %r2726, 5;
	and.b32  	%r2876, %r2726, 31;
	setp.lt.u32 	%p4446, %r2726, 32;
	mov.u32 	%r7558, %r7427;
	mov.u32 	%r7559, %r7428;
	mov.u32 	%r7560, %r7429;
	mov.u32 	%r7561, %r7430;
	mov.u32 	%r7562, %r7431;
	mov.u32 	%r7563, %r7432;
	mov.u32 	%r7564, %r7433;
	@%p4446 bra 	$L__BB0_1364;
	setp.gt.u32 	%p4447, %r2726, 255;
	mov.b32 	%r7558, 0;
	@%p4447 bra 	$L__BB0_1352;
	sub.s32 	%r6155, 7, %r2875;
	mul.wide.u32 	%rd45359, %r6155, 4;
	add.s64 	%rd45360, %rd32, %rd45359;
	ld.local.u32 	%r7558, [%rd45360];
$L__BB0_1352:
	st.local.u32 	[%rd40], %r7558;
	setp.gt.u32 	%p4448, %r2726, 223;
	mov.b32 	%r7559, 0;
	@%p4448 bra 	$L__BB0_1354;
	sub.s32 	%r6157, 6, %r2875;
	mul.wide.u32 	%rd45361, %r6157, 4;
	add.s64 	%rd45362, %rd32, %rd45361;
	ld.local.u32 	%r7559, [%rd45362];
$L__BB0_1354:
	st.local.u32 	[%rd39], %r7559;
	setp.gt.u32 	%p4449, %r2726, 191;
	mov.b32 	%r7560, 0;
	@%p4449 bra 	$L__BB0_1356;
	sub.s32 	%r6159, 5, %r2875;
	mul.wide.u32 	%rd45363, %r6159, 4;
	add.s64 	%rd45364, %rd32, %rd45363;
	ld.local.u32 	%r7560, [%rd45364];
$L__BB0_1356:
	st.local.u32 	[%rd38], %r7560;
	setp.gt.u32 	%p4450, %r2726, 159;
	mov.b32 	%r7561, 0;
	@%p4450 bra 	$L__BB0_1358;
	sub.s32 	%r6161, 4, %r2875;
	mul.wide.u32 	%rd45365, %r6161, 4;
	add.s64 	%rd45366, %rd32, %rd45365;
	ld.local.u32 	%r7561, [%rd45366];
$L__BB0_1358:
	setp.gt.u32 	%p4451, %r2726, 127;
	mov.b32 	%r7562, 0;
	@%p4451 bra 	$L__BB0_1360;
	sub.s32 	%r6163, 3, %r2875;
	mul.wide.u32 	%rd45367, %r6163, 4;
	add.s64 	%rd45368, %rd32, %rd45367;
	ld.local.u32 	%r7562, [%rd45368];
$L__BB0_1360:
	st.local.u32 	[%rd36], %r7562;
	setp.gt.u32 	%p4452, %r2726, 95;
	mov.b32 	%r7563, 0;
	@%p4452 bra 	$L__BB0_1362;
	sub.s32 	%r6165, 2, %r2875;
	mul.wide.u32 	%rd45369, %r6165, 4;
	add.s64 	%rd45370, %rd32, %rd45369;
	ld.local.u32 	%r7563, [%rd45370];
$L__BB0_1362:
	setp.gt.u32 	%p4453, %r2726, 63;
	mov.b32 	%r7564, 0;
	mov.u32 	%r7557, %r7564;
	@%p4453 bra 	$L__BB0_1364;
	sub.s32 	%r6168, 1, %r2875;
	mul.wide.u32 	%rd45371, %r6168, 4;
	add.s64 	%rd45372, %rd32, %rd45371;
	ld.local.u32 	%r7564, [%rd45372];
$L__BB0_1364:
	setp.eq.s32 	%p4454, %r2876, 0;
	@%p4454 bra 	$L__BB0_1366;
	shl.b32 	%r2898, %r7557, %r2876;
	shf.l.wrap.b32 	%r2899, %r7557, %r7564, %r2876;
	shf.l.wrap.b32 	%r2900, %r7564, %r7563, %r2876;
	shf.l.wrap.b32 	%r2901, %r7563, %r7562, %r2876;
	shf.l.wrap.b32 	%r2902, %r7562, %r7561, %r2876;
	shf.l.wrap.b32 	%r2903, %r7561, %r7560, %r2876;
	shf.l.wrap.b32 	%r2904, %r7560, %r7559, %r2876;
	shf.l.wrap.b32 	%r7558, %r7559, %r7558, %r2876;
	mov.u32 	%r7559, %r2904;
	mov.u32 	%r7560, %r2903;
	mov.u32 	%r7561, %r2902;
	mov.u32 	%r7562, %r2901;
	mov.u32 	%r7563, %r2900;
	mov.u32 	%r7564, %r2899;
	mov.u32 	%r7557, %r2898;
$L__BB0_1366:
	or.b32  	%r6170, %r7564, %r7557;
	or.b32  	%r6171, %r7563, %r6170;
	or.b32  	%r6172, %r7562, %r6171;
	or.b32  	%r6173, %r7561, %r6172;
	or.b32  	%r6174, %r7560, %r6173;
	or.b32  	%r6175, %r7559, %r6174;
	or.b32  	%r6176, %r7558, %r6175;
	setp.eq.s32 	%p4455, %r6176, 0;
	mov.b32 	%r6169, 1;
	mov.u32 	%r7565, %r7557;
	mov.u32 	%r7566, %r6169;
	@%p4455 bra 	$L__BB0_1405;
	setp.lt.u32 	%p4456, %r7558, %r13;
	@%p4456 bra 	$L__BB0_1381;
	setp.gt.u32 	%p4457, %r7558, %r13;
	mov.u32 	%r7565, %r7557;
	mov.u32 	%r7566, %r6169;
	@%p4457 bra 	$L__BB0_1405;
	setp.lt.u32 	%p4458, %r7559, %r12;
	@%p4458 bra 	$L__BB0_1381;
	setp.gt.u32 	%p4459, %r7559, %r12;
	mov.u32 	%r7565, %r7557;
	mov.u32 	%r7566, %r6169;
	@%p4459 bra 	$L__BB0_1405;
	setp.lt.u32 	%p4460, %r7560, %r11;
	@%p4460 bra 	$L__BB0_1381;
	setp.gt.u32 	%p4461, %r7560, %r11;
	mov.u32 	%r7565, %r7557;
	mov.u32 	%r7566, %r6169;
	@%p4461 bra 	$L__BB0_1405;
	setp.lt.u32 	%p4462, %r7561, %r10;
	@%p4462 bra 	$L__BB0_1381;
	setp.gt.u32 	%p4463, %r7561, %r10;
	mov.u32 	%r7565, %r7557;
	mov.u32 	%r7566, %r6169;
	@%p4463 bra 	$L__BB0_1405;
	setp.lt.u32 	%p4464, %r7562, %r9;
	@%p4464 bra 	$L__BB0_1381;
	setp.gt.u32 	%p4465, %r7562, %r9;
	mov.u32 	%r7565, %r7557;
	mov.u32 	%r7566, %r6169;
	@%p4465 bra 	$L__BB0_1405;
	setp.lt.u32 	%p4466, %r7563, %r8;
	@%p4466 bra 	$L__BB0_1381;
	setp.gt.u32 	%p4467, %r7563, %r8;
	mov.u32 	%r7565, %r7557;
	mov.u32 	%r7566, %r6169;
	@%p4467 bra 	$L__BB0_1405;
	setp.lt.u32 	%p4468, %r7564, %r7;
	@%p4468 bra 	$L__BB0_1381;
	setp.le.u32 	%p4469, %r7564, %r7;
	setp.lt.u32 	%p4470, %r7557, %r6;
	and.pred  	%p4471, %p4469, %p4470;
	mov.u32 	%r7565, %r7557;
	mov.u32 	%r7566, %r6169;
	@%p4471 bra 	$L__BB0_1381;
	bra.uni 	$L__BB0_1405;
$L__BB0_1381:
	setp.eq.s32 	%p4472, %r7558, 0;
	mov.b32 	%r7566, 2;
	mov.u32 	%r7565, %r7557;
	@%p4472 bra 	$L__BB0_1382;
	bra.uni 	$L__BB0_1405;
$L__BB0_1382:
	setp.ne.s32 	%p4473, %r7559, 0;
	mov.b32 	%r7558, 0;
	mov.u32 	%r7565, %r7557;
	@%p4473 bra 	$L__BB0_1405;
	setp.ne.s32 	%p4474, %r7560, 0;
	mov.b32 	%r7558, 0;
	mov.u32 	%r7559, %r7558;
	mov.u32 	%r7565, %r7557;
	@%p4474 bra 	$L__BB0_1405;
	setp.ne.s32 	%p4475, %r7561, 0;
	mov.b32 	%r7558, 0;
	mov.u32 	%r7560, %r7558;
	mov.u32 	%r7565, %r7557;
	@%p4475 bra 	$L__BB0_1405;
	setp.ne.s32 	%p4476, %r7562, 0;
	mov.b32 	%r7558, 0;
	mov.u32 	%r7559, %r7558;
	mov.u32 	%r7561, %r7558;
	mov.u32 	%r7565, %r7557;
	@%p4476 bra 	$L__BB0_1405;
	setp.ne.s32 	%p4477, %r7563, 0;
	mov.b32 	%r7558, 0;
	mov.u32 	%r7560, %r7558;
	mov.u32 	%r7562, %r7558;
	mov.u32 	%r7565, %r7557;
	@%p4477 bra 	$L__BB0_1405;
	setp.ne.s32 	%p4478, %r7564, 0;
	mov.b32 	%r7558, 0;
	mov.u32 	%r7559, %r7558;
	mov.u32 	%r7561, %r7558;
	mov.u32 	%r7563, %r7558;
	mov.u32 	%r7565, %r7557;
	@%p4478 bra 	$L__BB0_1405;
	setp.eq.s32 	%p4479, %r7557, 0;
	mov.b32 	%r7558, 0;
	mov.u32 	%r7560, %r7558;
	mov.u32 	%r7562, %r7558;
	mov.u32 	%r7564, %r7558;
	mov.u32 	%r7565, %r7558;
	mov.u32 	%r7566, %r6169;
	@%p4479 bra 	$L__BB0_1405;
	setp.eq.s32 	%p4480, %r7557, 1;
	selp.b32 	%r7566, 1, 2, %p4480;
	mov.u32 	%r7559, %r7558;
	mov.u32 	%r7561, %r7558;
	mov.u32 	%r7563, %r7558;
	mov.u32 	%r7565, %r7557;
	bra.uni 	$L__BB0_1405;
$L__BB0_1390:
	mul.wide.u32 	%rd45373, %r7124, %r7385;
	shr.u64 	%rd45374, %rd45373, 32;
	cvt.u32.u64 	%r6201, %rd45373;
	mul.wide.u32 	%rd45375, %r7123, %r7385;
	shr.u64 	%rd45376, %rd45375, 32;
	and.b64  	%rd45377, %rd45375, 4294967295;
	add.s64 	%rd45378, %rd45374, %rd45377;
	shr.u64 	%rd45379, %rd45378, 32;
	add.s64 	%rd45380, %rd45379, %rd45376;
	mul.wide.u32 	%rd45381, %r7122, %r7385;
	shr.u64 	%rd45382, %rd45381, 32;
	and.b64  	%rd45383, %rd45381, 4294967295;
	add.s64 	%rd45384, %rd45380, %rd45383;
	shr.u64 	%rd45385, %rd45384, 32;
	add.s64 	%rd45386, %rd45385, %rd45382;
	mul.wide.u32 	%rd45387, %r7121, %r7385;
	shr.u64 	%rd45388, %rd45387, 32;
	and.b64  	%rd45389, %rd45387, 4294967295;
	add.s64 	%rd45390, %rd45386, %rd45389;
	shr.u64 	%rd45391, %rd45390, 32;
	add.s64 	%rd45392, %rd45391, %rd45388;
	mul.wide.u32 	%rd45393, %r7120, %r7385;
	shr.u64 	%rd45394, %rd45393, 32;
	and.b64  	%rd45395, %rd45393, 4294967295;
	add.s64 	%rd45396, %rd45392, %rd45395;
	shr.u64 	%rd45397, %rd45396, 32;
	add.s64 	%rd45398, %rd45397, %rd45394;
	mul.wide.u32 	%rd45399, %r7119, %r7385;
	shr.u64 	%rd45400, %rd45399, 32;
	and.b64  	%rd45401, %rd45399, 4294967295;
	add.s64 	%rd45402, %rd45398, %rd45401;
	shr.u64 	%rd45403, %rd45402, 32;
	add.s64 	%rd45404, %rd45403, %rd45400;
	mul.wide.u32 	%rd45405, %r7118, %r7385;
	shr.u64 	%rd45406, %rd45405, 32;
	and.b64  	%rd45407, %rd45405, 4294967295;
	add.s64 	%rd45408, %rd45404, %rd45407;
	shr.u64 	%rd45409, %rd45408, 32;
	add.s64 	%rd45410, %rd45409, %rd45406;
	mul.wide.u32 	%rd45411, %r7117, %r7385;
	shr.u64 	%rd45412, %rd45411, 32;
	and.b64  	%rd45413, %rd45411, 4294967295;
	add.s64 	%rd45414, %rd45410, %rd45413;
	shr.u64 	%rd45415, %rd45414, 32;
	add.s64 	%rd45416, %rd45415, %rd45412;
	mul.lo.s32 	%r6202, %r22, %r6201;
	mul.wide.u32 	%rd45417, %r6, %r6202;
	shr.u64 	%rd45418, %rd45417, 32;
	and.b64  	%rd45419, %rd45373, 4294967295;
	and.b64  	%rd45420, %rd45417, 4294967295;
	add.s64 	%rd45421, %rd45420, %rd45419;
	shr.u64 	%rd45422, %rd45421, 32;
	add.s64 	%rd45423, %rd45422, %rd45418;
	mul.wide.u32 	%rd45424, %r7, %r6202;
	shr.u64 	%rd45425, %rd45424, 32;
	and.b64  	%rd45426, %rd45378, 4294967295;
	and.b64  	%rd45427, %rd45424, 4294967295;
	add.s64 	%rd45428, %rd45423, %rd45426;
	add.s64 	%rd45429, %rd45428, %rd45427;
	shr.u64 	%rd45430, %rd45429, 32;
	add.s64 	%rd45431, %rd45430, %rd45425;
	mul.wide.u32 	%rd45432, %r8, %r6202;
	shr.u64 	%rd45433, %rd45432, 32;
	and.b64  	%rd45434, %rd45384, 4294967295;
	and.b64  	%rd45435, %rd45432, 4294967295;
	and.b64  	%rd45436, %rd45431, 4294967295;
	add.s64 	%rd45437, %rd45436, %rd45434;
	add.s64 	%rd45438, %rd45437, %rd45435;
	shr.u64 	%rd45439, %rd45438, 32;
	add.s64 	%rd45440, %rd45439, %rd45433;
	mul.wide.u32 	%rd45441, %r9, %r6202;
	shr.u64 	%rd45442, %rd45441, 32;
	and.b64  	%rd45443, %rd45390, 4294967295;
	and.b64  	%rd45444, %rd45441, 4294967295;
	and.b64  	%rd45445, %rd45440, 4294967295;
	add.s64 	%rd45446, %rd45445, %rd45443;
	add.s64 	%rd45447, %rd45446, %rd45444;
	shr.u64 	%rd45448, %rd45447, 32;
	add.s64 	%rd45449, %rd45448, %rd45442;
	mul.wide.u32 	%rd45450, %r10, %r6202;
	shr.u64 	%rd45451, %rd45450, 32;
	and.b64  	%rd45452, %rd45396, 4294967295;
	and.b64  	%rd45453, %rd45450, 4294967295;
	and.b64  	%rd45454, %rd45449, 4294967295;
	add.s64 	%rd45455, %rd45454, %rd45452;
	add.s64 	%rd45456, %rd45455, %rd45453;
	shr.u64 	%rd45457, %rd45456, 32;
	add.s64 	%rd45458, %rd45457, %rd45451;
	mul.wide.u32 	%rd45459, %r11, %r6202;
	shr.u64 	%rd45460, %rd45459, 32;
	and.b64  	%rd45461, %rd45402, 4294967295;
	and.b64  	%rd45462, %rd45459, 4294967295;
	and.b64  	%rd45463, %rd45458, 4294967295;
	add.s64 	%rd45464, %rd45463, %rd45461;
	add.s64 	%rd45465, %rd45464, %rd45462;
	shr.u64 	%rd45466, %rd45465, 32;
	add.s64 	%rd45467, %rd45466, %rd45460;
	mul.wide.u32 	%rd45468, %r12, %r6202;
	shr.u64 	%rd45469, %rd45468, 32;
	and.b64  	%rd45470, %rd45408, 4294967295;
	and.b64  	%rd45471, %rd45468, 4294967295;
	and.b64  	%rd45472, %rd45467, 4294967295;
	add.s64 	%rd45473, %rd45472, %rd45470;
	add.s64 	%rd45474, %rd45473, %rd45471;
	shr.u64 	%rd45475, %rd45474, 32;
	add.s64 	%rd45476, %rd45475, %rd45469;
	mul.wide.u32 	%rd45477, %r13, %r6202;
	shr.u64 	%rd45478, %rd45477, 32;
	and.b64  	%rd45479, %rd45414, 4294967295;
	and.b64  	%rd45480, %rd45477, 4294967295;
	and.b64  	%rd45481, %rd45476, 4294967295;
	add.s64 	%rd45482, %rd45481, %rd45479;
	add.s64 	%rd45483, %rd45482, %rd45480;
	shr.u64 	%rd45484, %rd45483, 32;
	add.s64 	%rd45485, %rd45484, %rd45478;
	add.s64 	%rd45486, %rd45416, %rd45485;
	mul.wide.u32 	%rd45487, %r7124, %r7384;
	shr.u64 	%rd45488, %rd45487, 32;
	and.b64  	%rd45489, %rd45429, 4294967295;
	and.b64  	%rd45490, %rd45487, 4294967295;
	add.s64 	%rd45491, %rd45490, %rd45489;
	cvt.u32.u64 	%r6203, %rd45491;
	shr.u64 	%rd45492, %rd45491, 32;
	add.s64 	%rd45493, %rd45492, %rd45488;
	mul.wide.u32 	%rd45494, %r7123, %r7384;
	shr.u64 	%rd45495, %rd45494, 32;
	and.b64  	%rd45496, %rd45438, 4294967295;
	and.b64  	%rd45497, %rd45494, 4294967295;
	add.s64 	%rd45498, %rd45493, %rd45496;
	add.s64 	%rd45499, %rd45498, %rd45497;
	shr.u64 	%rd45500, %rd45499, 32;
	add.s64 	%rd45501, %rd45500, %rd45495;
	mul.wide.u32 	%rd45502, %r7122, %r7384;
	shr.u64 	%rd45503, %rd45502, 32;
	and.b64  	%rd45504, %rd45447, 4294967295;
	and.b64  	%rd45505, %rd45502, 4294967295;
	and.b64  	%rd45506, %rd45501, 4294967295;
	add.s64 	%rd45507, %rd45506, %rd45504;
	add.s64 	%rd45508, %rd45507, %rd45505;
	shr.u64 	%rd45509, %rd45508, 32;
	add.s64 	%rd45510, %rd45509, %rd45503;
	mul.wide.u32 	%rd45511, %r7121, %r7384;
	shr.u64 	%rd45512, %rd45511, 32;
	and.b64  	%rd45513, %rd45456, 4294967295;
	and.b64  	%rd45514, %rd45511, 4294967295;
	and.b64  	%rd45515, %rd45510, 4294967295;
	add.s64 	%rd45516, %rd45515, %rd45513;
	add.s64 	%rd45517, %rd45516, %rd45514;
	shr.u64 	%rd45518, %rd45517, 32;
	add.s64 	%rd45519, %rd45518, %rd45512;
	mul.wide.u32 	%rd45520, %r7120, %r7384;
	shr.u64 	%rd45521, %rd45520, 32;
	and.b64  	%rd45522, %rd45465, 4294967295;
	and.b64  	%rd45523, %rd45520, 4294967295;
	and.b64  	%rd45524, %rd45519, 4294967295;
	add.s64 	%rd45525, %rd45524, %rd45522;
	add.s64 	%rd45526, %rd45525, %rd45523;
	shr.u64 	%rd45527, %rd45526, 32;
	add.s64 	%rd45528, %rd45527, %rd45521;
	mul.wide.u32 	%rd45529, %r7119, %r7384;
	shr.u64 	%rd45530, %rd45529, 32;
	and.b64  	%rd45531, %rd45474, 4294967295;
	and.b64  	%rd45532, %rd45529, 4294967295;
	and.b64  	%rd45533, %rd45528, 4294967295;
	add.s64 	%rd45534, %rd45533, %rd45531;
	add.s64 	%rd45535, %rd45534, %rd45532;
	shr.u64 	%rd45536, %rd45535, 32;
	add.s64 	%rd45537, %rd45536, %rd45530;
	mul.wide.u32 	%rd45538, %r7118, %r7384;
	shr.u64 	%rd45539, %rd45538, 32;
	and.b64  	%rd45540, %rd45483, 4294967295;
	and.b64  	%rd45541, %rd45538, 4294967295;
	and.b64  	%rd45542, %rd45537, 4294967295;
	add.s64 	%rd45543, %rd45542, %rd45540;
	add.s64 	%rd45544, %rd45543, %rd45541;
	shr.u64 	%rd45545, %rd45544, 32;
	add.s64 	%rd45546, %rd45545, %rd45539;
	mul.wide.u32 	%rd45547, %r7117, %r7384;
	shr.u64 	%rd45548, %rd45547, 32;
	and.b64  	%rd45549, %rd45486, 4294967295;
	and.b64  	%rd45550, %rd45547, 4294967295;
	and.b64  	%rd45551, %rd45546, 4294967295;
	add.s64 	%rd45552, %rd45551, %rd45549;
	add.s64 	%rd45553, %rd45552, %rd45550;
	shr.u64 	%rd45554, %rd45553, 32;
	add.s64 	%rd45555, %rd45554, %rd45548;
	mul.lo.s32 	%r6204, %r22, %r6203;
	mul.wide.u32 	%rd45556, %r6, %r6204;
	shr.u64 	%rd45557, %rd45556, 32;
	and.b64  	%rd45558, %rd45491, 4294967295;
	and.b64  	%rd45559, %rd45556, 4294967295;
	add.s64 	%rd45560, %rd45559, %rd45558;
	shr.u64 	%rd45561, %rd45560, 32;
	add.s64 	%rd45562, %rd45561, %rd45557;
	mul.wide.u32 	%rd45563, %r7, %r6204;
	shr.u64 	%rd45564, %rd45563, 32;
	and.b64  	%rd45565, %rd45499, 4294967295;
	and.b64  	%rd45566, %rd45563, 4294967295;
	add.s64 	%rd45567, %rd45562, %rd45565;
	add.s64 	%rd45568, %rd45567, %rd45566;
	shr.u64 	%rd45569, %rd45568, 32;
	add.s64 	%rd45570, %rd45569, %rd45564;
	mul.wide.u32 	%rd45571, %r8, %r6204;
	shr.u64 	%rd45572, %rd45571, 32;
	and.b64  	%rd45573, %rd45508, 4294967295;
	and.b64  	%rd45574, %rd45571, 4294967295;
	and.b64  	%rd45575, %rd45570, 4294967295;
	add.s64 	%rd45576, %rd45575, %rd45573;
	add.s64 	%rd45577, %rd45576, %rd45574;
	shr.u64 	%rd45578, %rd45577, 32;
	add.s64 	%rd45579, %rd45578, %rd45572;
	mul.wide.u32 	%rd45580, %r9, %r6204;
	shr.u64 	%rd45581, %rd45580, 32;
	and.b64  	%rd45582, %rd45517, 4294967295;
	and.b64  	%rd45583, %rd45580, 4294967295;
	and.b64  	%rd45584, %rd45579, 4294967295;
	add.s64 	%rd45585, %rd45584, %rd45582;
	add.s64 	%rd45586, %rd45585, %rd45583;
	shr.u64 	%rd45587, %rd45586, 32;
	add.s64 	%rd45588, %rd45587, %rd45581;
	mul.wide.u32 	%rd45589, %r10, %r6204;
	shr.u64 	%rd45590, %rd45589, 32;
	and.b64  	%rd45591, %rd45526, 4294967295;
	and.b64  	%rd45592, %rd45589, 4294967295;
	and.b64  	%rd45593, %rd45588, 4294967295;
	add.s64 	%rd45594, %rd45593, %rd45591;
	add.s64 	%rd45595, %rd45594, %rd45592;
	shr.u64 	%rd45596, %rd45595, 32;
	add.s64 	%rd45597, %rd45596, %rd45590;
	mul.wide.u32 	%rd45598, %r11, %r6204;
	shr.u64 	%rd45599, %rd45598, 32;
	and.b64  	%rd45600, %rd45535, 4294967295;
	and.b64  	%rd45601, %rd45598, 4294967295;
	and.b64  	%rd45602, %rd45597, 4294967295;
	add.s64 	%rd45603, %rd45602, %rd45600;
	add.s64 	%rd45604, %rd45603, %rd45601;
	shr.u64 	%rd45605, %rd45604, 32;
	add.s64 	%rd45606, %rd45605, %rd45599;
	mul.wide.u32 	%rd45607, %r12, %r6204;
	shr.u64 	%rd45608, %rd45607, 32;
	and.b64  	%rd45609, %rd45544, 4294967295;
	and.b64  	%rd45610, %rd45607, 4294967295;
	and.b64  	%rd45611, %rd45606, 4294967295;
	add.s64 	%rd45612, %rd45611, %rd45609;
	add.s64 	%rd45613, %rd45612, %rd45610;
	shr.u64 	%rd45614, %rd45613, 32;
	add.s64 	%rd45615, %rd45614, %rd45608;
	mul.wide.u32 	%rd45616, %r13, %r6204;
	shr.u64 	%rd45617, %rd45616, 32;
	and.b64  	%rd45618, %rd45553, 4294967295;
	and.b64  	%rd45619, %rd45616, 4294967295;
	and.b64  	%rd45620, %rd45615, 4294967295;
	add.s64 	%rd45621, %rd45620, %rd45618;
	add.s64 	%rd45622, %rd45621, %rd45619;
	shr.u64 	%rd45623, %rd45622, 32;
	add.s64 	%rd45624, %rd45623, %rd45617;
	add.s64 	%rd45625, %rd45555, %rd45624;
	mul.wide.u32 	%rd45626, %r7124, %r7383;
	shr.u64 	%rd45627, %rd45626, 32;
	and.b64  	%rd45628, %rd45568, 4294967295;
	and.b64  	%rd45629, %rd45626, 4294967295;
	add.s64 	%rd45630, %rd45629, %rd45628;
	cvt.u32.u64 	%r6205, %rd45630;
	shr.u64 	%rd45631, %rd45630, 32;
	add.s64 	%rd45632, %rd45631, %rd45627;
	mul.wide.u32 	%rd45633, %r7123, %r7383;
	shr.u64 	%rd45634, %rd45633, 32;
	and.b64  	%rd45635, %rd45577, 4294967295;
	and.b64  	%rd45636, %rd45633, 4294967295;
	add.s64 	%rd45637, %rd45632, %rd45635;
	add.s64 	%rd45638, %rd45637, %rd45636;
	shr.u64 	%rd45639, %rd45638, 32;
	add.s64 	%rd45640, %rd45639, %rd45634;
	mul.wide.u32 	%rd45641, %r7122, %r7383;
	shr.u64 	%rd45642, %rd45641, 32;
	and.b64  	%rd45643, %rd45586, 4294967295;
	and.b64  	%rd45644, %rd45641, 4294967295;
	and.b64  	%rd45645, %rd45640, 4294967295;
	add.s64 	%rd45646, %rd45645, %rd45643;
	add.s64 	%rd45647, %rd45646, %rd45644;
	shr.u64 	%rd45648, %rd45647, 32;
	add.s64 	%rd45649, %rd45648, %rd45642;
	mul.wide.u32 	%rd45650, %r7121, %r7383;
	shr.u64 	%rd45651, %rd45650, 32;
	and.b64  	%rd45652, %rd45595, 4294967295;
	and.b64  	%rd45653, %rd45650, 4294967295;
	and.b64  	%rd45654, %rd45649, 4294967295;
	add.s64 	%rd45655, %rd45654, %rd45652;
	add.s64 	%rd45656, %rd45655, %rd45653;
	shr.u64 	%rd45657, %rd45656, 32;
	add.s64 	%rd45658, %rd45657, %rd45651;
	mul.wide.u32 	%rd45659, %r7120, %r7383;
	shr.u64 	%rd45660, %rd45659, 32;
	and.b64  	%rd45661, %rd45604, 4294967295;
	and.b64  	%rd45662, %rd45659, 4294967295;
	and.b64  	%rd45663, %rd45658, 4294967295;
	add.s64 	%rd45664, %rd45663, %rd45661;
	add.s64 	%rd45665, %rd45664, %rd45662;
	shr.u64 	%rd45666, %rd45665, 32;
	add.s64 	%rd45667, %rd45666, %rd45660;
	mul.wide.u32 	%rd45668, %r7119, %r7383;
	shr.u64 	%rd45669, %rd45668, 32;
	and.b64  	%rd45670, %rd45613, 4294967295;
	and.b64  	%rd45671, %rd45668, 4294967295;
	and.b64  	%rd45672, %rd45667, 4294967295;
	add.s64 	%rd45673, %rd45672, %rd45670;
	add.s64 	%rd45674, %rd45673, %rd45671;
	shr.u64 	%rd45675, %rd45674, 32;
	add.s64 	%rd45676, %rd45675, %rd45669;
	mul.wide.u32 	%rd45677, %r7118, %r7383;
	shr.u64 	%rd45678, %rd45677, 32;
	and.b64  	%rd45679, %rd45622, 4294967295;
	and.b64  	%rd45680, %rd45677, 4294967295;
	and.b64  	%rd45681, %rd45676, 4294967295;
	add.s64 	%rd45682, %rd45681, %rd45679;
	add.s64 	%rd45683, %rd45682, %rd45680;
	shr.u64 	%rd45684, %rd45683, 32;
	add.s64 	%rd45685, %rd45684, %rd45678;
	mul.wide.u32 	%rd45686, %r7117, %r7383;
	shr.u64 	%rd45687, %rd45686, 32;
	and.b64  	%rd45688, %rd45625, 4294967295;
	and.b64  	%rd45689, %rd45686, 4294967295;
	and.b64  	%rd45690, %rd45685, 4294967295;
	add.s64 	%rd45691, %rd45690, %rd45688;
	add.s64 	%rd45692, %rd45691, %rd45689;
	shr.u64 	%rd45693, %rd45692, 32;
	add.s64 	%rd45694, %rd45693, %rd45687;
	mul.lo.s32 	%r6206, %r22, %r6205;
	mul.wide.u32 	%rd45695, %r6, %r6206;
	shr.u64 	%rd45696, %rd45695, 32;
	and.b64  	%rd45697, %rd45630, 4294967295;
	and.b64  	%rd45698, %rd45695, 4294967295;
	add.s64 	%rd45699, %rd45698, %rd45697;
	shr.u64 	%rd45700, %rd45699, 32;
	add.s64 	%rd45701, %rd45700, %rd45696;
	mul.wide.u32 	%rd45702, %r7, %r6206;
	shr.u64 	%rd45703, %rd45702, 32;
	and.b64  	%rd45704, %rd45638, 4294967295;
	and.b64  	%rd45705, %rd45702, 4294967295;
	add.s64 	%rd45706, %rd45701, %rd45704;
	add.s64 	%rd45707, %rd45706, %rd45705;
	shr.u64 	%rd45708, %rd45707, 32;
	add.s64 	%rd45709, %rd45708, %rd45703;
	mul.wide.u32 	%rd45710, %r8, %r6206;
	shr.u64 	%rd45711, %rd45710, 32;
	and.b64  	%rd45712, %rd45647, 4294967295;
	and.b64  	%rd45713, %rd45710, 4294967295;
	and.b64  	%rd45714, %rd45709, 4294967295;
	add.s64 	%rd45715, %rd45714, %rd45712;
	add.s64 	%rd45716, %rd45715, %rd45713;
	shr.u64 	%rd45717, %rd45716, 32;
	add.s64 	%rd45718, %rd45717, %rd45711;
	mul.wide.u32 	%rd45719, %r9, %r6206;
	shr.u64 	%rd45720, %rd45719, 32;
	and.b64  	%rd45721, %rd45656, 4294967295;
	and.b64  	%rd45722, %rd45719, 4294967295;
	and.b64  	%rd45723, %rd45718, 4294967295;
	add.s64 	%rd45724, %rd45723, %rd45721;
	add.s64 	%rd45725, %rd45724, %rd45722;
	shr.u64 	%rd45726, %rd45725, 32;
	add.s64 	%rd45727, %rd45726, %rd45720;
	mul.wide.u32 	%rd45728, %r10, %r6206;
	shr.u64 	%rd45729, %rd45728, 32;
	and.b64  	%rd45730, %rd45665, 4294967295;
	and.b64  	%rd45731, %rd45728, 4294967295;
	and.b64  	%rd45732, %rd45727, 4294967295;
	add.s64 	%rd45733, %rd45732, %rd45730;
	add.s64 	%rd45734, %rd45733, %rd45731;
	shr.u64 	%rd45735, %rd45734, 32;
	add.s64 	%rd45736, %rd45735, %rd45729;
	mul.wide.u32 	%rd45737, %r11, %r6206;
	shr.u64 	%rd45738, %rd45737, 32;
	and.b64  	%rd45739, %rd45674, 4294967295;
	and.b64  	%rd45740, %rd45737, 4294967295;
	and.b64  	%rd45741, %rd45736, 4294967295;
	add.s64 	%rd45742, %rd45741, %rd45739;
	add.s64 	%rd45743, %rd45742, %rd45740;
	shr.u64 	%rd45744, %rd45743, 32;
	add.s64 	%rd45745, %rd45744, %rd45738;
	mul.wide.u32 	%rd45746, %r12, %r6206;
	shr.u64 	%rd45747, %rd45746, 32;
	and.b64  	%rd45748, %rd45683, 4294967295;
	and.b64  	%rd45749, %rd45746, 4294967295;
	and.b64  	%rd45750, %rd45745, 4294967295;
	add.s64 	%rd45751, %rd45750, %rd45748;
	add.s64 	%rd45752, %rd45751, %rd45749;
	shr.u64 	%rd45753, %rd45752, 32;
	add.s64 	%rd45754, %rd45753, %rd45747;
	mul.wide.u32 	%rd45755, %r13, %r6206;
	shr.u64 	%rd45756, %rd45755, 32;
	and.b64  	%rd45757, %rd45692, 4294967295;
	and.b64  	%rd45758, %rd45755, 4294967295;
	and.b64  	%rd45759, %rd45754, 4294967295;
	add.s64 	%rd45760, %rd45759, %rd45757;
	add.s64 	%rd45761, %rd45760, %rd45758;
	shr.u64 	%rd45762, %rd45761, 32;
	add.s64 	%rd45763, %rd45762, %rd45756;
	add.s64 	%rd45764, %rd45694, %rd45763;
	mul.wide.u32 	%rd45765, %r7124, %r7382;
	shr.u64 	%rd45766, %rd45765, 32;
	and.b64  	%rd45767, %rd45707, 4294967295;
	and.b64  	%rd45768, %rd45765, 4294967295;
	add.s64 	%rd45769, %rd45768, %rd45767;
	cvt.u32.u64 	%r6207, %rd45769;
	shr.u64 	%rd45770, %rd45769, 32;
	add.s64 	%rd45771, %rd45770, %rd45766;
	mul.wide.u32 	%rd45772, %r7123, %r7382;
	shr.u64 	%rd45773, %rd45772, 32;
	and.b64  	%rd45774, %rd45716, 4294967295;
	and.b64  	%rd45775, %rd45772, 4294967295;
	add.s64 	%rd45776, %rd45771, %rd45774;
	add.s64 	%rd45777, %rd45776, %rd45775;
	shr.u64 	%rd45778, %rd45777, 32;
	add.s64 	%rd45779, %rd45778, %rd45773;
	mul.wide.u32 	%rd45780, %r7122, %r7382;
	shr.u64 	%rd45781, %rd45780, 32;
	and.b64  	%rd45782, %rd45725, 4294967295;
	and.b64  	%rd45783, %rd45780, 4294967295;
	and.b64  	%rd45784, %rd45779, 4294967295;
	add.s64 	%rd45785, %rd45784, %rd45782;
	add.s64 	%rd45786, %rd45785, %rd45783;
	shr.u64 	%rd45787, %rd45786, 32;
	add.s64 	%rd45788, %rd45787, %rd45781;
	mul.wide.u32 	%rd45789, %r7121, %r7382;
	shr.u64 	%rd45790, %rd45789, 32;
	and.b64  	%rd45791, %rd45734, 4294967295;
	and.b64  	%rd45792, %rd45789, 4294967295;
	and.b64  	%rd45793, %rd45788, 4294967295;
	add.s64 	%rd45794, %rd45793, %rd45791;
	add.s64 	%rd45795, %rd45794, %rd45792;
	shr.u64 	%rd45796, %rd45795, 32;
	add.s64 	%rd45797, %rd45796, %rd45790;
	mul.wide.u32 	%rd45798, %r7120, %r7382;
	shr.u64 	%rd45799, %rd45798, 32;
	and.b64  	%rd45800, %rd45743, 4294967295;
	and.b64  	%rd45801, %rd45798, 4294967295;
	and.b64  	%rd45802, %rd45797, 4294967295;
	add.s64 	%rd45803, %rd45802, %rd45800;
	add.s64 	%rd45804, %rd45803, %rd45801;
	shr.u64 	%rd45805, %rd45804, 32;
	add.s64 	%rd45806, %rd45805, %rd45799;
	mul.wide.u32 	%rd45807, %r7119, %r7382;
	shr.u64 	%rd45808, %rd45807, 32;
	and.b64  	%rd45809, %rd45752, 4294967295;
	and.b64  	%rd45810, %rd45807, 4294967295;
	and.b64  	%rd45811, %rd45806, 4294967295;
	add.s64 	%rd45812, %rd45811, %rd45809;
	add.s64 	%rd45813, %rd45812, %rd45810;
	shr.u64 	%rd45814, %rd45813, 32;
	add.s64 	%rd45815, %rd45814, %rd45808;
	mul.wide.u32 	%rd45816, %r7118, %r7382;
	shr.u64 	%rd45817, %rd45816, 32;
	and.b64  	%rd45818, %rd45761, 4294967295;
	and.b64  	%rd45819, %rd45816, 4294967295;
	and.b64  	%rd45820, %rd45815, 4294967295;
	add.s64 	%rd45821, %rd45820, %rd45818;
	add.s64 	%rd45822, %rd45821, %rd45819;
	shr.u64 	%rd45823, %rd45822, 32;
	add.s64 	%rd45824, %rd45823, %rd45817;
	mul.wide.u32 	%rd45825, %r7117, %r7382;
	shr.u64 	%rd45826, %rd45825, 32;
	and.b64  	%rd45827, %rd45764, 4294967295;
	and.b64  	%rd45828, %rd45825, 4294967295;
	and.b64  	%rd45829, %rd45824, 4294967295;
	add.s64 	%rd45830, %rd45829, %rd45827;
	add.s64 	%rd45831, %rd45830, %rd45828;
	shr.u64 	%rd45832, %rd45831, 32;
	add.s64 	%rd45833, %rd45832, %rd45826;
	mul.lo.s32 	%r6208, %r22, %r6207;
	mul.wide.u32 	%rd45834, %r6, %r6208;
	shr.u64 	%rd45835, %rd45834, 32;
	and.b64  	%rd45836, %rd45769, 4294967295;
	and.b64  	%rd45837, %rd45834, 4294967295;
	add.s64 	%rd45838, %rd45837, %rd45836;
	shr.u64 	%rd45839, %rd45838, 32;
	add.s64 	%rd45840, %rd45839, %rd45835;
	mul.wide.u32 	%rd45841, %r7, %r6208;
	shr.u64 	%rd45842, %rd45841, 32;
	and.b64  	%rd45843, %rd45777, 4294967295;
	and.b64  	%rd45844, %rd45841, 4294967295;
	add.s64 	%rd45845, %rd45840, %rd45843;
	add.s64 	%rd45846, %rd45845, %rd45844;
	shr.u64 	%rd45847, %rd45846, 32;
	add.s64 	%rd45848, %rd45847, %rd45842;
	mul.wide.u32 	%rd45849, %r8, %r6208;
	shr.u64 	%rd45850, %rd45849, 32;
	and.b64  	%rd45851, %rd45786, 4294967295;
	and.b64  	%rd45852, %rd45849, 4294967295;
	and.b64  	%rd45853, %rd45848, 4294967295;
	add.s64 	%rd45854, %rd45853, %rd45851;
	add.s64 	%rd45855, %rd45854, %rd45852;
	shr.u64 	%rd45856, %rd45855, 32;
	add.s64 	%rd45857, %rd45856, %rd45850;
	mul.wide.u32 	%rd45858, %r9, %r6208;
	shr.u64 	%rd45859, %rd45858, 32;
	and.b64  	%rd45860, %rd45795, 4294967295;
	and.b64  	%rd45861, %rd45858, 4294967295;
	and.b64  	%rd45862, %rd45857, 4294967295;
	add.s64 	%rd45863, %rd45862, %rd45860;
	add.s64 	%rd45864, %rd45863, %rd45861;
	shr.u64 	%rd45865, %rd45864, 32;
	add.s64 	%rd45866, %rd45865, %rd45859;
	mul.wide.u32 	%rd45867, %r10, %r6208;
	shr.u64 	%rd45868, %rd45867, 32;
	and.b64  	%rd45869, %rd45804, 4294967295;
	and.b64  	%rd45870, %rd45867, 4294967295;
	and.b64  	%rd45871, %rd45866, 4294967295;
	add.s64 	%rd45872, %rd45871, %rd45869;
	add.s64 	%rd45873, %rd45872, %rd45870;
	shr.u64 	%rd45874, %rd45873, 32;
	add.s64 	%rd45875, %rd45874, %rd45868;
	mul.wide.u32 	%rd45876, %r11, %r6208;
	shr.u64 	%rd45877, %rd45876, 32;
	and.b64  	%rd45878, %rd45813, 4294967295;
	and.b64  	%rd45879, %rd45876, 4294967295;
	and.b64  	%rd45880, %rd45875, 4294967295;
	add.s64 	%rd45881, %rd45880, %rd45878;
	add.s64 	%rd45882, %rd45881, %rd45879;
	shr.u64 	%rd45883, %rd45882, 32;
	add.s64 	%rd45884, %rd45883, %rd45877;
	mul.wide.u32 	%rd45885, %r12, %r6208;
	shr.u64 	%rd45886, %rd45885, 32;
	and.b64  	%rd45887, %rd45822, 4294967295;
	and.b64  	%rd45888, %rd45885, 4294967295;
	and.b64  	%rd45889, %rd45884, 4294967295;
	add.s64 	%rd45890, %rd45889, %rd45887;
	add.s64 	%rd45891, %rd45890, %rd45888;
	shr.u64 	%rd45892, %rd45891, 32;
	add.s64 	%rd45893, %rd45892, %rd45886;
	mul.wide.u32 	%rd45894, %r13, %r6208;
	shr.u64 	%rd45895, %rd45894, 32;
	and.b64  	%rd45896, %rd45831, 4294967295;
	and.b64  	%rd45897, %rd45894, 4294967295;
	and.b64  	%rd45898, %rd45893, 4294967295;
	add.s64 	%rd45899, %rd45898, %rd45896;
	add.s64 	%rd45900, %rd45899, %rd45897;
	shr.u64 	%rd45901, %rd45900, 32;
	add.s64 	%rd45902, %rd45901, %rd45895;
	add.s64 	%rd45903, %rd45833, %rd45902;
	mul.wide.u32 	%rd45904, %r7124, %r7381;
	shr.u64 	%rd45905, %rd45904, 32;
	and.b64  	%rd45906, %rd45846, 4294967295;
	and.b64  	%rd45907, %rd45904, 4294967295;
	add.s64 	%rd45908, %rd45907, %rd45906;
	cvt.u32.u64 	%r6209, %rd45908;
	shr.u64 	%rd45909, %rd45908, 32;
	add.s64 	%rd45910, %rd45909, %rd45905;
	mul.wide.u32 	%rd45911, %r7123, %r7381;
	shr.u64 	%rd45912, %rd45911, 32;
	and.b64  	%rd45913, %rd45855, 4294967295;
	and.b64  	%rd45914, %rd45911, 4294967295;
	add.s64 	%rd45915, %rd45910, %rd45913;
	add.s64 	%rd45916, %rd45915, %rd45914;
	shr.u64 	%rd45917, %rd45916, 32;
	add.s64 	%rd45918, %rd45917, %rd45912;
	mul.wide.u32 	%rd45919, %r7122, %r7381;
	shr.u64 	%rd45920, %rd45919, 32;
	and.b64  	%rd45921, %rd45864, 4294967295;
	and.b64  	%rd45922, %rd45919, 4294967295;
	and.b64  	%rd45923, %rd45918, 4294967295;
	add.s64 	%rd45924, %rd45923, %rd45921;
	add.s64 	%rd45925, %rd45924, %rd45922;
	shr.u64 	%rd45926, %rd45925, 32;
	add.s64 	%rd45927, %rd45926, %rd45920;
	mul.wide.u32 	%rd45928, %r7121, %r7381;
	shr.u64 	%rd45929, %rd45928, 32;
	and.b64  	%rd45930, %rd45873, 4294967295;
	and.b64  	%rd45931, %rd45928, 4294967295;
	and.b64  	%rd45932, %rd45927, 4294967295;
	add.s64 	%rd45933, %rd45932, %rd45930;
	add.s64 	%rd45934, %rd45933, %rd45931;
	shr.u64 	%rd45935, %rd45934, 32;
	add.s64 	%rd45936, %rd45935, %rd45929;
	mul.wide.u32 	%rd45937, %r7120, %r7381;
	shr.u64 	%rd45938, %rd45937, 32;
	and.b64  	%rd45939, %rd45882, 4294967295;
	and.b64  	%rd45940, %rd45937, 4294967295;
	and.b64  	%rd45941, %rd45936, 4294967295;
	add.s64 	%rd45942, %rd45941, %rd45939;
	add.s64 	%rd45943, %rd45942, %rd45940;
	shr.u64 	%rd45944, %rd45943, 32;
	add.s64 	%rd45945, %rd45944, %rd45938;
	mul.wide.u32 	%rd45946, %r7119, %r7381;
	shr.u64 	%rd45947, %rd45946, 32;
	and.b64  	%rd45948, %rd45891, 4294967295;
	and.b64  	%rd45949, %rd45946, 4294967295;
	and.b64  	%rd45950, %rd45945, 4294967295;
	add.s64 	%rd45951, %rd45950, %rd45948;
	add.s64 	%rd45952, %rd45951, %rd45949;
	shr.u64 	%rd45953, %rd45952, 32;
	add.s64 	%rd45954, %rd45953, %rd45947;
	mul.wide.u32 	%rd45955, %r7118, %r7381;
	shr.u64 	%rd45956, %rd45955, 32;
	and.b64  	%rd45957, %rd45900, 4294967295;
	and.b64  	%rd45958, %rd45955, 4294967295;
	and.b64  	%rd45959, %rd45954, 4294967295;
	add.s64 	%rd45960, %rd45959, %rd45957;
	add.s64 	%rd45961, %rd45960, %rd45958;
	shr.u64 	%rd45962, %rd45961, 32;
	add.s64 	%rd45963, %rd45962, %rd45956;
	mul.wide.u32 	%rd45964, %r7117, %r7381;
	shr.u64 	%rd45965, %rd45964, 32;
	and.b64  	%rd45966, %rd45903, 4294967295;
	and.b64  	%rd45967, %rd45964, 4294967295;
	and.b64  	%rd45968, %rd45963, 4294967295;
	add.s64 	%rd45969, %rd45968, %rd45966;
	add.s64 	%rd45970, %rd45969, %rd45967;
	shr.u64 	%rd45971, %rd45970, 32;
	add.s64 	%rd45972, %rd45971, %rd45965;
	mul.lo.s32 	%r6210, %r22, %r6209;
	mul.wide.u32 	%rd45973, %r6, %r6210;
	shr.u64 	%rd45974, %rd45973, 32;
	and.b64  	%rd45975, %rd45908, 4294967295;
	and.b64  	%rd45976, %rd45973, 4294967295;
	add.s64 	%rd45977, %rd45976, %rd45975;
	shr.u64 	%rd45978, %rd45977, 32;
	add.s64 	%rd45979, %rd45978, %rd45974;
	mul.wide.u32 	%rd45980, %r7, %r6210;
	shr.u64 	%rd45981, %rd45980, 32;
	and.b64  	%rd45982, %rd45916, 4294967295;
	and.b64  	%rd45983, %rd45980, 4294967295;
	add.s64 	%rd45984, %rd45979, %rd45982;
	add.s64 	%rd45985, %rd45984, %rd45983;
	shr.u64 	%rd45986, %rd45985, 32;
	add.s64 	%rd45987, %rd45986, %rd45981;
	mul.wide.u32 	%rd45988, %r8, %r6210;
	shr.u64 	%rd45989, %rd45988, 32;
	and.b64  	%rd45990, %rd45925, 4294967295;
	and.b64  	%rd45991, %rd45988, 4294967295;
	and.b64  	%rd45992, %rd45987, 4294967295;
	add.s64 	%rd45993, %rd45992, %rd45990;
	add.s64 	%rd45994, %rd45993, %rd45991;
	shr.u64 	%rd45995, %rd45994, 32;
	add.s64 	%rd45996, %rd45995, %rd45989;
	mul.wide.u32 	%rd45997, %r9, %r6210;
	shr.u64 	%rd45998, %rd45997, 32;
	and.b64  	%rd45999, %rd45934, 4294967295;
	and.b64  	%rd46000, %rd45997, 4294967295;
	and.b64  	%rd46001, %rd45996, 4294967295;
	add.s64 	%rd46002, %rd46001, %rd45999;
	add.s64 	%rd46003, %rd46002, %rd46000;
	shr.u64 	%rd46004, %rd46003, 32;
	add.s64 	%rd46005, %rd46004, %rd45998;
	mul.wide.u32 	%rd46006, %r10, %r6210;
	shr.u64 	%rd46007, %rd46006, 32;
	and.b64  	%rd46008, %rd45943, 4294967295;
	and.b64  	%rd46009, %rd46006, 4294967295;
	and.b64  	%rd46010, %rd46005, 4294967295;
	add.s64 	%rd46011, %rd46010, %rd46008;
	add.s64 	%rd46012, %rd46011, %rd46009;
	shr.u64 	%rd46013, %rd46012, 32;
	add.s64 	%rd46014, %rd46013, %rd46007;
	mul.wide.u32 	%rd46015, %r11, %r6210;
	shr.u64 	%rd46016, %rd46015, 32;
	and.b64  	%rd46017, %rd45952, 4294967295;
	and.b64  	%rd46018, %rd46015, 4294967295;
	and.b64  	%rd46019, %rd46014, 4294967295;
	add.s64 	%rd46020, %rd46019, %rd46017;
	add.s64 	%rd46021, %rd46020, %rd46018;
	shr.u64 	%rd46022, %rd46021, 32;
	add.s64 	%rd46023, %rd46022, %rd46016;
	mul.wide.u32 	%rd46024, %r12, %r6210;
	shr.u64 	%rd46025, %rd46024, 32;
	and.b64  	%rd46026, %rd45961, 4294967295;
	and.b64  	%rd46027, %rd46024, 4294967295;
	and.b64  	%rd46028, %rd46023, 4294967295;
	add.s64 	%rd46029, %rd46028, %rd46026;
	add.s64 	%rd46030, %rd46029, %rd46027;
	shr.u64 	%rd46031, %rd46030, 32;
	add.s64 	%rd46032, %rd46031, %rd46025;
	mul.wide.u32 	%rd46033, %r13, %r6210;
	shr.u64 	%rd46034, %rd46033, 32;
	and.b64  	%rd46035, %rd45970, 4294967295;
	and.b64  	%rd46036, %rd46033, 4294967295;
	and.b64  	%rd46037, %rd46032, 4294967295;
	add.s64 	%rd46038, %rd46037, %rd46035;
	add.s64 	%rd46039, %rd46038, %rd46036;
	shr.u64 	%rd46040, %rd46039, 32;
	add.s64 	%rd46041, %rd46040, %rd46034;
	add.s64 	%rd46042, %rd45972, %rd46041;
	mul.wide.u32 	%rd46043, %r7124, %r7380;
	shr.u64 	%rd46044, %rd46043, 32;
	and.b64  	%rd46045, %rd45985, 4294967295;
	and.b64  	%rd46046, %rd46043, 4294967295;
	add.s64 	%rd46047, %rd46046, %rd46045;
	cvt.u32.u64 	%r6211, %rd46047;
	shr.u64 	%rd46048, %rd46047, 32;
	add.s64 	%rd46049, %rd46048, %rd46044;
	mul.wide.u32 	%rd46050, %r7123, %r7380;
	shr.u64 	%rd46051, %rd46050, 32;
	and.b64  	%rd46052, %rd45994, 4294967295;
	and.b64  	%rd46053, %rd46050, 4294967295;
	add.s64 	%rd46054, %rd46049, %rd46052;
	add.s64 	%rd46055, %rd46054, %rd46053;
	shr.u64 	%rd46056, %rd46055, 32;
	add.s64 	%rd46057, %rd46056, %rd46051;
	mul.wide.u32 	%rd46058, %r7122, %r7380;
	shr.u64 	%rd46059, %rd46058, 32;
	and.b64  	%rd46060, %rd46003, 4294967295;
	and.b64  	%rd46061, %rd46058, 4294967295;
	and.b64  	%rd46062, %rd46057, 4294967295;
	add.s64 	%rd46063, %rd46062, %rd46060;
	add.s64 	%rd46064, %rd46063, %rd46061;
	shr.u64 	%rd46065, %rd46064, 32;
	add.s64 	%rd46066, %rd46065, %rd46059;
	mul.wide.u32 	%rd46067, %r7121, %r7380;
	shr.u64 	%rd46068, %rd46067, 32;
	and.b64  	%rd46069, %rd46012, 4294967295;
	and.b64  	%rd46070, %rd46067, 4294967295;
	and.b64  	%rd46071, %rd46066, 4294967295;
	add.s64 	%rd46072, %rd46071, %rd46069;
	add.s64 	%rd46073, %rd46072, %rd46070;
	shr.u64 	%rd46074, %rd46073, 32;
	add.s64 	%rd46075, %rd46074, %rd46068;
	mul.wide.u32 	%rd46076, %r7120, %r7380;
	shr.u64 	%rd46077, %rd46076, 32;
	and.b64  	%rd46078, %rd46021, 4294967295;
	and.b64  	%rd46079, %rd46076, 4294967295;
	and.b64  	%rd46080, %rd46075, 4294967295;
	add.s64 	%rd46081, %rd46080, %rd46078;
	add.s64 	%rd46082, %rd46081, %rd46079;
	shr.u64 	%rd46083, %rd46082, 32;
	add.s64 	%rd46084, %rd46083, %rd46077;
	mul.wide.u32 	%rd46085, %r7119, %r7380;
	shr.u64 	%rd46086, %rd46085, 32;
	and.b64  	%rd46087, %rd46030, 4294967295;
	and.b64  	%rd46088, %rd46085, 4294967295;
	and.b64  	%rd46089, %rd46084, 4294967295;
	add.s64 	%rd46090, %rd46089, %rd46087;
	add.s64 	%rd46091, %rd46090, %rd46088;
	shr.u64 	%rd46092, %rd46091, 32;
	add.s64 	%rd46093, %rd46092, %rd46086;
	mul.wide.u32 	%rd46094, %r7118, %r7380;
	shr.u64 	%rd46095, %rd46094, 32;
	and.b64  	%rd46096, %rd46039, 4294967295;
	and.b64  	%rd46097, %rd46094, 4294967295;
	and.b64  	%rd46098, %rd46093, 4294967295;
	add.s64 	%rd46099, %rd46098, %rd46096;
	add.s64 	%rd46100, %rd46099, %rd46097;
	shr.u64 	%rd46101, %rd46100, 32;
	add.s64 	%rd46102, %rd46101, %rd46095;
	mul.wide.u32 	%rd46103, %r7117, %r7380;
	shr.u64 	%rd46104, %rd46103, 32;
	and.b64  	%rd46105, %rd46042, 4294967295;
	and.b64  	%rd46106, %rd46103, 4294967295;
	and.b64  	%rd46107, %rd46102, 4294967295;
	add.s64 	%rd46108, %rd46107, %rd46105;
	add.s64 	%rd46109, %rd46108, %rd46106;
	shr.u64 	%rd46110, %rd46109, 32;
	add.s64 	%rd46111, %rd46110, %rd46104;
	mul.lo.s32 	%r6212, %r22, %r6211;
	mul.wide.u32 	%rd46112, %r6, %r6212;
	shr.u64 	%rd46113, %rd46112, 32;
	and.b64  	%rd46114, %rd46047, 4294967295;
	and.b64  	%rd46115, %rd46112, 4294967295;
	add.s64 	%rd46116, %rd46115, %rd46114;
	shr.u64 	%rd46117, %rd46116, 32;
	add.s64 	%rd46118, %rd46117, %rd46113;
	mul.wide.u32 	%rd46119, %r7, %r6212;
	shr.u64 	%rd46120, %rd46119, 32;
	and.b64  	%rd46121, %rd46055, 4294967295;
	and.b64  	%rd46122, %rd46119, 4294967295;
	add.s64 	%rd46123, %rd46118, %rd46121;
	add.s64 	%rd46124, %rd46123, %rd46122;
	shr.u64 	%rd46125, %rd46124, 32;
	add.s64 	%rd46126, %rd46125, %rd46120;
	mul.wide.u32 	%rd46127, %r8, %r6212;
	shr.u64 	%rd46128, %rd46127, 32;
	and.b64  	%rd46129, %rd46064, 4294967295;
	and.b64  	%rd46130, %rd46127, 4294967295;
	and.b64  	%rd46131, %rd46126, 4294967295;
	add.s64 	%rd46132, %rd46131, %rd46129;
	add.s64 	%rd46133, %rd46132, %rd46130;
	shr.u64 	%rd46134, %rd46133, 32;
	add.s64 	%rd46135, %rd46134, %rd46128;
	mul.wide.u32 	%rd46136, %r9, %r6212;
	shr.u64 	%rd46137, %rd46136, 32;
	and.b64  	%rd46138, %rd46073, 4294967295;
	and.b64  	%rd46139, %rd46136, 4294967295;
	and.b64  	%rd46140, %rd46135, 4294967295;
	add.s64 	%rd46141, %rd46140, %rd46138;
	add.s64 	%rd46142, %rd46141, %rd46139;
	shr.u64 	%rd46143, %rd46142, 32;
	add.s64 	%rd46144, %rd46143, %rd46137;
	mul.wide.u32 	%rd46145, %r10, %r6212;
	shr.u64 	%rd46146, %rd46145, 32;
	and.b64  	%rd46147, %rd46082, 4294967295;
	and.b64  	%rd46148, %rd46145, 4294967295;
	and.b64  	%rd46149, %rd46144, 4294967295;
	add.s64 	%rd46150, %rd46149, %rd46147;
	add.s64 	%rd46151, %rd46150, %rd46148;
	shr.u64 	%rd46152, %rd46151, 32;
	add.s64 	%rd46153, %rd46152, %rd46146;
	mul.wide.u32 	%rd46154, %r11, %r6212;
	shr.u64 	%rd46155, %rd46154, 32;
	and.b64  	%rd46156, %rd46091, 4294967295;
	and.b64  	%rd46157, %rd46154, 4294967295;
	and.b64  	%rd46158, %rd46153, 4294967295;
	add.s64 	%rd46159, %rd46158, %rd46156;
	add.s64 	%rd46160, %rd46159, %rd46157;
	shr.u64 	%rd46161, %rd46160, 32;
	add.s64 	%rd46162, %rd46161, %rd46155;
	mul.wide.u32 	%rd46163, %r12, %r6212;
	shr.u64 	%rd46164, %rd46163, 32;
	and.b64  	%rd46165, %rd46100, 4294967295;
	and.b64  	%rd46166, %rd46163, 4294967295;
	and.b64  	%rd46167, %rd46162, 4294967295;
	add.s64 	%rd46168, %rd46167, %rd46165;
	add.s64 	%rd46169, %rd46168, %rd46166;
	shr.u64 	%rd46170, %rd46169, 32;
	add.s64 	%rd46171, %rd46170, %rd46164;
	mul.wide.u32 	%rd46172, %r13, %r6212;
	shr.u64 	%rd46173, %rd46172, 32;
	and.b64  	%rd46174, %rd46109, 4294967295;
	and.b64  	%rd46175, %rd46172, 4294967295;
	and.b64  	%rd46176, %rd46171, 4294967295;
	add.s64 	%rd46177, %rd46176, %rd46174;
	add.s64 	%rd46178, %rd46177, %rd46175;
	shr.u64 	%rd46179, %rd46178, 32;
	add.s64 	%rd46180, %rd46179, %rd46173;
	add.s64 	%rd46181, %rd46111, %rd46180;
	mul.wide.u32 	%rd46182, %r7124, %r7379;
	shr.u64 	%rd46183, %rd46182, 32;
	and.b64  	%rd46184, %rd46124, 4294967295;
	and.b64  	%rd46185, %rd46182, 4294967295;
	add.s64 	%rd46186, %rd46185, %rd46184;
	cvt.u32.u64 	%r6213, %rd46186;
	shr.u64 	%rd46187, %rd46186, 32;
	add.s64 	%rd46188, %rd46187, %rd46183;
	mul.wide.u32 	%rd46189, %r7123, %r7379;
	shr.u64 	%rd46190, %rd46189, 32;
	and.b64  	%rd46191, %rd46133, 4294967295;
	and.b64  	%rd46192, %rd46189, 4294967295;
	add.s64 	%rd46193, %rd46188, %rd46191;
	add.s64 	%rd46194, %rd46193, %rd46192;
	shr.u64 	%rd46195, %rd46194, 32;
	add.s64 	%rd46196, %rd46195, %rd46190;
	mul.wide.u32 	%rd46197, %r7122, %r7379;
	shr.u64 	%rd46198, %rd46197, 32;
	and.b64  	%rd46199, %rd46142, 4294967295;
	and.b64  	%rd46200, %rd46197, 4294967295;
	and.b64  	%rd46201, %rd46196, 4294967295;
	add.s64 	%rd46202, %rd46201, %rd46199;
	add.s64 	%rd46203, %rd46202, %rd46200;
	shr.u64 	%rd46204, %rd46203, 32;
	add.s64 	%rd46205, %rd46204, %rd46198;
	mul.wide.u32 	%rd46206, %r7121, %r7379;
	shr.u64 	%rd46207, %rd46206, 32;
	and.b64  	%rd46208, %rd46151, 4294967295;
	and.b64  	%rd46209, %rd46206, 4294967295;
	and.b64  	%rd46210, %rd46205, 4294967295;
	add.s64 	%rd46211, %rd46210, %rd46208;
	add.s64 	%rd46212, %rd46211, %rd46209;
	shr.u64 	%rd46213, %rd46212, 32;
	add.s64 	%rd46214, %rd46213, %rd46207;
	mul.wide.u32 	%rd46215, %r7120, %r7379;
	shr.u64 	%rd46216, %rd46215, 32;
	and.b64  	%rd46217, %rd46160, 4294967295;
	and.b64  	%rd46218, %rd46215, 4294967295;
	and.b64  	%rd46219, %rd46214, 4294967295;
	add.s64 	%rd46220, %rd46219, %rd46217;
	add.s64 	%rd46221, %rd46220, %rd46218;
	shr.u64 	%rd46222, %rd46221, 32;
	add.s64 	%rd46223, %rd46222, %rd46216;
	mul.wide.u32 	%rd46224, %r7119, %r7379;
	shr.u64 	%rd46225, %rd46224, 32;
	and.b64  	%rd46226, %rd46169, 4294967295;
	and.b64  	%rd46227, %rd46224, 4294967295;
	and.b64  	%rd46228, %rd46223, 4294967295;
	add.s64 	%rd46229, %rd46228, %rd46226;
	add.s64 	%rd46230, %rd46229, %rd46227;
	shr.u64 	%rd46231, %rd46230, 32;
	add.s64 	%rd46232, %rd46231, %rd46225;
	mul.wide.u32 	%rd46233, %r7118, %r7379;
	shr.u64 	%rd46234, %rd46233, 32;
	and.b64  	%rd46235, %rd46178, 4294967295;
	and.b64  	%rd46236, %rd46233, 4294967295;
	and.b64  	%rd46237, %rd46232, 4294967295;
	add.s64 	%rd46238, %rd46237, %rd46235;
	add.s64 	%rd46239, %rd46238, %rd46236;
	shr.u64 	%rd46240, %rd46239, 32;
	add.s64 	%rd46241, %rd46240, %rd46234;
	mul.wide.u32 	%rd46242, %r7117, %r7379;
	shr.u64 	%rd46243, %rd46242, 32;
	and.b64  	%rd46244, %rd46181, 4294967295;
	and.b64  	%rd46245, %rd46242, 4294967295;
	and.b64  	%rd46246, %rd46241, 4294967295;
	add.s64 	%rd46247, %rd46246, %rd46244;
	add.s64 	%rd46248, %rd46247, %rd46245;
	shr.u64 	%rd46249, %rd46248, 32;
	add.s64 	%rd46250, %rd46249, %rd46243;
	mul.lo.s32 	%r6214, %r22, %r6213;
	mul.wide.u32 	%rd46251, %r6, %r6214;
	shr.u64 	%rd46252, %rd46251, 32;
	and.b64  	%rd46253, %rd46186, 4294967295;
	and.b64  	%rd46254, %rd46251, 4294967295;
	add.s64 	%rd46255, %rd46254, %rd46253;
	shr.u64 	%rd46256, %rd46255, 32;
	add.s64 	%rd46257, %rd46256, %rd46252;
	mul.wide.u32 	%rd46258, %r7, %r6214;
	shr.u64 	%rd46259, %rd46258, 32;
	and.b64  	%rd46260, %rd46194, 4294967295;
	and.b64  	%rd46261, %rd46258, 4294967295;
	add.s64 	%rd46262, %rd46257, %rd46260;
	add.s64 	%rd46263, %rd46262, %rd46261;
	shr.u64 	%rd46264, %rd46263, 32;
	add.s64 	%rd46265, %rd46264, %rd46259;
	mul.wide.u32 	%rd46266, %r8, %r6214;
	shr.u64 	%rd46267, %rd46266, 32;
	and.b64  	%rd46268, %rd46203, 4294967295;
	and.b64  	%rd46269, %rd46266, 4294967295;
	and.b64  	%rd46270, %rd46265, 4294967295;
	add.s64 	%rd46271, %rd46270, %rd46268;
	add.s64 	%rd46272, %rd46271, %rd46269;
	shr.u64 	%rd46273, %rd46272, 32;
	add.s64 	%rd46274, %rd46273, %rd46267;
	mul.wide.u32 	%rd46275, %r9, %r6214;
	shr.u64 	%rd46276, %rd46275, 32;
	and.b64  	%rd46277, %rd46212, 4294967295;
	and.b64  	%rd46278, %rd46275, 4294967295;
	and.b64  	%rd46279, %rd46274, 4294967295;
	add.s64 	%rd46280, %rd46279, %rd46277;
	add.s64 	%rd46281, %rd46280, %rd46278;
	shr.u64 	%rd46282, %rd46281, 32;
	add.s64 	%rd46283, %rd46282, %rd46276;
	mul.wide.u32 	%rd46284, %r10, %r6214;
	shr.u64 	%rd46285, %rd46284, 32;
	and.b64  	%rd46286, %rd46221, 4294967295;
	and.b64  	%rd46287, %rd46284, 4294967295;
	and.b64  	%rd46288, %rd46283, 4294967295;
	add.s64 	%rd46289, %rd46288, %rd46286;
	add.s64 	%rd46290, %rd46289, %rd46287;
	shr.u64 	%rd46291, %rd46290, 32;
	add.s64 	%rd46292, %rd46291, %rd46285;
	mul.wide.u32 	%rd46293, %r11, %r6214;
	shr.u64 	%rd46294, %rd46293, 32;
	and.b64  	%rd46295, %rd46230, 4294967295;
	and.b64  	%rd46296, %rd46293, 4294967295;
	and.b64  	%rd46297, %rd46292, 4294967295;
	add.s64 	%rd46298, %rd46297, %rd46295;
	add.s64 	%rd46299, %rd46298, %rd46296;
	shr.u64 	%rd46300, %rd46299, 32;
	add.s64 	%rd46301, %rd46300, %rd46294;
	mul.wide.u32 	%rd46302, %r12, %r6214;
	shr.u64 	%rd46303, %rd46302, 32;
	and.b64  	%rd46304, %rd46239, 4294967295;
	and.b64  	%rd46305, %rd46302, 4294967295;
	and.b64  	%rd46306, %rd46301, 4294967295;
	add.s64 	%rd46307, %rd46306, %rd46304;
	add.s64 	%rd46308, %rd46307, %rd46305;
	shr.u64 	%rd46309, %rd46308, 32;
	add.s64 	%rd46310, %rd46309, %rd46303;
	mul.wide.u32 	%rd46311, %r13, %r6214;
	shr.u64 	%rd46312, %rd46311, 32;
	and.b64  	%rd46313, %rd46248, 4294967295;
	and.b64  	%rd46314, %rd46311, 4294967295;
	and.b64  	%rd46315, %rd46310, 4294967295;
	add.s64 	%rd46316, %rd46315, %rd46313;
	add.s64 	%rd46317, %rd46316, %rd46314;
	shr.u64 	%rd46318, %rd46317, 32;
	add.s64 	%rd46319, %rd46318, %rd46312;
	add.s64 	%rd46320, %rd46250, %rd46319;
	mul.wide.u32 	%rd46321, %r7124, %r7378;
	shr.u64 	%rd46322, %rd46321, 32;
	and.b64  	%rd46323, %rd46263, 4294967295;
	and.b64  	%rd46324, %rd46321, 4294967295;
	add.s64 	%rd46325, %rd46324, %rd46323;
	cvt.u32.u64 	%r6215, %rd46325;
	shr.u64 	%rd46326, %rd46325, 32;
	add.s64 	%rd46327, %rd46326, %rd46322;
	mul.wide.u32 	%rd46328, %r7123, %r7378;
	shr.u64 	%rd46329, %rd46328, 32;
	and.b64  	%rd46330, %rd46272, 4294967295;
	and.b64  	%rd46331, %rd46328, 4294967295;
	add.s64 	%rd46332, %rd46327, %rd46330;
	add.s64 	%rd46333, %rd46332, %rd46331;
	shr.u64 	%rd46334, %rd46333, 32;
	add.s64 	%rd46335, %rd46334, %rd46329;
	mul.wide.u32 	%rd46336, %r7122, %r7378;
	shr.u64 	%rd46337, %rd46336, 32;
	and.b64  	%rd46338, %rd46281, 4294967295;
	and.b64  	%rd46339, %rd46336, 4294967295;
	and.b64  	%rd46340, %rd46335, 4294967295;
	add.s64 	%rd46341, %rd46340, %rd46338;
	add.s64 	%rd46342, %rd46341, %rd46339;
	shr.u64 	%rd46343, %rd46342, 32;
	add.s64 	%rd46344, %rd46343, %rd46337;
	mul.wide.u32 	%rd46345, %r7121, %r7378;
	shr.u64 	%rd46346, %rd46345, 32;
	and.b64  	%rd46347, %rd46290, 4294967295;
	and.b64  	%rd46348, %rd46345, 4294967295;
	and.b64  	%rd46349, %rd46344, 4294967295;
	add.s64 	%rd46350, %rd46349, %rd46347;
	add.s64 	%rd46351, %rd46350, %rd46348;
	shr.u64 	%rd46352, %rd46351, 32;
	add.s64 	%rd46353, %rd46352, %rd46346;
	mul.wide.u32 	%rd46354, %r7120, %r7378;
	shr.u64 	%rd46355, %rd46354, 32;
	and.b64  	%rd46356, %rd46299, 4294967295;
	and.b64  	%rd46357, %rd46354, 4294967295;
	and.b64  	%rd46358, %rd46353, 4294967295;
	add.s64 	%rd46359, %rd46358, %rd46356;
	add.s64 	%rd46360, %rd46359, %rd46357;
	shr.u64 	%rd46361, %rd46360, 32;
	add.s64 	%rd46362, %rd46361, %rd46355;
	mul.wide.u32 	%rd46363, %r7119, %r7378;
	shr.u64 	%rd46364, %rd46363, 32;
	and.b64  	%rd46365, %rd46308, 4294967295;
	and.b64  	%rd46366, %rd46363, 4294967295;
	and.b64  	%rd46367, %rd46362, 4294967295;
	add.s64 	%rd46368, %rd46367, %rd46365;
	add.s64 	%rd46369, %rd46368, %rd46366;
	shr.u64 	%rd46370, %rd46369, 32;
	add.s64 	%rd46371, %rd46370, %rd46364;
	mul.wide.u32 	%rd46372, %r7118, %r7378;
	shr.u64 	%rd46373, %rd46372, 32;
	and.b64  	%rd46374, %rd46317, 4294967295;
	and.b64  	%rd46375, %rd46372, 4294967295;
	and.b64  	%rd46376, %rd46371, 4294967295;
	add.s64 	%rd46377, %rd46376, %rd46374;
	add.s64 	%rd46378, %rd46377, %rd46375;
	shr.u64 	%rd46379, %rd46378, 32;
	add.s64 	%rd46380, %rd46379, %rd46373;
	mul.wide.u32 	%rd46381, %r7117, %r7378;
	{ .reg .b32 tmp; mov.b64 {tmp, %r6216}, %rd46381; }
	and.b64  	%rd46382, %rd46320, 4294967295;
	and.b64  	%rd46383, %rd46381, 4294967295;
	and.b64  	%rd46384, %rd46380, 4294967295;
	add.s64 	%rd46385, %rd46384, %rd46382;
	add.s64 	%rd46386, %rd46385, %rd46383;
	{ .reg .b32 tmp; mov.b64 {tmp, %r6217}, %rd46386; }
	add.s32 	%r6218, %r6217, %r6216;
	mul.lo.s32 	%r6219, %r22, %r6215;
	mul.wide.u32 	%rd46387, %r6, %r6219;
	shr.u64 	%rd46388, %rd46387, 32;
	and.b64  	%rd46389, %rd46325, 4294967295;
	and.b64  	%rd46390, %rd46387, 4294967295;
	add.s64 	%rd46391, %rd46390, %rd46389;
	shr.u64 	%rd46392, %rd46391, 32;
	add.s64 	%rd46393, %rd46392, %rd46388;
	mul.wide.u32 	%rd46394, %r7, %r6219;
	shr.u64 	%rd46395, %rd46394, 32;
	and.b64  	%rd46396, %rd46333, 4294967295;
	and.b64  	%rd46397, %rd46394, 4294967295;
	add.s64 	%rd46398, %rd46393, %rd46396;
	add.s64 	%rd46399, %rd46398, %rd46397;
	cvt.u32.u64 	%r2915, %rd46399;
	shr.u64 	%rd46400, %rd46399, 32;
	add.s64 	%rd46401, %rd46400, %rd46395;
	mul.wide.u32 	%rd46402, %r8, %r6219;
	shr.u64 	%rd46403, %rd46402, 32;
	and.b64  	%rd46404, %rd46342, 4294967295;
	and.b64  	%rd46405, %rd46402, 4294967295;
	and.b64  	%rd46406, %rd46401, 4294967295;
	add.s64 	%rd46407, %rd46406, %rd46404;
	add.s64 	%rd46408, %rd46407, %rd46405;
	cvt.u32.u64 	%r2916, %rd46408;
	shr.u64 	%rd46409, %rd46408, 32;
	add.s64 	%rd46410, %rd46409, %rd46403;
	mul.wide.u32 	%rd46411, %r9, %r6219;
	shr.u64 	%rd46412, %rd46411, 32;
	and.b64  	%rd46413, %rd46351, 4294967295;
	and.b64  	%rd46414, %rd46411, 4294967295;
	and.b64  	%rd46415, %rd46410, 4294967295;
	add.s64 	%rd46416, %rd46415, %rd46413;
	add.s64 	%rd46417, %rd46416, %rd46414;
	cvt.u32.u64 	%r2917, %rd46417;
	shr.u64 	%rd46418, %rd46417, 32;
	add.s64 	%rd46419, %rd46418, %rd46412;
	mul.wide.u32 	%rd46420, %r10, %r6219;
	shr.u64 	%rd46421, %rd46420, 32;
	and.b64  	%rd46422, %rd46360, 4294967295;
	and.b64  	%rd46423, %rd46420, 4294967295;
	and.b64  	%rd46424, %rd46419, 4294967295;
	add.s64 	%rd46425, %rd46424, %rd46422;
	add.s64 	%rd46426, %rd46425, %rd46423;
	cvt.u32.u64 	%r2918, %rd46426;
	shr.u64 	%rd46427, %rd46426, 32;
	add.s64 	%rd46428, %rd46427, %rd46421;
	mul.wide.u32 	%rd46429, %r11, %r6219;
	shr.u64 	%rd46430, %rd46429, 32;
	and.b64  	%rd46431, %rd46369, 4294967295;
	and.b64  	%rd46432, %rd46429, 4294967295;
	and.b64  	%rd46433, %rd46428, 4294967295;
	add.s64 	%rd46434, %rd46433, %rd46431;
	add.s64 	%rd46435, %rd46434, %rd46432;
	cvt.u32.u64 	%r2919, %rd46435;
	shr.u64 	%rd46436, %rd46435, 32;
	add.s64 	%rd46437, %rd46436, %rd46430;
	mul.wide.u32 	%rd46438, %r12, %r6219;
	shr.u64 	%rd46439, %rd46438, 32;
	and.b64  	%rd46440, %rd46378, 4294967295;
	and.b64  	%rd46441, %rd46438, 4294967295;
	and.b64  	%rd46442, %rd46437, 4294967295;
	add.s64 	%rd46443, %rd46442, %rd46440;
	add.s64 	%rd46444, %rd46443, %rd46441;
	cvt.u32.u64 	%r2920, %rd46444;
	shr.u64 	%rd46445, %rd46444, 32;
	add.s64 	%rd46446, %rd46445, %rd46439;
	mul.wide.u32 	%rd46447, %r13, %r6219;
	{ .reg .b32 tmp; mov.b64 {tmp, %r6220}, %rd46447; }
	and.b64  	%rd46448, %rd46386, 4294967295;
	and.b64  	%rd46449, %rd46447, 4294967295;
	and.b64  	%rd46450, %rd46446, 4294967295;
	add.s64 	%rd46451, %rd46450, %rd46448;
	add.s64 	%rd46452, %rd46451, %rd46449;
	cvt.u32.u64 	%r2921, %rd46452;
	{ .reg .b32 tmp; mov.b64 {tmp, %r6221}, %rd46452; }
	add.s32 	%r6222, %r6221, %r6220;
	add.s32 	%r7558, %r6218, %r6222;
	setp.lt.u32 	%p4481, %r7558, %r13;
	mov.b32 	%r7566, 1;
	mov.u32 	%r7559, %r2921;
	mov.u32 	%r7560, %r2920;
	mov.u32 	%r7561, %r2919;
	mov.u32 	%r7562, %r2918;
	mov.u32 	%r7563, %r2917;
	mov.u32 	%r7564, %r2916;
	mov.u32 	%r7565, %r2915;
	@%p4481 bra 	$L__BB0_1405;
	setp.gt.u32 	%p4482, %r7558, %r13;
	@%p4482 bra 	$L__BB0_1404;
	setp.gt.u32 	%p4483, %r12, %r2921;
	mov.u32 	%r7559, %r2921;
	mov.u32 	%r7560, %r2920;
	mov.u32 	%r7561, %r2919;
	mov.u32 	%r7562, %r2918;
	mov.u32 	%r7563, %r2917;
	mov.u32 	%r7564, %r2916;
	mov.u32 	%r7565, %r2915;
	@%p4483 bra 	$L__BB0_1405;
	setp.lt.u32 	%p4484, %r12, %r2921;
	@%p4484 bra 	$L__BB0_1404;
	setp.gt.u32 	%p4485, %r11, %r2920;
	mov.u32 	%r7559, %r2921;
	mov.u32 	%r7560, %r2920;
	mov.u32 	%r7561, %r2919;
	mov.u32 	%r7562, %r2918;
	mov.u32 	%r7563, %r2917;
	mov.u32 	%r7564, %r2916;
	mov.u32 	%r7565, %r2915;
	@%p4485 bra 	$L__BB0_1405;
	setp.lt.u32 	%p4486, %r11, %r2920;
	@%p4486 bra 	$L__BB0_1404;
	setp.gt.u32 	%p4487, %r10, %r2919;
	mov.u32 	%r7559, %r2921;
	mov.u32 	%r7560, %r2920;
	mov.u32 	%r7561, %r2919;
	mov.u32 	%r7562, %r2918;
	mov.u32 	%r7563, %r2917;
	mov.u32 	%r7564, %r2916;
	mov.u32 	%r7565, %r2915;
	@%p4487 bra 	$L__BB0_1405;
	setp.lt.u32 	%p4488, %r10, %r2919;
	@%p4488 bra 	$L__BB0_1404;
	setp.gt.u32 	%p4489, %r9, %r2918;
	mov.u32 	%r7559, %r2921;
	mov.u32 	%r7560, %r2920;
	mov.u32 	%r7561, %r2919;
	mov.u32 	%r7562, %r2918;
	mov.u32 	%r7563, %r2917;
	mov.u32 	%r7564, %r2916;
	mov.u32 	%r7565, %r2915;
	@%p4489 bra 	$L__BB0_1405;
	setp.lt.u32 	%p4490, %r9, %r2918;
	@%p4490 bra 	$L__BB0_1404;
	setp.gt.u32 	%p4491, %r8, %r2917;
	mov.u32 	%r7559, %r2921;
	mov.u32 	%r7560, %r2920;
	mov.u32 	%r7561, %r2919;
	mov.u32 	%r7562, %r2918;
	mov.u32 	%r7563, %r2917;
	mov.u32 	%r7564, %r2916;
	mov.u32 	%r7565, %r2915;
	@%p4491 bra 	$L__BB0_1405;
	setp.lt.u32 	%p4492, %r8, %r2917;
	@%p4492 bra 	$L__BB0_1404;
	setp.gt.u32 	%p4493, %r7, %r2916;
	mov.u32 	%r7559, %r2921;
	mov.u32 	%r7560, %r2920;
	mov.u32 	%r7561, %r2919;
	mov.u32 	%r7562, %r2918;
	mov.u32 	%r7563, %r2917;
	mov.u32 	%r7564, %r2916;
	mov.u32 	%r7565, %r2915;
	@%p4493 bra 	$L__BB0_1405;
	setp.ge.u32 	%p4494, %r7, %r2916;
	setp.gt.u32 	%p4495, %r6, %r2915;
	and.pred  	%p4496, %p4494, %p4495;
	mov.u32 	%r7559, %r2921;
	mov.u32 	%r7560, %r2920;
	mov.u32 	%r7561, %r2919;
	mov.u32 	%r7562, %r2918;
	mov.u32 	%r7563, %r2917;
	mov.u32 	%r7564, %r2916;
	mov.u32 	%r7565, %r2915;
	@%p4496 bra 	$L__BB0_1405;
$L__BB0_1404:
	sub.s32 	%r7565, %r2915, %r6;
	setp.lt.u32 	%p4497, %r2915, %r6;
	selp.u32 	%r6231, 1, 0, %p4497;
	add.s32 	%r6232, %r7, %r6231;
	sub.s32 	%r7564, %r2916, %r6232;
	setp.gt.u32 	%p4498, %r7, %r2916;
	setp.eq.s32 	%p4499, %r7, %r2916;
	and.pred  	%p4500, %p4499, %p4497;
	or.pred  	%p4501, %p4498, %p4500;
	selp.u32 	%r6233, 1, 0, %p4501;
	add.s32 	%r6234, %r8, %r6233;
	sub.s32 	%r7563, %r2917, %r6234;
	setp.gt.u32 	%p4502, %r8, %r2917;
	setp.eq.s32 	%p4503, %r8, %r2917;
	and.pred  	%p4504, %p4503, %p4501;
	or.pred  	%p4505, %p4502, %p4504;
	selp.u32 	%r6235, 1, 0, %p4505;
	add.s32 	%r6236, %r9, %r6235;
	sub.s32 	%r7562, %r2918, %r6236;
	setp.gt.u32 	%p4506, %r9, %r2918;
	setp.eq.s32 	%p4507, %r9, %r2918;
	and.pred  	%p4508, %p4507, %p4505;
	or.pred  	%p4509, %p4506, %p4508;
	selp.u32 	%r6237, 1, 0, %p4509;
	add.s32 	%r6238, %r10, %r6237;
	sub.s32 	%r7561, %r2919, %r6238;
	setp.gt.u32 	%p4510, %r10, %r2919;
	setp.eq.s32 	%p4511, %r10, %r2919;
	and.pred  	%p4512, %p4511, %p4509;
	or.pred  	%p4513, %p4510, %p4512;
	selp.u32 	%r6239, 1, 0, %p4513;
	add.s32 	%r6240, %r11, %r6239;
	sub.s32 	%r7560, %r2920, %r6240;
	setp.gt.u32 	%p4514, %r11, %r2920;
	setp.eq.s32 	%p4515, %r11, %r2920;
	and.pred  	%p4516, %p4515, %p4513;
	or.pred  	%p4517, %p4514, %p4516;
	selp.u32 	%r6241, 1, 0, %p4517;
	add.s32 	%r6242, %r12, %r6241;
	sub.s32 	%r7559, %r2921, %r6242;
	setp.gt.u32 	%p4518, %r12, %r2921;
	setp.eq.s32 	%p4519, %r12, %r2921;
	and.pred  	%p4520, %p4519, %p4517;
	or.pred  	%p4521, %p4518, %p4520;
	selp.u32 	%r6243, 1, 0, %p4521;
	add.s32 	%r6244, %r13, %r6243;
	sub.s32 	%r7558, %r7558, %r6244;
$L__BB0_1405:
	mul.wide.u32 	%rd46453, %r23, 4;
	add.s64 	%rd46454, %rd1, %rd46453;
	st.global.u32 	[%rd46454], %r7565;
	add.s32 	%r6245, %r23, 1;
	mul.wide.u32 	%rd46455, %r6245, 4;
	add.s64 	%rd46456, %rd1, %rd46455;
	st.global.u32 	[%rd46456], %r7564;
	add.s32 	%r6246, %r23, 2;
	mul.wide.u32 	%rd46457, %r6246, 4;
	add.s64 	%rd46458, %rd1, %rd46457;
	st.global.u32 	[%rd46458], %r7563;
	add.s32 	%r6247, %r23, 3;
	mul.wide.u32 	%rd46459, %r6247, 4;
	add.s64 	%rd46460, %rd1, %rd46459;
	st.global.u32 	[%rd46460], %r7562;
	add.s32 	%r6248, %r23, 4;
	mul.wide.u32 	%rd46461, %r6248, 4;
	add.s64 	%rd46462, %rd1, %rd46461;
	st.global.u32 	[%rd46462], %r7561;
	add.s32 	%r6249, %r23, 5;
	mul.wide.u32 	%rd46463, %r6249, 4;
	add.s64 	%rd46464, %rd1, %rd46463;
	st.global.u32 	[%rd46464], %r7560;
	add.s32 	%r6250, %r23, 6;
	mul.wide.u32 	%rd46465, %r6250, 4;
	add.s64 	%rd46466, %rd1, %rd46465;
	st.global.u32 	[%rd46466], %r7559;
	add.s32 	%r6251, %r23, 7;
	mul.wide.u32 	%rd46467, %r6251, 4;
	add.s64 	%rd46468, %rd1, %rd46467;
	st.global.u32 	[%rd46468], %r7558;
	add.s32 	%r6252, %r23, 8;
	mul.wide.u32 	%rd46469, %r6252, 4;
	add.s64 	%rd46470, %rd1, %rd46469;
	st.global.u32 	[%rd46470], %r7566;
$L__BB0_1406:
	ret;
$L__BB0_1407:
	shr.u32 	%r380, %r6449, 1;
	shf.l.wrap.b32 	%r381, %r6409, %r6449, 31;
	shf.l.wrap.b32 	%r382, %r6410, %r6409, 31;
	shf.l.wrap.b32 	%r383, %r6411, %r6410, 31;
	shf.l.wrap.b32 	%r384, %r6412, %r6411, 31;
	shf.l.wrap.b32 	%r385, %r6413, %r6412, 31;
	shf.l.wrap.b32 	%r386, %r6414, %r6413, 31;
	shf.l.wrap.b32 	%r6415, %r6415, %r6414, 31;
	and.b32  	%r3515, %r6415, 1;
	setp.eq.b32 	%p685, %r3515, 1;
	not.pred 	%p686, %p685;
	mov.u32 	%r6449, %r380;
	mov.u32 	%r6409, %r381;
	mov.u32 	%r6410, %r382;
	mov.u32 	%r6411, %r383;
	mov.u32 	%r6412, %r384;
	mov.u32 	%r6413, %r385;
	mov.u32 	%r6414, %r386;
	@%p686 bra 	$L__BB0_1407;
	bra.uni 	$L__BB0_194;
$L__BB0_1408:
	shr.u32 	%r502, %r6521, 1;
	shf.l.wrap.b32 	%r503, %r6471, %r6521, 31;
	shf.l.wrap.b32 	%r504, %r6470, %r6471, 31;
	shf.l.wrap.b32 	%r505, %r6469, %r6470, 31;
	shf.l.wrap.b32 	%r506, %r6468, %r6469, 31;
	shf.l.wrap.b32 	%r507, %r6467, %r6468, 31;
	shf.l.wrap.b32 	%r508, %r6466, %r6467, 31;
	shf.l.wrap.b32 	%r6465, %r6465, %r6466, 31;
	and.b32  	%r3616, %r6465, 1;
	setp.eq.b32 	%p857, %r3616, 1;
	not.pred 	%p858, %p857;
	mov.u32 	%r6466, %r508;
	mov.u32 	%r6467, %r507;
	mov.u32 	%r6468, %r506;
	mov.u32 	%r6469, %r505;
	mov.u32 	%r6470, %r504;
	mov.u32 	%r6471, %r503;
	mov.u32 	%r6521, %r502;
	@%p858 bra 	$L__BB0_1408;
	bra.uni 	$L__BB0_250;

}


// ===== COMPILED SASS (sm_100) =====

	.target	sm_100

	.elftype	@"ET_EXEC"


//--------------------- .note.nv.tkinfo           --------------------------
	.section	.note.nv.tkinfo,"",@"SHT_NOTE"
	.sectionflags	@"SHF_NOTE_NV_TKINFO"
	.tkinfo
        /*0018*/ 	.word	0x00000002
        /*0030*/ 	.string	""
        /*0030*/ 	.string	"ptxas"
        /*0030*/ 	.string	"Cuda compilation tools, release 13.0, V13.0.88"
        /*0030*/ 	.string	"Build cuda_13.0.r13.0/compiler.36424714_0"
        /*0030*/ 	.string	"-arch sm_100 -m 64 "



//--------------------- .note.nv.cuinfo           --------------------------
	.section	.note.nv.cuinfo,"",@"SHT_NOTE"
	.sectionflags	@"SHF_NOTE_NV_CUINFO"
        /*0018*/ 	.short	0x0002
        /*001a*/ 	.short	0x0064
        /*001c*/ 	.short	0x0082
	.zero		2


//--------------------- .nv.info                  --------------------------
	.section	.nv.info,"",@"SHT_CUDA_INFO"
	.align	4


	//----- nvinfo : EIATTR_REGCOUNT
	.align		4
        /*0000*/ 	.byte	0x04, 0x2f
        /*0002*/ 	.short	(.L_1 - .L_0)
	.align		4
.L_0:
        /*0004*/ 	.word	index@(_Z13ecm_stage1_v3Pj)
        /*0008*/ 	.word	0x000000a8


	//----- nvinfo : EIATTR_FRAME_SIZE
	.align		4
.L_1:
        /*000c*/ 	.byte	0x04, 0x11
        /*000e*/ 	.short	(.L_3 - .L_2)
	.align		4
.L_2:
        /*0010*/ 	.word	index@(_Z13ecm_stage1_v3Pj)
        /*0014*/ 	.word	0x00000040


	//----- nvinfo : EIATTR_MIN_STACK_SIZE
	.align		4
.L_3:
        /*0018*/ 	.byte	0x04, 0x12
        /*001a*/ 	.short	(.L_5 - .L_4)
	.align		4
.L_4:
        /*001c*/ 	.word	index@(_Z13ecm_stage1_v3Pj)
        /*0020*/ 	.word	0x00000040
.L_5:


//--------------------- .nv.compat                --------------------------
	.section	.nv.compat,"",@"SHT_CUDA_COMPAT_INFO"
	.align	4
        /*0000*/ 	.byte	0x02, 0x09, 0x00, 0x00, 0x02, 0x02, 0x01, 0x00, 0x02, 0x05, 0x05, 0x00, 0x03, 0x07, 0x01, 0x01
        /*0010*/ 	.byte	0x02, 0x03, 0x00, 0x00, 0x02, 0x06, 0x01, 0x00, 0x04, 0x0b, 0x08, 0x00, 0x09, 0x00, 0x00, 0x00
        /*0020*/ 	.byte	0x00, 0x00, 0x00, 0x00


//--------------------- .nv.info._Z13ecm_stage1_v3Pj --------------------------
	.section	.nv.info._Z13ecm_stage1_v3Pj,"",@"SHT_CUDA_INFO"
	.sectionflags	@""
	.align	4


	//----- nvinfo : EIATTR_CUDA_API_VERSION
	.align		4
        /*0000*/ 	.byte	0x04, 0x37
        /*0002*/ 	.short	(.L_7 - .L_6)
.L_6:
        /*0004*/ 	.word	0x00000082


	//----- nvinfo : EIATTR_KPARAM_INFO
	.align		4
.L_7:
        /*0008*/ 	.byte	0x04, 0x17
        /*000a*/ 	.short	(.L_9 - .L_8)
.L_8:
        /*000c*/ 	.word	0x00000000
        /*0010*/ 	.short	0x0000
        /*0012*/ 	.short	0x0000
        /*0014*/ 	.byte	0x00, 0xf5, 0x21, 0x00


	//----- nvinfo : EIATTR_SPARSE_MMA_MASK
	.align		4
.L_9:
        /*0018*/ 	.byte	0x03, 0x50
        /*001a*/ 	.short	0x0000


	//----- nvinfo : EIATTR_MAXREG_COUNT
	.align		4
        /*001c*/ 	.byte	0x03, 0x1b
        /*001e*/ 	.short	0x00ff


	//----- nvinfo : EIATTR_MERCURY_ISA_VERSION
	.align		4
        /*0020*/ 	.byte	0x03, 0x5f
        /*0022*/ 	.short	0x0101


	//----- nvinfo : EIATTR_VRC_CTA_INIT_COUNT
	.align		4
        /*0024*/ 	.byte	0x02, 0x4a
	.zero		1
	.zero		1


	//----- nvinfo : EIATTR_EXIT_INSTR_OFFSETS
	.align		4
        /*0028*/ 	.byte	0x04, 0x1c
        /*002a*/ 	.short	(.L_11 - .L_10)


	//   ....[0]....
.L_10:
        /*002c*/ 	.word	0x000000a0


	//   ....[1]....
        /*0030*/ 	.word	0x000536e0


	//   ....[2]....
        /*0034*/ 	.word	0x00053dd0


	//   ....[3]....
        /*0038*/ 	.word	0x00072e70


	//   ....[4]....
        /*003c*/ 	.word	0x0007b010


	//----- nvinfo : EIATTR_CRS_STACK_SIZE
	.align		4
.L_11:
        /*0040*/ 	.byte	0x04, 0x1e
        /*0042*/ 	.short	(.L_13 - .L_12)
.L_12:
        /*0044*/ 	.word	0x00000000


	//----- nvinfo : EIATTR_CBANK_PARAM_SIZE
	.align		4
.L_13:
        /*0048*/ 	.byte	0x03, 0x19
        /*004a*/ 	.short	0x0008


	//----- nvinfo : EIATTR_PARAM_CBANK
	.align		4
        /*004c*/ 	.byte	0x04, 0x0a
        /*004e*/ 	.short	(.L_15 - .L_14)
	.align		4
.L_14:
        /*0050*/ 	.word	index@(.nv.constant0._Z13ecm_stage1_v3Pj)
        /*0054*/ 	.short	0x0380
        /*0056*/ 	.short	0x0008


	//----- nvinfo : EIATTR_SW_WAR
	.align		4
.L_15:
        /*0058*/ 	.byte	0x04, 0x36
        /*005a*/ 	.short	(.L_17 - .L_16)
.L_16:
        /*005c*/ 	.word	0x00000008
.L_17:


//--------------------- .nv.callgraph             --------------------------
	.section	.nv.callgraph,"",@"SHT_CUDA_CALLGRAPH"
	.align	4
	.sectionentsize	8
	.align		4
        /*0000*/ 	.word	0x00000000
	.align		4
        /*0004*/ 	.word	0xffffffff
	.align		4
        /*0008*/ 	.word	0x00000000
	.align		4
        /*000c*/ 	.word	0xfffffffe
	.align		4
        /*0010*/ 	.word	0x00000000
	.align		4
        /*0014*/ 	.word	0xfffffffd
	.align		4
        /*0018*/ 	.word	0x00000000
	.align		4
        /*001c*/ 	.word	0xfffffffc


//--------------------- .text._Z13ecm_stage1_v3Pj --------------------------
	.section	.text._Z13ecm_stage1_v3Pj,"ax",@progbits
	.align	128
        .global         _Z13ecm_stage1_v3Pj
        .type           _Z13ecm_stage1_v3Pj,@function
        .size           _Z13ecm_stage1_v3Pj,(.L_x_413 - _Z13ecm_stage1_v3Pj)
        .other          _Z13ecm_stage1_v3Pj,@"STO_CUDA_ENTRY STV_DEFAULT"
_Z13ecm_stage1_v3Pj:
.text._Z13ecm_stage1_v3Pj:
[----:B------:R-:W0:Y:S08]  /*0000*/  LDC R1, c[0x0][0x37c] ;  /* 0x0000df00ff017b82 */ /* 0x000e300000000800 */
[----:B------:R-:W1:Y:S01]  /*0010*/  LDC.64 R18, c[0x0][0x380] ;  /* 0x0000e000ff127b82 */ /* 0x000e620000000a00 */
[----:B------:R-:W1:Y:S01]  /*0020*/  LDCU.64 UR14, c[0x0][0x358] ;  /* 0x00006b00ff0e77ac */ /* 0x000e620008000a00 */
[----:B0-----:R-:W-:Y:S01]  /*0030*/  VIADD R1, R1, 0xffffffc0 ;  /* 0xffffffc001017836 */ /* 0x001fe20000000000 */
[----:B-1----:R-:W2:Y:S05]  /*0040*/  LDG.E R0, desc[UR14][R18.64+0x14] ;  /* 0x0000140e12007981 */ /* 0x002eaa000c1e1900 */
[----:B------:R-:W0:Y:S01]  /*0050*/  S2UR UR4, SR_CTAID.X ;  /* 0x00000000000479c3 */ /* 0x000e220000002500 */
[----:B------:R-:W0:Y:S07]  /*0060*/  S2R R2, SR_TID.X ;  /* 0x0000000000027919 */ /* 0x000e2e0000002100 */
[----:B------:R-:W0:Y:S02]  /*0070*/  LDC R9, c[0x0][0x360] ;  /* 0x0000d800ff097b82 */ /* 0x000e240000000800 */
[----:B0-----:R-:W-:-:S05]  /*0080*/  IMAD R9, R9, UR4, R2 ;  /* 0x0000000409097c24 */ /* 0x001fca000f8e0202 */
[----:B--2---:R-:W-:-:S13]  /*0090*/  ISETP.GE.U32.AND P0, PT, R9, R0, PT ;  /* 0x000000000900720c */ /* 0x004fda0003f06070 */
[----:B------:R-:W-:Y:S05]  /*00a0*/  @P0 EXIT ;  /* 0x000000000000094d */ /* 0x000fea0003800000 */
[----:B------:R-:W2:Y:S04]  /*00b0*/  LDG.E R8, desc[UR14][R18.64+0x28] ;  /* 0x0000280e12087981 */ /* 0x000ea8000c1e1900 */
[----:B------:R-:W3:Y:S04]  /*00c0*/  LDG.E R25, desc[UR14][R18.64+0x24] ;  /* 0x0000240e12197981 */ /* 0x000ee8000c1e1900 */
[----:B------:R-:W4:Y:S04]  /*00d0*/  LDG.E R12, desc[UR14][R18.64+0x48] ;  /* 0x0000480e120c7981 */ /* 0x000f28000c1e1900 */
        /* <DEDUP_REMOVED lines=12> */
[----:B------:R0:W5:Y:S04]  /*01a0*/  LDG.E R6, desc[UR14][R18.64+0x30] ;  /* 0x0000300e12067981 */ /* 0x000168000c1e1900 */
[----:B------:R0:W5:Y:S04]  /*01b0*/  LDG.E R7, desc[UR14][R18.64+0x34] ;  /* 0x0000340e12077981 */ /* 0x000168000c1e1900 */
[----:B------:R0:W5:Y:S04]  /*01c0*/  LDG.E R4, desc[UR14][R18.64+0x38] ;  /* 0x0000380e12047981 */ /* 0x000168000c1e1900 */
[----:B------:R0:W5:Y:S04]  /*01d0*/  LDG.E R5, desc[UR14][R18.64+0x3c] ;  /* 0x00003c0e12057981 */ /* 0x000168000c1e1900 */
[----:B------:R0:W5:Y:S04]  /*01e0*/  LDG.E R2, desc[UR14][R18.64+0x40] ;  /* 0x0000400e12027981 */ /* 0x000168000c1e1900 */
[----:B------:R0:W5:Y:S01]  /*01f0*/  LDG.E R3, desc[UR14][R18.64+0x44] ;  /* 0x0000440e12037981 */ /* 0x000162000c1e1900 */
[----:B--2---:R-:W-:-:S02]  /*0200*/  ISETP.NE.AND P0, PT, R8, RZ, PT ;  /* 0x000000ff0800720c */ /* 0x004fc40003f05270 */
[----:B---3--:R-:W-:Y:S02]  /*0210*/  R2UR UR13, R25 ;  /* 0x00000000190d72ca */ /* 0x008fe400000e0000 */
[----:B----4-:R-:W-:Y:S02]  /*0220*/  R2UR UR18, R12 ;  /* 0x000000000c1272ca */ /* 0x010fe400000e0000 */
[----:B------:R-:W-:Y:S02]  /*0230*/  R2UR UR19, R13 ;  /* 0x000000000d1372ca */ /* 0x000fe400000e0000 */
[----:B------:R-:W-:Y:S02]  /*0240*/  R2UR UR20, R14 ;  /* 0x000000000e1472ca */ /* 0x000fe400000e0000 */
[----:B------:R-:W-:Y:S02]  /*0250*/  R2UR UR21, R15 ;  /* 0x000000000f1572ca */ /* 0x000fe400000e0000 */
[----:B------:R-:W-:-:S02]  /*0260*/  R2UR UR22, R16 ;  /* 0x00000000101672ca */ /* 0x000fc400000e0000 */
[----:B------:R-:W-:Y:S02]  /*0270*/  R2UR UR23, R17 ;  /* 0x00000000111772ca */ /* 0x000fe400000e0000 */
[----:B------:R-:W-:Y:S02]  /*0280*/  R2UR UR24, R20 ;  /* 0x00000000141872ca */ /* 0x000fe400000e0000 */
[----:B------:R-:W-:Y:S02]  /*0290*/  R2UR UR25, R21 ;  /* 0x00000000151972ca */ /* 0x000fe400000e0000 */
[----:B------:R-:W-:Y:S02]  /*02a0*/  R2UR UR26, R22 ;  /* 0x00000000161a72ca */ /* 0x000fe400000e0000 */
[----:B------:R-:W-:Y:S02]  /*02b0*/  R2UR UR27, R23 ;  /* 0x00000000171b72ca */ /* 0x000fe400000e0000 */
[----:B------:R-:W-:Y:S01]  /*02c0*/  R2UR UR28, R24 ;  /* 0x00000000181c72ca */ /* 0x000fe200000e0000 */
[----:B------:R-:W-:-:S02]  /*02d0*/  IMAD.IADD R11, R8, 0x1, R11 ;  /* 0x00000001080b7824 */ /* 0x000fc400078e020b */
[----:B------:R-:W-:Y:S01]  /*02e0*/  IMAD R12, R9, 0xc, R10 ;  /* 0x0000000c090c7824 */ /* 0x000fe200078e020a */
[----:B0-----:R-:W-:Y:S11]  /*02f0*/  @P0 BRA `(.L_x_0) ;  /* 0x0000053000fc0947 */ /* 0x001ff60003800000 */
        /* <DEDUP_REMOVED lines=9> */
[----:B------:R0:W4:Y:S01]  /*0390*/  LDG.E R17, desc[UR14][R18.64+0x6c] ;  /* 0x00006c0e12117981 */ /* 0x000122000c1e1900 */
[----:B-----5:R-:W-:-:S02]  /*03a0*/  ISETP.GT.U32.AND P1, PT, R6, 0x4, PT ;  /* 0x000000040600780c */ /* 0x020fc40003f24070 */
[----:B------:R-:W-:Y:S02]  /*03b0*/  IADD3 R15, PT, PT, -R6, 0x4, RZ ;  /* 0x00000004060f7810 */ /* 0x000fe40007ffe1ff */
[C---:B------:R-:W-:Y:S02]  /*03c0*/  ISETP.NE.OR P2, PT, R7.reuse, RZ, P1 ;  /* 0x000000ff0700720c */ /* 0x040fe40000f45670 */
[----:B------:R-:W-:Y:S02]  /*03d0*/  IADD3 R20, PT, PT, -R7, -0x1, RZ ;  /* 0xffffffff07147810 */ /* 0x000fe40007ffe1ff */
[----:B------:R-:W-:-:S05]  /*03e0*/  ISETP.GE.U32.AND P0, PT, R15, R6, PT ;  /* 0x000000060f00720c */ /* 0x000fca0003f06070 */
[----:B------:R-:W-:Y:S01]  /*03f0*/  @!P1 IMAD.MOV R20, RZ, RZ, -R7 ;  /* 0x000000ffff149224 */ /* 0x000fe200078e0a07 */
[C---:B------:R-:W-:Y:S02]  /*0400*/  ISETP.NE.OR P1, PT, R4.reuse, RZ, P2 ;  /* 0x000000ff0400720c */ /* 0x040fe40001725670 */
[----:B------:R-:W-:Y:S02]  /*0410*/  IADD3 R15, PT, PT, -R4, -0x1, RZ ;  /* 0xffffffff040f7810 */ /* 0x000fe40007ffe1ff */
[CC--:B------:R-:W-:Y:S01]  /*0420*/  ISETP.EQ.AND P0, PT, R20.reuse, R7.reuse, !P0 ;  /* 0x000000071400720c */ /* 0x0c0fe20004702270 */
[----:B------:R-:W-:Y:S01]  /*0430*/  @!P2 IMAD.MOV R15, RZ, RZ, -R4 ;  /* 0x000000ffff0fa224 */ /* 0x000fe200078e0a04 */
[C---:B------:R-:W-:Y:S02]  /*0440*/  ISETP.NE.OR P2, PT, R5.reuse, RZ, P1 ;  /* 0x000000ff0500720c */ /* 0x040fe40000f45670 */
[----:B------:R-:W-:Y:S02]  /*0450*/  ISETP.LT.U32.OR P0, PT, R20, R7, P0 ;  /* 0x000000071400720c */ /* 0x000fe40000701470 */
[----:B0-----:R-:W-:-:S02]  /*0460*/  IADD3 R18, PT, PT, -R5, -0x1, RZ ;  /* 0xffffffff05127810 */ /* 0x001fc40007ffe1ff */
[CC--:B------:R-:W-:Y:S01]  /*0470*/  ISETP.EQ.AND P0, PT, R15.reuse, R4.reuse, P0 ;  /* 0x000000040f00720c */ /* 0x0c0fe20000702270 */
[----:B------:R-:W-:Y:S01]  /*0480*/  @!P1 IMAD.MOV R18, RZ, RZ, -R5 ;  /* 0x000000ffff129224 */ /* 0x000fe200078e0a05 */
[C---:B------:R-:W-:Y:S02]  /*0490*/  ISETP.NE.OR P3, PT, R2.reuse, RZ, P2 ;  /* 0x000000ff0200720c */ /* 0x040fe40001765670 */
[----:B------:R-:W-:Y:S02]  /*04a0*/  ISETP.LT.U32.OR P0, PT, R15, R4, P0 ;  /* 0x000000040f00720c */ /* 0x000fe40000701470 */
[----:B------:R-:W-:Y:S02]  /*04b0*/  IADD3 R15, PT, PT, -R2, -0x1, RZ ;  /* 0xffffffff020f7810 */ /* 0x000fe40007ffe1ff */
[----:B------:R-:W-:Y:S01]  /*04c0*/  ISETP.EQ.AND P0, PT, R18, R5, P0 ;  /* 0x000000051200720c */ /* 0x000fe20000702270 */
[----:B------:R-:W-:-:S03]  /*04d0*/  @!P2 IMAD.MOV R15, RZ, RZ, -R2 ;  /* 0x000000ffff0fa224 */ /* 0x000fc600078e0a02 */
[----:B------:R-:W-:Y:S01]  /*04e0*/  ISETP.LT.U32.OR P0, PT, R18, R5, P0 ;  /* 0x000000051200720c */ /* 0x000fe20000701470 */
[----:B------:R-:W-:Y:S01]  /*04f0*/  UIADD3 UR4, UPT, UPT, -UR18, -0x1, URZ ;  /* 0xffffffff12047890 */ /* 0x000fe2000fffe1ff */
[----:B------:R-:W-:Y:S02]  /*0500*/  IADD3 R18, PT, PT, -R3, -0x1, RZ ;  /* 0xffffffff03127810 */ /* 0x000fe40007ffe1ff */
[-C--:B------:R-:W-:Y:S01]  /*0510*/  ISETP.EQ.AND P1, PT, R15, R2.reuse, P0 ;  /* 0x000000020f00720c */ /* 0x080fe20000722270 */
[----:B------:R-:W-:Y:S01]  /*0520*/  @!P3 IMAD.MOV R18, RZ, RZ, -R3 ;  /* 0x000000ffff12b224 */ /* 0x000fe200078e0a03 */
[----:B------:R-:W-:Y:S02]  /*0530*/  ISETP.NE.OR P0, PT, R3, RZ, P3 ;  /* 0x000000ff0300720c */ /* 0x000fe40001f05670 */
[----:B------:R-:W-:Y:S01]  /*0540*/  ISETP.LT.U32.OR P1, PT, R15, R2, P1 ;  /* 0x000000020f00720c */ /* 0x000fe20000f21470 */
[----:B------:R-:W-:-:S03]  /*0550*/  IMAD.U32 R27, RZ, RZ, UR4 ;  /* 0x00000004ff1b7e24 */ /* 0x000fc6000f8e00ff */
[----:B------:R-:W-:-:S04]  /*0560*/  ISETP.EQ.AND P1, PT, R18, R3, P1 ;  /* 0x000000031200720c */ /* 0x000fc80000f22270 */
[----:B------:R-:W-:-:S03]  /*0570*/  ISETP.LT.U32.OR P1, PT, R18, R3, P1 ;  /* 0x000000031200720c */ /* 0x000fc60000f21470 */
[----:B------:R-:W-:-:S05]  /*0580*/  @!P0 IMAD R27, RZ, RZ, -UR18 ;  /* 0x80000012ff1b8e24 */ /* 0x000fca000f8e02ff */
[----:B------:R-:W-:-:S04]  /*0590*/  ISETP.EQ.AND P1, PT, R27, UR18, P1 ;  /* 0x000000121b007c0c */ /* 0x000fc80008f22270 */
[----:B------:R-:W-:Y:S01]  /*05a0*/  ISETP.LT.U32.OR P1, PT, R27, UR18, P1 ;  /* 0x000000121b007c0c */ /* 0x000fe20008f21470 */
[----:B--2---:R-:W-:-:S05]  /*05b0*/  IMAD.SHL.U32 R28, R14, 0x4, RZ ;  /* 0x000000040e1c7824 */ /* 0x004fca00078e00ff */
[----:B------:R-:W-:Y:S01]  /*05c0*/  R2UR UR4, R28 ;  /* 0x000000001c0472ca */ /* 0x000fe200000e0000 */
[----:B---3--:R-:W-:Y:S01]  /*05d0*/  IMAD.WIDE.U32 R20, R13, 0x5, RZ ;  /* 0x000000050d147825 */ /* 0x008fe200078e00ff */
[----:B----4-:R-:W-:-:S03]  /*05e0*/  R2UR UR29, R23 ;  /* 0x00000000171d72ca */ /* 0x010fc600000e0000 */
[----:B------:R-:W-:-:S04]  /*05f0*/  IMAD.WIDE.U32 R18, R14, 0x5, RZ ;  /* 0x000000050e127825 */ /* 0x000fc800078e00ff */
[----:B------:R-:W-:Y:S01]  /*0600*/  IMAD.IADD R15, R9, 0x1, R22 ;  /* 0x00000001090f7824 */ /* 0x000fe200078e0216 */
[----:B------:R-:W-:Y:S01]  /*0610*/  IADD3 R37, P2, PT, R19, R20, RZ ;  /* 0x0000001413257210 */ /* 0x000fe20007f5e0ff */
[----:B------:R-:W-:Y:S02]  /*0620*/  IMAD R20, R18, UR28, RZ ;  /* 0x0000001c12147c24 */ /* 0x000fe4000f8e02ff */
[----:B------:R-:W-:Y:S01]  /*0630*/  UIMAD UR12, UR28, UR4, URZ ;  /* 0x000000041c0c72a4 */ /* 0x000fe2000f8e02ff */
[----:B------:R-:W-:Y:S01]  /*0640*/  LOP3.LUT R40, R15, R40, RZ, 0x3c, !PT ;  /* 0x000000280f287212 */ /* 0x000fe200078e3cff */
[----:B------:R-:W-:-:S04]  /*0650*/  IMAD.WIDE.U32 R22, R16, 0x5, RZ ;  /* 0x0000000510167825 */ /* 0x000fc800078e00ff */
[----:B------:R-:W-:Y:S01]  /*0660*/  IMAD.X R15, RZ, RZ, RZ, P2 ;  /* 0x000000ffff0f7224 */ /* 0x000fe200010e06ff */
[----:B------:R-:W-:Y:S01]  /*0670*/  R2UR UR33, R26 ;  /* 0x000000001a2172ca */ /* 0x000fe200000e0000 */
[----:B------:R-:W-:Y:S01]  /*0680*/  IMAD.WIDE.U32 R26, R6, R20, RZ ;  /* 0x00000014061a7225 */ /* 0x000fe200078e00ff */
[----:B------:R-:W-:-:S03]  /*0690*/  R2UR UR31, R24 ;  /* 0x00000000181f72ca */ /* 0x000fc600000e0000 */
[----:B------:R-:W-:Y:S01]  /*06a0*/  IMAD.WIDE.U32 R30, R14, 0x3, RZ ;  /* 0x000000030e1e7825 */ /* 0x000fe200078e00ff */
[----:B------:R-:W-:-:S03]  /*06b0*/  IADD3 R36, P2, P3, R22, R15, R21 ;  /* 0x0000000f16247210 */ /* 0x000fc60007b5e015 */
[----:B------:R-:W-:Y:S02]  /*06c0*/  IMAD.U32 R24, RZ, RZ, UR29 ;  /* 0x0000001dff187e24 */ /* 0x000fe4000f8e00ff */
[----:B------:R-:W-:Y:S01]  /*06d0*/  IMAD.WIDE.U32 R32, R13, 0x3, RZ ;  /* 0x000000030d207825 */ /* 0x000fe200078e00ff */
[----:B------:R-:W-:-:S03]  /*06e0*/  R2UR UR32, R25 ;  /* 0x00000000192072ca */ /* 0x000fc600000e0000 */
[----:B------:R-:W-:Y:S01]  /*06f0*/  IMAD.WIDE.U32 R28, R6, UR12, RZ ;  /* 0x0000000c061c7c25 */ /* 0x000fe2000f8e00ff */
[----:B------:R-:W-:Y:S02]  /*0700*/  IADD3 RZ, P5, PT, R18, R26, RZ ;  /* 0x0000001a12ff7210 */ /* 0x000fe40007fbe0ff */
[----:B------:R-:W-:Y:S01]  /*0710*/  R2UR UR30, R17 ;  /* 0x00000000111e72ca */ /* 0x000fe200000e0000 */
[----:B------:R-:W-:Y:S01]  /*0720*/  IMAD.WIDE.U32 R24, R24, 0x5, RZ ;  /* 0x0000000518187825 */ /* 0x000fe200078e00ff */
[----:B------:R-:W-:Y:S02]  /*0730*/  IADD3.X R17, PT, PT, RZ, RZ, RZ, P2, P3 ;  /* 0x000000ffff117210 */ /* 0x000fe400017e64ff */
[----:B------:R-:W-:Y:S01]  /*0740*/  IADD3 R21, P6, PT, R31, R32, RZ ;  /* 0x000000201f157210 */ /* 0x000fe20007fde0ff */
[----:B------:R-:W-:Y:S01]  /*0750*/  IMAD R15, R30, UR28, RZ ;  /* 0x0000001c1e0f7c24 */ /* 0x000fe2000f8e02ff */
[----:B------:R-:W-:Y:S01]  /*0760*/  LOP3.LUT R22, R28, 0xfffffffc, RZ, 0xc0, !PT ;  /* 0xfffffffc1c167812 */ /* 0x000fe200078ec0ff */
[----:B------:R-:W-:Y:S01]  /*0770*/  IMAD.X R43, RZ, RZ, RZ, P5 ;  /* 0x000000ffff2b7224 */ /* 0x000fe200028e06ff */
[----:B------:R-:W-:Y:S01]  /*0780*/  IADD3 R46, P2, P3, R24, R17, R23 ;  /* 0x00000011182e7210 */ /* 0x000fe20007b5e017 */
[----:B------:R-:W-:Y:S01]  /*0790*/  IMAD.WIDE.U32 R34, R6, R15, RZ ;  /* 0x0000000f06227225 */ /* 0x000fe200078e00ff */
[----:B------:R-:W-:-:S03]  /*07a0*/  IADD3 RZ, P5, PT, R22, UR4, RZ ;  /* 0x0000000416ff7c10 */ /* 0x000fc6000ffbe0ff */
[----:B------:R-:W-:-:S04]  /*07b0*/  IMAD.WIDE.U32 R18, R16, 0x3, RZ ;  /* 0x0000000310127825 */ /* 0x000fc800078e00ff */
[----:B------:R-:W-:Y:S01]  /*07c0*/  IMAD.X R17, RZ, RZ, RZ, P6 ;  /* 0x000000ffff117224 */ /* 0x000fe200030e06ff */
[----:B------:R-:W-:Y:S01]  /*07d0*/  IADD3 RZ, P4, PT, R30, R34, RZ ;  /* 0x000000221eff7210 */ /* 0x000fe20007f9e0ff */
[----:B------:R-:W-:Y:S01]  /*07e0*/  IMAD.X R28, RZ, RZ, RZ, P5 ;  /* 0x000000ffff1c7224 */ /* 0x000fe200028e06ff */
[----:B------:R-:W-:Y:S01]  /*07f0*/  IADD3.X R49, PT, PT, RZ, RZ, RZ, P2, P3 ;  /* 0x000000ffff317210 */ /* 0x000fe200017e64ff */
[----:B------:R-:W-:Y:S01]  /*0800*/  IMAD.U32 R22, RZ, RZ, UR29 ;  /* 0x0000001dff167e24 */ /* 0x000fe2000f8e00ff */
[----:B------:R-:W-:Y:S02]  /*0810*/  IADD3 R30, P2, P3, R18, R17, R33 ;  /* 0x00000011121e7210 */ /* 0x000fe40007b5e021 */
[----:B------:R-:W-:Y:S01]  /*0820*/  IADD3 R43, P5, P6, R37, R43, R27 ;  /* 0x0000002b252b7210 */ /* 0x000fe20007ebe01b */
[----:B------:R-:W-:Y:S01]  /*0830*/  IMAD.WIDE.U32 R26, R7, UR12, RZ ;  /* 0x0000000c071a7c25 */ /* 0x000fe2000f8e00ff */
[----:B------:R-:W-:Y:S01]  /*0840*/  SHF.L.W.U32.HI R17, R14, 0x2, R13 ;  /* 0x000000020e117819 */ /* 0x000fe20000010e0d */
[----:B------:R-:W-:Y:S01]  /*0850*/  UIMAD.WIDE.U32 UR16, UR18, UR12, URZ ;  /* 0x0000000c121072a5 */ /* 0x000fe2000f8e00ff */
[----:B------:R-:W-:Y:S01]  /*0860*/  IADD3.X R41, PT, PT, RZ, RZ, RZ, P2, P3 ;  /* 0x000000ffff297210 */ /* 0x000fe200017e64ff */
[----:B------:R-:W-:Y:S01]  /*0870*/  IMAD.WIDE.U32 R22, R22, 0x3, RZ ;  /* 0x0000000316167825 */ /* 0x000fe200078e00ff */
[----:B------:R-:W-:-:S02]  /*0880*/  IADD3 R17, P2, P3, R17, R28, R29 ;  /* 0x0000001c11117210 */ /* 0x000fc40007b5e01d */
[----:B------:R-:W-:Y:S01]  /*0890*/  LOP3.LUT R18, R26, 0xfffffffc, RZ, 0xc0, !PT ;  /* 0xfffffffc1a127812 */ /* 0x000fe200078ec0ff */
[----:B------:R-:W-:Y:S01]  /*08a0*/  IMAD.X R39, RZ, RZ, RZ, P4 ;  /* 0x000000ffff277224 */ /* 0x000fe200020e06ff */
[----:B------:R-:W-:Y:S01]  /*08b0*/  IADD3.X R24, PT, PT, RZ, RZ, RZ, P2, P3 ;  /* 0x000000ffff187210 */ /* 0x000fe200017e64ff */
[----:B------:R-:W-:Y:S01]  /*08c0*/  IMAD.U32 R28, RZ, RZ, UR16 ;  /* 0x00000010ff1c7e24 */ /* 0x000fe2000f8e00ff */
[----:B------:R-:W-:Y:S02]  /*08d0*/  IADD3.X R31, PT, PT, RZ, RZ, RZ, P5, P6 ;  /* 0x000000ffff1f7210 */ /* 0x000fe40002fec4ff */
[----:B------:R-:W-:Y:S02]  /*08e0*/  IADD3 R41, P2, P3, R22, R41, R19 ;  /* 0x0000002916297210 */ /* 0x000fe40007b5e013 */
[----:B------:R-:W-:Y:S01]  /*08f0*/  IADD3 R45, P4, PT, R17, R18, RZ ;  /* 0x00000012112d7210 */ /* 0x000fe20007f9e0ff */
[----:B------:R-:W-:Y:S01]  /*0900*/  IMAD.WIDE.U32 R18, R7, R20, RZ ;  /* 0x0000001407127225 */ /* 0x000fe200078e00ff */
[----:B------:R-:W-:Y:S01]  /*0910*/  IADD3 R39, P5, P6, R21, R39, R35 ;  /* 0x0000002715277210 */ /* 0x000fe20007ebe023 */
[----:B------:R-:W-:Y:S01]  /*0920*/  UIMAD.WIDE.U32 UR4, UR33, 0x5, URZ ;  /* 0x00000005210478a5 */ /* 0x000fe2000f8e00ff */
[----:B------:R-:W-:Y:S01]  /*0930*/  LOP3.LUT R26, R28, 0xfffffffc, RZ, 0xc0, !PT ;  /* 0xfffffffc1c1a7812 */ /* 0x000fe200078ec0ff */
[----:B------:R-:W-:Y:S01]  /*0940*/  IMAD.U32 R29, RZ, RZ, UR17 ;  /* 0x00000011ff1d7e24 */ /* 0x000fe2000f8e00ff */
[----:B------:R-:W-:Y:S01]  /*0950*/  UIMAD.WIDE.U32 UR6, UR33, 0x3, URZ ;  /* 0x00000003210678a5 */ /* 0x000fe2000f8e00ff */
[----:B------:R-:W-:Y:S01]  /*0960*/  IMAD.WIDE.U32 R28, R7, R15, RZ ;  /* 0x0000000f071c7225 */ /* 0x000fe200078e00ff */
[----:B------:R-:W-:-:S02]  /*0970*/  IADD3.X R17, PT, PT, RZ, RZ, RZ, P5, P6 ;  /* 0x000000ffff117210 */ /* 0x000fc40002fec4ff */
[----:B------:R-:W-:Y:S01]  /*0980*/  IADD3 R43, P5, PT, R43, R18, RZ ;  /* 0x000000122b2b7210 */ /* 0x000fe20007fbe0ff */
[----:B------:R-:W-:Y:S01]  /*0990*/  IMAD.MOV.U32 R21, RZ, RZ, RZ ;  /* 0x000000ffff157224 */ /* 0x000fe200078e00ff */
[----:B------:R-:W-:Y:S02]  /*09a0*/  IADD3.X R22, PT, PT, RZ, RZ, RZ, P2, P3 ;  /* 0x000000ffff167210 */ /* 0x000fe400017e64ff */
[----:B------:R-:W-:Y:S02]  /*09b0*/  IADD3 R39, P6, PT, R39, R28, RZ ;  /* 0x0000001c27277210 */ /* 0x000fe40007fde0ff */
[----:B------:R-:W-:Y:S02]  /*09c0*/  IADD3.X R19, PT, PT, R31, R19, R21, P5, !PT ;  /* 0x000000131f137210 */ /* 0x000fe40002ffe415 */
[----:B------:R-:W-:Y:S02]  /*09d0*/  IADD3.X R18, PT, PT, R24, R21, R27, P4, !PT ;  /* 0x0000001518127210 */ /* 0x000fe400027fe41b */
[----:B------:R-:W-:Y:S01]  /*09e0*/  IADD3 R49, P2, P3, R49, UR4, R25 ;  /* 0x0000000431317c10 */ /* 0x000fe2000fb5e019 */
[----:B------:R-:W-:Y:S01]  /*09f0*/  IMAD.WIDE.U32 R24, R4, R20, RZ ;  /* 0x0000001404187225 */ /* 0x000fe200078e00ff */
[----:B------:R-:W-:-:S03]  /*0a00*/  IADD3 R52, P4, P5, R22, UR6, R23 ;  /* 0x0000000616347c10 */ /* 0x000fc6000fd9e017 */
[----:B------:R-:W-:Y:S01]  /*0a10*/  IMAD.WIDE.U32 R22, R4, UR12, RZ ;  /* 0x0000000c04167c25 */ /* 0x000fe2000f8e00ff */
[----:B------:R-:W-:-:S03]  /*0a20*/  IADD3.X R29, PT, PT, R17, R21, R29, P6, !PT ;  /* 0x00000015111d7210 */ /* 0x000fc600037fe41d */
[----:B------:R-:W-:Y:S01]  /*0a30*/  IMAD.WIDE.U32 R32, R4, R15, RZ ;  /* 0x0000000f04207225 */ /* 0x000fe200078e00ff */
[----:B------:R-:W-:Y:S02]  /*0a40*/  IADD3.X R38, PT, PT, RZ, RZ, RZ, P2, P3 ;  /* 0x000000ffff267210 */ /* 0x000fe400017e64ff */
[----:B------:R-:W-:Y:S02]  /*0a50*/  IADD3 R28, P2, P3, R24, R19, R36 ;  /* 0x00000013181c7210 */ /* 0x000fe40007b5e024 */
[----:B------:R-:W-:Y:S02]  /*0a60*/  LOP3.LUT R44, R22, 0xfffffffc, RZ, 0xc0, !PT ;  /* 0xfffffffc162c7812 */ /* 0x000fe400078ec0ff */
[----:B------:R-:W-:Y:S02]  /*0a70*/  IADD3.X R27, PT, PT, RZ, RZ, RZ, P4, P5 ;  /* 0x000000ffff1b7210 */ /* 0x000fe400027ea4ff */
[----:B------:R-:W-:Y:S02]  /*0a80*/  SHF.L.W.U32.HI R17, R13, 0x2, R16 ;  /* 0x000000020d117819 */ /* 0x000fe40000010e10 */
[----:B------:R-:W-:Y:S01]  /*0a90*/  IADD3 R22, P5, P4, R32, R29, R30 ;  /* 0x0000001d20167210 */ /* 0x000fe20007cbe01e */
[----:B------:R-:W-:Y:S01]  /*0aa0*/  IMAD R29, R43, UR28, RZ ;  /* 0x0000001c2b1d7c24 */ /* 0x000fe2000f8e02ff */
[----:B------:R-:W-:-:S02]  /*0ab0*/  IADD3.X R35, PT, PT, RZ, RZ, RZ, P2, P3 ;  /* 0x000000ffff237210 */ /* 0x000fc400017e64ff */
[----:B------:R-:W-:Y:S01]  /*0ac0*/  IADD3 R44, P2, P3, R44, R18, R17 ;  /* 0x000000122c2c7210 */ /* 0x000fe20007b5e011 */
[----:B------:R-:W-:Y:S01]  /*0ad0*/  IMAD.WIDE.U32 R18, R6, R29, RZ ;  /* 0x0000001d06127225 */ /* 0x000fe200078e00ff */
[----:B------:R-:W-:-:S03]  /*0ae0*/  UIMAD.WIDE.U32 UR8, UR32, 0x3, URZ ;  /* 0x00000003200878a5 */ /* 0x000fc6000f8e00ff */
[----:B------:R-:W-:Y:S01]  /*0af0*/  IMAD.MOV.U32 R24, RZ, RZ, RZ ;  /* 0x000000ffff187224 */ /* 0x000fe200078e00ff */
[----:B------:R-:W-:Y:S01]  /*0b00*/  IADD3 RZ, P6, PT, R18, R43, RZ ;  /* 0x0000002b12ff7210 */ /* 0x000fe20007fde0ff */
[----:B------:R-:W-:Y:S02]  /*0b10*/  IMAD.U32 R31, RZ, RZ, UR7 ;  /* 0x00000007ff1f7e24 */ /* 0x000fe4000f8e00ff */
[----:B------:R-:W-:Y:S01]  /*0b20*/  IMAD.WIDE.U32 R36, R5, R20, RZ ;  /* 0x0000001405247225 */ /* 0x000fe200078e00ff */
[----:B------:R-:W-:Y:S02]  /*0b30*/  IADD3 R35, PT, PT, R35, R25, R24 ;  /* 0x0000001923237210 */ /* 0x000fe40007ffe018 */
[----:B------:R-:W-:Y:S01]  /*0b40*/  IADD3.X R17, PT, PT, RZ, RZ, RZ, P2, P3 ;  /* 0x000000ffff117210 */ /* 0x000fe200017e64ff */
[----:B------:R-:W-:Y:S01]  /*0b50*/  IMAD.U32 R30, RZ, RZ, UR6 ;  /* 0x00000006ff1e7e24 */ /* 0x000fe2000f8e00ff */
[----:B------:R-:W-:Y:S01]  /*0b60*/  IADD3.X R25, PT, PT, RZ, RZ, RZ, P5, P4 ;  /* 0x000000ffff197210 */ /* 0x000fe20002fe84ff */
[----:B------:R-:W-:Y:S01]  /*0b70*/  IMAD.X R47, RZ, RZ, RZ, P6 ;  /* 0x000000ffff2f7224 */ /* 0x000fe200030e06ff */
[----:B------:R-:W-:Y:S01]  /*0b80*/  IADD3 R58, P3, P2, R27, UR8, R31 ;  /* 0x000000081b3a7c10 */ /* 0x000fe2000fa7e01f */
[----:B------:R-:W-:Y:S01]  /*0b90*/  IMAD.U32 R27, RZ, RZ, UR29 ;  /* 0x0000001dff1b7e24 */ /* 0x000fe2000f8e00ff */
[----:B------:R-:W-:Y:S01]  /*0ba0*/  IADD3 R46, P4, P5, R36, R35, R46 ;  /* 0x00000023242e7210 */ /* 0x000fe20007d9e02e */
[----:B------:R-:W-:-:S04]  /*0bb0*/  IMAD.WIDE.U32 R30, R5, UR12, RZ ;  /* 0x0000000c051e7c25 */ /* 0x000fc8000f8e00ff */
[----:B------:R-:W-:Y:S01]  /*0bc0*/  IMAD R18, R39, UR28, RZ ;  /* 0x0000001c27127c24 */ /* 0x000fe2000f8e02ff */
[----:B------:R-:W-:Y:S02]  /*0bd0*/  IADD3.X R48, PT, PT, RZ, RZ, RZ, P4, P5 ;  /* 0x000000ffff307210 */ /* 0x000fe400027ea4ff */
[----:B------:R-:W-:Y:S01]  /*0be0*/  IADD3 R47, P4, P5, R28, R47, R19 ;  /* 0x0000002f1c2f7210 */ /* 0x000fe20007d9e013 */
[----:B------:R-:W-:Y:S01]  /*0bf0*/  IMAD.WIDE.U32 R34, R6, R18, RZ ;  /* 0x0000001206227225 */ /* 0x000fe200078e00ff */
[----:B------:R-:W-:Y:S02]  /*0c00*/  IADD3 R23, PT, PT, R17, R24, R23 ;  /* 0x0000001811177210 */ /* 0x000fe40007ffe017 */
[----:B------:R-:W-:Y:S02]  /*0c10*/  SHF.L.W.U32.HI R17, R16, 0x2, R27 ;  /* 0x0000000210117819 */ /* 0x000fe40000010e1b */
[----:B------:R-:W-:Y:S01]  /*0c20*/  LOP3.LUT R54, R30, 0xfffffffc, RZ, 0xc0, !PT ;  /* 0xfffffffc1e367812 */ /* 0x000fe200078ec0ff */
[----:B------:R-:W-:Y:S01]  /*0c30*/  IMAD.WIDE.U32 R42, R5, R15, RZ ;  /* 0x0000000f052a7225 */ /* 0x000fe200078e00ff */
[----:B------:R-:W-:-:S02]  /*0c40*/  IADD3.X R36, PT, PT, RZ, RZ, RZ, P4, P5 ;  /* 0x000000ffff247210 */ /* 0x000fc400027ea4ff */
[----:B------:R-:W-:Y:S02]  /*0c50*/  IADD3 RZ, P6, PT, R34, R39, RZ ;  /* 0x0000002722ff7210 */ /* 0x000fe40007fde0ff */
[----:B------:R-:W-:Y:S02]  /*0c60*/  IADD3 R54, P4, P5, R54, R23, R17 ;  /* 0x0000001736367210 */ /* 0x000fe40007d9e011 */
[----:B------:R-:W-:Y:S01]  /*0c70*/  IADD3 R33, PT, PT, R25, R24, R33 ;  /* 0x0000001819217210 */ /* 0x000fe20007ffe021 */
[----:B------:R-:W-:Y:S01]  /*0c80*/  IMAD.X R19, RZ, RZ, RZ, P6 ;  /* 0x000000ffff137224 */ /* 0x000fe200030e06ff */
[----:B------:R-:W-:Y:S02]  /*0c90*/  IADD3.X R30, PT, PT, RZ, RZ, RZ, P4, P5 ;  /* 0x000000ffff1e7210 */ /* 0x000fe400027ea4ff */
[----:B------:R-:W-:Y:S01]  /*0ca0*/  R2UR UR4, R38 ;  /* 0x00000000260472ca */ /* 0x000fe200000e0000 */
[----:B------:R-:W-:Y:S01]  /*0cb0*/  IMAD.WIDE.U32 R38, R7, R29, RZ ;  /* 0x0000001d07267225 */ /* 0x000fe200078e00ff */
[----:B------:R-:W-:-:S03]  /*0cc0*/  IADD3 R28, P4, P5, R42, R33, R41 ;  /* 0x000000212a1c7210 */ /* 0x000fc60007d9e029 */
[----:B------:R-:W-:Y:S02]  /*0cd0*/  IMAD R23, R45, UR28, RZ ;  /* 0x0000001c2d177c24 */ /* 0x000fe4000f8e02ff */
[----:B------:R-:W-:Y:S01]  /*0ce0*/  IMAD.MOV.U32 R27, RZ, RZ, RZ ;  /* 0x000000ffff1b7224 */ /* 0x000fe200078e00ff */
[----:B------:R-:W-:Y:S01]  /*0cf0*/  IADD3.X R42, PT, PT, RZ, RZ, RZ, P4, P5 ;  /* 0x000000ffff2a7210 */ /* 0x000fe200027ea4ff */
[----:B------:R-:W-:Y:S01]  /*0d00*/  IMAD.WIDE.U32 R32, R6, R23, RZ ;  /* 0x0000001706207225 */ /* 0x000fe200078e00ff */
[----:B------:R-:W-:Y:S02]  /*0d10*/  IADD3 R19, P4, P5, R22, R19, R35 ;  /* 0x0000001316137210 */ /* 0x000fe40007d9e023 */
[----:B------:R-:W-:Y:S01]  /*0d20*/  IADD3 R41, P6, PT, R47, R38, RZ ;  /* 0x000000262f297210 */ /* 0x000fe20007fde0ff */
[----:B------:R-:W-:Y:S01]  /*0d30*/  IMAD.WIDE.U32 R34, R2, R20, RZ ;  /* 0x0000001402227225 */ /* 0x000fe200078e00ff */
[----:B------:R-:W-:Y:S02]  /*0d40*/  IADD3 R37, PT, PT, R48, R37, R27 ;  /* 0x0000002530257210 */ /* 0x000fe40007ffe01b */
[----:B------:R-:W-:-:S02]  /*0d50*/  IADD3.X R17, PT, PT, R36, R21, R39, P6, !PT ;  /* 0x0000001524117210 */ /* 0x000fc400037fe427 */
[----:B------:R-:W-:Y:S02]  /*0d60*/  IADD3.X R22, PT, PT, RZ, RZ, RZ, P3, P2 ;  /* 0x000000ffff167210 */ /* 0x000fe40001fe44ff */
[----:B------:R-:W-:Y:S02]  /*0d70*/  IADD3 RZ, P6, PT, R32, R45, RZ ;  /* 0x0000002d20ff7210 */ /* 0x000fe40007fde0ff */
[----:B------:R-:W-:Y:S01]  /*0d80*/  IADD3 R34, P2, P3, R34, R37, R49 ;  /* 0x0000002522227210 */ /* 0x000fe20007b5e031 */
[----:B------:R-:W-:-:S04]  /*0d90*/  IMAD.WIDE.U32 R36, R7, R18, RZ ;  /* 0x0000001207247225 */ /* 0x000fc800078e00ff */
[----:B------:R-:W-:Y:S01]  /*0da0*/  IMAD.X R53, RZ, RZ, RZ, P6 ;  /* 0x000000ffff357224 */ /* 0x000fe200030e06ff */
[----:B------:R-:W-:Y:S01]  /*0db0*/  IADD3 R19, P6, PT, R19, R36, RZ ;  /* 0x0000002413137210 */ /* 0x000fe20007fde0ff */
[----:B------:R-:W-:Y:S01]  /*0dc0*/  IMAD.WIDE.U32 R38, R4, R29, RZ ;  /* 0x0000001d04267225 */ /* 0x000fe200078e00ff */
[----:B------:R-:W-:Y:S02]  /*0dd0*/  IADD3.X R36, PT, PT, RZ, RZ, RZ, P4, P5 ;  /* 0x000000ffff247210 */ /* 0x000fe400027ea4ff */
[----:B------:R-:W-:Y:S02]  /*0de0*/  IADD3.X R47, PT, PT, RZ, RZ, RZ, P2, P3 ;  /* 0x000000ffff2f7210 */ /* 0x000fe400017e64ff */
[----:B------:R-:W-:Y:S02]  /*0df0*/  IADD3 R38, P4, P5, R38, R17, R46 ;  /* 0x0000001126267210 */ /* 0x000fe40007d9e02e */
[----:B------:R-:W-:Y:S01]  /*0e00*/  IADD3.X R17, PT, PT, R36, R21, R37, P6, !PT ;  /* 0x0000001524117210 */ /* 0x000fe200037fe425 */
[----:B------:R-:W-:Y:S01]  /*0e10*/  IMAD.WIDE.U32 R36, R7, R23, RZ ;  /* 0x0000001707247225 */ /* 0x000fe200078e00ff */
[----:B------:R-:W-:-:S02]  /*0e20*/  IADD3 R53, P2, P3, R44, R53, R33 ;  /* 0x000000352c357210 */ /* 0x000fc40007b5e021 */
[----:B------:R-:W-:Y:S01]  /*0e30*/  IADD3.X R45, PT, PT, RZ, RZ, RZ, P4, P5 ;  /* 0x000000ffff2d7210 */ /* 0x000fe200027ea4ff */
[----:B------:R-:W-:Y:S01]  /*0e40*/  IMAD.WIDE.U32 R50, R4, R18, RZ ;  /* 0x0000001204327225 */ /* 0x000fe200078e00ff */
[----:B------:R-:W-:Y:S01]  /*0e50*/  IADD3 R53, P5, PT, R53, R36, RZ ;  /* 0x0000002435357210 */ /* 0x000fe20007fbe0ff */
[----:B------:R-:W-:Y:S01]  /*0e60*/  UIMAD.WIDE.U32 UR6, UR32, 0x5, URZ ;  /* 0x00000005200678a5 */ /* 0x000fe2000f8e00ff */
[-C--:B------:R-:W-:Y:S01]  /*0e70*/  IADD3 R55, PT, PT, R30, R27.reuse, R31 ;  /* 0x0000001b1e377210 */ /* 0x080fe20007ffe01f */
[----:B------:R-:W-:Y:S01]  /*0e80*/  IMAD.MOV.U32 R30, RZ, RZ, RZ ;  /* 0x000000ffff1e7224 */ /* 0x000fe200078e00ff */
[----:B------:R-:W-:Y:S02]  /*0e90*/  IADD3.X R36, PT, PT, RZ, RZ, RZ, P2, P3 ;  /* 0x000000ffff247210 */ /* 0x000fe400017e64ff */
[----:B------:R-:W-:Y:S01]  /*0ea0*/  R2UR UR8, R22 ;  /* 0x00000000160872ca */ /* 0x000fe200000e0000 */
[----:B------:R-:W-:Y:S01]  /*0eb0*/  IMAD R22, R41, UR28, RZ ;  /* 0x0000001c29167c24 */ /* 0x000fe2000f8e02ff */
[----:B------:R-:W-:Y:S01]  /*0ec0*/  IADD3 R43, PT, PT, R42, R27, R43 ;  /* 0x0000001b2a2b7210 */ /* 0x000fe20007ffe02b */
[----:B------:R-:W-:Y:S01]  /*0ed0*/  IMAD.WIDE.U32 R48, R2, R15, RZ ;  /* 0x0000000f02307225 */ /* 0x000fe200078e00ff */
[----:B------:R-:W-:Y:S01]  /*0ee0*/  IADD3.X R31, PT, PT, R36, R21, R37, P5, !PT ;  /* 0x00000015241f7210 */ /* 0x000fe20002ffe425 */
[----:B------:R-:W-:Y:S01]  /*0ef0*/  UIADD3 UR4, UP0, UP1, UR6, UR4, UR5 ;  /* 0x0000000406047290 */ /* 0x000fe2000f91e005 */
[----:B------:R-:W-:Y:S01]  /*0f00*/  IADD3 R28, P3, P2, R50, R17, R28 ;  /* 0x00000011321c7210 */ /* 0x000fe20007a7e01c */
[----:B------:R-:W-:Y:S01]  /*0f10*/  IMAD.WIDE.U32 R36, R3, R20, RZ ;  /* 0x0000001403247225 */ /* 0x000fe200078e00ff */
[----:B------:R-:W-:-:S03]  /*0f20*/  IADD3 R35, PT, PT, R47, R35, R30 ;  /* 0x000000232f237210 */ /* 0x000fc60007ffe01e */
[----:B------:R-:W-:Y:S01]  /*0f30*/  IMAD.WIDE.U32 R32, R6, R22, RZ ;  /* 0x0000001606207225 */ /* 0x000fe200078e00ff */
[----:B------:R-:W-:-:S03]  /*0f40*/  IADD3 R52, P6, P4, R48, R43, R52 ;  /* 0x0000002b30347210 */ /* 0x000fc60007cde034 */
[----:B------:R-:W-:Y:S01]  /*0f50*/  IMAD.WIDE.U32 R46, R2, UR12, RZ ;  /* 0x0000000c022e7c25 */ /* 0x000fe2000f8e00ff */
[----:B------:R-:W-:Y:S01]  /*0f60*/  USHF.L.W.U32.HI UR5, UR29, 0x2, UR33 ;  /* 0x000000021d057899 */ /* 0x000fe20008010e21 */
[----:B------:R-:W-:Y:S02]  /*0f70*/  IADD3.X R17, PT, PT, RZ, RZ, RZ, P3, P2 ;  /* 0x000000ffff117210 */ /* 0x000fe40001fe44ff */
[----:B------:R-:W-:Y:S01]  /*0f80*/  IMAD R25, R19, UR28, RZ ;  /* 0x0000001c13197c24 */ /* 0x000fe2000f8e02ff */
[----:B------:R-:W-:Y:S02]  /*0f90*/  IADD3 R66, P2, P3, R36, UR4, R35 ;  /* 0x0000000424427c10 */ /* 0x000fe4000fb5e023 */
[----:B------:R-:W-:Y:S02]  /*0fa0*/  IADD3 RZ, P5, PT, R32, R41, RZ ;  /* 0x0000002920ff7210 */ /* 0x000fe40007fbe0ff */
[----:B------:R-:W-:Y:S01]  /*0fb0*/  IADD3 R39, PT, PT, R45, R24, R39 ;  /* 0x000000182d277210 */ /* 0x000fe20007ffe027 */
[----:B------:R-:W-:Y:S01]  /*0fc0*/  IMAD.WIDE.U32 R44, R5, R29, RZ ;  /* 0x0000001d052c7225 */ /* 0x000fe200078e00ff */
[----:B------:R-:W-:-:S02]  /*0fd0*/  LOP3.LUT R56, R46, 0xfffffffc, RZ, 0xc0, !PT ;  /* 0xfffffffc2e387812 */ /* 0x000fc400078ec0ff */
[----:B------:R-:W-:Y:S01]  /*0fe0*/  IADD3.X R41, PT, PT, RZ, RZ, RZ, P6, P4 ;  /* 0x000000ffff297210 */ /* 0x000fe200037e84ff */
[----:B------:R-:W-:Y:S01]  /*0ff0*/  IMAD.WIDE.U32 R42, R6, R25, RZ ;  /* 0x00000019062a7225 */ /* 0x000fe200078e00ff */
[----:B------:R-:W-:Y:S02]  /*1000*/  IADD3.X R61, PT, PT, RZ, RZ, RZ, P2, P3 ;  /* 0x000000ffff3d7210 */ /* 0x000fe400017e64ff */
[----:B------:R-:W-:Y:S01]  /*1010*/  IADD3 R56, P3, P2, R56, UR5, R55 ;  /* 0x0000000538387c10 */ /* 0x000fe2000fa7e037 */
[----:B------:R-:W-:Y:S01]  /*1020*/  IMAD.X R57, RZ, RZ, RZ, P5 ;  /* 0x000000ffff397224 */ /* 0x000fe200028e06ff */
[----:B------:R-:W-:Y:S01]  /*1030*/  IADD3 R41, PT, PT, R41, R30, R49 ;  /* 0x0000001e29297210 */ /* 0x000fe20007ffe031 */
[----:B------:R-:W-:Y:S01]  /*1040*/  IMAD.WIDE.U32 R48, R4, R23, RZ ;  /* 0x0000001704307225 */ /* 0x000fe200078e00ff */
[----:B------:R-:W-:Y:S02]  /*1050*/  IADD3 R55, P5, P6, R44, R39, R34 ;  /* 0x000000272c377210 */ /* 0x000fe40007ebe022 */
[----:B------:R-:W-:Y:S01]  /*1060*/  IADD3 RZ, P4, PT, R42, R19, RZ ;  /* 0x000000132aff7210 */ /* 0x000fe20007f9e0ff */
[----:B------:R-:W-:Y:S01]  /*1070*/  IMAD.WIDE.U32 R34, R3, UR12, RZ ;  /* 0x0000000c03227c25 */ /* 0x000fe2000f8e00ff */
[----:B------:R-:W-:Y:S01]  /*1080*/  IADD3.X R19, PT, PT, RZ, RZ, RZ, P3, P2 ;  /* 0x000000ffff137210 */ /* 0x000fe20001fe44ff */
[----:B------:R-:W-:Y:S01]  /*1090*/  USHF.L.W.U32.HI UR4, UR33, 0x2, UR32 ;  /* 0x0000000221047899 */ /* 0x000fe20008010e20 */
[----:B------:R-:W-:-:S02]  /*10a0*/  IADD3.X R59, PT, PT, RZ, RZ, RZ, P5, P6 ;  /* 0x000000ffff3b7210 */ /* 0x000fc40002fec4ff */
[----:B------:R-:W-:Y:S02]  /*10b0*/  IADD3 R36, P5, P6, R48, R31, R54 ;  /* 0x0000001f30247210 */ /* 0x000fe40007ebe036 */
[----:B------:R-:W-:Y:S01]  /*10c0*/  IADD3 R31, PT, PT, R19, R30, R47 ;  /* 0x0000001e131f7210 */ /* 0x000fe20007ffe02f */
[----:B------:R-:W-:Y:S01]  /*10d0*/  IMAD R19, R53, UR28, RZ ;  /* 0x0000001c35137c24 */ /* 0x000fe2000f8e02ff */
[----:B------:R-:W-:Y:S02]  /*10e0*/  LOP3.LUT R62, R34, 0xfffffffc, RZ, 0xc0, !PT ;  /* 0xfffffffc223e7812 */ /* 0x000fe400078ec0ff */
[----:B------:R-:W-:Y:S01]  /*10f0*/  IADD3 R57, P2, P3, R38, R57, R33 ;  /* 0x0000003926397210 */ /* 0x000fe20007b5e021 */
[----:B------:R-:W-:Y:S01]  /*1100*/  IMAD.WIDE.U32 R46, R3, R15, RZ ;  /* 0x0000000f032e7225 */ /* 0x000fe200078e00ff */
[----:B------:R-:W-:Y:S02]  /*1110*/  IADD3.X R33, PT, PT, RZ, RZ, RZ, P5, P6 ;  /* 0x000000ffff217210 */ /* 0x000fe40002fec4ff */
[----:B------:R-:W-:Y:S01]  /*1120*/  IADD3 R62, P5, P6, R62, UR4, R31 ;  /* 0x000000043e3e7c10 */ /* 0x000fe2000febe01f */
[----:B------:R-:W-:Y:S01]  /*1130*/  IMAD.WIDE.U32 R38, R6, R19, RZ ;  /* 0x0000001306267225 */ /* 0x000fe200078e00ff */
[----:B------:R-:W-:-:S03]  /*1140*/  IADD3 R17, PT, PT, R17, R24, R51 ;  /* 0x0000001811117210 */ /* 0x000fc60007ffe033 */
[----:B------:R-:W-:Y:S01]  /*1150*/  IMAD.X R31, RZ, RZ, RZ, P4 ;  /* 0x000000ffff1f7224 */ /* 0x000fe200020e06ff */
[----:B------:R-:W-:Y:S01]  /*1160*/  IADD3.X R44, PT, PT, RZ, RZ, RZ, P2, P3 ;  /* 0x000000ffff2c7210 */ /* 0x000fe200017e64ff */
[----:B------:R-:W-:Y:S01]  /*1170*/  IMAD.WIDE.U32 R50, R5, R18, RZ ;  /* 0x0000001205327225 */ /* 0x000fe200078e00ff */
[----:B------:R-:W-:Y:S02]  /*1180*/  IADD3.X R34, PT, PT, RZ, RZ, RZ, P5, P6 ;  /* 0x000000ffff227210 */ /* 0x000fe40002fec4ff */
[----:B------:R-:W-:Y:S02]  /*1190*/  IADD3 R58, P2, P3, R46, R41, R58 ;  /* 0x000000292e3a7210 */ /* 0x000fe40007b5e03a */
[----:B------:R-:W-:Y:S02]  /*11a0*/  IADD3 RZ, P6, PT, R38, R53, RZ ;  /* 0x0000003526ff7210 */ /* 0x000fe40007fde0ff */
[----:B------:R-:W-:Y:S01]  /*11b0*/  IADD3 R31, P4, P5, R28, R31, R43 ;  /* 0x0000001f1c1f7210 */ /* 0x000fe20007d9e02b */
[----:B------:R-:W-:Y:S01]  /*11c0*/  IMAD.WIDE.U32 R42, R7, R22, RZ ;  /* 0x00000016072a7225 */ /* 0x000fe200078e00ff */
[----:B------:R-:W-:-:S02]  /*11d0*/  IADD3.X R46, PT, PT, RZ, RZ, RZ, P2, P3 ;  /* 0x000000ffff2e7210 */ /* 0x000fc400017e64ff */
[----:B------:R-:W-:Y:S01]  /*11e0*/  IADD3 R49, PT, PT, R33, R24, R49 ;  /* 0x0000001821317210 */ /* 0x000fe20007ffe031 */
[----:B------:R-:W-:Y:S01]  /*11f0*/  IMAD.X R63, RZ, RZ, RZ, P6 ;  /* 0x000000ffff3f7224 */ /* 0x000fe200030e06ff */
[----:B------:R-:W-:Y:S01]  /*1200*/  IADD3 R32, P2, P3, R50, R17, R52 ;  /* 0x0000001132207210 */ /* 0x000fe20007b5e034 */
[----:B------:R-:W-:Y:S01]  /*1210*/  IMAD.MOV.U32 R33, RZ, RZ, RZ ;  /* 0x000000ffff217224 */ /* 0x000fe200078e00ff */
[----:B------:R-:W-:Y:S02]  /*1220*/  IADD3 R57, P6, PT, R57, R42, RZ ;  /* 0x0000002a39397210 */ /* 0x000fe40007fde0ff */
[----:B------:R-:W-:Y:S02]  /*1230*/  IADD3.X R50, PT, PT, RZ, RZ, RZ, P2, P3 ;  /* 0x000000ffff327210 */ /* 0x000fe400017e64ff */
[----:B------:R-:W-:Y:S02]  /*1240*/  IADD3 R63, P2, P3, R36, R63, R39 ;  /* 0x0000003f243f7210 */ /* 0x000fe40007b5e027 */
[----:B------:R-:W-:Y:S01]  /*1250*/  IADD3 R61, PT, PT, R61, R37, R33 ;  /* 0x000000253d3d7210 */ /* 0x000fe20007ffe021 */
[----:B------:R-:W-:Y:S01]  /*1260*/  IMAD.WIDE.U32 R36, R7, R25, RZ ;  /* 0x0000001907247225 */ /* 0x000fe200078e00ff */
[----:B------:R-:W-:Y:S01]  /*1270*/  IADD3 R53, PT, PT, R59, R27, R45 ;  /* 0x0000001b3b357210 */ /* 0x000fe20007ffe02d */
[----:B------:R-:W-:Y:S01]  /*1280*/  UIMAD.WIDE.U32 UR4, UR31, 0x5, URZ ;  /* 0x000000051f0478a5 */ /* 0x000fe2000f8e00ff */
[----:B------:R-:W-:Y:S01]  /*1290*/  IADD3.X R45, PT, PT, R44, R21, R43, P6, !PT ;  /* 0x000000152c2d7210 */ /* 0x000fe200037fe42b */
[----:B------:R-:W-:Y:S01]  /*12a0*/  IMAD.WIDE.U32 R42, R5, R23, RZ ;  /* 0x00000017052a7225 */ /* 0x000fe200078e00ff */
[----:B------:R-:W-:Y:S01]  /*12b0*/  UIADD3.X UR6, UPT, UPT, URZ, URZ, URZ, UP0, UP1 ;  /* 0x000000ffff067290 */ /* 0x000fe200087e24ff */
[----:B------:R-:W-:-:S02]  /*12c0*/  IADD3 R31, P6, PT, R31, R36, RZ ;  /* 0x000000241f1f7210 */ /* 0x000fc40007fde0ff */
[----:B------:R-:W-:Y:S01]  /*12d0*/  IADD3.X R36, PT, PT, RZ, RZ, RZ, P4, P5 ;  /* 0x000000ffff247210 */ /* 0x000fe200027ea4ff */
[----:B------:R-:W-:Y:S01]  /*12e0*/  UIADD3 UR6, UP2, UP3, UR4, UR6, UR7 ;  /* 0x0000000604067290 */ /* 0x000fe2000fb5e007 */
[----:B------:R-:W-:Y:S01]  /*12f0*/  IADD3 R56, P4, P5, R42, R49, R56 ;  /* 0x000000312a387210 */ /* 0x000fe20007d9e038 */
[----:B------:R-:W-:Y:S01]  /*1300*/  IMAD.WIDE.U32 R38, R20, UR18, RZ ;  /* 0x0000001214267c25 */ /* 0x000fe2000f8e00ff */
[----:B------:R-:W-:Y:S01]  /*1310*/  IADD3 R41, PT, PT, R46, R33, R47 ;  /* 0x000000212e297210 */ /* 0x000fe20007ffe02f */
[----:B------:R-:W-:Y:S02]  /*1320*/  UIMAD.WIDE.U32 UR10, UR31, 0x3, URZ ;  /* 0x000000031f0a78a5 */ /* 0x000fe4000f8e00ff */
[----:B------:R-:W-:Y:S01]  /*1330*/  IMAD.WIDE.U32 R46, R2, R29, RZ ;  /* 0x0000001d022e7225 */ /* 0x000fe200078e00ff */
[----:B------:R-:W-:Y:S02]  /*1340*/  IADD3.X R42, PT, PT, RZ, RZ, RZ, P4, P5 ;  /* 0x000000ffff2a7210 */ /* 0x000fe400027ea4ff */
[----:B------:R-:W-:Y:S01]  /*1350*/  IADD3 R68, P4, P5, R38, UR6, R61 ;  /* 0x0000000626447c10 */ /* 0x000fe2000fd9e03d */
[----:B------:R-:W-:Y:S01]  /*1360*/  IMAD.WIDE.U32 R48, R4, R22, RZ ;  /* 0x0000001604307225 */ /* 0x000fe200078e00ff */
[----:B------:R-:W-:Y:S01]  /*1370*/  IADD3.X R61, PT, PT, RZ, RZ, RZ, P2, P3 ;  /* 0x000000ffff3d7210 */ /* 0x000fe200017e64ff */
[----:B------:R-:W-:Y:S01]  /*1380*/  UIADD3 UR8, UP0, UP1, UR10, UR8, UR9 ;  /* 0x000000080a087290 */ /* 0x000fe2000f91e009 */
[----:B------:R-:W-:Y:S01]  /*1390*/  IADD3 R66, P2, P3, R46, R53, R66 ;  /* 0x000000352e427210 */ /* 0x000fe20007b5e042 */
[----:B------:R-:W-:Y:S01]  /*13a0*/  IMAD.WIDE.U32 R52, R15, UR18, RZ ;  /* 0x000000120f347c25 */ /* 0x000fe2000f8e00ff */
[----:B------:R-:W-:-:S02]  /*13b0*/  IADD3.X R71, PT, PT, RZ, RZ, RZ, P4, P5 ;  /* 0x000000ffff477210 */ /* 0x000fc400027ea4ff */
[----:B------:R-:W-:Y:S01]  /*13c0*/  IADD3 R46, P4, P5, R48, R45, R55 ;  /* 0x0000002d302e7210 */ /* 0x000fe20007d9e037 */
[----:B------:R-:W-:Y:S01]  /*13d0*/  IMAD.WIDE.U32 R44, R4, R25, RZ ;  /* 0x00000019042c7225 */ /* 0x000fe200078e00ff */
[----:B------:R-:W-:Y:S02]  /*13e0*/  IADD3.X R69, PT, PT, RZ, RZ, RZ, P2, P3 ;  /* 0x000000ffff457210 */ /* 0x000fe400017e64ff */
[----:B------:R-:W-:Y:S01]  /*13f0*/  IADD3 R17, PT, PT, R50, R27, R51 ;  /* 0x0000001b32117210 */ /* 0x000fe20007ffe033 */
[----:B------:R-:W-:Y:S01]  /*1400*/  IMAD.WIDE.U32 R50, R7, R19, RZ ;  /* 0x0000001307327225 */ /* 0x000fe200078e00ff */
[----:B------:R-:W-:Y:S02]  /*1410*/  IADD3 R60, P2, P3, R52, UR8, R41 ;  /* 0x00000008343c7c10 */ /* 0x000fe4000fb5e029 */
[----:B------:R-:W-:Y:S01]  /*1420*/  IADD3.X R37, PT, PT, R36, R21, R37, P6, !PT ;  /* 0x0000001524257210 */ /* 0x000fe200037fe425 */
[----:B------:R-:W-:Y:S01]  /*1430*/  IMAD R28, R57, UR28, RZ ;  /* 0x0000001c391c7c24 */ /* 0x000fe2000f8e02ff */
[----:B------:R-:W-:Y:S01]  /*1440*/  IADD3.X R59, PT, PT, RZ, RZ, RZ, P2, P3 ;  /* 0x000000ffff3b7210 */ /* 0x000fe200017e64ff */
[----:B------:R-:W-:Y:S01]  /*1450*/  IMAD.WIDE.U32 R54, R2, R18, RZ ;  /* 0x0000001202367225 */ /* 0x000fe200078e00ff */
[----:B------:R-:W-:-:S02]  /*1460*/  IADD3.X R41, PT, PT, RZ, RZ, RZ, P4, P5 ;  /* 0x000000ffff297210 */ /* 0x000fc400027ea4ff */
[----:B------:R-:W-:Y:S01]  /*1470*/  IADD3 R32, P2, P3, R44, R37, R32 ;  /* 0x000000252c207210 */ /* 0x000fe20007b5e020 */
[----:B------:R-:W-:Y:S01]  /*1480*/  IMAD.WIDE.U32 R36, R6, R28, RZ ;  /* 0x0000001c06247225 */ /* 0x000fe200078e00ff */
[----:B------:R-:W-:Y:S02]  /*1490*/  IADD3 R63, P5, PT, R63, R50, RZ ;  /* 0x000000323f3f7210 */ /* 0x000fe40007fbe0ff */
[----:B------:R-:W-:Y:S01]  /*14a0*/  IADD3 R58, P4, P6, R54, R17, R58 ;  /* 0x00000011363a7210 */ /* 0x000fe20007e9e03a */
[----:B------:R-:W-:Y:S01]  /*14b0*/  IMAD R17, R31, UR28, RZ ;  /* 0x0000001c1f117c24 */ /* 0x000fe2000f8e02ff */
[----:B------:R-:W-:Y:S01]  /*14c0*/  IADD3.X R61, PT, PT, R61, R21, R51, P5, !PT ;  /* 0x000000153d3d7210 */ /* 0x000fe20002ffe433 */
[----:B------:R-:W-:Y:S01]  /*14d0*/  UIMAD.WIDE.U32 UR6, UR30, 0x5, URZ ;  /* 0x000000051e0678a5 */ /* 0x000fe2000f8e00ff */
[----:B------:R-:W-:Y:S01]  /*14e0*/  IADD3 RZ, P5, PT, R36, R57, RZ ;  /* 0x0000003924ff7210 */ /* 0x000fe20007fbe0ff */
[----:B------:R-:W-:Y:S01]  /*14f0*/  UIADD3.X UR4, UPT, UPT, URZ, URZ, URZ, UP2, UP3 ;  /* 0x000000ffff047290 */ /* 0x000fe200097e64ff */
[----:B------:R-:W-:Y:S01]  /*1500*/  IADD3 R65, PT, PT, R42, R27, R43 ;  /* 0x0000001b2a417210 */ /* 0x000fe20007ffe02b */
[----:B------:R-:W-:-:S02]  /*1510*/  IMAD.MOV.U32 R36, RZ, RZ, RZ ;  /* 0x000000ffff247224 */ /* 0x000fc400078e00ff */
[----:B------:R-:W-:Y:S01]  /*1520*/  IMAD.WIDE.U32 R42, R6, R17, RZ ;  /* 0x00000011062a7225 */ /* 0x000fe200078e00ff */
[----:B------:R-:W-:Y:S01]  /*1530*/  IADD3 R67, PT, PT, R34, R33, R35 ;  /* 0x0000002122437210 */ /* 0x000fe20007ffe023 */
[----:B------:R-:W-:Y:S01]  /*1540*/  UIADD3 UR4, UP2, UP3, UR6, UR4, UR5 ;  /* 0x0000000406047290 */ /* 0x000fe2000fb5e005 */
[----:B------:R-:W-:Y:S01]  /*1550*/  IADD3.X R57, PT, PT, RZ, RZ, RZ, P4, P6 ;  /* 0x000000ffff397210 */ /* 0x000fe200027ec4ff */
[----:B------:R-:W-:Y:S01]  /*1560*/  IMAD.WIDE.U32 R34, R20, UR19, RZ ;  /* 0x0000001314227c25 */ /* 0x000fe2000f8e00ff */
[----:B------:R-:W-:Y:S02]  /*1570*/  IADD3 R51, PT, PT, R71, R39, R36 ;  /* 0x0000002747337210 */ /* 0x000fe40007ffe024 */
[----:B------:R-:W-:Y:S02]  /*1580*/  IADD3 RZ, P4, PT, R42, R31, RZ ;  /* 0x0000001f2aff7210 */ /* 0x000fe40007f9e0ff */
[----:B------:R-:W-:Y:S01]  /*1590*/  IADD3 R31, PT, PT, R41, R24, R49 ;  /* 0x00000018291f7210 */ /* 0x000fe20007ffe031 */
[----:B------:R-:W-:Y:S01]  /*15a0*/  IMAD.WIDE.U32 R38, R3, R29, RZ ;  /* 0x0000001d03267225 */ /* 0x000fe200078e00ff */
[----:B------:R-:W-:-:S02]  /*15b0*/  IADD3.X R41, PT, PT, RZ, RZ, RZ, P2, P3 ;  /* 0x000000ffff297210 */ /* 0x000fc400017e64ff */
[----:B------:R-:W-:Y:S01]  /*15c0*/  IADD3 R72, P2, P3, R34, UR4, R51 ;  /* 0x0000000422487c10 */ /* 0x000fe2000fb5e033 */
[----:B------:R-:W-:Y:S01]  /*15d0*/  IMAD.WIDE.U32 R50, R2, R23, RZ ;  /* 0x0000001702327225 */ /* 0x000fe200078e00ff */
[----:B------:R-:W-:Y:S01]  /*15e0*/  IADD3 R47, PT, PT, R69, R30, R47 ;  /* 0x0000001e452f7210 */ /* 0x000fe20007ffe02f */
[----:B------:R-:W-:Y:S01]  /*15f0*/  USHF.L.W.U32.HI UR4, UR32, 0x2, UR31 ;  /* 0x0000000220047899 */ /* 0x000fe20008010e1f */
[----:B------:R-:W-:Y:S01]  /*1600*/  IADD3.X R73, PT, PT, RZ, RZ, RZ, P2, P3 ;  /* 0x000000ffff497210 */ /* 0x000fe200017e64ff */
[----:B------:R-:W-:Y:S01]  /*1610*/  IMAD.X R69, RZ, RZ, RZ, P5 ;  /* 0x000000ffff457224 */ /* 0x000fe200028e06ff */
[----:B------:R-:W-:Y:S02]  /*1620*/  IADD3 R68, P2, P3, R38, R47, R68 ;  /* 0x0000002f26447210 */ /* 0x000fe40007b5e044 */
[----:B------:R-:W-:Y:S01]  /*1630*/  IADD3 R59, PT, PT, R59, R36, R53 ;  /* 0x000000243b3b7210 */ /* 0x000fe20007ffe035 */
[----:B------:R-:W-:Y:S01]  /*1640*/  IMAD.WIDE.U32 R52, R4, R19, RZ ;  /* 0x0000001304347225 */ /* 0x000fe200078e00ff */
[----:B------:R-:W-:-:S02]  /*1650*/  IADD3 R38, P5, P6, R50, R65, R62 ;  /* 0x0000004132267210 */ /* 0x000fc40007ebe03e */
[----:B------:R-:W-:Y:S02]  /*1660*/  IADD3.X R71, PT, PT, RZ, RZ, RZ, P2, P3 ;  /* 0x000000ffff477210 */ /* 0x000fe400017e64ff */
[----:B------:R-:W-:Y:S01]  /*1670*/  IADD3 R64, P2, P3, R26, UR4, R67 ;  /* 0x000000041a407c10 */ /* 0x000fe2000fb5e043 */
[----:B------:R-:W-:Y:S01]  /*1680*/  UIMAD.WIDE.U32 UR4, UR30, 0x3, URZ ;  /* 0x000000031e0478a5 */ /* 0x000fe2000f8e00ff */
[----:B------:R-:W-:Y:S01]  /*1690*/  IADD3.X R65, PT, PT, RZ, RZ, RZ, P5, P6 ;  /* 0x000000ffff417210 */ /* 0x000fe20002fec4ff */
[----:B------:R-:W-:Y:S01]  /*16a0*/  IMAD.WIDE.U32 R48, R5, R22, RZ ;  /* 0x0000001605307225 */ /* 0x000fe200078e00ff */
[----:B------:R-:W-:Y:S01]  /*16b0*/  IADD3 R34, P5, P6, R52, R61, R56 ;  /* 0x0000003d34227210 */ /* 0x000fe20007ebe038 */
[----:B------:R-:W-:Y:S01]  /*16c0*/  UIADD3.X UR10, UPT, UPT, URZ, URZ, URZ, UP0, UP1 ;  /* 0x000000ffff0a7290 */ /* 0x000fe200087e24ff */
[----:B------:R-:W-:Y:S01]  /*16d0*/  IADD3.X R67, PT, PT, RZ, RZ, RZ, P2, P3 ;  /* 0x000000ffff437210 */ /* 0x000fe200017e64ff */
[----:B------:R-:W-:Y:S01]  /*16e0*/  IMAD R20, R63, UR28, RZ ;  /* 0x0000001c3f147c24 */ /* 0x000fe2000f8e02ff */
[----:B------:R-:W-:Y:S01]  /*16f0*/  IADD3 R69, P3, P2, R46, R69, R37 ;  /* 0x000000452e457210 */ /* 0x000fe20007a7e025 */
[----:B------:R-:W-:Y:S01]  /*1700*/  UIADD3 UR10, UP0, UP1, UR4, UR10, UR11 ;  /* 0x0000000a040a7290 */ /* 0x000fe2000f91e00b */
[----:B------:R-:W-:Y:S01]  /*1710*/  IADD3.X R37, PT, PT, RZ, RZ, RZ, P5, P6 ;  /* 0x000000ffff257210 */ /* 0x000fe20002fec4ff */
[----:B------:R-:W-:Y:S01]  /*1720*/  IMAD.WIDE.U32 R46, R15, UR19, RZ ;  /* 0x000000130f2e7c25 */ /* 0x000fe2000f8e00ff */
[----:B------:R-:W-:-:S02]  /*1730*/  IADD3 R50, P5, P6, R48, R31, R66 ;  /* 0x0000001f30327210 */ /* 0x000fc40007ebe042 */
[----:B------:R-:W-:Y:S01]  /*1740*/  IADD3 R57, PT, PT, R57, R30, R55 ;  /* 0x0000001e39397210 */ /* 0x000fe20007ffe037 */
[----:B------:R-:W-:Y:S01]  /*1750*/  IMAD.WIDE.U32 R54, R3, R18, RZ ;  /* 0x0000001203367225 */ /* 0x000fe200078e00ff */
[----:B------:R-:W-:Y:S02]  /*1760*/  IADD3 R41, PT, PT, R41, R24, R45 ;  /* 0x0000001829297210 */ /* 0x000fe40007ffe02d */
[----:B------:R-:W-:Y:S01]  /*1770*/  IADD3.X R48, PT, PT, RZ, RZ, RZ, P5, P6 ;  /* 0x000000ffff307210 */ /* 0x000fe20002fec4ff */
[----:B------:R-:W-:-:S04]  /*1780*/  IMAD.WIDE.U32 R44, R6, R20, RZ ;  /* 0x00000014062c7225 */ /* 0x000fc800078e00ff */
[----:B------:R-:W-:Y:S01]  /*1790*/  IMAD.X R31, RZ, RZ, RZ, P4 ;  /* 0x000000ffff1f7224 */ /* 0x000fe200020e06ff */
[----:B------:R-:W-:Y:S02]  /*17a0*/  IADD3 R26, P5, P4, R46, UR10, R59 ;  /* 0x0000000a2e1a7c10 */ /* 0x000fe4000fcbe03b */
[----:B------:R-:W-:Y:S02]  /*17b0*/  IADD3.X R46, PT, PT, RZ, RZ, RZ, P3, P2 ;  /* 0x000000ffff2e7210 */ /* 0x000fe40001fe44ff */
[----:B------:R-:W-:Y:S01]  /*17c0*/  IADD3 R60, P2, P3, R54, R57, R60 ;  /* 0x00000039363c7210 */ /* 0x000fe20007b5e03c */
[----:B------:R-:W-:Y:S01]  /*17d0*/  IMAD.WIDE.U32 R56, R5, R25, RZ ;  /* 0x0000001905387225 */ /* 0x000fe200078e00ff */
[----:B------:R-:W-:Y:S02]  /*17e0*/  IADD3 RZ, P6, PT, R44, R63, RZ ;  /* 0x0000003f2cff7210 */ /* 0x000fe40007fde0ff */
[----:B------:R-:W-:Y:S02]  /*17f0*/  IADD3.X R15, PT, PT, RZ, RZ, RZ, P5, P4 ;  /* 0x000000ffff0f7210 */ /* 0x000fe40002fe84ff */
[----:B------:R-:W-:-:S02]  /*1800*/  IADD3 R31, P4, P5, R32, R31, R43 ;  /* 0x0000001f201f7210 */ /* 0x000fc40007d9e02b */
[----:B------:R-:W-:Y:S02]  /*1810*/  IADD3.X R54, PT, PT, RZ, RZ, RZ, P2, P3 ;  /* 0x000000ffff367210 */ /* 0x000fe400017e64ff */
[----:B------:R-:W-:Y:S01]  /*1820*/  IADD3 R51, PT, PT, R65, R30, R51 ;  /* 0x0000001e41337210 */ /* 0x000fe20007ffe033 */
[----:B------:R-:W-:Y:S01]  /*1830*/  IMAD.X R65, RZ, RZ, RZ, P6 ;  /* 0x000000ffff417224 */ /* 0x000fe200030e06ff */
[----:B------:R-:W-:Y:S01]  /*1840*/  IADD3 R32, P2, P3, R56, R41, R58 ;  /* 0x0000002938207210 */ /* 0x000fe20007b5e03a */
[----:B------:R-:W-:-:S03]  /*1850*/  IMAD.WIDE.U32 R42, R7, R28, RZ ;  /* 0x0000001c072a7225 */ /* 0x000fc600078e00ff */
[----:B------:R-:W-:Y:S02]  /*1860*/  IADD3.X R56, PT, PT, RZ, RZ, RZ, P2, P3 ;  /* 0x000000ffff387210 */ /* 0x000fe400017e64ff */
[----:B------:R-:W-:Y:S01]  /*1870*/  IADD3 R65, P2, P3, R34, R65, R45 ;  /* 0x0000004122417210 */ /* 0x000fe20007b5e02d */
[----:B------:R-:W-:Y:S01]  /*1880*/  IMAD.WIDE.U32 R44, R7, R17, RZ ;  /* 0x00000011072c7225 */ /* 0x000fe200078e00ff */
[----:B------:R-:W-:-:S03]  /*1890*/  IADD3 R69, P6, PT, R69, R42, RZ ;  /* 0x0000002a45457210 */ /* 0x000fc60007fde0ff */
[----:B------:R-:W-:Y:S02]  /*18a0*/  IMAD.IADD R73, R35, 0x1, R73 ;  /* 0x0000000123497824 */ /* 0x000fe400078e0249 */
[----:B------:R-:W-:Y:S01]  /*18b0*/  IMAD.WIDE.U32 R34, R3, R23, RZ ;  /* 0x0000001703227225 */ /* 0x000fe200078e00ff */
[----:B------:R-:W-:Y:S02]  /*18c0*/  IADD3.X R41, PT, PT, R46, R21, R43, P6, !PT ;  /* 0x000000152e297210 */ /* 0x000fe400037fe42b */
[----:B------:R-:W-:Y:S02]  /*18d0*/  IADD3 R31, P6, PT, R31, R44, RZ ;  /* 0x0000002c1f1f7210 */ /* 0x000fe40007fde0ff */
[----:B------:R-:W-:Y:S01]  /*18e0*/  IADD3 R63, PT, PT, R48, R27, R49 ;  /* 0x0000001b303f7210 */ /* 0x000fe20007ffe031 */
[----:B------:R-:W-:Y:S01]  /*18f0*/  IMAD.WIDE.U32 R48, R5, R19, RZ ;  /* 0x0000001305307225 */ /* 0x000fe200078e00ff */
[----:B------:R-:W-:Y:S02]  /*1900*/  IADD3.X R44, PT, PT, RZ, RZ, RZ, P4, P5 ;  /* 0x000000ffff2c7210 */ /* 0x000fe400027ea4ff */
[----:B------:R-:W-:-:S02]  /*1910*/  IADD3 R64, P4, P5, R34, R51, R64 ;  /* 0x0000003322407210 */ /* 0x000fc40007d9e040 */
[----:B------:R-:W-:Y:S01]  /*1920*/  IADD3 R53, PT, PT, R37, R24, R53 ;  /* 0x0000001825357210 */ /* 0x000fe20007ffe035 */
[----:B------:R-:W-:Y:S01]  /*1930*/  UIADD3.X UR6, UPT, UPT, URZ, URZ, URZ, UP0, UP1 ;  /* 0x000000ffff067290 */ /* 0x000fe200087e24ff */
[----:B------:R-:W-:Y:S01]  /*1940*/  IADD3.X R34, PT, PT, RZ, RZ, RZ, P4, P5 ;  /* 0x000000ffff227210 */ /* 0x000fe200027ea4ff */
[----:B------:R-:W-:Y:S01]  /*1950*/  IMAD.IADD R47, R47, 0x1, R15 ;  /* 0x000000012f2f7824 */ /* 0x000fe200078e020f */
[----:B------:R-:W-:Y:S01]  /*1960*/  IADD3 R71, PT, PT, R71, R33, R39 ;  /* 0x0000002147477210 */ /* 0x000fe20007ffe027 */
[----:B------:R-:W-:Y:S01]  /*1970*/  IMAD.U32 R43, RZ, RZ, UR5 ;  /* 0x00000005ff2b7e24 */ /* 0x000fe2000f8e00ff */
[----:B------:R-:W-:Y:S01]  /*1980*/  IADD3 R48, P4, P5, R48, R53, R38 ;  /* 0x0000003530307210 */ /* 0x000fe20007d9e026 */
[----:B------:R-:W-:Y:S01]  /*1990*/  IMAD.WIDE.U32 R38, R29, UR18, RZ ;  /* 0x000000121d267c25 */ /* 0x000fe2000f8e00ff */
[----:B------:R-:W-:-:S03]  /*19a0*/  IADD3.X R15, PT, PT, R44, R21, R45, P6, !PT ;  /* 0x000000152c0f7210 */ /* 0x000fc600037fe42d */
[----:B------:R-:W-:Y:S01]  /*19b0*/  IMAD.WIDE.U32 R44, R2, R22, RZ ;  /* 0x00000016022c7225 */ /* 0x000fe200078e00ff */
[----:B------:R-:W-:Y:S02]  /*19c0*/  IADD3 R62, PT, PT, R47, UR6, R43 ;  /* 0x000000062f3e7c10 */ /* 0x000fe4000fffe02b */
[----:B------:R-:W-:Y:S01]  /*19d0*/  IADD3.X R59, PT, PT, RZ, RZ, RZ, P4, P5 ;  /* 0x000000ffff3b7210 */ /* 0x000fe200027ea4ff */
[----:B------:R-:W-:Y:S01]  /*19e0*/  IMAD.WIDE.U32 R46, R4, R28, RZ ;  /* 0x0000001c042e7225 */ /* 0x000fe200078e00ff */
[----:B------:R-:W-:Y:S02]  /*19f0*/  IADD3 R72, P5, P4, R38, R71, R72 ;  /* 0x0000004726487210 */ /* 0x000fe40007cbe048 */
[----:B------:R-:W-:Y:S01]  /*1a00*/  IADD3.X R38, PT, PT, RZ, RZ, RZ, P2, P3 ;  /* 0x000000ffff267210 */ /* 0x000fe200017e64ff */
[----:B------:R-:W-:Y:S01]  /*1a10*/  IMAD.U32 R42, RZ, RZ, UR4 ;  /* 0x00000004ff2a7e24 */ /* 0x000fe2000f8e00ff */
[----:B------:R-:W-:Y:S01]  /*1a20*/  IADD3 R68, P2, P3, R44, R63, R68 ;  /* 0x0000003f2c447210 */ /* 0x000fe20007b5e044 */
[----:B------:R-:W-:Y:S01]  /*1a30*/  IMAD.WIDE.U32 R52, R18, UR18, RZ ;  /* 0x0000001212347c25 */ /* 0x000fe2000f8e00ff */
[----:B------:R-:W-:-:S02]  /*1a40*/  IADD3 R61, PT, PT, R54, R33, R55 ;  /* 0x00000021363d7210 */ /* 0x000fc40007ffe037 */
[----:B------:R-:W-:Y:S01]  /*1a50*/  R2UR UR4, R73 ;  /* 0x00000000490472ca */ /* 0x000fe200000e0000 */
[----:B------:R-:W-:Y:S01]  /*1a60*/  IMAD.WIDE.U32 R54, R2, R25, RZ ;  /* 0x0000001902367225 */ /* 0x000fe200078e00ff */
[----:B------:R-:W-:Y:S02]  /*1a70*/  IADD3 R67, PT, PT, R67, UR17, R36 ;  /* 0x0000001143437c10 */ /* 0x000fe4000fffe024 */
[----:B------:R-:W-:Y:S02]  /*1a80*/  IADD3.X R73, PT, PT, RZ, RZ, RZ, P5, P4 ;  /* 0x000000ffff497210 */ /* 0x000fe40002fe84ff */
[----:B------:R-:W-:Y:S02]  /*1a90*/  IADD3 R46, P5, P4, R46, R41, R50 ;  /* 0x000000292e2e7210 */ /* 0x000fe40007cbe032 */
[----:B------:R-:W-:Y:S01]  /*1aa0*/  IADD3 R37, PT, PT, R56, R27, R57 ;  /* 0x0000001b38257210 */ /* 0x000fe20007ffe039 */
[----:B------:R-:W-:Y:S01]  /*1ab0*/  IMAD.WIDE.U32 R56, R4, R17, RZ ;  /* 0x0000001104387225 */ /* 0x000fe200078e00ff */
[----:B------:R-:W-:-:S02]  /*1ac0*/  IADD3.X R71, PT, PT, RZ, RZ, RZ, P2, P3 ;  /* 0x000000ffff477210 */ /* 0x000fc400017e64ff */
[----:B------:R-:W-:Y:S01]  /*1ad0*/  IADD3 R61, P2, P3, R52, R61, R26 ;  /* 0x0000003d343d7210 */ /* 0x000fe20007b5e01a */
[----:B------:R-:W-:Y:S01]  /*1ae0*/  IMAD.WIDE.U32 R50, R7, R20, RZ ;  /* 0x0000001407327225 */ /* 0x000fe200078e00ff */
[----:B------:R-:W-:Y:S02]  /*1af0*/  R2UR UR8, R67 ;  /* 0x00000000430872ca */ /* 0x000fe400000e0000 */
[----:B------:R-:W-:Y:S01]  /*1b00*/  IADD3.X R67, PT, PT, RZ, RZ, RZ, P5, P4 ;  /* 0x000000ffff437210 */ /* 0x000fe20002fe84ff */
[----:B------:R-:W-:Y:S01]  /*1b10*/  IMAD R26, R69, UR28, RZ ;  /* 0x0000001c451a7c24 */ /* 0x000fe2000f8e02ff */
[----:B------:R-:W-:Y:S02]  /*1b20*/  IADD3 R60, P5, P4, R54, R37, R60 ;  /* 0x00000025363c7210 */ /* 0x000fe40007cbe03c */
[----:B------:R-:W-:Y:S02]  /*1b30*/  IADD3.X R37, PT, PT, RZ, RZ, RZ, P2, P3 ;  /* 0x000000ffff257210 */ /* 0x000fe400017e64ff */
[----:B------:R-:W-:Y:S01]  /*1b40*/  IADD3 R32, P3, P6, R56, R15, R32 ;  /* 0x0000000f38207210 */ /* 0x000fe20007e7e020 */
[----:B------:R-:W-:Y:S01]  /*1b50*/  IMAD R15, R31, UR28, RZ ;  /* 0x0000001c1f0f7c24 */ /* 0x000fe2000f8e02ff */
[----:B------:R-:W-:Y:S01]  /*1b60*/  IADD3 R65, P2, PT, R65, R50, RZ ;  /* 0x0000003241417210 */ /* 0x000fe20007f5e0ff */
[----:B------:R-:W-:Y:S01]  /*1b70*/  UIADD3.X UR5, UPT, UPT, URZ, URZ, URZ, UP2, UP3 ;  /* 0x000000ffff057290 */ /* 0x000fe200097e64ff */
[----:B------:R-:W-:Y:S01]  /*1b80*/  IMAD.WIDE.U32 R42, R6, R26, RZ ;  /* 0x0000001a062a7225 */ /* 0x000fe200078e00ff */
[----:B------:R-:W-:-:S02]  /*1b90*/  IADD3 R63, PT, PT, R34, R33, R35 ;  /* 0x00000021223f7210 */ /* 0x000fc40007ffe023 */
[----:B------:R-:W-:Y:S01]  /*1ba0*/  IADD3 R59, PT, PT, R59, R27, R49 ;  /* 0x0000001b3b3b7210 */ /* 0x000fe20007ffe031 */
[----:B------:R-:W-:Y:S01]  /*1bb0*/  IMAD.WIDE.U32 R34, R6, R15, RZ ;  /* 0x0000000f06227225 */ /* 0x000fe200078e00ff */
[----:B------:R-:W-:Y:S01]  /*1bc0*/  IADD3.X R49, PT, PT, R38, R21, R51, P2, !PT ;  /* 0x0000001526317210 */ /* 0x000fe200017fe433 */
[----:B------:R-:W-:Y:S01]  /*1bd0*/  UIADD3 UR7, UPT, UPT, UR4, UR5, UR7 ;  /* 0x0000000504077290 */ /* 0x000fe2000fffe007 */
[-C--:B------:R-:W-:Y:S01]  /*1be0*/  IADD3 R73, PT, PT, R73, R36.reuse, R39 ;  /* 0x0000002449497210 */ /* 0x080fe20007ffe027 */
[----:B------:R-:W-:Y:S01]  /*1bf0*/  IMAD.WIDE.U32 R38, R29, UR19, RZ ;  /* 0x000000131d267c25 */ /* 0x000fe2000f8e00ff */
[----:B------:R-:W-:Y:S01]  /*1c00*/  IADD3 RZ, P2, PT, R42, R69, RZ ;  /* 0x000000452aff7210 */ /* 0x000fe20007f5e0ff */
[----:B------:R-:W-:Y:S01]  /*1c10*/  UIMAD.WIDE.U32 UR4, UR19, UR12, URZ ;  /* 0x0000000c130472a5 */ /* 0x000fe2000f8e00ff */
[----:B------:R-:W-:Y:S01]  /*1c20*/  IADD3 R37, PT, PT, R37, R36, R53 ;  /* 0x0000002425257210 */ /* 0x000fe20007ffe035 */
[----:B------:R-:W-:Y:S01]  /*1c30*/  IMAD.WIDE.U32 R52, R3, R22, RZ ;  /* 0x0000001603347225 */ /* 0x000fe200078e00ff */
[----:B------:R-:W-:-:S02]  /*1c40*/  IADD3.X R41, PT, PT, RZ, RZ, RZ, P5, P4 ;  /* 0x000000ffff297210 */ /* 0x000fc40002fe84ff */
[----:B------:R-:W-:Y:S02]  /*1c50*/  IADD3 RZ, P4, PT, R34, R31, RZ ;  /* 0x0000001f22ff7210 */ /* 0x000fe40007f9e0ff */
[----:B------:R-:W-:Y:S01]  /*1c60*/  IADD3 R45, PT, PT, R71, R30, R45 ;  /* 0x0000001e472d7210 */ /* 0x000fe20007ffe02d */
[----:B------:R-:W-:Y:S01]  /*1c70*/  USHF.L.W.U32.HI UR6, UR31, 0x2, UR30 ;  /* 0x000000021f067899 */ /* 0x000fe20008010e1e */
[----:B------:R-:W-:Y:S01]  /*1c80*/  IADD3.X R31, PT, PT, RZ, RZ, RZ, P3, P6 ;  /* 0x000000ffff1f7210 */ /* 0x000fe20001fec4ff */
[----:B------:R-:W-:Y:S01]  /*1c90*/  IMAD.WIDE.U32 R50, R5, R28, RZ ;  /* 0x0000001c05327225 */ /* 0x000fe200078e00ff */
[----:B------:R-:W-:Y:S01]  /*1ca0*/  IADD3 R73, P5, P3, R38, UR7, R73 ;  /* 0x0000000726497c10 */ /* 0x000fe2000fbbe049 */
[----:B------:R-:W-:Y:S01]  /*1cb0*/  ULOP3.LUT UR4, UR4, 0xfffffffc, URZ, 0xc0, !UPT ;  /* 0xfffffffc04047892 */ /* 0x000fe2000f8ec0ff */
[----:B------:R-:W-:Y:S01]  /*1cc0*/  IADD3 R47, PT, PT, R67, R24, R47 ;  /* 0x00000018432f7210 */ /* 0x000fe20007ffe02f */
[----:B------:R-:W-:Y:S01]  /*1cd0*/  IMAD.X R71, RZ, RZ, RZ, P2 ;  /* 0x000000ffff477224 */ /* 0x000fe200010e06ff */
[----:B------:R-:W-:Y:S01]  /*1ce0*/  IADD3 R72, P2, P6, R52, R45, R72 ;  /* 0x0000002d34487210 */ /* 0x000fe20007e5e048 */
[----:B------:R-:W-:Y:S01]  /*1cf0*/  UIADD3 UR6, UP0, UP1, UR4, UR8, UR6 ;  /* 0x0000000804067290 */ /* 0x000fe2000f91e006 */
[----:B------:R-:W-:Y:S01]  /*1d00*/  IADD3.X R77, PT, PT, RZ, RZ, RZ, P5, P3 ;  /* 0x000000ffff4d7210 */ /* 0x000fe20002fe64ff */
[----:B------:R-:W-:Y:S01]  /*1d10*/  IMAD.WIDE.U32 R44, R23, UR18, RZ ;  /* 0x00000012172c7c25 */ /* 0x000fe2000f8e00ff */
[----:B------:R-:W-:-:S02]  /*1d20*/  IADD3 R68, P3, P5, R50, R47, R68 ;  /* 0x0000002f32447210 */ /* 0x000fc40007d7e044 */
[----:B------:R-:W-:Y:S02]  /*1d30*/  IADD3.X R70, PT, PT, RZ, RZ, RZ, P2, P6 ;  /* 0x000000ffff467210 */ /* 0x000fe400017ec4ff */
[----:B------:R-:W-:Y:S01]  /*1d40*/  IADD3 R71, P2, P6, R46, R71, R43 ;  /* 0x000000472e477210 */ /* 0x000fe20007e5e02b */
[----:B------:R-:W-:Y:S01]  /*1d50*/  IMAD.WIDE.U32 R46, R2, R19, RZ ;  /* 0x00000013022e7225 */ /* 0x000fe200078e00ff */
[----:B------:R-:W-:Y:S01]  /*1d60*/  IADD3.X R52, PT, PT, RZ, RZ, RZ, P3, P5 ;  /* 0x000000ffff347210 */ /* 0x000fe20001fea4ff */
[----:B------:R-:W-:Y:S01]  /*1d70*/  UIADD3.X UR4, UPT, UPT, URZ, URZ, URZ, UP0, UP1 ;  /* 0x000000ffff047290 */ /* 0x000fe200087e24ff */
[----:B------:R-:W-:Y:S02]  /*1d80*/  IADD3 R66, P3, P5, R44, UR6, R63 ;  /* 0x000000062c427c10 */ /* 0x000fe4000fd7e03f */
[----:B------:R-:W-:Y:S01]  /*1d90*/  IADD3.X R50, PT, PT, RZ, RZ, RZ, P2, P6 ;  /* 0x000000ffff327210 */ /* 0x000fe200017ec4ff */
[----:B------:R-:W-:Y:S01]  /*1da0*/  IMAD.WIDE.U32 R42, R18, UR19, RZ ;  /* 0x00000013122a7c25 */ /* 0x000fe2000f8e00ff */
[----:B------:R-:W-:Y:S01]  /*1db0*/  IADD3 R41, PT, PT, R41, R30, R55 ;  /* 0x0000001e29297210 */ /* 0x000fe20007ffe037 */
[----:B------:R-:W-:Y:S01]  /*1dc0*/  UIADD3 UR4, UPT, UPT, UR5, UR4, URZ ;  /* 0x0000000405047290 */ /* 0x000fe2000fffe0ff */
[----:B------:R-:W-:Y:S01]  /*1dd0*/  IADD3 R31, PT, PT, R31, R24, R57 ;  /* 0x000000181f1f7210 */ /* 0x000fe20007ffe039 */
[----:B------:R-:W-:Y:S01]  /*1de0*/  IMAD.WIDE.U32 R56, R4, R20, RZ ;  /* 0x0000001404387225 */ /* 0x000fe200078e00ff */
[----:B------:R-:W-:-:S02]  /*1df0*/  IADD3 R64, P2, P6, R46, R59, R64 ;  /* 0x0000003b2e407210 */ /* 0x000fc40007e5e040 */
[----:B------:R-:W-:Y:S01]  /*1e00*/  IADD3.X R55, PT, PT, RZ, RZ, RZ, P3, P5 ;  /* 0x000000ffff377210 */ /* 0x000fe20001fea4ff */
[----:B------:R-:W-:Y:S01]  /*1e10*/  ULEA.HI UR4, UR30, UR4, URZ, 0x2 ;  /* 0x000000041e047291 */ /* 0x000fe2000f8f10ff */
[----:B------:R-:W-:Y:S02]  /*1e20*/  IADD3.X R29, PT, PT, RZ, RZ, RZ, P2, P6 ;  /* 0x000000ffff1d7210 */ /* 0x000fe400017ec4ff */
[----:B------:R-:W-:Y:S01]  /*1e30*/  IADD3 R55, PT, PT, R55, R36, R45 ;  /* 0x0000002437377210 */ /* 0x000fe20007ffe02d */
[----:B------:R-:W-:Y:S01]  /*1e40*/  IMAD.WIDE.U32 R44, R23, UR19, RZ ;  /* 0x00000013172c7c25 */ /* 0x000fe2000f8e00ff */
[----:B------:R-:W-:Y:S02]  /*1e50*/  IADD3 R38, P3, P5, R56, R49, R48 ;  /* 0x0000003138267210 */ /* 0x000fe40007d7e030 */
[----:B------:R-:W-:Y:S02]  /*1e60*/  IADD3 R62, P2, P6, R42, R37, R62 ;  /* 0x000000252a3e7210 */ /* 0x000fe40007e5e03e */
[----:B------:R-:W-:Y:S01]  /*1e70*/  IADD3 R37, PT, PT, R29, R30, R47 ;  /* 0x0000001e1d257210 */ /* 0x000fe20007ffe02f */
[----:B------:R-:W-:Y:S01]  /*1e80*/  IMAD.WIDE.U32 R46, R3, R19, RZ ;  /* 0x00000013032e7225 */ /* 0x000fe200078e00ff */
[----:B------:R-:W-:-:S02]  /*1e90*/  IADD3.X R63, PT, PT, RZ, RZ, RZ, P3, P5 ;  /* 0x000000ffff3f7210 */ /* 0x000fc40001fea4ff */
[----:B------:R-:W-:Y:S01]  /*1ea0*/  IADD3.X R23, PT, PT, RZ, RZ, RZ, P2, P6 ;  /* 0x000000ffff177210 */ /* 0x000fe200017ec4ff */
[----:B------:R-:W-:Y:S01]  /*1eb0*/  IMAD.WIDE.U32 R48, R3, R25, RZ ;  /* 0x0000001903307225 */ /* 0x000fe200078e00ff */
[----:B------:R-:W-:-:S03]  /*1ec0*/  IADD3 R29, P2, P3, R44, UR4, R55 ;  /* 0x000000042c1d7c10 */ /* 0x000fc6000fb5e037 */
[----:B------:R-:W-:Y:S01]  /*1ed0*/  IMAD R18, R65, UR28, RZ ;  /* 0x0000001c41127c24 */ /* 0x000fe2000f8e02ff */
[----:B------:R-:W-:Y:S01]  /*1ee0*/  IADD3 R66, P5, P6, R46, R37, R66 ;  /* 0x000000252e427210 */ /* 0x000fe20007ebe042 */
[----:B------:R-:W-:Y:S01]  /*1ef0*/  IMAD.X R37, RZ, RZ, RZ, P4 ;  /* 0x000000ffff257224 */ /* 0x000fe200020e06ff */
[----:B------:R-:W-:Y:S01]  /*1f00*/  IADD3.X R69, PT, PT, RZ, RZ, RZ, P2, P3 ;  /* 0x000000ffff457210 */ /* 0x000fe200017e64ff */
[----:B------:R-:W-:Y:S01]  /*1f10*/  IMAD.WIDE.U32 R58, R6, R18, RZ ;  /* 0x00000012063a7225 */ /* 0x000fe200078e00ff */
[----:B------:R-:W-:-:S03]  /*1f20*/  IADD3 R41, P2, P3, R48, R41, R61 ;  /* 0x0000002930297210 */ /* 0x000fc60007b5e03d */
[----:B------:R-:W-:Y:S01]  /*1f30*/  IMAD.WIDE.U32 R54, R5, R17, RZ ;  /* 0x0000001105367225 */ /* 0x000fe200078e00ff */
[----:B------:R-:W-:Y:S02]  /*1f40*/  IADD3.X R67, PT, PT, RZ, RZ, RZ, P5, P6 ;  /* 0x000000ffff437210 */ /* 0x000fe40002fec4ff */
[----:B------:R-:W-:Y:S01]  /*1f50*/  IADD3 R37, P4, P5, R32, R37, R35 ;  /* 0x0000002520257210 */ /* 0x000fe20007d9e023 */
[----:B------:R-:W-:Y:S01]  /*1f60*/  IMAD.WIDE.U32 R34, R22, UR18, RZ ;  /* 0x0000001216227c25 */ /* 0x000fe2000f8e00ff */
[----:B------:R-:W-:Y:S02]  /*1f70*/  IADD3.X R48, PT, PT, RZ, RZ, RZ, P2, P3 ;  /* 0x000000ffff307210 */ /* 0x000fe400017e64ff */
[----:B------:R-:W-:Y:S02]  /*1f80*/  IADD3 RZ, P6, PT, R58, R65, RZ ;  /* 0x000000413aff7210 */ /* 0x000fe40007fde0ff */
[----:B------:R-:W-:Y:S02]  /*1f90*/  IADD3 R32, P2, P3, R54, R31, R60 ;  /* 0x0000001f36207210 */ /* 0x000fe40007b5e03c */
[----:B------:R-:W-:Y:S01]  /*1fa0*/  IADD3 R61, PT, PT, R63, R24, R57 ;  /* 0x000000183f3d7210 */ /* 0x000fe20007ffe039 */
[----:B------:R-:W-:Y:S01]  /*1fb0*/  IMAD.WIDE.U32 R56, R7, R26, RZ ;  /* 0x0000001a07387225 */ /* 0x000fe200078e00ff */
[----:B------:R-:W-:-:S02]  /*1fc0*/  IADD3 R53, PT, PT, R70, R33, R53 ;  /* 0x0000002146357210 */ /* 0x000fc40007ffe035 */
[----:B------:R-:W-:Y:S01]  /*1fd0*/  IADD3.X R54, PT, PT, RZ, RZ, RZ, P2, P3 ;  /* 0x000000ffff367210 */ /* 0x000fe200017e64ff */
[----:B------:R-:W-:Y:S01]  /*1fe0*/  IMAD.X R63, RZ, RZ, RZ, P6 ;  /* 0x000000ffff3f7224 */ /* 0x000fe200030e06ff */
[----:B------:R-:W-:Y:S02]  /*1ff0*/  IADD3 R51, PT, PT, R52, R27, R51 ;  /* 0x0000001b34337210 */ /* 0x000fe40007ffe033 */
[----:B------:R-:W-:Y:S01]  /*2000*/  IADD3 R60, P2, P3, R34, R53, R73 ;  /* 0x00000035223c7210 */ /* 0x000fe20007b5e049 */
[----:B------:R-:W-:Y:S01]  /*2010*/  IMAD.WIDE.U32 R52, R2, R28, RZ ;  /* 0x0000001c02347225 */ /* 0x000fe200078e00ff */
[----:B------:R-:W-:Y:S02]  /*2020*/  IADD3 R71, P6, PT, R71, R56, RZ ;  /* 0x0000003847477210 */ /* 0x000fe40007fde0ff */
[----:B------:R-:W-:Y:S02]  /*2030*/  IADD3.X R75, PT, PT, RZ, RZ, RZ, P2, P3 ;  /* 0x000000ffff4b7210 */ /* 0x000fe400017e64ff */
[----:B------:R-:W-:Y:S01]  /*2040*/  IADD3.X R65, PT, PT, R50, R21, R57, P6, !PT ;  /* 0x0000001532417210 */ /* 0x000fe200037fe439 */
[----:B------:R-:W-:Y:S01]  /*2050*/  IMAD.WIDE.U32 R56, R4, R26, RZ ;  /* 0x0000001a04387225 */ /* 0x000fe200078e00ff */
[----:B------:R-:W-:-:S02]  /*2060*/  IADD3 R72, P2, P3, R52, R51, R72 ;  /* 0x0000003334487210 */ /* 0x000fc40007b5e048 */
[----:B------:R-:W-:Y:S01]  /*2070*/  IADD3.X R31, PT, PT, RZ, RZ, RZ, P4, P5 ;  /* 0x000000ffff1f7210 */ /* 0x000fe200027ea4ff */
[----:B------:R-:W-:Y:S01]  /*2080*/  IMAD.WIDE.U32 R50, R5, R20, RZ ;  /* 0x0000001405327225 */ /* 0x000fe200078e00ff */
[----:B------:R-:W-:Y:S02]  /*2090*/  IADD3.X R73, PT, PT, RZ, RZ, RZ, P2, P3 ;  /* 0x000000ffff497210 */ /* 0x000fe400017e64ff */
[----:B------:R-:W-:Y:S02]  /*20a0*/  IADD3 R65, P2, P3, R56, R65, R68 ;  /* 0x0000004138417210 */ /* 0x000fe40007b5e044 */
[----:B------:R-:W-:Y:S01]  /*20b0*/  IADD3 R63, P4, P5, R38, R63, R59 ;  /* 0x0000003f263f7210 */ /* 0x000fe20007d9e03b */
[----:B------:R-:W-:Y:S01]  /*20c0*/  IMAD.IADD R38, R39, 0x1, R77 ;  /* 0x0000000127267824 */ /* 0x000fe200078e024d */
[----:B------:R-:W-:Y:S02]  /*20d0*/  IADD3.X R39, PT, PT, RZ, RZ, RZ, P2, P3 ;  /* 0x000000ffff277210 */ /* 0x000fe400017e64ff */
[----:B------:R-:W-:Y:S01]  /*20e0*/  IADD3 R75, PT, PT, R75, R36, R35 ;  /* 0x000000244b4b7210 */ /* 0x000fe20007ffe023 */
[----:B------:R-:W-:Y:S01]  /*20f0*/  IMAD.WIDE.U32 R34, R22, UR19, RZ ;  /* 0x0000001316227c25 */ /* 0x000fe2000f8e00ff */
[----:B------:R-:W-:-:S02]  /*2100*/  IADD3 R64, P2, P3, R50, R61, R64 ;  /* 0x0000003d32407210 */ /* 0x000fc40007b5e040 */
[----:B------:R-:W-:Y:S01]  /*2110*/  IADD3 R57, PT, PT, R39, R24, R57 ;  /* 0x0000001827397210 */ /* 0x000fe20007ffe039 */
[----:B------:R-:W-:Y:S01]  /*2120*/  IMAD.WIDE.U32 R58, R7, R15, RZ ;  /* 0x0000000f073a7225 */ /* 0x000fe200078e00ff */
[----:B------:R-:W-:Y:S02]  /*2130*/  IADD3.X R50, PT, PT, RZ, RZ, RZ, P2, P3 ;  /* 0x000000ffff327210 */ /* 0x000fe400017e64ff */
[----:B------:R-:W-:Y:S01]  /*2140*/  IADD3 R75, P2, P3, R34, R75, R38 ;  /* 0x0000004b224b7210 */ /* 0x000fe20007b5e026 */
[----:B------:R-:W-:Y:S01]  /*2150*/  IMAD.WIDE.U32 R38, R5, R26, RZ ;  /* 0x0000001a05267225 */ /* 0x000fe200078e00ff */
[----:B------:R-:W-:-:S03]  /*2160*/  IADD3 R37, P6, PT, R37, R58, RZ ;  /* 0x0000003a25257210 */ /* 0x000fc60007fde0ff */
[----:B------:R-:W-:Y:S02]  /*2170*/  IMAD R22, R71, UR28, RZ ;  /* 0x0000001c47167c24 */ /* 0x000fe4000f8e02ff */
[----:B------:R-:W-:Y:S01]  /*2180*/  IMAD.IADD R44, R43, 0x1, R23 ;  /* 0x000000012b2c7824 */ /* 0x000fe200078e0217 */
[----:B------:R-:W-:Y:S01]  /*2190*/  IADD3 R23, PT, PT, R54, R27, R55 ;  /* 0x0000001b36177210 */ /* 0x000fe20007ffe037 */
[----:B------:R-:W-:Y:S01]  /*21a0*/  IMAD.WIDE.U32 R42, R3, R28, RZ ;  /* 0x0000001c032a7225 */ /* 0x000fe200078e00ff */
[----:B------:R-:W-:Y:S02]  /*21b0*/  IADD3 R73, PT, PT, R73, R30, R53 ;  /* 0x0000001e49497210 */ /* 0x000fe40007ffe035 */
[----:B------:R-:W-:Y:S01]  /*21c0*/  IADD3.X R79, PT, PT, RZ, RZ, RZ, P2, P3 ;  /* 0x000000ffff4f7210 */ /* 0x000fe200017e64ff */
[----:B------:R-:W-:Y:S01]  /*21d0*/  IMAD.WIDE.U32 R54, R6, R22, RZ ;  /* 0x0000001606367225 */ /* 0x000fe200078e00ff */
[----:B------:R-:W-:Y:S02]  /*21e0*/  IADD3 R72, P2, P3, R38, R57, R72 ;  /* 0x0000003926487210 */ /* 0x000fe40007b5e048 */
[----:B------:R-:W-:Y:S01]  /*21f0*/  IADD3.X R31, PT, PT, R31, R21, R59, P6, !PT ;  /* 0x000000151f1f7210 */ /* 0x000fe200037fe43b */
[----:B------:R-:W-:Y:S01]  /*2200*/  IMAD.WIDE.U32 R58, R25, UR18, RZ ;  /* 0x00000012193a7c25 */ /* 0x000fe2000f8e00ff */
[----:B------:R-:W-:-:S02]  /*2210*/  IADD3.X R46, PT, PT, RZ, RZ, RZ, P4, P5 ;  /* 0x000000ffff2e7210 */ /* 0x000fc400027ea4ff */
[----:B------:R-:W-:Y:S01]  /*2220*/  IADD3 R73, P4, P5, R42, R73, R60 ;  /* 0x000000492a497210 */ /* 0x000fe20007d9e03c */
[----:B------:R-:W-:Y:S01]  /*2230*/  IMAD.WIDE.U32 R60, R2, R17, RZ ;  /* 0x00000011023c7225 */ /* 0x000fe200078e00ff */
[----:B------:R-:W-:Y:S02]  /*2240*/  IADD3 R49, PT, PT, R48, R33, R49 ;  /* 0x0000002130317210 */ /* 0x000fe40007ffe031 */
[----:B------:R-:W-:Y:S02]  /*2250*/  IADD3.X R70, PT, PT, RZ, RZ, RZ, P2, P3 ;  /* 0x000000ffff467210 */ /* 0x000fe400017e64ff */
[----:B------:R-:W-:Y:S01]  /*2260*/  IADD3 RZ, P2, PT, R54, R71, RZ ;  /* 0x0000004736ff7210 */ /* 0x000fe20007f5e0ff */
[----:B------:R-:W-:Y:S01]  /*2270*/  IMAD.WIDE.U32 R52, R4, R15, RZ ;  /* 0x0000000f04347225 */ /* 0x000fe200078e00ff */
[----:B------:R-:W-:Y:S02]  /*2280*/  IADD3.X R74, PT, PT, RZ, RZ, RZ, P4, P5 ;  /* 0x000000ffff4a7210 */ /* 0x000fe400027ea4ff */
[----:B------:R-:W-:Y:S01]  /*2290*/  IADD3 R38, P4, P5, R58, R49, R62 ;  /* 0x000000313a267210 */ /* 0x000fe20007d9e03e */
[----:B------:R-:W-:Y:S01]  /*22a0*/  IMAD.WIDE.U32 R56, R7, R18, RZ ;  /* 0x0000001207387225 */ /* 0x000fe200078e00ff */
[----:B------:R-:W-:-:S03]  /*22b0*/  IADD3 R34, P6, P3, R60, R23, R41 ;  /* 0x000000173c227210 */ /* 0x000fc60007bde029 */
[----:B------:R-:W-:Y:S02]  /*22c0*/  IMAD R23, R37, UR28, RZ ;  /* 0x0000001c25177c24 */ /* 0x000fe4000f8e02ff */
[----:B------:R-:W-:Y:S01]  /*22d0*/  IMAD.X R54, RZ, RZ, RZ, P2 ;  /* 0x000000ffff367224 */ /* 0x000fe200010e06ff */
[----:B------:R-:W-:Y:S01]  /*22e0*/  IADD3.X R41, PT, PT, RZ, RZ, RZ, P4, P5 ;  /* 0x000000ffff297210 */ /* 0x000fe200027ea4ff */
[----:B------:R-:W-:Y:S01]  /*22f0*/  IMAD.WIDE.U32 R48, R6, R23, RZ ;  /* 0x0000001706307225 */ /* 0x000fe200078e00ff */
[----:B------:R-:W-:Y:S02]  /*2300*/  IADD3 R32, P4, P5, R52, R31, R32 ;  /* 0x0000001f34207210 */ /* 0x000fe40007d9e020 */
[----:B------:R-:W-:Y:S02]  /*2310*/  IADD3 R63, P2, PT, R63, R56, RZ ;  /* 0x000000383f3f7210 */ /* 0x000fe40007f5e0ff */
[----:B------:R-:W-:Y:S02]  /*2320*/  IADD3 R42, PT, PT, R67, R33, R47 ;  /* 0x00000021432a7210 */ /* 0x000fe40007ffe02f */
[----:B------:R-:W-:Y:S01]  /*2330*/  IADD3 R47, PT, PT, R50, R27, R51 ;  /* 0x0000001b322f7210 */ /* 0x000fe20007ffe033 */
[----:B------:R-:W-:Y:S01]  /*2340*/  IMAD.WIDE.U32 R50, R2, R20, RZ ;  /* 0x0000001402327225 */ /* 0x000fe200078e00ff */
[----:B------:R-:W-:-:S02]  /*2350*/  IADD3.X R31, PT, PT, RZ, RZ, RZ, P6, P3 ;  /* 0x000000ffff1f7210 */ /* 0x000fc400037e64ff */
[----:B------:R-:W-:Y:S01]  /*2360*/  IADD3 R67, P3, P6, R65, R54, R55 ;  /* 0x0000003641437210 */ /* 0x000fe20007e7e037 */
[----:B------:R-:W-:Y:S01]  /*2370*/  IMAD.IADD R68, R45, 0x1, R69 ;  /* 0x000000012d447824 */ /* 0x000fe200078e0245 */
[----:B------:R-:W-:Y:S01]  /*2380*/  IADD3.X R45, PT, PT, R46, R21, R57, P2, !PT ;  /* 0x000000152e2d7210 */ /* 0x000fe200017fe439 */
[----:B------:R-:W-:Y:S01]  /*2390*/  IMAD.WIDE.U32 R54, R4, R18, RZ ;  /* 0x0000001204367225 */ /* 0x000fe200078e00ff */
[----:B------:R-:W-:Y:S02]  /*23a0*/  IADD3 RZ, P2, PT, R48, R37, RZ ;  /* 0x0000002530ff7210 */ /* 0x000fe40007f5e0ff */
[----:B------:R-:W-:Y:S02]  /*23b0*/  IADD3 R59, PT, PT, R41, R36, R59 ;  /* 0x00000024293b7210 */ /* 0x000fe40007ffe03b */
[----:B------:R-:W-:Y:S02]  /*23c0*/  IADD3.X R62, PT, PT, RZ, RZ, RZ, P3, P6 ;  /* 0x000000ffff3e7210 */ /* 0x000fe40001fec4ff */
[----:B------:R-:W-:Y:S01]  /*23d0*/  IADD3 R37, P3, P6, R50, R47, R66 ;  /* 0x0000002f32257210 */ /* 0x000fe20007e7e042 */
[----:B------:R-:W-:Y:S01]  /*23e0*/  IMAD.WIDE.U32 R46, R25, UR19, RZ ;  /* 0x00000013192e7c25 */ /* 0x000fe2000f8e00ff */
[----:B------:R-:W-:-:S02]  /*23f0*/  IADD3.X R41, PT, PT, RZ, RZ, RZ, P4, P5 ;  /* 0x000000ffff297210 */ /* 0x000fc400027ea4ff */
[----:B------:R-:W-:Y:S01]  /*2400*/  IADD3 R48, P4, P5, R54, R45, R64 ;  /* 0x0000002d36307210 */ /* 0x000fe20007d9e040 */
[----:B------:R-:W-:Y:S01]  /*2410*/  IMAD.WIDE.U32 R56, R19, UR18, RZ ;  /* 0x0000001213387c25 */ /* 0x000fe2000f8e00ff */
[----:B------:R-:W-:Y:S02]  /*2420*/  IADD3 R61, PT, PT, R31, R30, R61 ;  /* 0x0000001e1f3d7210 */ /* 0x000fe40007ffe03d */
[----:B------:R-:W-:Y:S02]  /*2430*/  IADD3.X R25, PT, PT, RZ, RZ, RZ, P3, P6 ;  /* 0x000000ffff197210 */ /* 0x000fe40001fec4ff */
[----:B------:R-:W-:Y:S02]  /*2440*/  IADD3.X R31, PT, PT, RZ, RZ, RZ, P4, P5 ;  /* 0x000000ffff1f7210 */ /* 0x000fe400027ea4ff */
[----:B------:R-:W-:Y:S01]  /*2450*/  IADD3 R60, P4, P5, R46, R59, R44 ;  /* 0x0000003b2e3c7210 */ /* 0x000fe20007d9e02c */
[----:B------:R-:W-:Y:S01]  /*2460*/  IMAD.WIDE.U32 R44, R3, R20, RZ ;  /* 0x00000014032c7225 */ /* 0x000fe200078e00ff */
[----:B------:R-:W-:-:S02]  /*2470*/  IADD3 R29, P3, P6, R56, R42, R29 ;  /* 0x0000002a381d7210 */ /* 0x000fc40007e7e01d */
[----:B------:R-:W-:Y:S01]  /*2480*/  IADD3 R25, PT, PT, R25, R30, R51 ;  /* 0x0000001e19197210 */ /* 0x000fe20007ffe033 */
[----:B------:R-:W-:Y:S01]  /*2490*/  IMAD.WIDE.U32 R50, R5, R18, RZ ;  /* 0x0000001205327225 */ /* 0x000fe200078e00ff */
[----:B------:R-:W-:Y:S02]  /*24a0*/  IADD3.X R65, PT, PT, RZ, RZ, RZ, P3, P6 ;  /* 0x000000ffff417210 */ /* 0x000fe40001fec4ff */
[----:B------:R-:W-:Y:S01]  /*24b0*/  IADD3 R64, P3, P6, R44, R25, R29 ;  /* 0x000000192c407210 */ /* 0x000fe20007e7e01d */
[----:B------:R-:W-:Y:S01]  /*24c0*/  IMAD R25, R63, UR28, RZ ;  /* 0x0000001c3f197c24 */ /* 0x000fe2000f8e02ff */
[-C--:B------:R-:W-:Y:S01]  /*24d0*/  IADD3 R41, PT, PT, R41, R24.reuse, R53 ;  /* 0x0000001829297210 */ /* 0x080fe20007ffe035 */
[----:B------:R-:W-:Y:S01]  /*24e0*/  IMAD.WIDE.U32 R52, R3, R17, RZ ;  /* 0x0000001103347225 */ /* 0x000fe200078e00ff */
[----:B------:R-:W-:Y:S02]  /*24f0*/  IADD3 R31, PT, PT, R31, R24, R55 ;  /* 0x000000181f1f7210 */ /* 0x000fe40007ffe037 */
[----:B------:R-:W-:Y:S01]  /*2500*/  IADD3.X R46, PT, PT, RZ, RZ, RZ, P4, P5 ;  /* 0x000000ffff2e7210 */ /* 0x000fe200027ea4ff */
[----:B------:R-:W-:Y:S01]  /*2510*/  IMAD.WIDE.U32 R58, R6, R25, RZ ;  /* 0x00000019063a7225 */ /* 0x000fe200078e00ff */
[----:B------:R-:W-:-:S02]  /*2520*/  IADD3 R31, P4, P5, R50, R31, R37 ;  /* 0x0000001f321f7210 */ /* 0x000fc40007d9e025 */
[----:B------:R-:W-:Y:S01]  /*2530*/  IADD3.X R66, PT, PT, RZ, RZ, RZ, P3, P6 ;  /* 0x000000ffff427210 */ /* 0x000fe20001fec4ff */
[----:B------:R-:W-:Y:S01]  /*2540*/  IMAD.X R37, RZ, RZ, RZ, P2 ;  /* 0x000000ffff257224 */ /* 0x000fe200010e06ff */
[----:B------:R-:W-:Y:S01]  /*2550*/  IADD3 R50, P2, P3, R52, R61, R38 ;  /* 0x0000003d34327210 */ /* 0x000fe20007b5e026 */
[----:B------:R-:W-:Y:S01]  /*2560*/  IMAD.WIDE.U32 R54, R5, R15, RZ ;  /* 0x0000000f05367225 */ /* 0x000fe200078e00ff */
[----:B------:R-:W-:Y:S02]  /*2570*/  IADD3.X R44, PT, PT, RZ, RZ, RZ, P4, P5 ;  /* 0x000000ffff2c7210 */ /* 0x000fe400027ea4ff */
[----:B------:R-:W-:Y:S02]  /*2580*/  IADD3 RZ, P6, PT, R58, R63, RZ ;  /* 0x0000003f3aff7210 */ /* 0x000fe40007fde0ff */
[----:B------:R-:W-:Y:S02]  /*2590*/  IADD3 R37, P4, P5, R32, R37, R49 ;  /* 0x0000002520257210 */ /* 0x000fe40007d9e031 */
[----:B------:R-:W-:-:S02]  /*25a0*/  IADD3.X R52, PT, PT, RZ, RZ, RZ, P2, P3 ;  /* 0x000000ffff347210 */ /* 0x000fc400017e64ff */
[----:B------:R-:W-:Y:S01]  /*25b0*/  IADD3 R61, PT, PT, R65, R36, R57 ;  /* 0x00000024413d7210 */ /* 0x000fe20007ffe039 */
[----:B------:R-:W-:Y:S01]  /*25c0*/  IMAD.WIDE.U32 R56, R28, UR18, RZ ;  /* 0x000000121c387c25 */ /* 0x000fe2000f8e00ff */
[----:B------:R-:W-:Y:S02]  /*25d0*/  IADD3 R29, PT, PT, R74, R33, R43 ;  /* 0x000000214a1d7210 */ /* 0x000fe40007ffe02b */
[----:B------:R-:W-:Y:S01]  /*25e0*/  IADD3 R32, P2, P3, R54, R41, R34 ;  /* 0x0000002936207210 */ /* 0x000fe20007b5e022 */
[----:B------:R-:W-:Y:S01]  /*25f0*/  IMAD.WIDE.U32 R42, R7, R22, RZ ;  /* 0x00000016072a7225 */ /* 0x000fe200078e00ff */
[----:B------:R-:W-:Y:S02]  /*2600*/  IADD3 R49, PT, PT, R70, R27, R39 ;  /* 0x0000001b46317210 */ /* 0x000fe40007ffe027 */
[----:B------:R-:W-:Y:S01]  /*2610*/  IADD3.X R54, PT, PT, RZ, RZ, RZ, P2, P3 ;  /* 0x000000ffff367210 */ /* 0x000fe200017e64ff */
[----:B------:R-:W-:Y:S01]  /*2620*/  IMAD.X R65, RZ, RZ, RZ, P6 ;  /* 0x000000ffff417224 */ /* 0x000fe200030e06ff */
[----:B------:R-:W-:Y:S01]  /*2630*/  IADD3 R56, P2, P3, R56, R29, R75 ;  /* 0x0000001d38387210 */ /* 0x000fe20007b5e04b */
[----:B------:R-:W-:Y:S01]  /*2640*/  IMAD.WIDE.U32 R38, R2, R26, RZ ;  /* 0x0000001a02267225 */ /* 0x000fe200078e00ff */
[----:B------:R-:W-:-:S02]  /*2650*/  IADD3 R63, P6, PT, R67, R42, RZ ;  /* 0x0000002a433f7210 */ /* 0x000fc40007fde0ff */
[----:B------:R-:W-:Y:S02]  /*2660*/  IADD3.X R29, PT, PT, RZ, RZ, RZ, P4, P5 ;  /* 0x000000ffff1d7210 */ /* 0x000fe400027ea4ff */
[----:B------:R-:W-:Y:S01]  /*2670*/  IADD3 R65, P4, P5, R48, R65, R59 ;  /* 0x0000004130417210 */ /* 0x000fe20007d9e03b */
[----:B------:R-:W-:Y:S01]  /*2680*/  IMAD.WIDE.U32 R58, R7, R23, RZ ;  /* 0x00000017073a7225 */ /* 0x000fe200078e00ff */
[----:B------:R-:W-:Y:S02]  /*2690*/  IADD3.X R41, PT, PT, R62, R21, R43, P6, !PT ;  /* 0x000000153e297210 */ /* 0x000fe400037fe42b */
[----:B------:R-:W-:Y:S01]  /*26a0*/  IADD3.X R77, PT, PT, RZ, RZ, RZ, P2, P3 ;  /* 0x000000ffff4d7210 */ /* 0x000fe200017e64ff */
[----:B------:R-:W-:Y:S01]  /*26b0*/  IMAD.WIDE.U32 R42, R4, R22, RZ ;  /* 0x00000016042a7225 */ /* 0x000fe200078e00ff */
[----:B------:R-:W-:Y:S02]  /*26c0*/  IADD3 R70, P2, P3, R38, R49, R73 ;  /* 0x0000003126467210 */ /* 0x000fe40007b5e049 */
[----:B------:R-:W-:Y:S01]  /*26d0*/  IADD3 R37, P6, PT, R37, R58, RZ ;  /* 0x0000003a25257210 */ /* 0x000fe20007fde0ff */
[----:B------:R-:W-:Y:S01]  /*26e0*/  IMAD.WIDE.U32 R48, R19, UR19, RZ ;  /* 0x0000001313307c25 */ /* 0x000fe2000f8e00ff */
[----:B------:R-:W-:-:S02]  /*26f0*/  IADD3.X R75, PT, PT, RZ, RZ, RZ, P2, P3 ;  /* 0x000000ffff4b7210 */ /* 0x000fc400017e64ff */
[----:B------:R-:W-:Y:S02]  /*2700*/  IADD3 R72, P2, P3, R42, R41, R72 ;  /* 0x000000292a487210 */ /* 0x000fe40007b5e048 */
[----:B------:R-:W-:Y:S02]  /*2710*/  IADD3.X R19, PT, PT, R29, R21, R59, P6, !PT ;  /* 0x000000151d137210 */ /* 0x000fe400037fe43b */
[----:B------:R-:W-:Y:S02]  /*2720*/  IADD3.X R71, PT, PT, RZ, RZ, RZ, P2, P3 ;  /* 0x000000ffff477210 */ /* 0x000fe400017e64ff */
[----:B------:R-:W-:Y:S02]  /*2730*/  IADD3 R29, PT, PT, R66, R33, R45 ;  /* 0x00000021421d7210 */ /* 0x000fe40007ffe02d */
[----:B------:R-:W-:Y:S01]  /*2740*/  IADD3 R51, PT, PT, R44, R27, R51 ;  /* 0x0000001b2c337210 */ /* 0x000fe20007ffe033 */
[----:B------:R-:W-:Y:S01]  /*2750*/  IMAD.WIDE.U32 R44, R20, UR18, RZ ;  /* 0x00000012142c7c25 */ /* 0x000fe2000f8e00ff */
[----:B------:R-:W-:-:S03]  /*2760*/  IADD3 R34, P2, P3, R48, R61, R68 ;  /* 0x0000003d30227210 */ /* 0x000fc60007b5e044 */
[----:B------:R-:W-:Y:S01]  /*2770*/  IMAD.IADD R62, R47, 0x1, R46 ;  /* 0x000000012f3e7824 */ /* 0x000fe200078e022e */
[----:B------:R-:W-:Y:S01]  /*2780*/  IADD3 R75, PT, PT, R75, R30, R39 ;  /* 0x0000001e4b4b7210 */ /* 0x000fe20007ffe027 */
[----:B------:R-:W-:Y:S01]  /*2790*/  IMAD.WIDE.U32 R46, R2, R18, RZ ;  /* 0x00000012022e7225 */ /* 0x000fe200078e00ff */
[----:B------:R-:W-:Y:S02]  /*27a0*/  IADD3.X R48, PT, PT, RZ, RZ, RZ, P2, P3 ;  /* 0x000000ffff307210 */ /* 0x000fe400017e64ff */
[----:B------:R-:W-:Y:S01]  /*27b0*/  IADD3 R66, P2, P3, R44, R29, R34 ;  /* 0x0000001d2c427210 */ /* 0x000fe20007b5e022 */
[----:B------:R-:W-:Y:S01]  /*27c0*/  IMAD.IADD R67, R35, 0x1, R79 ;  /* 0x0000000123437824 */ /* 0x000fe200078e024f */
[----:B------:R-:W-:Y:S01]  /*27d0*/  IADD3 R77, PT, PT, R77, R36, R57 ;  /* 0x000000244d4d7210 */ /* 0x000fe20007ffe039 */
[----:B------:R-:W-:Y:S01]  /*27e0*/  IMAD.WIDE.U32 R38, R28, UR19, RZ ;  /* 0x000000131c267c25 */ /* 0x000fe2000f8e00ff */
[----:B------:R-:W-:Y:S02]  /*27f0*/  IADD3.X R44, PT, PT, RZ, RZ, RZ, P4, P5 ;  /* 0x000000ffff2c7210 */ /* 0x000fe400027ea4ff */
[----:B------:R-:W-:Y:S01]  /*2800*/  IADD3 R64, P4, P5, R46, R51, R64 ;  /* 0x000000332e407210 */ /* 0x000fe20007d9e040 */
[----:B------:R-:W-:Y:S01]  /*2810*/  IMAD.WIDE.U32 R34, R3, R26, RZ ;  /* 0x0000001a03227225 */ /* 0x000fe200078e00ff */
[----:B------:R-:W-:-:S02]  /*2820*/  IADD3 R71, PT, PT, R71, R24, R43 ;  /* 0x0000001847477210 */ /* 0x000fc40007ffe02b */
[----:B------:R-:W-:Y:S01]  /*2830*/  IADD3.X R69, PT, PT, RZ, RZ, RZ, P2, P3 ;  /* 0x000000ffff457210 */ /* 0x000fe200017e64ff */
[----:B------:R-:W-:Y:S01]  /*2840*/  IMAD.WIDE.U32 R42, R5, R22, RZ ;  /* 0x00000016052a7225 */ /* 0x000fe200078e00ff */
[----:B------:R-:W-:Y:S02]  /*2850*/  IADD3 R77, P2, P3, R38, R77, R67 ;  /* 0x0000004d264d7210 */ /* 0x000fe40007b5e043 */
[----:B------:R-:W-:Y:S02]  /*2860*/  IADD3.X R67, PT, PT, RZ, RZ, RZ, P4, P5 ;  /* 0x000000ffff437210 */ /* 0x000fe400027ea4ff */
[----:B------:R-:W-:Y:S01]  /*2870*/  IADD3 R75, P4, P5, R34, R75, R56 ;  /* 0x0000004b224b7210 */ /* 0x000fe20007d9e038 */
[----:B------:R-:W-:Y:S01]  /*2880*/  IMAD.WIDE.U32 R56, R17, UR18, RZ ;  /* 0x0000001211387c25 */ /* 0x000fe2000f8e00ff */
[----:B------:R-:W-:Y:S02]  /*2890*/  IADD3 R41, PT, PT, R54, R27, R55 ;  /* 0x0000001b36297210 */ /* 0x000fe40007ffe037 */
[----:B------:R-:W-:Y:S01]  /*28a0*/  IADD3.X R79, PT, PT, RZ, RZ, RZ, P2, P3 ;  /* 0x000000ffff4f7210 */ /* 0x000fe200017e64ff */
[----:B------:R-:W-:Y:S01]  /*28b0*/  IMAD.WIDE.U32 R54, R7, R25, RZ ;  /* 0x0000001907367225 */ /* 0x000fe200078e00ff */
[----:B------:R-:W-:-:S02]  /*28c0*/  IADD3 R53, PT, PT, R52, R33, R53 ;  /* 0x0000002134357210 */ /* 0x000fc40007ffe035 */
[----:B------:R-:W-:Y:S01]  /*28d0*/  IADD3 R71, P2, P3, R42, R71, R70 ;  /* 0x000000472a477210 */ /* 0x000fe20007b5e046 */
[----:B------:R-:W-:Y:S01]  /*28e0*/  IMAD R28, R63, UR28, RZ ;  /* 0x0000001c3f1c7c24 */ /* 0x000fe2000f8e02ff */
[----:B------:R-:W-:Y:S01]  /*28f0*/  IADD3.X R74, PT, PT, RZ, RZ, RZ, P4, P5 ;  /* 0x000000ffff4a7210 */ /* 0x000fe200027ea4ff */
[----:B------:R-:W-:Y:S01]  /*2900*/  IMAD.WIDE.U32 R58, R2, R15, RZ ;  /* 0x0000000f023a7225 */ /* 0x000fe200078e00ff */
[----:B------:R-:W-:Y:S02]  /*2910*/  IADD3 R42, P5, P6, R56, R53, R60 ;  /* 0x00000035382a7210 */ /* 0x000fe40007ebe03c */
[----:B------:R-:W-:Y:S01]  /*2920*/  IADD3.X R70, PT, PT, RZ, RZ, RZ, P2, P3 ;  /* 0x000000ffff467210 */ /* 0x000fe200017e64ff */
[----:B------:R-:W-:Y:S01]  /*2930*/  IMAD.WIDE.U32 R52, R6, R28, RZ ;  /* 0x0000001c06347225 */ /* 0x000fe200078e00ff */
[----:B------:R-:W-:-:S03]  /*2940*/  IADD3 R65, P2, PT, R65, R54, RZ ;  /* 0x0000003641417210 */ /* 0x000fc60007f5e0ff */
[----:B------:R-:W-:Y:S01]  /*2950*/  IMAD R29, R37, UR28, RZ ;  /* 0x0000001c251d7c24 */ /* 0x000fe2000f8e02ff */
[----:B------:R-:W-:Y:S01]  /*2960*/  IADD3 R38, P4, P3, R58, R41, R50 ;  /* 0x000000293a267210 */ /* 0x000fe20007b9e032 */
[----:B------:R-:W-:Y:S01]  /*2970*/  IMAD.WIDE.U32 R60, R4, R23, RZ ;  /* 0x00000017043c7225 */ /* 0x000fe200078e00ff */
[----:B------:R-:W-:Y:S02]  /*2980*/  IADD3.X R54, PT, PT, R44, R21, R55, P2, !PT ;  /* 0x000000152c367210 */ /* 0x000fe400017fe437 */
[----:B------:R-:W-:Y:S01]  /*2990*/  IADD3 RZ, P2, PT, R52, R63, RZ ;  /* 0x0000003f34ff7210 */ /* 0x000fe20007f5e0ff */
[----:B------:R-:W-:Y:S02]  /*29a0*/  IMAD.IADD R68, R49, 0x1, R48 ;  /* 0x0000000131447824 */ /* 0x000fe400078e0230 */
[----:B------:R-:W-:Y:S01]  /*29b0*/  IMAD.WIDE.U32 R50, R6, R29, RZ ;  /* 0x0000001d06327225 */ /* 0x000fe200078e00ff */
[----:B------:R-:W-:-:S03]  /*29c0*/  IADD3.X R41, PT, PT, RZ, RZ, RZ, P5, P6 ;  /* 0x000000ffff297210 */ /* 0x000fc60002fec4ff */
[----:B------:R-:W-:Y:S01]  /*29d0*/  IMAD.WIDE.U32 R48, R4, R25, RZ ;  /* 0x0000001904307225 */ /* 0x000fe200078e00ff */
[----:B------:R-:W-:Y:S02]  /*29e0*/  IADD3 R34, P5, P6, R60, R19, R32 ;  /* 0x000000133c227210 */ /* 0x000fe40007ebe020 */
[----:B------:R-:W-:Y:S01]  /*29f0*/  IADD3.X R63, PT, PT, RZ, RZ, RZ, P4, P3 ;  /* 0x000000ffff3f7210 */ /* 0x000fe200027e64ff */
[----:B------:R-:W-:Y:S01]  /*2a00*/  IMAD R32, R65, UR28, RZ ;  /* 0x0000001c41207c24 */ /* 0x000fe2000f8e02ff */
[----:B------:R-:W-:Y:S01]  /*2a10*/  IADD3 RZ, P4, PT, R50, R37, RZ ;  /* 0x0000002532ff7210 */ /* 0x000fe20007f9e0ff */
[----:B------:R-:W-:Y:S01]  /*2a20*/  IMAD.X R73, RZ, RZ, RZ, P2 ;  /* 0x000000ffff497224 */ /* 0x000fe200010e06ff */
[----:B------:R-:W-:Y:S02]  /*2a30*/  IADD3 R50, P2, P3, R48, R54, R31 ;  /* 0x0000003630327210 */ /* 0x000fe40007b5e01f */
[----:B------:R-:W-:Y:S01]  /*2a40*/  IADD3 R63, PT, PT, R63, R30, R59 ;  /* 0x0000001e3f3f7210 */ /* 0x000fe20007ffe03b */
[----:B------:R-:W-:Y:S01]  /*2a50*/  IMAD.WIDE.U32 R58, R6, R32, RZ ;  /* 0x00000020063a7225 */ /* 0x000fe200078e00ff */
[----:B------:R-:W-:-:S02]  /*2a60*/  IADD3 R19, PT, PT, R41, R36, R57 ;  /* 0x0000002429137210 */ /* 0x000fc40007ffe039 */
[----:B------:R-:W-:Y:S01]  /*2a70*/  IADD3.X R31, PT, PT, RZ, RZ, RZ, P2, P3 ;  /* 0x000000ffff1f7210 */ /* 0x000fe200017e64ff */
[----:B------:R-:W-:Y:S01]  /*2a80*/  IMAD.WIDE.U32 R56, R17, UR19, RZ ;  /* 0x0000001311387c25 */ /* 0x000fe2000f8e00ff */
[----:B------:R-:W-:Y:S02]  /*2a90*/  IADD3 R73, P2, P3, R72, R73, R53 ;  /* 0x0000004948497210 */ /* 0x000fe40007b5e035 */
[----:B------:R-:W-:Y:S02]  /*2aa0*/  IADD3.X R37, PT, PT, RZ, RZ, RZ, P5, P6 ;  /* 0x000000ffff257210 */ /* 0x000fe40002fec4ff */
[----:B------:R-:W-:Y:S01]  /*2ab0*/  IADD3 RZ, P5, PT, R58, R65, RZ ;  /* 0x000000413aff7210 */ /* 0x000fe20007fbe0ff */
[----:B------:R-:W-:Y:S01]  /*2ac0*/  IMAD.WIDE.U32 R54, R3, R15, RZ ;  /* 0x0000000f03367225 */ /* 0x000fe200078e00ff */
[----:B------:R-:W-:Y:S02]  /*2ad0*/  IADD3.X R58, PT, PT, RZ, RZ, RZ, P2, P3 ;  /* 0x000000ffff3a7210 */ /* 0x000fe400017e64ff */
[----:B------:R-:W-:Y:S01]  /*2ae0*/  IADD3 R62, P2, P3, R56, R19, R62 ;  /* 0x00000013383e7210 */ /* 0x000fe20007b5e03e */
[----:B------:R-:W-:Y:S01]  /*2af0*/  IMAD.WIDE.U32 R52, R5, R23, RZ ;  /* 0x0000001705347225 */ /* 0x000fe200078e00ff */
[----:B------:R-:W-:-:S02]  /*2b00*/  IADD3 R37, PT, PT, R37, R24, R61 ;  /* 0x0000001825257210 */ /* 0x000fc40007ffe03d */
[----:B------:R-:W-:Y:S01]  /*2b10*/  IADD3.X R17, PT, PT, RZ, RZ, RZ, P2, P3 ;  /* 0x000000ffff117210 */ /* 0x000fe200017e64ff */
[----:B------:R-:W-:Y:S01]  /*2b20*/  IMAD.X R65, RZ, RZ, RZ, P5 ;  /* 0x000000ffff417224 */ /* 0x000fe200028e06ff */
[----:B------:R-:W-:Y:S01]  /*2b30*/  IADD3 R41, PT, PT, R69, R36, R45 ;  /* 0x0000002445297210 */ /* 0x000fe20007ffe02d */
[----:B------:R-:W-:Y:S01]  /*2b40*/  IMAD.WIDE.U32 R44, R20, UR19, RZ ;  /* 0x00000013142c7c25 */ /* 0x000fe2000f8e00ff */
[----:B------:R-:W-:Y:S02]  /*2b50*/  IADD3 R31, PT, PT, R31, R24, R49 ;  /* 0x000000181f1f7210 */ /* 0x000fe40007ffe031 */
[----:B------:R-:W-:Y:S01]  /*2b60*/  IADD3 R63, P5, P6, R54, R63, R42 ;  /* 0x0000003f363f7210 */ /* 0x000fe20007ebe02a */
[----:B------:R-:W-:Y:S01]  /*2b70*/  IMAD.WIDE.U32 R48, R3, R18, RZ ;  /* 0x0000001203307225 */ /* 0x000fe200078e00ff */
[----:B------:R-:W-:Y:S02]  /*2b80*/  IADD3 R37, P2, P3, R52, R37, R38 ;  /* 0x0000002534257210 */ /* 0x000fe40007b5e026 */
[----:B------:R-:W-:Y:S01]  /*2b90*/  IADD3 R19, PT, PT, R67, R30, R47 ;  /* 0x0000001e43137210 */ /* 0x000fe20007ffe02f */
[----:B------:R-:W-:Y:S01]  /*2ba0*/  IMAD.WIDE.U32 R46, R5, R25, RZ ;  /* 0x00000019052e7225 */ /* 0x000fe200078e00ff */
[----:B------:R-:W-:-:S02]  /*2bb0*/  IADD3.X R54, PT, PT, RZ, RZ, RZ, P5, P6 ;  /* 0x000000ffff367210 */ /* 0x000fc40002fec4ff */
[----:B------:R-:W-:Y:S01]  /*2bc0*/  IADD3.X R52, PT, PT, RZ, RZ, RZ, P2, P3 ;  /* 0x000000ffff347210 */ /* 0x000fe200017e64ff */
[----:B------:R-:W-:Y:S01]  /*2bd0*/  IMAD.WIDE.U32 R60, R7, R28, RZ ;  /* 0x0000001c073c7225 */ /* 0x000fe200078e00ff */
[----:B------:R-:W-:Y:S02]  /*2be0*/  IADD3 R68, P5, P6, R44, R41, R68 ;  /* 0x000000292c447210 */ /* 0x000fe40007ebe044 */
[----:B------:R-:W-:Y:S01]  /*2bf0*/  IADD3 R66, P2, P3, R48, R19, R66 ;  /* 0x0000001330427210 */ /* 0x000fe20007b5e042 */
[----:B------:R-:W-:Y:S01]  /*2c00*/  IMAD.X R19, RZ, RZ, RZ, P4 ;  /* 0x000000ffff137224 */ /* 0x000fe200020e06ff */
[----:B------:R-:W-:Y:S01]  /*2c10*/  IADD3.X R44, PT, PT, RZ, RZ, RZ, P5, P6 ;  /* 0x000000ffff2c7210 */ /* 0x000fe20002fec4ff */
[----:B------:R-:W-:Y:S01]  /*2c20*/  IMAD.IADD R76, R39, 0x1, R79 ;  /* 0x00000001274c7824 */ /* 0x000fe200078e024f */
[----:B------:R-:W-:Y:S01]  /*2c30*/  IADD3 R64, P4, P5, R46, R31, R64 ;  /* 0x0000001f2e407210 */ /* 0x000fe20007d9e040 */
[----:B------:R-:W-:Y:S01]  /*2c40*/  IMAD.WIDE.U32 R38, R7, R29, RZ ;  /* 0x0000001d07267225 */ /* 0x000fe200078e00ff */
[----:B------:R-:W-:-:S02]  /*2c50*/  IADD3.X R48, PT, PT, RZ, RZ, RZ, P2, P3 ;  /* 0x000000ffff307210 */ /* 0x000fc400017e64ff */
[----:B------:R-:W-:Y:S02]  /*2c60*/  IADD3 R73, P6, PT, R73, R60, RZ ;  /* 0x0000003c49497210 */ /* 0x000fe40007fde0ff */
[----:B------:R-:W-:Y:S02]  /*2c70*/  IADD3 R19, P2, P3, R34, R19, R51 ;  /* 0x0000001322137210 */ /* 0x000fe40007b5e033 */
[----:B------:R-:W-:Y:S01]  /*2c80*/  IADD3 R31, PT, PT, R74, R33, R35 ;  /* 0x000000214a1f7210 */ /* 0x000fe20007ffe023 */
[----:B------:R-:W-:Y:S01]  /*2c90*/  IMAD.WIDE.U32 R34, R26, UR18, RZ ;  /* 0x000000121a227c25 */ /* 0x000fe2000f8e00ff */
[----:B------:R-:W-:Y:S02]  /*2ca0*/  IADD3.X R69, PT, PT, R58, R21, R61, P6, !PT ;  /* 0x000000153a457210 */ /* 0x000fe400037fe43d */
[----:B------:R-:W-:Y:S02]  /*2cb0*/  IADD3 R19, P6, PT, R19, R38, RZ ;  /* 0x0000002613137210 */ /* 0x000fe40007fde0ff */
[----:B------:R-:W-:-:S02]  /*2cc0*/  IADD3.X R38, PT, PT, RZ, RZ, RZ, P2, P3 ;  /* 0x000000ffff267210 */ /* 0x000fc400017e64ff */
[----:B------:R-:W-:Y:S01]  /*2cd0*/  IADD3 R74, P2, P3, R34, R31, R77 ;  /* 0x0000001f224a7210 */ /* 0x000fe20007b5e04d */
[----:B------:R-:W-:Y:S01]  /*2ce0*/  IMAD.IADD R60, R57, 0x1, R17 ;  /* 0x00000001393c7824 */ /* 0x000fe200078e0211 */
[----:B------:R-:W-:Y:S02]  /*2cf0*/  IADD3.X R46, PT, PT, RZ, RZ, RZ, P4, P5 ;  /* 0x000000ffff2e7210 */ /* 0x000fe400027ea4ff */
[----:B------:R-:W-:Y:S01]  /*2d00*/  IADD3 R41, PT, PT, R54, R33, R55 ;  /* 0x0000002136297210 */ /* 0x000fe20007ffe037 */
[----:B------:R-:W-:Y:S01]  /*2d10*/  IMAD.WIDE.U32 R54, R4, R28, RZ ;  /* 0x0000001c04367225 */ /* 0x000fe200078e00ff */
[----:B------:R-:W-:Y:S02]  /*2d20*/  IADD3.X R17, PT, PT, R38, R21, R39, P6, !PT ;  /* 0x0000001526117210 */ /* 0x000fe400037fe427 */
[----:B------:R-:W-:Y:S02]  /*2d30*/  IADD3 R65, P4, P5, R50, R65, R59 ;  /* 0x0000004132417210 */ /* 0x000fe40007d9e03b */
[----:B------:R-:W-:Y:S01]  /*2d40*/  IADD3.X R39, PT, PT, RZ, RZ, RZ, P2, P3 ;  /* 0x000000ffff277210 */ /* 0x000fe200017e64ff */
[----:B------:R-:W-:Y:S01]  /*2d50*/  IMAD.WIDE.U32 R56, R2, R22, RZ ;  /* 0x0000001602387225 */ /* 0x000fe200078e00ff */
[----:B------:R-:W-:-:S02]  /*2d60*/  IADD3.X R61, PT, PT, RZ, RZ, RZ, P4, P5 ;  /* 0x000000ffff3d7210 */ /* 0x000fc400027ea4ff */
[----:B------:R-:W-:Y:S01]  /*2d70*/  IADD3 R35, PT, PT, R39, R36, R35 ;  /* 0x0000002427237210 */ /* 0x000fe20007ffe023 */
[----:B------:R-:W-:Y:S01]  /*2d80*/  IMAD.WIDE.U32 R38, R26, UR19, RZ ;  /* 0x000000131a267c25 */ /* 0x000fe2000f8e00ff */
[----:B------:R-:W-:Y:S02]  /*2d90*/  IADD3 R43, PT, PT, R70, R27, R43 ;  /* 0x0000001b462b7210 */ /* 0x000fe40007ffe02b */
[----:B------:R-:W-:Y:S02]  /*2da0*/  IADD3 R69, P4, P5, R54, R69, R71 ;  /* 0x0000004536457210 */ /* 0x000fe40007d9e047 */
[----:B------:R-:W-:Y:S01]  /*2db0*/  IADD3 R70, P3, P2, R56, R43, R75 ;  /* 0x0000002b38467210 */ /* 0x000fe20007a7e04b */
[----:B------:R-:W-:Y:S01]  /*2dc0*/  IMAD.WIDE.U32 R42, R2, R23, RZ ;  /* 0x00000017022a7225 */ /* 0x000fe200078e00ff */
[----:B------:R-:W-:Y:S02]  /*2dd0*/  IADD3.X R71, PT, PT, RZ, RZ, RZ, P4, P5 ;  /* 0x000000ffff477210 */ /* 0x000fe400027ea4ff */
[----:B------:R-:W-:Y:S01]  /*2de0*/  IADD3 R31, PT, PT, R52, R27, R53 ;  /* 0x0000001b341f7210 */ /* 0x000fe20007ffe035 */
[----:B------:R-:W-:Y:S01]  /*2df0*/  IMAD.WIDE.U32 R52, R15, UR18, RZ ;  /* 0x000000120f347c25 */ /* 0x000fe2000f8e00ff */
[----:B------:R-:W-:-:S03]  /*2e00*/  IADD3 R76, P4, P5, R38, R35, R76 ;  /* 0x00000023264c7210 */ /* 0x000fc60007d9e04c */
[----:B------:R-:W-:Y:S01]  /*2e10*/  IMAD.WIDE.U32 R50, R7, R32, RZ ;  /* 0x0000002007327225 */ /* 0x000fe200078e00ff */
[----:B------:R-:W-:Y:S02]  /*2e20*/  IADD3.X R77, PT, PT, RZ, RZ, RZ, P4, P5 ;  /* 0x000000ffff4d7210 */ /* 0x000fe400027ea4ff */
[----:B------:R-:W-:Y:S01]  /*2e30*/  IADD3.X R75, PT, PT, RZ, RZ, RZ, P3, P2 ;  /* 0x000000ffff4b7210 */ /* 0x000fe20001fe44ff */
[----:B------:R-:W-:Y:S01]  /*2e40*/  IMAD.WIDE.U32 R58, R4, R29, RZ ;  /* 0x0000001d043a7225 */ /* 0x000fe200078e00ff */
[----:B------:R-:W-:Y:S02]  /*2e50*/  IADD3 R26, P5, P6, R42, R31, R63 ;  /* 0x0000001f2a1a7210 */ /* 0x000fe40007ebe03f */
[----:B------:R-:W-:Y:S02]  /*2e60*/  IADD3 R62, P3, P2, R52, R41, R62 ;  /* 0x00000029343e7210 */ /* 0x000fe40007a7e03e */
[----:B------:R-:W-:Y:S02]  /*2e70*/  IADD3 R63, P4, PT, R65, R50, RZ ;  /* 0x00000032413f7210 */ /* 0x000fe40007f9e0ff */
[----:B------:R-:W-:-:S02]  /*2e80*/  IADD3.X R41, PT, PT, RZ, RZ, RZ, P3, P2 ;  /* 0x000000ffff297210 */ /* 0x000fc40001fe44ff */
[----:B------:R-:W-:Y:S01]  /*2e90*/  IADD3.X R61, PT, PT, R61, R21, R51, P4, !PT ;  /* 0x000000153d3d7210 */ /* 0x000fe200027fe433 */
[----:B------:R-:W-:Y:S01]  /*2ea0*/  IMAD.WIDE.U32 R50, R3, R22, RZ ;  /* 0x0000001603327225 */ /* 0x000fe200078e00ff */
[----:B------:R-:W-:Y:S02]  /*2eb0*/  IADD3 R20, P3, P2, R58, R17, R37 ;  /* 0x000000113a147210 */ /* 0x000fe40007a7e025 */
[----:B------:R-:W-:Y:S01]  /*2ec0*/  IADD3 R57, PT, PT, R75, R30, R57 ;  /* 0x0000001e4b397210 */ /* 0x000fe20007ffe039 */
[----:B------:R-:W-:Y:S01]  /*2ed0*/  IMAD R35, R73, UR28, RZ ;  /* 0x0000001c49237c24 */ /* 0x000fe2000f8e02ff */
[----:B------:R-:W-:Y:S01]  /*2ee0*/  IADD3 R65, PT, PT, R46, R27, R47 ;  /* 0x0000001b2e417210 */ /* 0x000fe20007ffe02f */
[----:B------:R-:W-:Y:S01]  /*2ef0*/  IMAD.IADD R38, R45, 0x1, R44 ;  /* 0x000000012d267824 */ /* 0x000fe200078e022c */
[----:B------:R-:W-:Y:S01]  /*2f00*/  IADD3.X R17, PT, PT, RZ, RZ, RZ, P3, P2 ;  /* 0x000000ffff117210 */ /* 0x000fe20001fe44ff */
[----:B------:R-:W-:Y:S01]  /*2f10*/  IMAD.WIDE.U32 R44, R6, R35, RZ ;  /* 0x00000023062c7225 */ /* 0x000fe200078e00ff */
[----:B------:R-:W-:-:S02]  /*2f20*/  IADD3 R74, P2, P3, R50, R57, R74 ;  /* 0x00000039324a7210 */ /* 0x000fc40007b5e04a */
[----:B------:R-:W-:Y:S01]  /*2f30*/  IADD3 R55, PT, PT, R71, R24, R55 ;  /* 0x0000001847377210 */ /* 0x000fe20007ffe037 */
[----:B------:R-:W-:Y:S01]  /*2f40*/  IMAD.WIDE.U32 R46, R5, R28, RZ ;  /* 0x0000001c052e7225 */ /* 0x000fe200078e00ff */
[----:B------:R-:W-:Y:S02]  /*2f50*/  IADD3.X R50, PT, PT, RZ, RZ, RZ, P2, P3 ;  /* 0x000000ffff327210 */ /* 0x000fe400017e64ff */
[----:B------:R-:W-:Y:S01]  /*2f60*/  IADD3 RZ, P4, PT, R44, R73, RZ ;  /* 0x000000492cff7210 */ /* 0x000fe20007f9e0ff */
[----:B------:R-:W-:Y:S01]  /*2f70*/  IMAD.WIDE.U32 R56, R2, R25, RZ ;  /* 0x0000001902387225 */ /* 0x000fe200078e00ff */
[----:B------:R-:W-:Y:S02]  /*2f80*/  IADD3 R70, P2, P3, R46, R55, R70 ;  /* 0x000000372e467210 */ /* 0x000fe40007b5e046 */
[----:B------:R-:W-:Y:S01]  /*2f90*/  IADD3 R67, PT, PT, R48, R33, R49 ;  /* 0x0000002130437210 */ /* 0x000fe20007ffe031 */
[----:B------:R-:W-:Y:S01]  /*2fa0*/  IMAD.WIDE.U32 R54, R18, UR18, RZ ;  /* 0x0000001212367c25 */ /* 0x000fe2000f8e00ff */
[----:B------:R-:W-:-:S02]  /*2fb0*/  IADD3.X R31, PT, PT, RZ, RZ, RZ, P5, P6 ;  /* 0x000000ffff1f7210 */ /* 0x000fc40002fec4ff */
[----:B------:R-:W-:Y:S01]  /*2fc0*/  IADD3.X R72, PT, PT, RZ, RZ, RZ, P2, P3 ;  /* 0x000000ffff487210 */ /* 0x000fe200017e64ff */
[----:B------:R-:W-:Y:S01]  /*2fd0*/  IMAD R37, R19, UR28, RZ ;  /* 0x0000001c13257c24 */ /* 0x000fe2000f8e02ff */
[----:B------:R-:W-:Y:S01]  /*2fe0*/  IADD3 R34, P3, P2, R54, R67, R68 ;  /* 0x0000004336227210 */ /* 0x000fe20007a7e044 */
[----:B------:R-:W-:Y:S01]  /*2ff0*/  IMAD.X R71, RZ, RZ, RZ, P4 ;  /* 0x000000ffff477224 */ /* 0x000fe200020e06ff */
[----:B------:R-:W-:Y:S01]  /*3000*/  IADD3 R58, P4, P6, R56, R65, R66 ;  /* 0x00000041383a7210 */ /* 0x000fe20007e9e042 */
[----:B------:R-:W-:Y:S01]  /*3010*/  IMAD.WIDE.U32 R48, R6, R37, RZ ;  /* 0x0000002506307225 */ /* 0x000fe200078e00ff */
[----:B------:R-:W-:Y:S02]  /*3020*/  IADD3 R41, PT, PT, R41, R36, R53 ;  /* 0x0000002429297210 */ /* 0x000fe40007ffe035 */
[----:B------:R-:W-:Y:S01]  /*3030*/  IADD3 R59, PT, PT, R17, R24, R59 ;  /* 0x00000018113b7210 */ /* 0x000fe20007ffe03b */
[----:B------:R-:W-:Y:S01]  /*3040*/  IMAD.WIDE.U32 R52, R4, R32, RZ ;  /* 0x0000002004347225 */ /* 0x000fe200078e00ff */
[----:B------:R-:W-:-:S02]  /*3050*/  IADD3.X R67, PT, PT, RZ, RZ, RZ, P3, P2 ;  /* 0x000000ffff437210 */ /* 0x000fc40001fe44ff */
[----:B------:R-:W-:Y:S02]  /*3060*/  IADD3.X R17, PT, PT, RZ, RZ, RZ, P4, P6 ;  /* 0x000000ffff117210 */ /* 0x000fe400027ec4ff */
[----:B------:R-:W-:Y:S01]  /*3070*/  IADD3 R31, PT, PT, R31, R30, R43 ;  /* 0x0000001e1f1f7210 */ /* 0x000fe20007ffe02b */
[----:B------:R-:W-:Y:S01]  /*3080*/  IMAD.WIDE.U32 R42, R18, UR19, RZ ;  /* 0x00000013122a7c25 */ /* 0x000fe2000f8e00ff */
[----:B------:R-:W-:Y:S02]  /*3090*/  IADD3 R71, P4, P6, R69, R71, R45 ;  /* 0x0000004745477210 */ /* 0x000fe40007e9e02d */
[----:B------:R-:W-:Y:S01]  /*30a0*/  IADD3 RZ, P5, PT, R48, R19, RZ ;  /* 0x0000001330ff7210 */ /* 0x000fe20007fbe0ff */
[----:B------:R-:W-:Y:S01]  /*30b0*/  IMAD.WIDE.U32 R44, R3, R25, RZ ;  /* 0x00000019032c7225 */ /* 0x000fe200078e00ff */
[----:B------:R-:W-:Y:S02]  /*30c0*/  IADD3 R46, P2, P3, R52, R61, R64 ;  /* 0x0000003d342e7210 */ /* 0x000fe40007b5e040 */
[----:B------:R-:W-:-:S02]  /*30d0*/  IADD3 R67, PT, PT, R67, R36, R55 ;  /* 0x0000002443437210 */ /* 0x000fc40007ffe037 */
[----:B------:R-:W-:Y:S01]  /*30e0*/  IADD3 R57, PT, PT, R17, R30, R57 ;  /* 0x0000001e11397210 */ /* 0x000fe20007ffe039 */
[----:B------:R-:W-:Y:S01]  /*30f0*/  IMAD.WIDE.U32 R18, R15, UR19, RZ ;  /* 0x000000130f127c25 */ /* 0x000fe2000f8e00ff */
[----:B------:R-:W-:Y:S02]  /*3100*/  IADD3.X R66, PT, PT, RZ, RZ, RZ, P4, P6 ;  /* 0x000000ffff427210 */ /* 0x000fe400027ec4ff */
[----:B------:R-:W-:Y:S01]  /*3110*/  IADD3.X R15, PT, PT, RZ, RZ, RZ, P2, P3 ;  /* 0x000000ffff0f7210 */ /* 0x000fe200017e64ff */
[----:B------:R-:W-:Y:S01]  /*3120*/  IMAD.X R17, RZ, RZ, RZ, P5 ;  /* 0x000000ffff117224 */ /* 0x000fe200028e06ff */
[----:B------:R-:W-:Y:S02]  /*3130*/  IADD3 R67, P4, P6, R42, R67, R38 ;  /* 0x000000432a437210 */ /* 0x000fe40007e9e026 */
[----:B------:R-:W-:Y:S01]  /*3140*/  IADD3 R64, P3, P2, R44, R57, R34 ;  /* 0x000000392c407210 */ /* 0x000fe20007a7e022 */
[----:B------:R-:W-:Y:S01]  /*3150*/  IMAD R38, R63, UR28, RZ ;  /* 0x0000001c3f267c24 */ /* 0x000fe2000f8e02ff */
[----:B------:R-:W-:-:S02]  /*3160*/  IADD3.X R69, PT, PT, RZ, RZ, RZ, P4, P6 ;  /* 0x000000ffff457210 */ /* 0x000fc400027ec4ff */
[----:B------:R-:W-:Y:S01]  /*3170*/  IADD3.X R44, PT, PT, RZ, RZ, RZ, P3, P2 ;  /* 0x000000ffff2c7210 */ /* 0x000fe20001fe44ff */
[----:B------:R-:W-:Y:S01]  /*3180*/  IMAD.WIDE.U32 R56, R6, R38, RZ ;  /* 0x0000002606387225 */ /* 0x000fe200078e00ff */
[----:B------:R-:W-:Y:S02]  /*3190*/  IADD3 R17, P3, P6, R20, R17, R49 ;  /* 0x0000001114117210 */ /* 0x000fe40007e7e031 */
[----:B------:R-:W-:Y:S01]  /*31a0*/  IADD3 R34, P5, P4, R18, R41, R60 ;  /* 0x0000002912227210 */ /* 0x000fe20007cbe03c */
[----:B------:R-:W-:Y:S01]  /*31b0*/  IMAD.WIDE.U32 R54, R5, R29, RZ ;  /* 0x0000001d05367225 */ /* 0x000fe200078e00ff */
[----:B------:R-:W-:-:S03]  /*31c0*/  IADD3 R53, PT, PT, R15, R24, R53 ;  /* 0x000000180f357210 */ /* 0x000fc60007ffe035 */
[----:B------:R-:W-:Y:S01]  /*31d0*/  IMAD.WIDE.U32 R48, R5, R32, RZ ;  /* 0x0000002005307225 */ /* 0x000fe200078e00ff */
[----:B------:R-:W-:Y:S02]  /*31e0*/  IADD3.X R41, PT, PT, RZ, RZ, RZ, P5, P4 ;  /* 0x000000ffff297210 */ /* 0x000fe40002fe84ff */
[----:B------:R-:W-:Y:S02]  /*31f0*/  IADD3.X R18, PT, PT, RZ, RZ, RZ, P3, P6 ;  /* 0x000000ffff127210 */ /* 0x000fe40001fec4ff */
[----:B------:R-:W-:Y:S02]  /*3200*/  IADD3 RZ, P2, PT, R56, R63, RZ ;  /* 0x0000003f38ff7210 */ /* 0x000fe40007f5e0ff */
[----:B------:R-:W-:Y:S02]  /*3210*/  IADD3 R20, P4, P5, R54, R59, R26 ;  /* 0x0000003b36147210 */ /* 0x000fe40007d9e01a */
[----:B------:R-:W-:Y:S01]  /*3220*/  IADD3 R73, PT, PT, R50, R33, R51 ;  /* 0x0000002132497210 */ /* 0x000fe20007ffe033 */
[----:B------:R-:W-:Y:S01]  /*3230*/  IMAD.WIDE.U32 R50, R22, UR18, RZ ;  /* 0x0000001216327c25 */ /* 0x000fe2000f8e00ff */
[----:B------:R-:W-:-:S03]  /*3240*/  IADD3 R42, P3, P6, R48, R53, R58 ;  /* 0x00000035302a7210 */ /* 0x000fc60007e7e03a */
[----:B------:R-:W-:Y:S01]  /*3250*/  IMAD.WIDE.U32 R58, R3, R23, RZ ;  /* 0x00000017033a7225 */ /* 0x000fe200078e00ff */
[----:B------:R-:W-:-:S03]  /*3260*/  IADD3.X R54, PT, PT, RZ, RZ, RZ, P4, P5 ;  /* 0x000000ffff367210 */ /* 0x000fc600027ea4ff */
[C---:B------:R-:W-:Y:S01]  /*3270*/  IMAD.WIDE.U32 R60, R7.reuse, R35, RZ ;  /* 0x00000023073c7225 */ /* 0x040fe200078e00ff */
[----:B------:R-:W-:Y:S02]  /*3280*/  IADD3.X R48, PT, PT, RZ, RZ, RZ, P3, P6 ;  /* 0x000000ffff307210 */ /* 0x000fe40001fec4ff */
[----:B------:R-:W-:Y:S01]  /*3290*/  IADD3 R73, P4, P5, R50, R73, R76 ;  /* 0x0000004932497210 */ /* 0x000fe20007d9e04c */
[----:B------:R-:W-:Y:S01]  /*32a0*/  IMAD.X R65, RZ, RZ, RZ, P2 ;  /* 0x000000ffff417224 */ /* 0x000fe200010e06ff */
[----:B------:R-:W-:Y:S01]  /*32b0*/  IADD3 R26, P2, P3, R58, R31, R62 ;  /* 0x0000001f3a1a7210 */ /* 0x000fe20007b5e03e */
[----:B------:R-:W-:Y:S01]  /*32c0*/  IMAD.WIDE.U32 R62, R7, R37, RZ ;  /* 0x00000025073e7225 */ /* 0x000fe200078e00ff */
[----:B------:R-:W-:Y:S02]  /*32d0*/  IADD3 R15, P6, PT, R71, R60, RZ ;  /* 0x0000003c470f7210 */ /* 0x000fe40007fde0ff */
[----:B------:R-:W-:Y:S01]  /*32e0*/  IADD3 R47, PT, PT, R72, R27, R47 ;  /* 0x0000001b482f7210 */ /* 0x000fe20007ffe02f */
[----:B------:R-:W-:Y:S01]  /*32f0*/  IMAD.WIDE.U32 R52, R2, R28, RZ ;  /* 0x0000001c02347225 */ /* 0x000fe200078e00ff */
[----:B------:R-:W-:-:S02]  /*3300*/  IADD3.X R75, PT, PT, RZ, RZ, RZ, P4, P5 ;  /* 0x000000ffff4b7210 */ /* 0x000fc400027ea4ff */
[----:B------:R-:W-:Y:S01]  /*3310*/  IADD3 R65, P4, P5, R46, R65, R57 ;  /* 0x000000412e417210 */ /* 0x000fe20007d9e039 */
[----:B------:R-:W-:Y:S01]  /*3320*/  IMAD.WIDE.U32 R56, R4, R35, RZ ;  /* 0x0000002304387225 */ /* 0x000fe200078e00ff */
[----:B------:R-:W-:Y:S02]  /*3330*/  IADD3.X R61, PT, PT, R66, R21, R61, P6, !PT ;  /* 0x00000015423d7210 */ /* 0x000fe400037fe43d */
[----:B------:R-:W-:Y:S02]  /*3340*/  IADD3.X R58, PT, PT, RZ, RZ, RZ, P2, P3 ;  /* 0x000000ffff3a7210 */ /* 0x000fe400017e64ff */
[----:B------:R-:W-:Y:S02]  /*3350*/  IADD3 R17, P6, PT, R17, R62, RZ ;  /* 0x0000003e11117210 */ /* 0x000fe40007fde0ff */
[----:B------:R-:W-:Y:S01]  /*3360*/  IADD3 R68, P2, P3, R52, R47, R74 ;  /* 0x0000002f34447210 */ /* 0x000fe20007b5e04a */
[----:B------:R-:W-:Y:S01]  /*3370*/  IMAD.IADD R62, R19, 0x1, R41 ;  /* 0x00000001133e7824 */ /* 0x000fe200078e0229 */
[----:B------:R-:W-:-:S02]  /*3380*/  IADD3.X R63, PT, PT, R18, R21, R63, P6, !PT ;  /* 0x00000015123f7210 */ /* 0x000fc400037fe43f */
[----:B------:R-:W-:Y:S02]  /*3390*/  IADD3.X R41, PT, PT, RZ, RZ, RZ, P2, P3 ;  /* 0x000000ffff297210 */ /* 0x000fe400017e64ff */
[----:B------:R-:W-:Y:S01]  /*33a0*/  IADD3 R18, P2, P3, R56, R61, R70 ;  /* 0x0000003d38127210 */ /* 0x000fe20007b5e046 */
[----:B------:R-:W-:Y:S01]  /*33b0*/  IMAD.WIDE.U32 R60, R4, R37, RZ ;  /* 0x00000025043c7225 */ /* 0x000fe200078e00ff */
[----:B------:R-:W-:-:S03]  /*33c0*/  IADD3 R31, PT, PT, R54, R27, R55 ;  /* 0x0000001b361f7210 */ /* 0x000fc60007ffe037 */
[----:B------:R-:W-:Y:S01]  /*33d0*/  IMAD.WIDE.U32 R54, R7, R38, RZ ;  /* 0x0000002607367225 */ /* 0x000fe200078e00ff */
[----:B------:R-:W-:-:S03]  /*33e0*/  IADD3.X R71, PT, PT, RZ, RZ, RZ, P2, P3 ;  /* 0x000000ffff477210 */ /* 0x000fc600017e64ff */
[----:B------:R-:W-:Y:S01]  /*33f0*/  IMAD.IADD R76, R39, 0x1, R77 ;  /* 0x00000001274c7824 */ /* 0x000fe200078e024d */
[----:B------:R-:W-:Y:S01]  /*3400*/  IADD3 R39, PT, PT, R58, R33, R59 ;  /* 0x000000213a277210 */ /* 0x000fe20007ffe03b */
[----:B------:R-:W-:Y:S01]  /*3410*/  IMAD.WIDE.U32 R46, R2, R29, RZ ;  /* 0x0000001d022e7225 */ /* 0x000fe200078e00ff */
[----:B------:R-:W-:Y:S02]  /*3420*/  IADD3 R20, P6, P2, R60, R63, R20 ;  /* 0x0000003f3c147210 */ /* 0x000fe40007ade014 */
[----:B------:R-:W-:Y:S01]  /*3430*/  IADD3 R19, P3, PT, R65, R54, RZ ;  /* 0x0000003641137210 */ /* 0x000fe20007f7e0ff */
[----:B------:R-:W-:Y:S01]  /*3440*/  IMAD.WIDE.U32 R58, R23, UR18, RZ ;  /* 0x00000012173a7c25 */ /* 0x000fe2000f8e00ff */
[----:B------:R-:W-:Y:S02]  /*3450*/  IADD3.X R54, PT, PT, RZ, RZ, RZ, P4, P5 ;  /* 0x000000ffff367210 */ /* 0x000fe400027ea4ff */
[----:B------:R-:W-:Y:S02]  /*3460*/  IADD3 R26, P5, P4, R46, R31, R26 ;  /* 0x0000001f2e1a7210 */ /* 0x000fe40007cbe01a */
[----:B------:R-:W-:-:S02]  /*3470*/  IADD3.X R31, PT, PT, RZ, RZ, RZ, P6, P2 ;  /* 0x000000ffff1f7210 */ /* 0x000fc400037e44ff */
[----:B------:R-:W-:Y:S02]  /*3480*/  IADD3 R34, P2, P6, R58, R39, R34 ;  /* 0x000000273a227210 */ /* 0x000fe40007e5e022 */
[----:B------:R-:W-:Y:S01]  /*3490*/  IADD3 R39, PT, PT, R44, R33, R45 ;  /* 0x000000212c277210 */ /* 0x000fe20007ffe02d */
[----:B------:R-:W-:Y:S01]  /*34a0*/  IMAD.WIDE.U32 R44, R25, UR18, RZ ;  /* 0x00000012192c7c25 */ /* 0x000fe2000f8e00ff */
[----:B------:R-:W-:Y:S02]  /*34b0*/  IADD3.X R21, PT, PT, R54, R21, R55, P3, !PT ;  /* 0x0000001536157210 */ /* 0x000fe40001ffe437 */
[----:B------:R-:W-:Y:S01]  /*34c0*/  IADD3 R49, PT, PT, R48, R27, R49 ;  /* 0x0000001b30317210 */ /* 0x000fe20007ffe031 */
[----:B------:R-:W-:Y:S01]  /*34d0*/  IMAD.IADD R66, R43, 0x1, R69 ;  /* 0x000000012b427824 */ /* 0x000fe200078e0245 */
[----:B------:R-:W-:Y:S01]  /*34e0*/  IADD3 R69, PT, PT, R41, R30, R53 ;  /* 0x0000001e29457210 */ /* 0x000fe20007ffe035 */
[----:B------:R-:W-:Y:S01]  /*34f0*/  IMAD.WIDE.U32 R54, R2, R32, RZ ;  /* 0x0000002002367225 */ /* 0x000fe200078e00ff */
[----:B------:R-:W-:-:S02]  /*3500*/  IADD3.X R41, PT, PT, RZ, RZ, RZ, P2, P6 ;  /* 0x000000ffff297210 */ /* 0x000fc400017ec4ff */
[----:B------:R-:W-:Y:S01]  /*3510*/  IADD3 R43, PT, PT, R71, R24, R57 ;  /* 0x00000018472b7210 */ /* 0x000fe20007ffe039 */
        /* <DEDUP_REMOVED lines=8> */
[----:B------:R-:W-:-:S02]  /*35a0*/  IADD3 R22, P3, P2, R56, R21, R42 ;  /* 0x0000001538167210 */ /* 0x000fc40007a7e02a */
[----:B------:R-:W-:Y:S01]  /*35b0*/  IADD3.X R65, PT, PT, RZ, RZ, RZ, P4, P5 ;  /* 0x000000ffff417210 */ /* 0x000fe200027ea4ff */
[----:B------:R-:W-:Y:S01]  /*35c0*/  IMAD.WIDE.U32 R52, R5, R35, RZ ;  /* 0x0000002305347225 */ /* 0x000fe200078e00ff */
[----:B------:R-:W-:Y:S02]  /*35d0*/  IADD3 R64, P4, P5, R48, R63, R76 ;  /* 0x0000003f30407210 */ /* 0x000fe40007d9e04c */
[----:B------:R-:W-:Y:S01]  /*35e0*/  IADD3 R31, PT, PT, R31, R24, R61 ;  /* 0x000000181f1f7210 */ /* 0x000fe20007ffe03d */
[----:B------:R-:W-:Y:S01]  /*35f0*/  IMAD.WIDE.U32 R60, R5, R37, RZ ;  /* 0x00000025053c7225 */ /* 0x000fe200078e00ff */
[----:B------:R-:W-:Y:S02]  /*3600*/  IADD3.X R63, PT, PT, RZ, RZ, RZ, P3, P2 ;  /* 0x000000ffff3f7210 */ /* 0x000fe40001fe44ff */
[----:B------:R-:W-:Y:S02]  /*3610*/  IADD3 R56, P3, P2, R50, R69, R73 ;  /* 0x0000004532387210 */ /* 0x000fe40007a7e049 */
[----:B------:R-:W-:-:S02]  /*3620*/  IADD3.X R48, PT, PT, RZ, RZ, RZ, P4, P5 ;  /* 0x000000ffff307210 */ /* 0x000fc400027ea4ff */
[----:B------:R-:W-:Y:S01]  /*3630*/  IADD3 R21, P4, P5, R52, R43, R68 ;  /* 0x0000002b34157210 */ /* 0x000fe20007d9e044 */
[----:B------:R-:W-:Y:S01]  /*3640*/  IMAD.WIDE.U32 R42, R23, UR19, RZ ;  /* 0x00000013172a7c25 */ /* 0x000fe2000f8e00ff */
[----:B------:R-:W-:Y:S02]  /*3650*/  IADD3 R41, PT, PT, R41, R36, R59 ;  /* 0x0000002429297210 */ /* 0x000fe40007ffe03b */
[----:B------:R-:W-:Y:S01]  /*3660*/  IADD3.X R50, PT, PT, RZ, RZ, RZ, P3, P2 ;  /* 0x000000ffff327210 */ /* 0x000fe20001fe44ff */
[----:B------:R-:W-:Y:S01]  /*3670*/  IMAD.WIDE.U32 R58, R3, R29, RZ ;  /* 0x0000001d033a7225 */ /* 0x000fe200078e00ff */
[----:B------:R-:W-:Y:S02]  /*3680*/  IADD3 R23, P3, P2, R60, R31, R26 ;  /* 0x0000001f3c177210 */ /* 0x000fe40007a7e01a */
[----:B------:R-:W-:Y:S02]  /*3690*/  IADD3 R47, PT, PT, R39, R30, R47 ;  /* 0x0000001e272f7210 */ /* 0x000fe40007ffe02f */
[----:B------:R-:W-:-:S02]  /*36a0*/  IADD3.X R52, PT, PT, RZ, RZ, RZ, P4, P5 ;  /* 0x000000ffff347210 */ /* 0x000fc400027ea4ff */
[----:B------:R-:W-:Y:S02]  /*36b0*/  IADD3 R31, P4, P5, R42, R41, R62 ;  /* 0x000000292a1f7210 */ /* 0x000fe40007d9e03e */
[----:B------:R-:W-:Y:S02]  /*36c0*/  IADD3.X R60, PT, PT, RZ, RZ, RZ, P3, P2 ;  /* 0x000000ffff3c7210 */ /* 0x000fe40001fe44ff */
[----:B------:R-:W-:Y:S01]  /*36d0*/  IADD3 R41, PT, PT, R67, R36, R45 ;  /* 0x0000002443297210 */ /* 0x000fe20007ffe02d */
[----:B------:R-:W-:Y:S01]  /*36e0*/  IMAD.WIDE.U32 R44, R25, UR19, RZ ;  /* 0x00000013192c7c25 */ /* 0x000fe2000f8e00ff */
[----:B------:R-:W-:Y:S02]  /*36f0*/  IADD3 R26, P2, P3, R58, R47, R34 ;  /* 0x0000002f3a1a7210 */ /* 0x000fe40007b5e022 */
[----:B------:R-:W-:Y:S02]  /*3700*/  IADD3 R55, PT, PT, R65, R30, R55 ;  /* 0x0000001e41377210 */ /* 0x000fe40007ffe037 */
[----:B------:R-:W-:Y:S01]  /*3710*/  IADD3 R65, PT, PT, R50, R33, R51 ;  /* 0x0000002132417210 */ /* 0x000fe20007ffe033 */
[----:B------:R-:W-:Y:S01]  /*3720*/  IMAD.WIDE.U32 R50, R3, R32, RZ ;  /* 0x0000002003327225 */ /* 0x000fe200078e00ff */
[----:B------:R-:W-:-:S02]  /*3730*/  IADD3 R57, PT, PT, R63, R24, R57 ;  /* 0x000000183f397210 */ /* 0x000fc40007ffe039 */
[----:B------:R-:W-:Y:S02]  /*3740*/  IADD3.X R58, PT, PT, RZ, RZ, RZ, P2, P3 ;  /* 0x000000ffff3a7210 */ /* 0x000fe400017e64ff */
[----:B------:R-:W-:Y:S01]  /*3750*/  IADD3 R63, PT, PT, R52, R27, R53 ;  /* 0x0000001b343f7210 */ /* 0x000fe20007ffe035 */
[----:B------:R-:W-:Y:S01]  /*3760*/  IMAD.WIDE.U32 R52, R5, R38, RZ ;  /* 0x0000002605347225 */ /* 0x000fe200078e00ff */
[----:B------:R-:W-:Y:S02]  /*3770*/  IADD3 R42, P3, P2, R44, R41, R66 ;  /* 0x000000292c2a7210 */ /* 0x000fe40007a7e042 */
[----:B------:R-:W-:Y:S01]  /*3780*/  IADD3.X R41, PT, PT, RZ, RZ, RZ, P4, P5 ;  /* 0x000000ffff297210 */ /* 0x000fe200027ea4ff */
[----:B------:R-:W-:Y:S01]  /*3790*/  IMAD.IADD R62, R49, 0x1, R48 ;  /* 0x00000001313e7824 */ /* 0x000fe200078e0230 */
[----:B------:R-:W-:Y:S02]  /*37a0*/  IADD3 R39, PT, PT, R58, R33, R59 ;  /* 0x000000213a277210 */ /* 0x000fe40007ffe03b */
[----:B------:R-:W-:Y:S01]  /*37b0*/  IADD3 R44, P4, P5, R50, R55, R46 ;  /* 0x00000037322c7210 */ /* 0x000fe20007d9e02e */
[----:B------:R-:W-:Y:S01]  /*37c0*/  IMAD.WIDE.U32 R46, R28, UR18, RZ ;  /* 0x000000121c2e7c25 */ /* 0x000fe2000f8e00ff */
[----:B------:R-:W-:-:S02]  /*37d0*/  IADD3.X R59, PT, PT, RZ, RZ, RZ, P3, P2 ;  /* 0x000000ffff3b7210 */ /* 0x000fc40001fe44ff */
[----:B------:R-:W-:Y:S01]  /*37e0*/  IADD3 R25, P3, P2, R52, R57, R54 ;  /* 0x0000003934197210 */ /* 0x000fe20007a7e036 */
[----:B------:R-:W-:Y:S01]  /*37f0*/  IMAD.WIDE.U32 R48, R2, R35, RZ ;  /* 0x0000002302307225 */ /* 0x000fe200078e00ff */
[----:B------:R-:W-:Y:S02]  /*3800*/  IADD3.X R50, PT, PT, RZ, RZ, RZ, P4, P5 ;  /* 0x000000ffff327210 */ /* 0x000fe400027ea4ff */
[----:B------:R-:W-:Y:S01]  /*3810*/  IADD3 R58, P4, P5, R46, R65, R64 ;  /* 0x000000412e3a7210 */ /* 0x000fe20007d9e040 */
[----:B------:R-:W-:Y:S01]  /*3820*/  IMAD.WIDE.U32 R54, R29, UR18, RZ ;  /* 0x000000121d367c25 */ /* 0x000fe2000f8e00ff */
[----:B------:R-:W-:Y:S02]  /*3830*/  IADD3.X R52, PT, PT, RZ, RZ, RZ, P3, P2 ;  /* 0x000000ffff347210 */ /* 0x000fe40001fe44ff */
[----:B------:R-:W-:Y:S01]  /*3840*/  IADD3 R24, P3, P2, R48, R63, R56 ;  /* 0x0000003f30187210 */ /* 0x000fe20007a7e038 */
[----:B------:R-:W-:Y:S01]  /*3850*/  IMAD.WIDE.U32 R56, R2, R37, RZ ;  /* 0x0000002502387225 */ /* 0x000fe200078e00ff */
[----:B------:R-:W-:-:S03]  /*3860*/  IADD3 R61, PT, PT, R60, R27, R61 ;  /* 0x0000001b3c3d7210 */ /* 0x000fc60007ffe03d */
[----:B------:R-:W-:Y:S01]  /*3870*/  IMAD.IADD R34, R43, 0x1, R41 ;  /* 0x000000012b227824 */ /* 0x000fe200078e0229 */
[----:B------:R-:W-:Y:S02]  /*3880*/  IADD3.X R43, PT, PT, RZ, RZ, RZ, P4, P5 ;  /* 0x000000ffff2b7210 */ /* 0x000fe400027ea4ff */
[----:B------:R-:W-:Y:S02]  /*3890*/  IADD3 R39, P4, P5, R54, R39, R31 ;  /* 0x0000002736277210 */ /* 0x000fe40007d9e01f */
[----:B------:R-:W-:Y:S02]  /*38a0*/  IADD3.X R41, PT, PT, RZ, RZ, RZ, P3, P2 ;  /* 0x000000ffff297210 */ /* 0x000fe40001fe44ff */
[----:B------:R-:W-:Y:S01]  /*38b0*/  IADD3 R31, PT, PT, R50, R33, R51 ;  /* 0x00000021321f7210 */ /* 0x000fe20007ffe033 */
[----:B------:R-:W-:Y:S01]  /*38c0*/  IMAD.WIDE.U32 R50, R32, UR18, RZ ;  /* 0x0000001220327c25 */ /* 0x000fe2000f8e00ff */
[----:B------:R-:W-:Y:S02]  /*38d0*/  IADD3 R26, P3, P2, R56, R61, R26 ;  /* 0x0000003d381a7210 */ /* 0x000fe40007a7e01a */
[----:B------:R-:W-:Y:S01]  /*38e0*/  IADD3 R61, PT, PT, R41, R30, R49 ;  /* 0x0000001e293d7210 */ /* 0x000fe20007ffe031 */
[----:B------:R-:W-:Y:S01]  /*38f0*/  IMAD.WIDE.U32 R48, R2, R38, RZ ;  /* 0x0000002602307225 */ /* 0x000fe200078e00ff */
[----:B------:R-:W-:-:S02]  /*3900*/  IADD3 R53, PT, PT, R52, R27, R53 ;  /* 0x0000001b34357210 */ /* 0x000fc40007ffe035 */
[----:B------:R-:W-:Y:S02]  /*3910*/  IADD3.X R27, PT, PT, RZ, RZ, RZ, P4, P5 ;  /* 0x000000ffff1b7210 */ /* 0x000fe400027ea4ff */
[----:B------:R-:W-:Y:S02]  /*3920*/  IADD3 R47, PT, PT, R43, R36, R47 ;  /* 0x000000242b2f7210 */ /* 0x000fe40007ffe02f */
[----:B------:R-:W-:Y:S01]  /*3930*/  IADD3 R50, P4, P5, R50, R31, R42 ;  /* 0x0000001f32327210 */ /* 0x000fe20007d9e02a */
[----:B------:R-:W-:Y:S01]  /*3940*/  IMAD.WIDE.U32 R42, R28, UR19, RZ ;  /* 0x000000131c2a7c25 */ /* 0x000fe2000f8e00ff */
[----:B------:R-:W-:Y:S02]  /*3950*/  IADD3.X R31, PT, PT, RZ, RZ, RZ, P3, P2 ;  /* 0x000000ffff1f7210 */ /* 0x000fe40001fe44ff */
[----:B------:R-:W-:Y:S01]  /*3960*/  IADD3 R28, P3, P2, R48, R53, R44 ;  /* 0x00000035301c7210 */ /* 0x000fe20007a7e02c */
[----:B------:R-:W-:Y:S01]  /*3970*/  IMAD.IADD R56, R45, 0x1, R59 ;  /* 0x000000012d387824 */ /* 0x000fe200078e023b */
[----:B------:R-:W-:Y:S01]  /*3980*/  IADD3.X R59, PT, PT, RZ, RZ, RZ, P4, P5 ;  /* 0x000000ffff3b7210 */ /* 0x000fe200027ea4ff */
[----:B------:R-:W-:Y:S01]  /*3990*/  IMAD.WIDE.U32 R44, R3, R35, RZ ;  /* 0x00000023032c7225 */ /* 0x000fe200078e00ff */
[----:B------:R-:W-:-:S02]  /*39a0*/  IADD3 R54, P4, P5, R42, R47, R62 ;  /* 0x0000002f2a367210 */ /* 0x000fc40007d9e03e */
[----:B------:R-:W-:Y:S02]  /*39b0*/  IADD3 R55, PT, PT, R27, R36, R55 ;  /* 0x000000241b377210 */ /* 0x000fe40007ffe037 */
[----:B------:R-:W-:Y:S01]  /*39c0*/  IADD3.X R41, PT, PT, RZ, RZ, RZ, P3, P2 ;  /* 0x000000ffff297210 */ /* 0x000fe20001fe44ff */
[----:B------:R-:W-:Y:S01]  /*39d0*/  IMAD.WIDE.U32 R46, R29, UR19, RZ ;  /* 0x000000131d2e7c25 */ /* 0x000fe2000f8e00ff */
[----:B------:R-:W-:Y:S02]  /*39e0*/  IADD3 R27, P3, P2, R44, R61, R58 ;  /* 0x0000003d2c1b7210 */ /* 0x000fe40007a7e03a */
[----:B------:R-:W-:Y:S01]  /*39f0*/  IADD3.X R42, PT, PT, RZ, RZ, RZ, P4, P5 ;  /* 0x000000ffff2a7210 */ /* 0x000fe200027ea4ff */
[----:B------:R-:W-:Y:S01]  /*3a00*/  IMAD.WIDE.U32 R52, R3, R37, RZ ;  /* 0x0000002503347225 */ /* 0x000fe200078e00ff */
[-C--:B------:R-:W-:Y:S02]  /*3a10*/  IADD3 R29, PT, PT, R31, R30.reuse, R57 ;  /* 0x0000001e1f1d7210 */ /* 0x080fe40007ffe039 */
[----:B------:R-:W-:Y:S01]  /*3a20*/  IADD3.X R44, PT, PT, RZ, RZ, RZ, P3, P2 ;  /* 0x000000ffff2c7210 */ /* 0x000fe20001fe44ff */
[----:B------:R-:W-:Y:S01]  /*3a30*/  IMAD.IADD R58, R43, 0x1, R42 ;  /* 0x000000012b3a7824 */ /* 0x000fe200078e022a */
[----:B------:R-:W-:Y:S01]  /*3a40*/  IADD3 R31, PT, PT, R41, R30, R49 ;  /* 0x0000001e291f7210 */ /* 0x000fe20007ffe031 */
[----:B------:R-:W-:Y:S01]  /*3a50*/  IMAD.WIDE.U32 R48, R3, R38, RZ ;  /* 0x0000002603307225 */ /* 0x000fe200078e00ff */
[----:B------:R-:W-:-:S02]  /*3a60*/  IADD3 R29, P2, P3, R52, R29, R39 ;  /* 0x0000001d341d7210 */ /* 0x000fc40007b5e027 */
[----:B------:R-:W-:Y:S01]  /*3a70*/  IADD3 R34, P4, P5, R46, R55, R34 ;  /* 0x000000372e227210 */ /* 0x000fe20007d9e022 */
[----:B------:R-:W-:Y:S01]  /*3a80*/  IMAD.WIDE.U32 R42, R35, UR18, RZ ;  /* 0x00000012232a7c25 */ /* 0x000fe2000f8e00ff */
[----:B------:R-:W-:Y:S02]  /*3a90*/  IADD3 R41, PT, PT, R59, R36, R51 ;  /* 0x000000243b297210 */ /* 0x000fe40007ffe033 */
[----:B------:R-:W-:Y:S02]  /*3aa0*/  IADD3 R51, PT, PT, R44, R33, R45 ;  /* 0x000000212c337210 */ /* 0x000fe40007ffe02d */
[----:B------:R-:W-:Y:S02]  /*3ab0*/  IADD3.X R52, PT, PT, RZ, RZ, RZ, P2, P3 ;  /* 0x000000ffff347210 */ /* 0x000fe400017e64ff */
[----:B------:R-:W-:Y:S02]  /*3ac0*/  IADD3 R31, P3, P2, R48, R31, R50 ;  /* 0x0000001f301f7210 */ /* 0x000fe40007a7e032 */
[----:B------:R-:W-:-:S02]  /*3ad0*/  IADD3.X R39, PT, PT, RZ, RZ, RZ, P4, P5 ;  /* 0x000000ffff277210 */ /* 0x000fc400027ea4ff */
[----:B------:R-:W-:Y:S01]  /*3ae0*/  IADD3 R30, P4, P5, R42, R51, R54 ;  /* 0x000000332a1e7210 */ /* 0x000fe20007d9e036 */
[----:B------:R-:W-:Y:S01]  /*3af0*/  IMAD.WIDE.U32 R54, R37, UR18, RZ ;  /* 0x0000001225367c25 */ /* 0x000fe2000f8e00ff */
[----:B------:R-:W-:Y:S02]  /*3b00*/  IADD3 R53, PT, PT, R52, R33, R53 ;  /* 0x0000002134357210 */ /* 0x000fe40007ffe035 */
[----:B------:R-:W-:Y:S01]  /*3b10*/  IADD3.X R48, PT, PT, RZ, RZ, RZ, P3, P2 ;  /* 0x000000ffff307210 */ /* 0x000fe20001fe44ff */
[----:B------:R-:W-:Y:S01]  /*3b20*/  IMAD.WIDE.U32 R44, R32, UR19, RZ ;  /* 0x00000013202c7c25 */ /* 0x000fe2000f8e00ff */
[----:B------:R-:W-:Y:S02]  /*3b30*/  IADD3.X R57, PT, PT, RZ, RZ, RZ, P4, P5 ;  /* 0x000000ffff397210 */ /* 0x000fe400027ea4ff */
[----:B------:R-:W-:Y:S01]  /*3b40*/  IADD3 R32, P4, P5, R54, R53, R34 ;  /* 0x0000003536207210 */ /* 0x000fe20007d9e022 */
[----:B------:R-:W-:Y:S01]  /*3b50*/  IMAD.WIDE.U32 R50, R38, UR18, RZ ;  /* 0x0000001226327c25 */ /* 0x000fe2000f8e00ff */
[----:B------:R-:W-:-:S02]  /*3b60*/  IADD3 R41, P3, P2, R44, R41, R56 ;  /* 0x000000292c297210 */ /* 0x000fc40007a7e038 */
[----:B------:R-:W-:Y:S02]  /*3b70*/  IADD3 R49, PT, PT, R48, R33, R49 ;  /* 0x0000002130317210 */ /* 0x000fe40007ffe031 */
[----:B------:R-:W-:Y:S02]  /*3b80*/  ISETP.NE.OR P0, PT, RZ, UR18, P0 ;  /* 0x00000012ff007c0c */ /* 0x000fe40008705670 */
[----:B------:R-:W-:Y:S02]  /*3b90*/  IADD3.X R33, PT, PT, RZ, RZ, RZ, P4, P5 ;  /* 0x000000ffff217210 */ /* 0x000fe400027ea4ff */
[----:B------:R-:W-:Y:S01]  /*3ba0*/  IADD3 R34, P4, P5, R50, R49, R41 ;  /* 0x0000003132227210 */ /* 0x000fe20007d9e029 */
[----:B------:R-:W-:Y:S01]  /*3bb0*/  IMAD.IADD R39, R47, 0x1, R39 ;  /* 0x000000012f277824 */ /* 0x000fe200078e0227 */
[----:B------:R-:W-:Y:S01]  /*3bc0*/  IADD3 R53, PT, PT, R57, R36, R43 ;  /* 0x0000002439357210 */ /* 0x000fe20007ffe02b */
[----:B------:R-:W-:Y:S01]  /*3bd0*/  IMAD.WIDE.U32 R42, R35, UR19, RZ ;  /* 0x00000013232a7c25 */ /* 0x000fe2000f8e00ff */
[----:B------:R-:W-:-:S03]  /*3be0*/  IADD3.X R41, PT, PT, RZ, RZ, RZ, P3, P2 ;  /* 0x000000ffff297210 */ /* 0x000fc60001fe44ff */
[----:B------:R-:W-:Y:S01]  /*3bf0*/  IMAD.WIDE.U32 R46, R37, UR19, RZ ;  /* 0x00000013252e7c25 */ /* 0x000fe2000f8e00ff */
[----:B------:R-:W-:Y:S02]  /*3c00*/  IADD3.X R37, PT, PT, RZ, RZ, RZ, P4, P5 ;  /* 0x000000ffff257210 */ /* 0x000fe400027ea4ff */
[-C--:B------:R-:W-:Y:S01]  /*3c10*/  IADD3 R35, PT, PT, R33, R36.reuse, R55 ;  /* 0x0000002421237210 */ /* 0x080fe20007ffe037 */
[----:B------:R-:W-:Y:S01]  /*3c20*/  IMAD.IADD R41, R45, 0x1, R41 ;  /* 0x000000012d297824 */ /* 0x000fe200078e0229 */
[----:B------:R-:W-:Y:S01]  /*3c30*/  IADD3 R33, P5, P6, R42, R53, R58 ;  /* 0x000000352a217210 */ /* 0x000fe20007ebe03a */
[----:B------:R-:W-:Y:S01]  /*3c40*/  IMAD.WIDE.U32 R44, R38, UR19, RZ ;  /* 0x00000013262c7c25 */ /* 0x000fe2000f8e00ff */
[----:B------:R-:W-:Y:S02]  /*3c50*/  IADD3 R37, PT, PT, R37, R36, R51 ;  /* 0x0000002425257210 */ /* 0x000fe40007ffe033 */
[----:B------:R-:W-:Y:S01]  /*3c60*/  ISETP.NE.AND P2, PT, R40, 0x12345678, PT ;  /* 0x123456782800780c */ /* 0x000fe20003f45270 */
[----:B------:R-:W-:Y:S01]  /*3c70*/  IMAD.MOV.U32 R36, RZ, RZ, -0x2 ;  /* 0xfffffffeff247424 */ /* 0x000fe200078e00ff */
[----:B------:R-:W-:Y:S01]  /*3c80*/  SEL R38, RZ, 0xffffffff, !P0 ;  /* 0xffffffffff267807 */ /* 0x000fe20004000000 */
[----:B------:R-:W-:Y:S01]  /*3c90*/  @!P0 IMAD.MOV R36, RZ, RZ, -0x1 ;  /* 0xffffffffff248424 */ /* 0x000fe200078e02ff */
[----:B------:R-:W-:-:S02]  /*3ca0*/  IADD3.X R42, PT, PT, RZ, RZ, RZ, P5, P6 ;  /* 0x000000ffff2a7210 */ /* 0x000fc40002fec4ff */
[----:B------:R-:W-:Y:S02]  /*3cb0*/  IADD3 R35, P3, P4, R46, R35, R39 ;  /* 0x000000232e237210 */ /* 0x000fe40007c7e027 */
[----:B------:R-:W-:Y:S02]  /*3cc0*/  IADD3 R37, P0, P5, R44, R37, R41 ;  /* 0x000000252c257210 */ /* 0x000fe40007d1e029 */
[----:B------:R-:W-:Y:S02]  /*3cd0*/  IADD3.X R39, PT, PT, RZ, RZ, RZ, P3, P4 ;  /* 0x000000ffff277210 */ /* 0x000fe40001fe84ff */
[----:B------:R-:W-:Y:S01]  /*3ce0*/  IADD3.X R41, PT, PT, RZ, RZ, RZ, P0, P5 ;  /* 0x000000ffff297210 */ /* 0x000fe200007ea4ff */
[----:B------:R-:W-:Y:S01]  /*3cf0*/  @!P1 IMAD.MOV R36, RZ, RZ, R38 ;  /* 0x000000ffff249224 */ /* 0x000fe200078e0226 */
[----:B------:R-:W-:Y:S01]  /*3d00*/  BSSY.RECONVERGENT B2, `(.L_x_1) ;  /* 0x0004f75000027945 */ /* 0x000fe20003800200 */
[----:B------:R-:W-:Y:S01]  /*3d10*/  IMAD.IADD R38, R43, 0x1, R42 ;  /* 0x000000012b267824 */ /* 0x000fe200078e022a */
[----:B------:R-:W-:Y:S01]  /*3d20*/  LOP3.LUT R40, R40, 0x12345678, RZ, 0x3c, !PT ;  /* 0x1234567828287812 */ /* 0x000fe200078e3cff */
[----:B------:R-:W-:Y:S01]  /*3d30*/  IMAD.IADD R39, R47, 0x1, R39 ;  /* 0x000000012f277824 */ /* 0x000fe200078e0227 */
[----:B------:R-:W-:Y:S01]  /*3d40*/  CS2R R42, SRZ ;  /* 0x00000000002a7805 */ /* 0x000fe2000001ff00 */
[----:B------:R-:W-:-:S02]  /*3d50*/  IMAD.IADD R41, R45, 0x1, R41 ;  /* 0x000000012d297824 */ /* 0x000fc400078e0229 */
[----:B------:R-:W-:-:S07]  /*3d60*/  @!P2 VIADD R40, R9, 0x12345678 ;  /* 0x123456780928a836 */ /* 0x000fce0000000000 */
.L_x_270:
[----:B------:R-:W-:Y:S01]  /*3d70*/  IMAD.MOV.U32 R45, RZ, RZ, 0x41c64e6d ;  /* 0x41c64e6dff2d7424 */ /* 0x000fe200078e00ff */
[----:B------:R-:W-:Y:S01]  /*3d80*/  BSSY.RECONVERGENT B0, `(.L_x_2) ;  /* 0x0000020000007945 */ /* 0x000fe20003800200 */
[----:B------:R-:W-:Y:S01]  /*3d90*/  IMAD.MOV.U32 R47, RZ, RZ, -0x3d5d6597 ;  /* 0xc2a29a69ff2f7424 */ /* 0x000fe200078e00ff */
[----:B------:R-:W-:Y:S01]  /*3da0*/  ISETP.GE.U32.AND P1, PT, R38, UR19, PT ;  /* 0x0000001326007c0c */ /* 0x000fe2000bf26070 */
[----:B------:R-:W-:Y:S02]  /*3db0*/  IMAD.MOV.U32 R93, RZ, RZ, -0x7f82434b ;  /* 0x807dbcb5ff5d7424 */ /* 0x000fe400078e00ff */
[----:B------:R-:W-:Y:S02]  /*3dc0*/  IMAD.MOV.U32 R85, RZ, RZ, -0x11f980ef ;  /* 0xee067f11ff557424 */ /* 0x000fe400078e00ff */
[----:B------:R-:W-:Y:S02]  /*3dd0*/  IMAD.MOV.U32 R49, RZ, RZ, -0x145eb7c3 ;  /* 0xeba1483dff317424 */ /* 0x000fe400078e00ff */
[----:B------:R-:W-:-:S02]  /*3de0*/  IMAD R45, R40, R45, 0x3039 ;  /* 0x00003039282d7424 */ /* 0x000fc400078e022d */
[C---:B------:R-:W-:Y:S02]  /*3df0*/  IMAD R88, R40.reuse, R47, -0x2c23e982 ;  /* 0xd3dc167e28587424 */ /* 0x040fe400078e022f */
[C---:B------:R-:W-:Y:S02]  /*3e00*/  IMAD R93, R40.reuse, R93, -0x58fbd821 ;  /* 0xa70427df285d7424 */ /* 0x040fe400078e025d */
[----:B------:R-:W-:Y:S02]  /*3e10*/  IMAD.MOV.U32 R47, RZ, RZ, -0x2c23a807 ;  /* 0xd3dc57f9ff2f7424 */ /* 0x000fe400078e00ff */
[----:B------:R-:W-:Y:S01]  /*3e20*/  IMAD.MOV.U32 R83, RZ, RZ, -0x64caacfb ;  /* 0x9b355305ff537424 */ /* 0x000fe200078e00ff */
[----:B------:R-:W-:Y:S01]  /*3e30*/  LOP3.LUT R44, R93, R88, R45, 0xfe, !PT ;  /* 0x000000585d2c7212 */ /* 0x000fe200078efe2d */
[C---:B------:R-:W-:Y:S02]  /*3e40*/  IMAD R85, R40.reuse, R85, -0x299ae3d4 ;  /* 0xd6651c2c28557424 */ /* 0x040fe400078e0255 */
[----:B------:R-:W-:-:S02]  /*3e50*/  IMAD R84, R40, R49, 0xdaa96f5 ;  /* 0x0daa96f528547424 */ /* 0x000fc400078e0231 */
[----:B------:R-:W-:Y:S02]  /*3e60*/  IMAD.MOV.U32 R81, RZ, RZ, -0x302220df ;  /* 0xcfdddf21ff517424 */ /* 0x000fe400078e00ff */
[----:B------:R-:W-:Y:S01]  /*3e70*/  IMAD R80, R40, R47, -0x3de0e376 ;  /* 0xc21f1c8a28507424 */ /* 0x000fe200078e022f */
[----:B------:R-:W-:Y:S01]  /*3e80*/  LOP3.LUT R44, R84, R85, R44, 0xfe, !PT ;  /* 0x00000055542c7212 */ /* 0x000fe200078efe2c */
[C---:B------:R-:W-:Y:S02]  /*3e90*/  IMAD R83, R40.reuse, R83, 0x3ead62fb ;  /* 0x3ead62fb28537424 */ /* 0x040fe400078e0253 */
[----:B------:R-:W-:Y:S02]  /*3ea0*/  IMAD R81, R40, R81, -0x32e230e8 ;  /* 0xcd1dcf1828517424 */ /* 0x000fe400078e0251 */
[----:B------:R-:W-:Y:S01]  /*3eb0*/  IMAD.MOV.U32 R92, RZ, RZ, R38 ;  /* 0x000000ffff5c7224 */ /* 0x000fe200078e0026 */
[----:B------:R-:W-:Y:S01]  /*3ec0*/  LOP3.LUT R44, R83, R80, R44, 0xfe, !PT ;  /* 0x00000050532c7212 */ /* 0x000fe200078efe2c */
[----:B------:R-:W-:-:S02]  /*3ed0*/  IMAD.MOV.U32 R91, RZ, RZ, R33 ;  /* 0x000000ffff5b7224 */ /* 0x000fc400078e0021 */
[----:B------:R-:W-:Y:S01]  /*3ee0*/  IMAD.MOV.U32 R89, RZ, RZ, R30 ;  /* 0x000000ffff597224 */ /* 0x000fe200078e001e */
[----:B------:R-:W-:Y:S01]  /*3ef0*/  LOP3.LUT P0, RZ, R81, R44, RZ, 0xfc, !PT ;  /* 0x0000002c51ff7212 */ /* 0x000fe2000780fcff */
[----:B------:R-:W-:-:S12]  /*3f00*/  IMAD.MOV.U32 R40, RZ, RZ, R81 ;  /* 0x000000ffff287224 */ /* 0x000fd800078e0051 */
[----:B------:R-:W-:Y:S05]  /*3f10*/  @P0 BRA `(.L_x_3) ;  /* 0x0000000000180947 */ /* 0x000fea0003800000 */
[----:B------:R-:W-:Y:S01]  /*3f20*/  IMAD.MOV.U32 R45, RZ, RZ, 0x6 ;  /* 0x00000006ff2d7424 */ /* 0x000fe200078e00ff */
[----:B------:R-:W-:Y:S01]  /*3f30*/  CS2R R80, SRZ ;  /* 0x0000000000507805 */ /* 0x000fe2000001ff00 */
[----:B------:R-:W-:Y:S01]  /*3f40*/  IMAD.MOV.U32 R83, RZ, RZ, RZ ;  /* 0x000000ffff537224 */ /* 0x000fe200078e00ff */
[----:B------:R-:W-:Y:S01]  /*3f50*/  CS2R R84, SRZ ;  /* 0x0000000000547805 */ /* 0x000fe2000001ff00 */
[----:B------:R-:W-:Y:S02]  /*3f60*/  IMAD.MOV.U32 R93, RZ, RZ, RZ ;  /* 0x000000ffff5d7224 */ /* 0x000fe400078e00ff */
[----:B------:R-:W-:-:S07]  /*3f70*/  IMAD.MOV.U32 R88, RZ, RZ, RZ ;  /* 0x000000ffff587224 */ /* 0x000fce00078e00ff */
.L_x_3:
[----:B------:R-:W-:Y:S05]  /*3f80*/  BSYNC.RECONVERGENT B0 ;  /* 0x0000000000007941 */ /* 0x000fea0003800200 */
.L_x_2:
[C---:B------:R-:W-:Y:S01]  /*3f90*/  ISETP.NE.AND P0, PT, R45.reuse, 0x1, PT ;  /* 0x000000012d00780c */ /* 0x040fe20003f05270 */
[----:B------:R-:W-:Y:S02]  /*3fa0*/  IMAD.MOV.U32 R86, RZ, RZ, R27 ;  /* 0x000000ffff567224 */ /* 0x000fe400078e001b */
[----:B------:R-:W-:Y:S01]  /*3fb0*/  IMAD.MOV.U32 R61, RZ, RZ, R24 ;  /* 0x000000ffff3d7224 */ /* 0x000fe200078e0018 */
[----:B------:R-:W-:Y:S01]  /*3fc0*/  SEL R45, R45, 0x6, P0 ;  /* 0x000000062d2d7807 */ /* 0x000fe20000000000 */
[----:B------:R-:W-:Y:S02]  /*3fd0*/  IMAD.MOV.U32 R94, RZ, RZ, R21 ;  /* 0x000000ffff5e7224 */ /* 0x000fe400078e0015 */
[----:B------:R-:W-:Y:S02]  /*3fe0*/  IMAD.MOV.U32 R97, RZ, RZ, R18 ;  /* 0x000000ffff617224 */ /* 0x000fe400078e0012 */
[----:B------:R-:W-:Y:S01]  /*3ff0*/  IMAD.MOV.U32 R98, RZ, RZ, R15 ;  /* 0x000000ffff627224 */ /* 0x000fe200078e000f */
[----:B------:R-:W-:Y:S06]  /*4000*/  @!P1 BRA `(.L_x_4) ;  /* 0x0000000400b89947 */ /* 0x000fec0003800000 */
[----:B------:R-:W-:-:S13]  /*4010*/  ISETP.GT.U32.AND P0, PT, R38, UR19, PT ;  /* 0x0000001326007c0c */ /* 0x000fda000bf04070 */
[----:B------:R-:W-:Y:S05]  /*4020*/  @P0 BRA `(.L_x_5) ;  /* 0x00000004001c0947 */ /* 0x000fea0003800000 */
[----:B------:R-:W-:Y:S01]  /*4030*/  ISETP.LT.U32.AND P0, PT, R33, UR18, PT ;  /* 0x0000001221007c0c */ /* 0x000fe2000bf01070 */
[----:B------:R-:W-:Y:S02]  /*4040*/  IMAD.MOV.U32 R92, RZ, RZ, R38 ;  /* 0x000000ffff5c7224 */ /* 0x000fe400078e0026 */
[----:B------:R-:W-:Y:S02]  /*4050*/  IMAD.MOV.U32 R91, RZ, RZ, R33 ;  /* 0x000000ffff5b7224 */ /* 0x000fe400078e0021 */
[----:B------:R-:W-:Y:S02]  /*4060*/  IMAD.MOV.U32 R89, RZ, RZ, R30 ;  /* 0x000000ffff597224 */ /* 0x000fe400078e001e */
[----:B------:R-:W-:Y:S02]  /*4070*/  IMAD.MOV.U32 R86, RZ, RZ, R27 ;  /* 0x000000ffff567224 */ /* 0x000fe400078e001b */
[----:B------:R-:W-:Y:S02]  /*4080*/  IMAD.MOV.U32 R61, RZ, RZ, R24 ;  /* 0x000000ffff3d7224 */ /* 0x000fe400078e0018 */
[----:B------:R-:W-:-:S02]  /*4090*/  IMAD.MOV.U32 R94, RZ, RZ, R21 ;  /* 0x000000ffff5e7224 */ /* 0x000fc400078e0015 */
[----:B------:R-:W-:Y:S02]  /*40a0*/  IMAD.MOV.U32 R97, RZ, RZ, R18 ;  /* 0x000000ffff617224 */ /* 0x000fe400078e0012 */
[----:B------:R-:W-:Y:S01]  /*40b0*/  IMAD.MOV.U32 R98, RZ, RZ, R15 ;  /* 0x000000ffff627224 */ /* 0x000fe200078e000f */
[----:B------:R-:W-:Y:S06]  /*40c0*/  @P0 BRA `(.L_x_4) ;  /* 0x0000000400880947 */ /* 0x000fec0003800000 */
[----:B------:R-:W-:-:S13]  /*40d0*/  ISETP.LE.U32.AND P0, PT, R33, UR18, PT ;  /* 0x0000001221007c0c */ /* 0x000fda000bf03070 */
[----:B------:R-:W-:Y:S05]  /*40e0*/  @!P0 BRA `(.L_x_5) ;  /* 0x0000000000ec8947 */ /* 0x000fea0003800000 */
[----:B------:R-:W-:Y:S01]  /*40f0*/  ISETP.GT.U32.AND P0, PT, R3, R30, PT ;  /* 0x0000001e0300720c */ /* 0x000fe20003f04070 */
        /* <DEDUP_REMOVED lines=9> */
[----:B------:R-:W-:-:S13]  /*4190*/  ISETP.GE.U32.AND P0, PT, R3, R30, PT ;  /* 0x0000001e0300720c */ /* 0x000fda0003f06070 */
        /* <DEDUP_REMOVED lines=35> */
[----:B------:R-:W-:Y:S01]  /*43d0*/  ISETP.GT.U32.AND P0, PT, R6, R15, PT ;  /* 0x0000000f0600720c */ /* 0x000fe20003f04070 */
[----:B------:R-:W-:Y:S01]  /*43e0*/  IMAD.MOV.U32 R92, RZ, RZ, R38 ;  /* 0x000000ffff5c7224 */ /* 0x000fe200078e0026 */
[----:B------:R-:W-:Y:S01]  /*43f0*/  ISETP.GE.U32.AND P1, PT, R4, R21, PT ;  /* 0x000000150400720c */ /* 0x000fe20003f26070 */
[----:B------:R-:W-:Y:S01]  /*4400*/  IMAD.MOV.U32 R91, RZ, RZ, R33 ;  /* 0x000000ffff5b7224 */ /* 0x000fe200078e0021 */
[CC--:B------:R-:W-:Y:S01]  /*4410*/  ISETP.GE.U32.AND P0, PT, R7.reuse, R18.reuse, P0 ;  /* 0x000000120700720c */ /* 0x0c0fe20000706070 */
[----:B------:R-:W-:Y:S02]  /*4420*/  IMAD.MOV.U32 R89, RZ, RZ, R30 ;  /* 0x000000ffff597224 */ /* 0x000fe400078e001e */
[----:B------:R-:W-:Y:S01]  /*4430*/  IMAD.MOV.U32 R86, RZ, RZ, R27 ;  /* 0x000000ffff567224 */ /* 0x000fe200078e001b */
[----:B------:R-:W-:Y:S01]  /*4440*/  ISETP.GT.U32.OR P0, PT, R7, R18, P0 ;  /* 0x000000120700720c */ /* 0x000fe20000704470 */
[----:B------:R-:W-:Y:S02]  /*4450*/  IMAD.MOV.U32 R61, RZ, RZ, R24 ;  /* 0x000000ffff3d7224 */ /* 0x000fe400078e0018 */
[----:B------:R-:W-:-:S02]  /*4460*/  IMAD.MOV.U32 R94, RZ, RZ, R21 ;  /* 0x000000ffff5e7224 */ /* 0x000fc400078e0015 */
[----:B------:R-:W-:Y:S02]  /*4470*/  IMAD.MOV.U32 R97, RZ, RZ, R18 ;  /* 0x000000ffff617224 */ /* 0x000fe400078e0012 */
[----:B------:R-:W-:-:S06]  /*4480*/  IMAD.MOV.U32 R98, RZ, RZ, R15 ;  /* 0x000000ffff627224 */ /* 0x000fcc00078e000f */
[----:B------:R-:W-:Y:S05]  /*4490*/  @P0 BRA P1, `(.L_x_4) ;  /* 0x0000000000940947 */ /* 0x000fea0000800000 */
.L_x_5:
[----:B------:R-:W-:Y:S01]  /*44a0*/  ISETP.GE.U32.AND P5, PT, R15, R6, PT ;  /* 0x000000060f00720c */ /* 0x000fe20003fa6070 */
[----:B------:R-:W-:Y:S01]  /*44b0*/  UIADD3 UR4, UPT, UPT, UR19, 0x1, URZ ;  /* 0x0000000113047890 */ /* 0x000fe2000fffe0ff */
[----:B------:R-:W-:Y:S01]  /*44c0*/  VIADD R89, R3, 0x1 ;  /* 0x0000000103597836 */ /* 0x000fe20000000000 */
[----:B------:R-:W-:Y:S01]  /*44d0*/  UIADD3 UR5, UPT, UPT, UR18, 0x1, URZ ;  /* 0x0000000112057890 */ /* 0x000fe2000fffe0ff */
[-C--:B------:R-:W-:Y:S01]  /*44e0*/  ISETP.EQ.AND P0, PT, R7, R18.reuse, !P5 ;  /* 0x000000120700720c */ /* 0x080fe20006f02270 */
[----:B------:R-:W-:Y:S02]  /*44f0*/  VIADD R86, R2, 0x1 ;  /* 0x0000000102567836 */ /* 0x000fe40000000000 */
[----:B------:R-:W-:Y:S01]  /*4500*/  VIADD R61, R5, 0x1 ;  /* 0x00000001053d7836 */ /* 0x000fe20000000000 */
[C---:B------:R-:W-:Y:S01]  /*4510*/  ISETP.GT.U32.OR P0, PT, R7.reuse, R18, P0 ;  /* 0x000000120700720c */ /* 0x040fe20000704470 */
[----:B------:R-:W-:Y:S02]  /*4520*/  VIADD R97, R7, 0x1 ;  /* 0x0000000107617836 */ /* 0x000fe40000000000 */
[C---:B------:R-:W-:Y:S01]  /*4530*/  VIADD R94, R4.reuse, 0x1 ;  /* 0x00000001045e7836 */ /* 0x040fe20000000000 */
[----:B------:R-:W-:Y:S01]  /*4540*/  ISETP.EQ.AND P1, PT, R4, R21, P0 ;  /* 0x000000150400720c */ /* 0x000fe20000722270 */
[----:B------:R-:W-:-:S02]  /*4550*/  IMAD.U32 R47, RZ, RZ, UR4 ;  /* 0x00000004ff2f7e24 */ /* 0x000fc4000f8e00ff */
[----:B------:R-:W-:Y:S01]  /*4560*/  IMAD.U32 R44, RZ, RZ, UR5 ;  /* 0x00000005ff2c7e24 */ /* 0x000fe2000f8e00ff */
[----:B------:R-:W-:Y:S01]  /*4570*/  ISETP.GT.U32.OR P1, PT, R4, R21, P1 ;  /* 0x000000150400720c */ /* 0x000fe20000f24470 */
[----:B------:R-:W-:Y:S02]  /*4580*/  @P5 IMAD.MOV R97, RZ, RZ, R7 ;  /* 0x000000ffff615224 */ /* 0x000fe400078e0207 */
[----:B------:R-:W-:Y:S01]  /*4590*/  IMAD.IADD R98, R15, 0x1, -R6 ;  /* 0x000000010f627824 */ /* 0x000fe200078e0a06 */
[CC--:B------:R-:W-:Y:S01]  /*45a0*/  ISETP.EQ.AND P2, PT, R5.reuse, R24.reuse, P1 ;  /* 0x000000180500720c */ /* 0x0c0fe20000f42270 */
[----:B------:R-:W-:Y:S02]  /*45b0*/  @!P0 IMAD.MOV R94, RZ, RZ, R4 ;  /* 0x000000ffff5e8224 */ /* 0x000fe400078e0204 */
[----:B------:R-:W-:Y:S01]  /*45c0*/  IMAD.IADD R97, R18, 0x1, -R97 ;  /* 0x0000000112617824 */ /* 0x000fe200078e0a61 */
[----:B------:R-:W-:Y:S01]  /*45d0*/  ISETP.GT.U32.OR P2, PT, R5, R24, P2 ;  /* 0x000000180500720c */ /* 0x000fe20001744470 */
[----:B------:R-:W-:-:S03]  /*45e0*/  IMAD.IADD R94, R21, 0x1, -R94 ;  /* 0x00000001155e7824 */ /* 0x000fc600078e0a5e */
[----:B------:R-:W-:Y:S01]  /*45f0*/  ISETP.EQ.AND P3, PT, R2, R27, P2 ;  /* 0x0000001b0200720c */ /* 0x000fe20001762270 */
[----:B------:R-:W-:-:S03]  /*4600*/  @!P1 IMAD.MOV R61, RZ, RZ, R5 ;  /* 0x000000ffff3d9224 */ /* 0x000fc600078e0205 */
[----:B------:R-:W-:Y:S01]  /*4610*/  ISETP.GT.U32.OR P3, PT, R2, R27, P3 ;  /* 0x0000001b0200720c */ /* 0x000fe20001f64470 */
[----:B------:R-:W-:-:S03]  /*4620*/  IMAD.IADD R61, R24, 0x1, -R61 ;  /* 0x00000001183d7824 */ /* 0x000fc600078e0a3d */
[----:B------:R-:W-:Y:S01]  /*4630*/  ISETP.EQ.AND P4, PT, R3, R30, P3 ;  /* 0x0000001e0300720c */ /* 0x000fe20001f82270 */
[----:B------:R-:W-:-:S03]  /*4640*/  @!P2 IMAD.MOV R86, RZ, RZ, R2 ;  /* 0x000000ffff56a224 */ /* 0x000fc600078e0202 */
[----:B------:R-:W-:Y:S01]  /*4650*/  ISETP.GT.U32.OR P4, PT, R3, R30, P4 ;  /* 0x0000001e0300720c */ /* 0x000fe20002784470 */
[----:B------:R-:W-:-:S03]  /*4660*/  IMAD.IADD R86, R27, 0x1, -R86 ;  /* 0x000000011b567824 */ /* 0x000fc600078e0a56 */
[----:B------:R-:W-:Y:S01]  /*4670*/  ISETP.EQ.AND P6, PT, R33, UR18, P4 ;  /* 0x0000001221007c0c */ /* 0x000fe2000a7c2270 */
[----:B------:R-:W-:-:S03]  /*4680*/  @!P3 IMAD.MOV R89, RZ, RZ, R3 ;  /* 0x000000ffff59b224 */ /* 0x000fc600078e0203 */
[----:B------:R-:W-:Y:S01]  /*4690*/  ISETP.LT.U32.OR P6, PT, R33, UR18, P6 ;  /* 0x0000001221007c0c */ /* 0x000fe2000b7c1470 */
[----:B------:R-:W-:-:S04]  /*46a0*/  IMAD.IADD R89, R30, 0x1, -R89 ;  /* 0x000000011e597824 */ /* 0x000fc800078e0a59 */
[----:B------:R-:W-:-:S04]  /*46b0*/  @!P4 IMAD R44, RZ, RZ, UR18 ;  /* 0x00000012ff2cce24 */ /* 0x000fc8000f8e02ff */
[----:B------:R-:W-:-:S04]  /*46c0*/  IMAD.IADD R91, R33, 0x1, -R44 ;  /* 0x00000001215b7824 */ /* 0x000fc800078e0a2c */
[----:B------:R-:W-:-:S04]  /*46d0*/  @!P6 IMAD R47, RZ, RZ, UR19 ;  /* 0x00000013ff2fee24 */ /* 0x000fc8000f8e02ff */
[----:B------:R-:W-:-:S07]  /*46e0*/  IMAD.IADD R92, R38, 0x1, -R47 ;  /* 0x00000001265c7824 */ /* 0x000fce00078e0a2f */
.L_x_4:
[----:B------:R-:W-:Y:S01]  /*46f0*/  ISETP.GE.U32.AND P0, PT, R41, UR19, PT ;  /* 0x0000001329007c0c */ /* 0x000fe2000bf06070 */
        /* <DEDUP_REMOVED lines=82> */
.L_x_7:
        /* <DEDUP_REMOVED lines=37> */
.L_x_6:
        /* <DEDUP_REMOVED lines=83> */
.L_x_9:
        /* <DEDUP_REMOVED lines=37> */
.L_x_8:
[-C--:B------:R-:W-:Y:S01]  /*55f0*/  IMAD.WIDE.U32 R62, R14, R45.reuse, RZ ;  /* 0x0000002d0e3e7225 */ /* 0x080fe200078e00ff */
[----:B------:R-:W-:Y:S03]  /*5600*/  BSSY.RECONVERGENT B0, `(.L_x_10) ;  /* 0x000023b000007945 */ /* 0x000fe60003800200 */
[----:B------:R-:W-:-:S04]  /*5610*/  IMAD.WIDE.U32 R64, R13, R45, RZ ;  /* 0x0000002d0d407225 */ /* 0x000fc800078e00ff */
[----:B------:R-:W-:Y:S01]  /*5620*/  IMAD R76, R62, UR28, RZ ;  /* 0x0000001c3e4c7c24 */ /* 0x000fe2000f8e02ff */
[----:B------:R-:W-:Y:S01]  /*5630*/  IADD3 R68, P0, PT, R63, R64, RZ ;  /* 0x000000403f447210 */ /* 0x000fe20007f1e0ff */
[----:B------:R-:W-:-:S04]  /*5640*/  IMAD.WIDE.U32 R66, R16, R45, RZ ;  /* 0x0000002d10427225 */ /* 0x000fc800078e00ff */
[----:B------:R-:W-:Y:S02]  /*5650*/  IMAD.X R63, RZ, RZ, R65, P0 ;  /* 0x000000ffff3f7224 */ /* 0x000fe400000e0641 */
[----:B------:R-:W-:-:S03]  /*5660*/  IMAD.WIDE.U32 R64, R6, R76, RZ ;  /* 0x0000004c06407225 */ /* 0x000fc600078e00ff */
[----:B------:R-:W-:Y:S01]  /*5670*/  IADD3 R70, P0, PT, R66, R63, RZ ;  /* 0x0000003f42467210 */ /* 0x000fe20007f1e0ff */
[----:B------:R-:W-:Y:S01]  /*5680*/  IMAD.MOV.U32 R99, RZ, RZ, RZ ;  /* 0x000000ffff637224 */ /* 0x000fe200078e00ff */
[----:B------:R-:W-:Y:S01]  /*5690*/  IADD3 RZ, P1, PT, R62, R64, RZ ;  /* 0x000000403eff7210 */ /* 0x000fe20007f3e0ff */
[----:B------:R-:W-:-:S04]  /*56a0*/  IMAD.WIDE.U32 R62, R45, UR29, RZ ;  /* 0x0000001d2d3e7c25 */ /* 0x000fc8000f8e00ff */
[----:B------:R-:W-:Y:S02]  /*56b0*/  IMAD.X R69, RZ, RZ, R67, P0 ;  /* 0x000000ffff457224 */ /* 0x000fe400000e0643 */
[----:B------:R-:W-:-:S03]  /*56c0*/  IMAD.WIDE.U32 R66, R7, R76, RZ ;  /* 0x0000004c07427225 */ /* 0x000fc600078e00ff */
[----:B------:R-:W-:Y:S01]  /*56d0*/  IADD3 R74, P0, PT, R62, R69, RZ ;  /* 0x000000453e4a7210 */ /* 0x000fe20007f1e0ff */
[----:B------:R-:W-:Y:S02]  /*56e0*/  IMAD.X R73, RZ, RZ, R65, P1 ;  /* 0x000000ffff497224 */ /* 0x000fe400008e0641 */
[----:B------:R-:W-:-:S03]  /*56f0*/  IMAD.WIDE.U32 R64, R4, R76, RZ ;  /* 0x0000004c04407225 */ /* 0x000fc600078e00ff */
[----:B------:R-:W-:Y:S01]  /*5700*/  IADD3 R73, P1, P2, R66, R73, R68 ;  /* 0x0000004942497210 */ /* 0x000fe20007a3e044 */
[----:B------:R-:W-:-:S03]  /*5710*/  IMAD.WIDE.U32 R68, R14, R88, RZ ;  /* 0x000000580e447225 */ /* 0x000fc600078e00ff */
[----:B------:R-:W-:Y:S01]  /*5720*/  IADD3.X R66, PT, PT, RZ, RZ, RZ, P1, P2 ;  /* 0x000000ffff427210 */ /* 0x000fe20000fe44ff */
[----:B------:R-:W-:Y:S01]  /*5730*/  IMAD.X R71, RZ, RZ, R63, P0 ;  /* 0x000000ffff477224 */ /* 0x000fe200000e063f */
[----:B------:R-:W-:Y:S01]  /*5740*/  IADD3 R73, P1, PT, R68, R73, RZ ;  /* 0x0000004944497210 */ /* 0x000fe20007f3e0ff */
[----:B------:R-:W-:Y:S01]  /*5750*/  IMAD.WIDE.U32 R62, R45, UR33, RZ ;  /* 0x000000212d3e7c25 */ /* 0x000fe2000f8e00ff */
[----:B------:R-:W-:-:S03]  /*5760*/  IADD3 R67, PT, PT, R66, R99, R67 ;  /* 0x0000006342437210 */ /* 0x000fc60007ffe043 */
[----:B------:R-:W-:Y:S01]  /*5770*/  IMAD R90, R73, UR28, RZ ;  /* 0x0000001c495a7c24 */ /* 0x000fe2000f8e02ff */
[----:B------:R-:W-:Y:S01]  /*5780*/  IADD3 R72, P0, PT, R62, R71, RZ ;  /* 0x000000473e487210 */ /* 0x000fe20007f1e0ff */
[----:B------:R-:W-:Y:S01]  /*5790*/  IMAD.X R71, RZ, RZ, R69, P1 ;  /* 0x000000ffff477224 */ /* 0x000fe200008e0645 */
[----:B------:R-:W-:Y:S01]  /*57a0*/  IADD3 R64, P1, P2, R64, R67, R70 ;  /* 0x0000004340407210 */ /* 0x000fe20007a3e046 */
[----:B------:R-:W-:-:S03]  /*57b0*/  IMAD.WIDE.U32 R68, R45, UR32, RZ ;  /* 0x000000202d447c25 */ /* 0x000fc6000f8e00ff */
[----:B------:R-:W-:Y:S01]  /*57c0*/  IADD3.X R77, PT, PT, RZ, RZ, RZ, P1, P2 ;  /* 0x000000ffff4d7210 */ /* 0x000fe20000fe44ff */
[----:B------:R-:W-:Y:S02]  /*57d0*/  IMAD.X R75, RZ, RZ, R63, P0 ;  /* 0x000000ffff4b7224 */ /* 0x000fe400000e063f */
[----:B------:R-:W-:-:S03]  /*57e0*/  IMAD.WIDE.U32 R66, R13, R88, RZ ;  /* 0x000000580d427225 */ /* 0x000fc600078e00ff */
[----:B------:R-:W-:Y:S01]  /*57f0*/  IADD3 R75, P0, PT, R68, R75, RZ ;  /* 0x0000004b444b7210 */ /* 0x000fe20007f1e0ff */
[----:B------:R-:W-:Y:S01]  /*5800*/  IMAD.WIDE.U32 R62, R6, R90, RZ ;  /* 0x0000005a063e7225 */ /* 0x000fe200078e00ff */
[----:B------:R-:W-:-:S03]  /*5810*/  IADD3 R66, P1, P2, R66, R71, R64 ;  /* 0x0000004742427210 */ /* 0x000fc60007a3e040 */
[----:B------:R-:W-:Y:S01]  /*5820*/  IMAD.MOV.U32 R113, RZ, RZ, RZ ;  /* 0x000000ffff717224 */ /* 0x000fe200078e00ff */
[----:B------:R-:W-:Y:S01]  /*5830*/  IADD3 RZ, P3, PT, R62, R73, RZ ;  /* 0x000000493eff7210 */ /* 0x000fe20007f7e0ff */
[----:B------:R-:W-:Y:S01]  /*5840*/  IMAD.X R87, RZ, RZ, R69, P0 ;  /* 0x000000ffff577224 */ /* 0x000fe200000e0645 */
[----:B------:R-:W-:Y:S01]  /*5850*/  IADD3.X R73, PT, PT, RZ, RZ, RZ, P1, P2 ;  /* 0x000000ffff497210 */ /* 0x000fe20000fe44ff */
[----:B------:R-:W-:Y:S01]  /*5860*/  IMAD.WIDE.U32 R68, R5, R76, RZ ;  /* 0x0000004c05447225 */ /* 0x000fe200078e00ff */
[----:B------:R-:W-:-:S03]  /*5870*/  IADD3 R77, PT, PT, R77, R113, R65 ;  /* 0x000000714d4d7210 */ /* 0x000fc60007ffe041 */
[----:B------:R-:W-:Y:S01]  /*5880*/  IMAD.WIDE.U32 R70, R45, UR31, RZ ;  /* 0x0000001f2d467c25 */ /* 0x000fe2000f8e00ff */
[----:B------:R-:W-:-:S03]  /*5890*/  IADD3 R68, P1, P2, R68, R77, R74 ;  /* 0x0000004d44447210 */ /* 0x000fc60007a3e04a */
[----:B------:R-:W-:Y:S01]  /*58a0*/  IMAD.WIDE.U32 R64, R7, R90, RZ ;  /* 0x0000005a07407225 */ /* 0x000fe200078e00ff */
[----:B------:R-:W-:Y:S02]  /*58b0*/  IADD3 R77, P0, PT, R70, R87, RZ ;  /* 0x00000057464d7210 */ /* 0x000fe40007f1e0ff */
[----:B------:R-:W-:Y:S01]  /*58c0*/  IADD3.X R103, PT, PT, RZ, RZ, RZ, P1, P2 ;  /* 0x000000ffff677210 */ /* 0x000fe20000fe44ff */
[----:B------:R-:W-:Y:S02]  /*58d0*/  IMAD.X R79, RZ, RZ, R63, P3 ;  /* 0x000000ffff4f7224 */ /* 0x000fe400018e063f */
[----:B------:R-:W-:Y:S02]  /*58e0*/  IMAD.IADD R73, R67, 0x1, R73 ;  /* 0x0000000143497824 */ /* 0x000fe400078e0249 */
[----:B------:R-:W-:Y:S01]  /*58f0*/  IMAD.WIDE.U32 R62, R16, R88, RZ ;  /* 0x00000058103e7225 */ /* 0x000fe200078e00ff */
[----:B------:R-:W-:-:S03]  /*5900*/  IADD3 R79, P3, P4, R64, R79, R66 ;  /* 0x0000004f404f7210 */ /* 0x000fc60007c7e042 */
[----:B------:R-:W-:Y:S01]  /*5910*/  IMAD.WIDE.U32 R66, R14, R93, RZ ;  /* 0x0000005d0e427225 */ /* 0x000fe200078e00ff */
[----:B------:R-:W-:-:S03]  /*5920*/  IADD3.X R64, PT, PT, RZ, RZ, RZ, P3, P4 ;  /* 0x000000ffff407210 */ /* 0x000fc60001fe84ff */
[----:B------:R-:W-:Y:S01]  /*5930*/  IMAD.X R95, RZ, RZ, R71, P0 ;  /* 0x000000ffff5f7224 */ /* 0x000fe200000e0647 */
[----:B------:R-:W-:Y:S01]  /*5940*/  IADD3 R62, P0, P1, R62, R73, R68 ;  /* 0x000000493e3e7210 */ /* 0x000fe2000791e044 */
[----:B------:R-:W-:Y:S01]  /*5950*/  IMAD.IADD R103, R69, 0x1, R103 ;  /* 0x0000000145677824 */ /* 0x000fe200078e0267 */
[----:B------:R-:W-:Y:S01]  /*5960*/  IADD3 R79, P2, PT, R66, R79, RZ ;  /* 0x0000004f424f7210 */ /* 0x000fe20007f5e0ff */
[----:B------:R-:W-:Y:S01]  /*5970*/  IMAD.WIDE.U32 R70, R2, R76, RZ ;  /* 0x0000004c02467225 */ /* 0x000fe200078e00ff */
[----:B------:R-:W-:Y:S02]  /*5980*/  IADD3.X R101, PT, PT, RZ, RZ, RZ, P0, P1 ;  /* 0x000000ffff657210 */ /* 0x000fe400007e24ff */
[----:B------:R-:W-:Y:S01]  /*5990*/  IADD3 R69, PT, PT, R64, R99, R65 ;  /* 0x0000006340457210 */ /* 0x000fe20007ffe041 */
[----:B------:R-:W-:Y:S01]  /*59a0*/  IMAD.X R73, RZ, RZ, R67, P2 ;  /* 0x000000ffff497224 */ /* 0x000fe200010e0643 */
[----:B------:R-:W-:Y:S01]  /*59b0*/  IADD3 R70, P2, P3, R70, R103, R72 ;  /* 0x0000006746467210 */ /* 0x000fe20007b5e048 */
[----:B------:R-:W-:-:S04]  /*59c0*/  IMAD.WIDE.U32 R66, R4, R90, RZ ;  /* 0x0000005a04427225 */ /* 0x000fc800078e00ff */
[----:B------:R-:W-:Y:S01]  /*59d0*/  IMAD.IADD R101, R63, 0x1, R101 ;  /* 0x000000013f657824 */ /* 0x000fe200078e0265 */
[----:B------:R-:W-:Y:S01]  /*59e0*/  IADD3 R66, P4, P5, R66, R69, R62 ;  /* 0x0000004542427210 */ /* 0x000fe20007d9e03e */
[----:B------:R-:W-:-:S03]  /*59f0*/  IMAD.WIDE.U32 R64, R88, UR29, RZ ;  /* 0x0000001d58407c25 */ /* 0x000fc6000f8e00ff */
[----:B------:R-:W-:Y:S01]  /*5a00*/  IADD3.X R103, PT, PT, RZ, RZ, RZ, P4, P5 ;  /* 0x000000ffff677210 */ /* 0x000fe200027ea4ff */
[----:B------:R-:W-:Y:S01]  /*5a10*/  IMAD R87, R79, UR28, RZ ;  /* 0x0000001c4f577c24 */ /* 0x000fe2000f8e02ff */
[----:B------:R-:W-:Y:S01]  /*5a20*/  IADD3 R64, P0, P1, R64, R101, R70 ;  /* 0x0000006540407210 */ /* 0x000fe2000791e046 */
[----:B------:R-:W-:Y:S01]  /*5a30*/  IMAD.WIDE.U32 R62, R13, R93, RZ ;  /* 0x0000005d0d3e7225 */ /* 0x000fe200078e00ff */
[----:B------:R-:W-:Y:S02]  /*5a40*/  IADD3.X R70, PT, PT, RZ, RZ, RZ, P2, P3 ;  /* 0x000000ffff467210 */ /* 0x000fe400017e64ff */
[----:B------:R-:W-:Y:S01]  /*5a50*/  IADD3.X R105, PT, PT, RZ, RZ, RZ, P0, P1 ;  /* 0x000000ffff697210 */ /* 0x000fe200007e24ff */
[----:B------:R-:W-:Y:S01]  /*5a60*/  IMAD.WIDE.U32 R68, R6, R87, RZ ;  /* 0x0000005706447225 */ /* 0x000fe200078e00ff */
[----:B------:R-:W-:Y:S02]  /*5a70*/  IADD3 R62, P2, P3, R62, R73, R66 ;  /* 0x000000493e3e7210 */ /* 0x000fe40007b5e042 */
[----:B------:R-:W-:Y:S01]  /*5a80*/  IADD3 R103, PT, PT, R103, R113, R67 ;  /* 0x0000007167677210 */ /* 0x000fe20007ffe043 */
[----:B------:R-:W-:Y:S01]  /*5a90*/  IMAD.WIDE.U32 R72, R3, R76, RZ ;  /* 0x0000004c03487225 */ /* 0x000fe200078e00ff */
[----:B------:R-:W-:-:S02]  /*5aa0*/  IADD3 RZ, P4, PT, R68, R79, RZ ;  /* 0x0000004f44ff7210 */ /* 0x000fc40007f9e0ff */
[----:B------:R-:W-:Y:S01]  /*5ab0*/  IADD3.X R79, PT, PT, RZ, RZ, RZ, P2, P3 ;  /* 0x000000ffff4f7210 */ /* 0x000fe200017e64ff */
[----:B------:R-:W-:Y:S02]  /*5ac0*/  IMAD.IADD R68, R71, 0x1, R70 ;  /* 0x0000000147447824 */ /* 0x000fe400078e0246 */
[----:B------:R-:W-:-:S04]  /*5ad0*/  IMAD.WIDE.U32 R70, R5, R90, RZ ;  /* 0x0000005a05467225 */ /* 0x000fc800078e00ff */
[----:B------:R-:W-:Y:S01]  /*5ae0*/  IMAD.X R101, RZ, RZ, R69, P4 ;  /* 0x000000ffff657224 */ /* 0x000fe200020e0645 */
[----:B------:R-:W-:Y:S01]  /*5af0*/  IADD3 R70, P0, P1, R70, R103, R64 ;  /* 0x0000006746467210 */ /* 0x000fe2000791e040 */
[----:B------:R-:W-:Y:S01]  /*5b00*/  IMAD.IADD R105, R65, 0x1, R105 ;  /* 0x0000000141697824 */ /* 0x000fe200078e0269 */
[----:B------:R-:W-:Y:S01]  /*5b10*/  IADD3 R75, P4, P5, R72, R68, R75 ;  /* 0x00000044484b7210 */ /* 0x000fe20007d9e04b */
[----:B------:R-:W-:-:S03]  /*5b20*/  IMAD.WIDE.U32 R66, R7, R87, RZ ;  /* 0x0000005707427225 */ /* 0x000fc600078e00ff */
[----:B------:R-:W-:Y:S01]  /*5b30*/  IADD3.X R72, PT, PT, RZ, RZ, RZ, P4, P5 ;  /* 0x000000ffff487210 */ /* 0x000fe200027ea4ff */
[----:B------:R-:W-:Y:S01]  /*5b40*/  IMAD.WIDE.U32 R64, R88, UR33, RZ ;  /* 0x0000002158407c25 */ /* 0x000fe2000f8e00ff */
[----:B------:R-:W-:-:S03]  /*5b50*/  IADD3 R101, P2, P3, R66, R101, R62 ;  /* 0x0000006542657210 */ /* 0x000fc60007b5e03e */
[----:B------:R-:W-:Y:S01]  /*5b60*/  IMAD.IADD R79, R63, 0x1, R79 ;  /* 0x000000013f4f7824 */ /* 0x000fe200078e024f */
[----:B------:R-:W-:Y:S01]  /*5b70*/  IADD3 R64, P4, P5, R64, R105, R75 ;  /* 0x0000006940407210 */ /* 0x000fe20007d9e04b */
[----:B------:R-:W-:Y:S01]  /*5b80*/  IMAD.WIDE.U32 R62, R16, R93, RZ ;  /* 0x0000005d103e7225 */ /* 0x000fe200078e00ff */
[----:B------:R-:W-:Y:S02]  /*5b90*/  IADD3.X R105, PT, PT, RZ, RZ, RZ, P0, P1 ;  /* 0x000000ffff697210 */ /* 0x000fe400007e24ff */
[----:B------:R-:W-:Y:S01]  /*5ba0*/  IADD3.X R66, PT, PT, RZ, RZ, RZ, P2, P3 ;  /* 0x000000ffff427210 */ /* 0x000fe200017e64ff */
[----:B------:R-:W-:Y:S01]  /*5bb0*/  IMAD.WIDE.U32 R68, R14, R85, RZ ;  /* 0x000000550e447225 */ /* 0x000fe200078e00ff */
[----:B------:R-:W-:Y:S02]  /*5bc0*/  IADD3 R62, P0, P1, R62, R79, R70 ;  /* 0x0000004f3e3e7210 */ /* 0x000fe4000791e046 */
[----:B------:R-:W-:Y:S01]  /*5bd0*/  IADD3.X R107, PT, PT, RZ, RZ, RZ, P4, P5 ;  /* 0x000000ffff6b7210 */ /* 0x000fe200027ea4ff */
[----:B------:R-:W-:Y:S01]  /*5be0*/  IMAD.IADD R105, R71, 0x1, R105 ;  /* 0x0000000147697824 */ /* 0x000fe200078e0269 */
[----:B------:R-:W-:Y:S01]  /*5bf0*/  IADD3 R101, P2, PT, R68, R101, RZ ;  /* 0x0000006544657210 */ /* 0x000fe20007f5e0ff */
[----:B------:R-:W-:Y:S01]  /*5c00*/  IMAD.IADD R72, R73, 0x1, R72 ;  /* 0x0000000149487824 */ /* 0x000fe200078e0248 */
[----:B------:R-:W-:Y:S01]  /*5c10*/  IADD3.X R103, PT, PT, RZ, RZ, RZ, P0, P1 ;  /* 0x000000ffff677210 */ /* 0x000fe200007e24ff */
[----:B------:R-:W-:Y:S01]  /*5c20*/  IMAD.WIDE.U32 R70, R76, UR18, RZ ;  /* 0x000000124c467c25 */ /* 0x000fe2000f8e00ff */
[----:B------:R-:W-:-:S03]  /*5c30*/  IADD3 R73, PT, PT, R66, R99, R67 ;  /* 0x0000006342497210 */ /* 0x000fc60007ffe043 */
[----:B------:R-:W-:Y:S01]  /*5c40*/  IMAD.WIDE.U32 R74, R2, R90, RZ ;  /* 0x0000005a024a7225 */ /* 0x000fe200078e00ff */
[----:B------:R-:W-:-:S03]  /*5c50*/  IADD3 R77, P0, P1, R70, R72, R77 ;  /* 0x00000048464d7210 */ /* 0x000fc6000791e04d */
[----:B------:R-:W-:Y:S01]  /*5c60*/  IMAD.X R79, RZ, RZ, R69, P2 ;  /* 0x000000ffff4f7224 */ /* 0x000fe200010e0645 */
[----:B------:R-:W-:Y:S01]  /*5c70*/  IADD3 R70, P4, P5, R74, R105, R64 ;  /* 0x000000694a467210 */ /* 0x000fe20007d9e040 */
[----:B------:R-:W-:Y:S01]  /*5c80*/  IMAD.WIDE.U32 R68, R4, R87, RZ ;  /* 0x0000005704447225 */ /* 0x000fe200078e00ff */
[----:B------:R-:W-:Y:S02]  /*5c90*/  IADD3.X R78, PT, PT, RZ, RZ, RZ, P0, P1 ;  /* 0x000000ffff4e7210 */ /* 0x000fe400007e24ff */
[----:B------:R-:W-:Y:S01]  /*5ca0*/  IADD3.X R105, PT, PT, RZ, RZ, RZ, P4, P5 ;  /* 0x000000ffff697210 */ /* 0x000fe200027ea4ff */
[----:B------:R-:W-:Y:S01]  /*5cb0*/  IMAD.IADD R107, R65, 0x1, R107 ;  /* 0x00000001416b7824 */ /* 0x000fe200078e026b */
[----:B------:R-:W-:Y:S01]  /*5cc0*/  IADD3 R68, P3, P2, R68, R73, R62 ;  /* 0x0000004944447210 */ /* 0x000fe20007a7e03e */
[----:B------:R-:W-:Y:S02]  /*5cd0*/  IMAD.IADD R103, R63, 0x1, R103 ;  /* 0x000000013f677824 */ /* 0x000fe400078e0267 */
[----:B------:R-:W-:-:S04]  /*5ce0*/  IMAD.WIDE.U32 R66, R88, UR32, RZ ;  /* 0x0000002058427c25 */ /* 0x000fc8000f8e00ff */
[----:B------:R-:W-:Y:S01]  /*5cf0*/  IMAD.WIDE.U32 R64, R93, UR29, RZ ;  /* 0x0000001d5d407c25 */ /* 0x000fe2000f8e00ff */
[----:B------:R-:W-:Y:S02]  /*5d00*/  IADD3 R74, P0, P1, R66, R107, R77 ;  /* 0x0000006b424a7210 */ /* 0x000fe4000791e04d */
[----:B------:R-:W-:Y:S01]  /*5d10*/  IADD3.X R66, PT, PT, RZ, RZ, RZ, P3, P2 ;  /* 0x000000ffff427210 */ /* 0x000fe20001fe44ff */
[----:B------:R-:W-:Y:S01]  /*5d20*/  IMAD R82, R101, UR28, RZ ;  /* 0x0000001c65527c24 */ /* 0x000fe2000f8e02ff */
[----:B------:R-:W-:Y:S01]  /*5d30*/  IADD3 R70, P4, P5, R64, R103, R70 ;  /* 0x0000006740467210 */ /* 0x000fe20007d9e046 */
[----:B------:R-:W-:-:S04]  /*5d40*/  IMAD.WIDE.U32 R62, R13, R85, RZ ;  /* 0x000000550d3e7225 */ /* 0x000fc800078e00ff */
[----:B------:R-:W-:Y:S01]  /*5d50*/  IMAD.MOV.U32 R103, RZ, RZ, RZ ;  /* 0x000000ffff677224 */ /* 0x000fe200078e00ff */
[----:B------:R-:W-:Y:S01]  /*5d60*/  IADD3 R64, P2, P3, R62, R79, R68 ;  /* 0x0000004f3e407210 */ /* 0x000fe20007b5e044 */
[----:B------:R-:W-:-:S03]  /*5d70*/  IMAD.WIDE.U32 R72, R6, R82, RZ ;  /* 0x0000005206487225 */ /* 0x000fc600078e00ff */
[----:B------:R-:W-:Y:S01]  /*5d80*/  IADD3 R107, PT, PT, R78, R103, R71 ;  /* 0x000000674e6b7210 */ /* 0x000fe20007ffe047 */
[----:B------:R-:W-:Y:S01]  /*5d90*/  IMAD.IADD R105, R75, 0x1, R105 ;  /* 0x000000014b697824 */ /* 0x000fe200078e0269 */
[----:B------:R-:W-:Y:S01]  /*5da0*/  IADD3 R75, PT, PT, R66, R113, R69 ;  /* 0x00000071424b7210 */ /* 0x000fe20007ffe045 */
[----:B------:R-:W-:Y:S01]  /*5db0*/  IMAD.WIDE.U32 R78, R45, UR30, RZ ;  /* 0x0000001e2d4e7c25 */ /* 0x000fe2000f8e00ff */
[----:B------:R-:W-:Y:S02]  /*5dc0*/  IADD3.X R66, PT, PT, RZ, RZ, RZ, P0, P1 ;  /* 0x000000ffff427210 */ /* 0x000fe400007e24ff */
[----:B------:R-:W-:Y:S01]  /*5dd0*/  IADD3 RZ, P6, PT, R72, R101, RZ ;  /* 0x0000006548ff7210 */ /* 0x000fe20007fde0ff */
[----:B------:R-:W-:Y:S01]  /*5de0*/  IMAD.WIDE.U32 R76, R76, UR19, RZ ;  /* 0x000000134c4c7c25 */ /* 0x000fe2000f8e00ff */
[----:B------:R-:W-:Y:S02]  /*5df0*/  IADD3.X R69, PT, PT, RZ, RZ, RZ, P4, P5 ;  /* 0x000000ffff457210 */ /* 0x000fe400027ea4ff */
[----:B------:R-:W-:Y:S01]  /*5e00*/  IADD3.X R101, PT, PT, RZ, RZ, RZ, P2, P3 ;  /* 0x000000ffff657210 */ /* 0x000fe200017e64ff */
[----:B------:R-:W-:Y:S01]  /*5e10*/  IMAD.IADD R67, R67, 0x1, R66 ;  /* 0x0000000143437824 */ /* 0x000fe200078e0242 */
[----:B------:R-:W-:Y:S01]  /*5e20*/  IADD3 R66, P0, PT, R78, R95, RZ ;  /* 0x0000005f4e427210 */ /* 0x000fe20007f1e0ff */
[----:B------:R-:W-:-:S02]  /*5e30*/  IMAD.X R71, RZ, RZ, R73, P6 ;  /* 0x000000ffff477224 */ /* 0x000fc400030e0649 */
[----:B------:R-:W-:Y:S01]  /*5e40*/  IMAD.IADD R65, R65, 0x1, R69 ;  /* 0x0000000141417824 */ /* 0x000fe200078e0245 */
[----:B------:R-:W-:Y:S01]  /*5e50*/  IADD3 R66, P3, P4, R76, R107, R66 ;  /* 0x0000006b4c427210 */ /* 0x000fe20007c7e042 */
[----:B------:R-:W-:-:S03]  /*5e60*/  IMAD.WIDE.U32 R72, R3, R90, RZ ;  /* 0x0000005a03487225 */ /* 0x000fc600078e00ff */
[----:B------:R-:W-:Y:S01]  /*5e70*/  IADD3.X R76, PT, PT, RZ, RZ, RZ, P3, P4 ;  /* 0x000000ffff4c7210 */ /* 0x000fe20001fe84ff */
[----:B------:R-:W-:Y:S01]  /*5e80*/  IMAD.WIDE.U32 R68, R5, R87, RZ ;  /* 0x0000005705447225 */ /* 0x000fe200078e00ff */
[----:B------:R-:W-:-:S03]  /*5e90*/  IADD3 R72, P1, P2, R72, R105, R74 ;  /* 0x0000006948487210 */ /* 0x000fc60007a3e04a */
[----:B------:R-:W-:Y:S01]  /*5ea0*/  IMAD.IADD R101, R63, 0x1, R101 ;  /* 0x000000013f657824 */ /* 0x000fe200078e0265 */
[----:B------:R-:W-:Y:S01]  /*5eb0*/  IADD3 R68, P5, P6, R68, R75, R70 ;  /* 0x0000004b44447210 */ /* 0x000fe20007ebe046 */
[----:B------:R-:W-:Y:S01]  /*5ec0*/  IMAD.WIDE.U32 R62, R7, R82, RZ ;  /* 0x00000052073e7225 */ /* 0x000fe200078e00ff */
[----:B------:R-:W-:Y:S02]  /*5ed0*/  IADD3.X R107, PT, PT, RZ, RZ, RZ, P1, P2 ;  /* 0x000000ffff6b7210 */ /* 0x000fe40000fe44ff */
[----:B------:R-:W-:Y:S01]  /*5ee0*/  IADD3.X R105, PT, PT, RZ, RZ, RZ, P5, P6 ;  /* 0x000000ffff697210 */ /* 0x000fe20002fec4ff */
[----:B------:R-:W-:Y:S01]  /*5ef0*/  IMAD.WIDE.U32 R74, R88, UR31, RZ ;  /* 0x0000001f584a7c25 */ /* 0x000fe2000f8e00ff */
[----:B------:R-:W-:-:S03]  /*5f00*/  IADD3 R95, P3, P4, R62, R71, R64 ;  /* 0x000000473e5f7210 */ /* 0x000fc60007c7e040 */
[----:B------:R-:W-:Y:S01]  /*5f10*/  IMAD.WIDE.U32 R70, R93, UR33, RZ ;  /* 0x000000215d467c25 */ /* 0x000fe2000f8e00ff */
[----:B------:R-:W-:Y:S02]  /*5f20*/  IADD3 R74, P1, P2, R74, R67, R66 ;  /* 0x000000434a4a7210 */ /* 0x000fe40007a3e042 */
[----:B------:R-:W-:Y:S01]  /*5f30*/  IADD3.X R62, PT, PT, RZ, RZ, RZ, P3, P4 ;  /* 0x000000ffff3e7210 */ /* 0x000fe20001fe84ff */
[----:B------:R-:W-:Y:S01]  /*5f40*/  IMAD.WIDE.U32 R66, R16, R85, RZ ;  /* 0x0000005510427225 */ /* 0x000fe200078e00ff */
[----:B------:R-:W-:Y:S02]  /*5f50*/  IADD3 R72, P5, P6, R70, R65, R72 ;  /* 0x0000004146487210 */ /* 0x000fe40007ebe048 */
[----:B------:R-:W-:Y:S01]  /*5f60*/  IADD3.X R111, PT, PT, RZ, RZ, RZ, P1, P2 ;  /* 0x000000ffff6f7210 */ /* 0x000fe20000fe44ff */
[----:B------:R-:W-:Y:S01]  /*5f70*/  IMAD.WIDE.U32 R64, R14, R84, RZ ;  /* 0x000000540e407225 */ /* 0x000fe200078e00ff */
[----:B------:R-:W-:-:S03]  /*5f80*/  IADD3 R66, P3, P4, R66, R101, R68 ;  /* 0x0000006542427210 */ /* 0x000fc60007c7e044 */
[----:B------:R-:W-:Y:S01]  /*5f90*/  IMAD.X R101, RZ, RZ, RZ, P0 ;  /* 0x000000ffff657224 */ /* 0x000fe200000e06ff */
[----:B------:R-:W-:Y:S01]  /*5fa0*/  IADD3 R95, P0, PT, R64, R95, RZ ;  /* 0x0000005f405f7210 */ /* 0x000fe20007f1e0ff */
[----:B------:R-:W-:Y:S02]  /*5fb0*/  IMAD.IADD R78, R77, 0x1, R76 ;  /* 0x000000014d4e7824 */ /* 0x000fe400078e024c */
[----:B------:R-:W-:Y:S01]  /*5fc0*/  IMAD.IADD R107, R73, 0x1, R107 ;  /* 0x00000001496b7824 */ /* 0x000fe200078e026b */
[----:B------:R-:W-:Y:S01]  /*5fd0*/  IADD3 R73, PT, PT, R62, R99, R63 ;  /* 0x000000633e497210 */ /* 0x000fe20007ffe03f */
[----:B------:R-:W-:Y:S01]  /*5fe0*/  IMAD.X R77, RZ, RZ, R65, P0 ;  /* 0x000000ffff4d7224 */ /* 0x000fe200000e0641 */
[----:B------:R-:W-:Y:S01]  /*5ff0*/  IADD3.X R65, PT, PT, RZ, RZ, RZ, P5, P6 ;  /* 0x000000ffff417210 */ /* 0x000fe20002fec4ff */
[----:B------:R-:W-:Y:S01]  /*6000*/  IMAD.WIDE.U32 R62, R90, UR18, RZ ;  /* 0x000000125a3e7c25 */ /* 0x000fe2000f8e00ff */
[----:B------:R-:W-:Y:S02]  /*6010*/  IADD3 R76, PT, PT, R78, R101, R79 ;  /* 0x000000654e4c7210 */ /* 0x000fe40007ffe04f */
[----:B------:R-:W-:Y:S01]  /*6020*/  IADD3.X R101, PT, PT, RZ, RZ, RZ, P3, P4 ;  /* 0x000000ffff657210 */ /* 0x000fe20001fe84ff */
[----:B------:R-:W-:Y:S01]  /*6030*/  IMAD.IADD R65, R71, 0x1, R65 ;  /* 0x0000000147417824 */ /* 0x000fe200078e0241 */
[----:B------:R-:W-:Y:S01]  /*6040*/  IADD3 R64, P4, P5, R62, R107, R74 ;  /* 0x0000006b3e407210 */ /* 0x000fe20007d9e04a */
[----:B------:R-:W-:-:S02]  /*6050*/  IMAD.IADD R105, R69, 0x1, R105 ;  /* 0x0000000145697824 */ /* 0x000fc400078e0269 */
[----:B------:R-:W-:Y:S01]  /*6060*/  IMAD.WIDE.U32 R70, R2, R87, RZ ;  /* 0x0000005702467225 */ /* 0x000fe200078e00ff */
[----:B------:R-:W-:-:S03]  /*6070*/  IADD3.X R109, PT, PT, RZ, RZ, RZ, P4, P5 ;  /* 0x000000ffff6d7210 */ /* 0x000fc600027ea4ff */
[----:B------:R-:W-:Y:S01]  /*6080*/  IMAD.WIDE.U32 R68, R4, R82, RZ ;  /* 0x0000005204447225 */ /* 0x000fe200078e00ff */
[----:B------:R-:W-:Y:S02]  /*6090*/  IADD3 R70, P2, P3, R70, R105, R72 ;  /* 0x0000006946467210 */ /* 0x000fe40007b5e048 */
[----:B------:R-:W-:Y:S01]  /*60a0*/  IADD3 R109, PT, PT, R109, R103, R63 ;  /* 0x000000676d6d7210 */ /* 0x000fe20007ffe03f */
[----:B------:R-:W-:Y:S01]  /*60b0*/  IMAD.IADD R111, R75, 0x1, R111 ;  /* 0x000000014b6f7824 */ /* 0x000fe200078e026f */
[----:B------:R-:W-:Y:S01]  /*60c0*/  IADD3 R62, P0, P1, R68, R73, R66 ;  /* 0x00000049443e7210 */ /* 0x000fe2000791e042 */
[----:B------:R-:W-:Y:S01]  /*60d0*/  IMAD.WIDE.U32 R78, R88, UR30, RZ ;  /* 0x0000001e584e7c25 */ /* 0x000fe2000f8e00ff */
[----:B------:R-:W-:Y:S02]  /*60e0*/  IADD3.X R105, PT, PT, RZ, RZ, RZ, P2, P3 ;  /* 0x000000ffff697210 */ /* 0x000fe400017e64ff */
[----:B------:R-:W-:Y:S01]  /*60f0*/  IADD3.X R68, PT, PT, RZ, RZ, RZ, P0, P1 ;  /* 0x000000ffff447210 */ /* 0x000fe200007e24ff */
[----:B------:R-:W-:Y:S01]  /*6100*/  IMAD.WIDE.U32 R74, R93, UR32, RZ ;  /* 0x000000205d4a7c25 */ /* 0x000fe2000f8e00ff */
[----:B------:R-:W-:-:S03]  /*6110*/  IADD3 R78, P4, P5, R78, R111, R76 ;  /* 0x0000006f4e4e7210 */ /* 0x000fc60007d9e04c */
[----:B------:R-:W-:Y:S01]  /*6120*/  IMAD R88, R95, UR28, RZ ;  /* 0x0000001c5f587c24 */ /* 0x000fe2000f8e02ff */
[----:B------:R-:W-:Y:S01]  /*6130*/  IADD3 R74, P2, P3, R74, R65, R64 ;  /* 0x000000414a4a7210 */ /* 0x000fe20007b5e040 */
[----:B------:R-:W-:Y:S01]  /*6140*/  IMAD.IADD R101, R67, 0x1, R101 ;  /* 0x0000000143657824 */ /* 0x000fe200078e0265 */
[----:B------:R-:W-:Y:S01]  /*6150*/  IADD3.X R111, PT, PT, RZ, RZ, RZ, P4, P5 ;  /* 0x000000ffff6f7210 */ /* 0x000fe200027ea4ff */
[----:B------:R-:W-:-:S04]  /*6160*/  IMAD.WIDE.U32 R66, R85, UR29, RZ ;  /* 0x0000001d55427c25 */ /* 0x000fc8000f8e00ff */
[----:B------:R-:W-:Y:S01]  /*6170*/  IMAD.WIDE.U32 R72, R6, R88, RZ ;  /* 0x0000005806487225 */ /* 0x000fe200078e00ff */
[----:B------:R-:W-:Y:S02]  /*6180*/  IADD3 R66, P1, P0, R66, R101, R70 ;  /* 0x0000006542427210 */ /* 0x000fe4000783e046 */
[----:B------:R-:W-:Y:S01]  /*6190*/  IADD3.X R101, PT, PT, RZ, RZ, RZ, P2, P3 ;  /* 0x000000ffff657210 */ /* 0x000fe200017e64ff */
[----:B------:R-:W-:Y:S01]  /*61a0*/  IMAD.WIDE.U32 R64, R13, R84, RZ ;  /* 0x000000540d407225 */ /* 0x000fe200078e00ff */
[----:B------:R-:W-:Y:S02]  /*61b0*/  IADD3 RZ, P6, PT, R72, R95, RZ ;  /* 0x0000005f48ff7210 */ /* 0x000fe40007fde0ff */
[----:B------:R-:W-:Y:S01]  /*61c0*/  IADD3.X R107, PT, PT, RZ, RZ, RZ, P1, P0 ;  /* 0x000000ffff6b7210 */ /* 0x000fe20000fe04ff */
[----:B------:R-:W-:Y:S01]  /*61d0*/  IMAD.IADD R63, R71, 0x1, R105 ;  /* 0x00000001473f7824 */ /* 0x000fe200078e0269 */
[----:B------:R-:W-:Y:S01]  /*61e0*/  IADD3 R64, P2, P3, R64, R77, R62 ;  /* 0x0000004d40407210 */ /* 0x000fe20007b5e03e */
[----:B------:R-:W-:Y:S01]  /*61f0*/  IMAD.X R95, RZ, RZ, R73, P6 ;  /* 0x000000ffff5f7224 */ /* 0x000fe200030e0649 */
[----:B------:R-:W-:Y:S01]  /*6200*/  IADD3 R71, PT, PT, R68, R113, R69 ;  /* 0x0000007144477210 */ /* 0x000fe20007ffe045 */
[----:B------:R-:W-:Y:S01]  /*6210*/  IMAD.IADD R105, R75, 0x1, R101 ;  /* 0x000000014b697824 */ /* 0x000fe200078e0265 */
[----:B------:R-:W-:Y:S01]  /*6220*/  IADD3.X R101, PT, PT, RZ, RZ, RZ, P2, P3 ;  /* 0x000000ffff657210 */ /* 0x000fe200017e64ff */
[----:B------:R-:W-:-:S04]  /*6230*/  IMAD.WIDE.U32 R72, R3, R87, RZ ;  /* 0x0000005703487225 */ /* 0x000fc800078e00ff */
[----:B------:R-:W-:Y:S01]  /*6240*/  IMAD.WIDE.U32 R76, R90, UR19, RZ ;  /* 0x000000135a4c7c25 */ /* 0x000fe2000f8e00ff */
        /* <DEDUP_REMOVED lines=8> */
[----:B------:R-:W-:Y:S01]  /*62d0*/  IMAD.WIDE.U32 R68, R5, R82, RZ ;  /* 0x0000005205447225 */ /* 0x000fe200078e00ff */
[----:B------:R-:W-:Y:S02]  /*62e0*/  IADD3 R74, P2, P3, R74, R105, R65 ;  /* 0x000000694a4a7210 */ /* 0x000fe40007b5e041 */
[----:B------:R-:W-:Y:S01]  /*62f0*/  IADD3.X R62, PT, PT, RZ, RZ, RZ, P1, P0 ;  /* 0x000000ffff3e7210 */ /* 0x000fe20000fe04ff */
[----:B------:R-:W-:Y:S01]  /*6300*/  IMAD.WIDE.U32 R64, R14, R80, RZ ;  /* 0x000000500e407225 */ /* 0x000fe200078e00ff */
[----:B------:R-:W-:-:S03]  /*6310*/  IADD3 R68, P5, P4, R68, R71, R66 ;  /* 0x0000004744447210 */ /* 0x000fc60007cbe042 */
[----:B------:R-:W-:Y:S01]  /*6320*/  IMAD.IADD R107, R67, 0x1, R107 ;  /* 0x00000001436b7824 */ /* 0x000fe200078e026b */
[----:B------:R-:W-:Y:S01]  /*6330*/  IADD3 R95, P6, PT, R64, R95, RZ ;  /* 0x0000005f405f7210 */ /* 0x000fe20007fde0ff */
[----:B------:R-:W-:Y:S01]  /*6340*/  IMAD.WIDE.U32 R70, R85, UR33, RZ ;  /* 0x0000002155467c25 */ /* 0x000fe2000f8e00ff */
[----:B------:R-:W-:-:S03]  /*6350*/  IADD3.X R105, PT, PT, RZ, RZ, RZ, P5, P4 ;  /* 0x000000ffff697210 */ /* 0x000fc60002fe84ff */
[----:B------:R-:W-:Y:S01]  /*6360*/  IMAD.IADD R78, R77, 0x1, R76 ;  /* 0x000000014d4e7824 */ /* 0x000fe200078e024c */
[----:B------:R-:W-:Y:S01]  /*6370*/  IADD3 R72, P4, P5, R70, R107, R72 ;  /* 0x0000006b46487210 */ /* 0x000fe20007d9e048 */
[----:B------:R-:W-:Y:S02]  /*6380*/  IMAD.X R77, RZ, RZ, R65, P6 ;  /* 0x000000ffff4d7224 */ /* 0x000fe400030e0641 */
[----:B------:R-:W-:Y:S01]  /*6390*/  IMAD.WIDE.U32 R66, R16, R84, RZ ;  /* 0x0000005410427225 */ /* 0x000fe200078e00ff */
[----:B------:R-:W-:Y:S02]  /*63a0*/  IADD3.X R65, PT, PT, RZ, RZ, RZ, P4, P5 ;  /* 0x000000ffff417210 */ /* 0x000fe400027ea4ff */
[----:B------:R-:W-:Y:S01]  /*63b0*/  IADD3 R96, PT, PT, R78, R111, R79 ;  /* 0x0000006f4e607210 */ /* 0x000fe20007ffe04f */
[----:B------:R-:W-:Y:S01]  /*63c0*/  IMAD.IADD R107, R73, 0x1, R109 ;  /* 0x00000001496b7824 */ /* 0x000fe200078e026d */
[----:B------:R-:W-:Y:S01]  /*63d0*/  IADD3 R73, PT, PT, R62, R99, R63 ;  /* 0x000000633e497210 */ /* 0x000fe20007ffe03f */
[----:B------:R-:W-:Y:S01]  /*63e0*/  IMAD.WIDE.U32 R62, R87, UR18, RZ ;  /* 0x00000012573e7c25 */ /* 0x000fe2000f8e00ff */
[----:B------:R-:W-:-:S02]  /*63f0*/  IADD3.X R109, PT, PT, RZ, RZ, RZ, P2, P3 ;  /* 0x000000ffff6d7210 */ /* 0x000fc400017e64ff */
[----:B------:R-:W-:Y:S01]  /*6400*/  IADD3 R66, P0, P1, R66, R101, R68 ;  /* 0x0000006542427210 */ /* 0x000fe2000791e044 */
[----:B------:R-:W-:Y:S01]  /*6410*/  IMAD.IADD R65, R71, 0x1, R65 ;  /* 0x0000000147417824 */ /* 0x000fe200078e0241 */
[----:B------:R-:W-:Y:S01]  /*6420*/  IADD3 R64, P4, P5, R62, R107, R74 ;  /* 0x0000006b3e407210 */ /* 0x000fe20007d9e04a */
[----:B------:R-:W-:Y:S01]  /*6430*/  IMAD.IADD R105, R69, 0x1, R105 ;  /* 0x0000000145697824 */ /* 0x000fe200078e0269 */
[----:B------:R-:W-:Y:S01]  /*6440*/  IADD3.X R101, PT, PT, RZ, RZ, RZ, P0, P1 ;  /* 0x000000ffff657210 */ /* 0x000fe200007e24ff */
[----:B------:R-:W-:Y:S01]  /*6450*/  IMAD.WIDE.U32 R70, R2, R82, RZ ;  /* 0x0000005202467225 */ /* 0x000fe200078e00ff */
[----:B------:R-:W-:-:S03]  /*6460*/  IADD3.X R107, PT, PT, RZ, RZ, RZ, P4, P5 ;  /* 0x000000ffff6b7210 */ /* 0x000fc600027ea4ff */
[----:B------:R-:W-:Y:S01]  /*6470*/  IMAD.IADD R109, R75, 0x1, R109 ;  /* 0x000000014b6d7824 */ /* 0x000fe200078e026d */
[----:B------:R-:W-:Y:S01]  /*6480*/  IADD3 R70, P2, P3, R70, R105, R72 ;  /* 0x0000006946467210 */ /* 0x000fe20007b5e048 */
[----:B------:R-:W-:Y:S01]  /*6490*/  IMAD.WIDE.U32 R68, R4, R88, RZ ;  /* 0x0000005804447225 */ /* 0x000fe200078e00ff */
[----:B------:R-:W-:-:S03]  /*64a0*/  IADD3 R107, PT, PT, R107, R103, R63 ;  /* 0x000000676b6b7210 */ /* 0x000fc60007ffe03f */
[----:B------:R-:W-:Y:S01]  /*64b0*/  IMAD.WIDE.U32 R74, R85, UR32, RZ ;  /* 0x00000020554a7c25 */ /* 0x000fe2000f8e00ff */
[----:B------:R-:W-:-:S03]  /*64c0*/  IADD3 R62, P0, P1, R68, R73, R66 ;  /* 0x00000049443e7210 */ /* 0x000fc6000791e042 */
[----:B------:R-:W-:Y:S01]  /*64d0*/  IMAD R90, R95, UR28, RZ ;  /* 0x0000001c5f5a7c24 */ /* 0x000fe2000f8e02ff */
[----:B------:R-:W-:Y:S01]  /*64e0*/  IADD3.X R68, PT, PT, RZ, RZ, RZ, P0, P1 ;  /* 0x000000ffff447210 */ /* 0x000fe200007e24ff */
[----:B------:R-:W-:Y:S01]  /*64f0*/  IMAD.WIDE.U32 R78, R93, UR30, RZ ;  /* 0x0000001e5d4e7c25 */ /* 0x000fe2000f8e00ff */
[----:B------:R-:W-:Y:S02]  /*6500*/  IADD3.X R93, PT, PT, RZ, RZ, RZ, P2, P3 ;  /* 0x000000ffff5d7210 */ /* 0x000fe400017e64ff */
[----:B------:R-:W-:Y:S01]  /*6510*/  IADD3 R74, P2, P3, R74, R65, R64 ;  /* 0x000000414a4a7210 */ /* 0x000fe20007b5e040 */
[----:B------:R-:W-:Y:S01]  /*6520*/  IMAD.IADD R101, R67, 0x1, R101 ;  /* 0x0000000143657824 */ /* 0x000fe200078e0265 */
[----:B------:R-:W-:Y:S01]  /*6530*/  IADD3 R96, P4, P5, R78, R109, R96 ;  /* 0x0000006d4e607210 */ /* 0x000fe20007d9e060 */
[----:B------:R-:W-:Y:S01]  /*6540*/  IMAD.WIDE.U32 R64, R13, R80, RZ ;  /* 0x000000500d407225 */ /* 0x000fe200078e00ff */
[----:B------:R-:W-:-:S03]  /*6550*/  IADD3.X R105, PT, PT, RZ, RZ, RZ, P2, P3 ;  /* 0x000000ffff697210 */ /* 0x000fc600017e64ff */
[----:B------:R-:W-:Y:S01]  /*6560*/  IMAD.WIDE.U32 R72, R6, R90, RZ ;  /* 0x0000005a06487225 */ /* 0x000fe200078e00ff */
[----:B------:R-:W-:-:S03]  /*6570*/  IADD3 R64, P2, P3, R64, R77, R62 ;  /* 0x0000004d40407210 */ /* 0x000fc60007b5e03e */
[----:B------:R-:W-:Y:S01]  /*6580*/  IMAD.WIDE.U32 R66, R84, UR29, RZ ;  /* 0x0000001d54427c25 */ /* 0x000fe2000f8e00ff */
[----:B------:R-:W-:Y:S02]  /*6590*/  IADD3 RZ, P6, PT, R72, R95, RZ ;  /* 0x0000005f48ff7210 */ /* 0x000fe40007fde0ff */
[----:B------:R-:W-:Y:S01]  /*65a0*/  IADD3.X R63, PT, PT, RZ, RZ, RZ, P2, P3 ;  /* 0x000000ffff3f7210 */ /* 0x000fe200017e64ff */
[----:B------:R-:W-:Y:S01]  /*65b0*/  IMAD.IADD R93, R71, 0x1, R93 ;  /* 0x00000001475d7824 */ /* 0x000fe200078e025d */
[----:B------:R-:W-:Y:S01]  /*65c0*/  IADD3 R66, P1, P0, R66, R101, R70 ;  /* 0x0000006542427210 */ /* 0x000fe2000783e046 */
[----:B------:R-:W-:Y:S01]  /*65d0*/  IMAD.WIDE.U32 R76, R87, UR19, RZ ;  /* 0x00000013574c7c25 */ /* 0x000fe2000f8e00ff */
[----:B------:R-:W-:Y:S02]  /*65e0*/  IADD3 R71, PT, PT, R68, R113, R69 ;  /* 0x0000007144477210 */ /* 0x000fe40007ffe045 */
[----:B------:R-:W-:Y:S01]  /*65f0*/  IADD3.X R101, PT, PT, RZ, RZ, RZ, P1, P0 ;  /* 0x000000ffff657210 */ /* 0x000fe20000fe04ff */
[----:B------:R-:W-:Y:S01]  /*6600*/  IMAD.WIDE.U32 R68, R5, R88, RZ ;  /* 0x0000005805447225 */ /* 0x000fe200078e00ff */
[----:B------:R-:W-:-:S02]  /*6610*/  IADD3 R96, P0, P1, R76, R107, R96 ;  /* 0x0000006b4c607210 */ /* 0x000fc4000791e060 */
[----:B------:R-:W-:Y:S01]  /*6620*/  IADD3.X R107, PT, PT, RZ, RZ, RZ, P4, P5 ;  /* 0x000000ffff6b7210 */ /* 0x000fe200027ea4ff */
[----:B------:R-:W-:Y:S01]  /*6630*/  IMAD.X R95, RZ, RZ, R73, P6 ;  /* 0x000000ffff5f7224 */ /* 0x000fe200030e0649 */
[----:B------:R-:W-:Y:S01]  /*6640*/  IADD3 R68, P5, P4, R68, R71, R66 ;  /* 0x0000004744447210 */ /* 0x000fe20007cbe042 */
[----:B------:R-:W-:Y:S01]  /*6650*/  IMAD.WIDE.U32 R72, R3, R82, RZ ;  /* 0x0000005203487225 */ /* 0x000fe200078e00ff */
[----:B------:R-:W-:-:S03]  /*6660*/  IADD3.X R76, PT, PT, RZ, RZ, RZ, P0, P1 ;  /* 0x000000ffff4c7210 */ /* 0x000fc600007e24ff */
[----:B------:R-:W-:Y:S01]  /*6670*/  IMAD.IADD R87, R65, 0x1, R63 ;  /* 0x0000000141577824 */ /* 0x000fe200078e023f */
[----:B------:R-:W-:Y:S01]  /*6680*/  IADD3 R65, P2, P3, R72, R93, R74 ;  /* 0x0000005d48417210 */ /* 0x000fe20007b5e04a */
[----:B------:R-:W-:Y:S01]  /*6690*/  IMAD.IADD R101, R67, 0x1, R101 ;  /* 0x0000000143657824 */ /* 0x000fe200078e0265 */
[----:B------:R-:W-:Y:S01]  /*66a0*/  IADD3.X R93, PT, PT, RZ, RZ, RZ, P5, P4 ;  /* 0x000000ffff5d7210 */ /* 0x000fe20002fe84ff */
[----:B------:R-:W-:Y:S01]  /*66b0*/  IMAD.WIDE.U32 R62, R7, R90, RZ ;  /* 0x0000005a073e7225 */ /* 0x000fe200078e00ff */
[----:B------:R-:W-:-:S03]  /*66c0*/  IADD3.X R72, PT, PT, RZ, RZ, RZ, P2, P3 ;  /* 0x000000ffff487210 */ /* 0x000fc600017e64ff */
[----:B------:R-:W-:Y:S01]  /*66d0*/  IMAD.WIDE.U32 R70, R84, UR33, RZ ;  /* 0x0000002154467c25 */ /* 0x000fe2000f8e00ff */
[----:B------:R-:W-:-:S03]  /*66e0*/  IADD3 R95, P1, P0, R62, R95, R64 ;  /* 0x0000005f3e5f7210 */ /* 0x000fc6000783e040 */
[----:B------:R-:W-:Y:S01]  /*66f0*/  IMAD.IADD R105, R75, 0x1, R105 ;  /* 0x000000014b697824 */ /* 0x000fe200078e0269 */
[----:B------:R-:W-:Y:S01]  /*6700*/  IADD3 R70, P4, P5, R70, R101, R65 ;  /* 0x0000006546467210 */ /* 0x000fe20007d9e041 */
[----:B------:R-:W-:Y:S01]  /*6710*/  IMAD.WIDE.U32 R64, R14, R83, RZ ;  /* 0x000000530e407225 */ /* 0x000fe200078e00ff */
[----:B------:R-:W-:-:S03]  /*6720*/  IADD3.X R62, PT, PT, RZ, RZ, RZ, P1, P0 ;  /* 0x000000ffff3e7210 */ /* 0x000fc60000fe04ff */
[----:B------:R-:W-:Y:S01]  /*6730*/  IMAD.WIDE.U32 R74, R85, UR31, RZ ;  /* 0x0000001f554a7c25 */ /* 0x000fe2000f8e00ff */
[----:B------:R-:W-:-:S03]  /*6740*/  IADD3 R95, P6, PT, R64, R95, RZ ;  /* 0x0000005f405f7210 */ /* 0x000fc60007fde0ff */
[----:B------:R-:W-:Y:S01]  /*6750*/  IMAD.WIDE.U32 R66, R16, R80, RZ ;  /* 0x0000005010427225 */ /* 0x000fe200078e00ff */
[----:B------:R-:W-:-:S03]  /*6760*/  IADD3 R96, P2, P3, R74, R105, R96 ;  /* 0x000000694a607210 */ /* 0x000fc60007b5e060 */
[----:B------:R-:W-:Y:S01]  /*6770*/  IMAD.IADD R78, R77, 0x1, R76 ;  /* 0x000000014d4e7824 */ /* 0x000fe200078e024c */
[----:B------:R-:W-:Y:S01]  /*6780*/  IADD3 R66, P0, P1, R66, R87, R68 ;  /* 0x0000005742427210 */ /* 0x000fe2000791e044 */
[----:B------:R-:W-:Y:S01]  /*6790*/  IMAD.X R87, RZ, RZ, R65, P6 ;  /* 0x000000ffff577224 */ /* 0x000fe200030e0641 */
[----:B------:R-:W-:Y:S01]  /*67a0*/  IADD3.X R101, PT, PT, RZ, RZ, RZ, P2, P3 ;  /* 0x000000ffff657210 */ /* 0x000fe200017e64ff */
[----:B------:R-:W-:Y:S01]  /*67b0*/  IMAD.IADD R73, R73, 0x1, R72 ;  /* 0x0000000149497824 */ /* 0x000fe200078e0248 */
[----:B------:R-:W-:Y:S01]  /*67c0*/  IADD3.X R65, PT, PT, RZ, RZ, RZ, P4, P5 ;  /* 0x000000ffff417210 */ /* 0x000fe200027ea4ff */
[----:B------:R-:W-:Y:S01]  /*67d0*/  IMAD.IADD R93, R69, 0x1, R93 ;  /* 0x00000001455d7824 */ /* 0x000fe200078e025d */
[----:B------:R-:W-:Y:S01]  /*67e0*/  IADD3 R77, PT, PT, R62, R99, R63 ;  /* 0x000000633e4d7210 */ /* 0x000fe20007ffe03f */
[----:B------:R-:W-:Y:S01]  /*67f0*/  IMAD.IADD R101, R75, 0x1, R101 ;  /* 0x000000014b657824 */ /* 0x000fe200078e0265 */
[----:B------:R-:W-:Y:S01]  /*6800*/  IADD3 R78, PT, PT, R78, R107, R79 ;  /* 0x0000006b4e4e7210 */ /* 0x000fe20007ffe04f */
[----:B------:R-:W-:Y:S01]  /*6810*/  IMAD.WIDE.U32 R62, R82, UR18, RZ ;  /* 0x00000012523e7c25 */ /* 0x000fe2000f8e00ff */
[----:B------:R-:W-:-:S03]  /*6820*/  IADD3.X R79, PT, PT, RZ, RZ, RZ, P0, P1 ;  /* 0x000000ffff4f7210 */ /* 0x000fc600007e24ff */
[----:B------:R-:W-:Y:S01]  /*6830*/  IMAD.IADD R75, R71, 0x1, R65 ;  /* 0x00000001474b7824 */ /* 0x000fe200078e0241 */
[----:B------:R-:W-:Y:S01]  /*6840*/  IADD3 R96, P4, P5, R62, R73, R96 ;  /* 0x000000493e607210 */ /* 0x000fe20007d9e060 */
[----:B------:R-:W-:-:S03]  /*6850*/  IMAD.WIDE.U32 R68, R2, R88, RZ ;  /* 0x0000005802447225 */ /* 0x000fc600078e00ff */
[----:B------:R-:W-:Y:S01]  /*6860*/  IADD3.X R105, PT, PT, RZ, RZ, RZ, P4, P5 ;  /* 0x000000ffff697210 */ /* 0x000fe200027ea4ff */
[----:B------:R-:W-:Y:S01]  /*6870*/  IMAD.WIDE.U32 R64, R4, R90, RZ ;  /* 0x0000005a04407225 */ /* 0x000fe200078e00ff */
[----:B------:R-:W-:Y:S02]  /*6880*/  IADD3 R62, P2, P3, R68, R93, R70 ;  /* 0x0000005d443e7210 */ /* 0x000fe40007b5e046 */
[----:B------:R-:W-:Y:S01]  /*6890*/  IADD3 R105, PT, PT, R105, R103, R63 ;  /* 0x0000006769697210 */ /* 0x000fe20007ffe03f */
[----:B------:R-:W-:Y:S01]  /*68a0*/  IMAD.WIDE.U32 R72, R85, UR30, RZ ;  /* 0x0000001e55487c25 */ /* 0x000fe2000f8e00ff */
[----:B------:R-:W-:Y:S02]  /*68b0*/  IADD3 R68, P0, P1, R64, R77, R66 ;  /* 0x0000004d40447210 */ /* 0x000fe4000791e042 */
[----:B------:R-:W-:Y:S01]  /*68c0*/  IADD3.X R85, PT, PT, RZ, RZ, RZ, P2, P3 ;  /* 0x000000ffff557210 */ /* 0x000fe200017e64ff */
[----:B------:R-:W-:Y:S01]  /*68d0*/  IMAD.WIDE.U32 R76, R84, UR32, RZ ;  /* 0x00000020544c7c25 */ /* 0x000fe2000f8e00ff */
[----:B------:R-:W-:-:S02]  /*68e0*/  IADD3 R72, P4, P5, R72, R101, R78 ;  /* 0x0000006548487210 */ /* 0x000fc40007d9e04e */
[----:B------:R-:W-:Y:S01]  /*68f0*/  IADD3.X R64, PT, PT, RZ, RZ, RZ, P0, P1 ;  /* 0x000000ffff407210 */ /* 0x000fe200007e24ff */
[----:B------:R-:W-:Y:S01]  /*6900*/  IMAD.IADD R79, R67, 0x1, R79 ;  /* 0x00000001434f7824 */ /* 0x000fe200078e024f */
[----:B------:R-:W-:Y:S01]  /*6910*/  IADD3 R96, P2, P3, R76, R75, R96 ;  /* 0x0000004b4c607210 */ /* 0x000fe20007b5e060 */
[----:B------:R-:W-:Y:S02]  /*6920*/  IMAD R93, R95, UR28, RZ ;  /* 0x0000001c5f5d7c24 */ /* 0x000fe4000f8e02ff */
[----:B------:R-:W-:Y:S01]  /*6930*/  IMAD.WIDE.U32 R66, R13, R83, RZ ;  /* 0x000000530d427225 */ /* 0x000fe200078e00ff */
[----:B------:R-:W-:-:S03]  /*6940*/  IADD3.X R101, PT, PT, RZ, RZ, RZ, P2, P3 ;  /* 0x000000ffff657210 */ /* 0x000fc600017e64ff */
[----:B------:R-:W-:Y:S01]  /*6950*/  IMAD.WIDE.U32 R70, R80, UR29, RZ ;  /* 0x0000001d50467c25 */ /* 0x000fe2000f8e00ff */
[----:B------:R-:W-:-:S03]  /*6960*/  IADD3 R68, P2, P3, R66, R87, R68 ;  /* 0x0000005742447210 */ /* 0x000fc60007b5e044 */
[----:B------:R-:W-:Y:S01]  /*6970*/  IMAD.WIDE.U32 R74, R6, R93, RZ ;  /* 0x0000005d064a7225 */ /* 0x000fe200078e00ff */
[----:B------:R-:W-:-:S03]  /*6980*/  IADD3 R70, P1, P0, R70, R79, R62 ;  /* 0x0000004f46467210 */ /* 0x000fc6000783e03e */
[----:B------:R-:W-:Y:S01]  /*6990*/  IMAD.IADD R79, R69, 0x1, R85 ;  /* 0x00000001454f7824 */ /* 0x000fe200078e0255 */
[----:B------:R-:W-:Y:S01]  /*69a0*/  IADD3 RZ, P6, PT, R74, R95, RZ ;  /* 0x0000005f4aff7210 */ /* 0x000fe20007fde0ff */
[----:B------:R-:W-:Y:S01]  /*69b0*/  IMAD.WIDE.U32 R62, R3, R88, RZ ;  /* 0x00000058033e7225 */ /* 0x000fe200078e00ff */
[----:B------:R-:W-:Y:S02]  /*69c0*/  IADD3 R69, PT, PT, R64, R113, R65 ;  /* 0x0000007140457210 */ /* 0x000fe40007ffe041 */
[----:B------:R-:W-:Y:S01]  /*69d0*/  IADD3.X R85, PT, PT, RZ, RZ, RZ, P2, P3 ;  /* 0x000000ffff557210 */ /* 0x000fe200017e64ff */
[----:B------:R-:W-:Y:S01]  /*69e0*/  IMAD.WIDE.U32 R64, R82, UR19, RZ ;  /* 0x0000001352407c25 */ /* 0x000fe2000f8e00ff */
[----:B------:R-:W-:Y:S02]  /*69f0*/  IADD3.X R87, PT, PT, RZ, RZ, RZ, P1, P0 ;  /* 0x000000ffff577210 */ /* 0x000fe40000fe04ff */
[----:B------:R-:W-:Y:S01]  /*6a00*/  IADD3 R96, P2, P3, R62, R79, R96 ;  /* 0x0000004f3e607210 */ /* 0x000fe20007b5e060 */
[----:B------:R-:W-:Y:S01]  /*6a10*/  IMAD.X R95, RZ, RZ, R75, P6 ;  /* 0x000000ffff5f7224 */ /* 0x000fe200030e064b */
[----:B------:R-:W-:Y:S01]  /*6a20*/  IADD3 R72, P0, P1, R64, R105, R72 ;  /* 0x0000006940487210 */ /* 0x000fe2000791e048 */
[----:B------:R-:W-:Y:S01]  /*6a30*/  IMAD.IADD R85, R67, 0x1, R85 ;  /* 0x0000000143557824 */ /* 0x000fe200078e0255 */
[----:B------:R-:W-:Y:S01]  /*6a40*/  IADD3.X R82, PT, PT, RZ, RZ, RZ, P4, P5 ;  /* 0x000000ffff527210 */ /* 0x000fe200027ea4ff */
[----:B------:R-:W-:Y:S01]  /*6a50*/  IMAD.WIDE.U32 R74, R5, R90, RZ ;  /* 0x0000005a054a7225 */ /* 0x000fe200078e00ff */
[----:B------:R-:W-:-:S02]  /*6a60*/  IADD3.X R64, PT, PT, RZ, RZ, RZ, P0, P1 ;  /* 0x000000ffff407210 */ /* 0x000fc400007e24ff */
[----:B------:R-:W-:Y:S01]  /*6a70*/  IADD3.X R105, PT, PT, RZ, RZ, RZ, P2, P3 ;  /* 0x000000ffff697210 */ /* 0x000fe200017e64ff */
[----:B------:R-:W-:Y:S01]  /*6a80*/  IMAD.WIDE.U32 R66, R7, R93, RZ ;  /* 0x0000005d07427225 */ /* 0x000fe200078e00ff */
[----:B------:R-:W-:-:S03]  /*6a90*/  IADD3 R62, P5, P4, R74, R69, R70 ;  /* 0x000000454a3e7210 */ /* 0x000fc60007cbe046 */
[----:B------:R-:W-:Y:S01]  /*6aa0*/  IMAD.IADD R101, R77, 0x1, R101 ;  /* 0x000000014d657824 */ /* 0x000fe200078e0265 */
[----:B------:R-:W-:Y:S01]  /*6ab0*/  IADD3 R95, P1, P0, R66, R95, R68 ;  /* 0x0000005f425f7210 */ /* 0x000fe2000783e044 */
[----:B------:R-:W-:-:S03]  /*6ac0*/  IMAD.WIDE.U32 R78, R84, UR31, RZ ;  /* 0x0000001f544e7c25 */ /* 0x000fc6000f8e00ff */
[----:B------:R-:W-:Y:S01]  /*6ad0*/  IADD3.X R66, PT, PT, RZ, RZ, RZ, P1, P0 ;  /* 0x000000ffff427210 */ /* 0x000fe20000fe04ff */
[----:B------:R-:W-:Y:S01]  /*6ae0*/  IMAD.IADD R87, R71, 0x1, R87 ;  /* 0x0000000147577824 */ /* 0x000fe200078e0257 */
[----:B------:R-:W-:Y:S01]  /*6af0*/  IADD3 R72, P2, P3, R78, R101, R72 ;  /* 0x000000654e487210 */ /* 0x000fe20007b5e048 */
[----:B------:R-:W-:Y:S01]  /*6b00*/  IMAD.WIDE.U32 R70, R16, R83, RZ ;  /* 0x0000005310467225 */ /* 0x000fe200078e00ff */
[----:B------:R-:W-:-:S03]  /*6b10*/  IADD3.X R101, PT, PT, RZ, RZ, RZ, P5, P4 ;  /* 0x000000ffff657210 */ /* 0x000fc60002fe84ff */
[----:B------:R-:W-:Y:S01]  /*6b20*/  IMAD.WIDE.U32 R76, R80, UR33, RZ ;  /* 0x00000021504c7c25 */ /* 0x000fe2000f8e00ff */
[----:B------:R-:W-:-:S03]  /*6b30*/  IADD3 R70, P0, P1, R70, R85, R62 ;  /* 0x0000005546467210 */ /* 0x000fc6000791e03e */
[----:B------:R-:W-:Y:S01]  /*6b40*/  IMAD.IADD R85, R63, 0x1, R105 ;  /* 0x000000013f557824 */ /* 0x000fe200078e0269 */
[----:B------:R-:W-:Y:S01]  /*6b50*/  IADD3.X R63, PT, PT, RZ, RZ, RZ, P2, P3 ;  /* 0x000000ffff3f7210 */ /* 0x000fe200017e64ff */
[----:B------:R-:W-:Y:S01]  /*6b60*/  IMAD.WIDE.U32 R68, R14, R81, RZ ;  /* 0x000000510e447225 */ /* 0x000fe200078e00ff */
[----:B------:R-:W-:-:S03]  /*6b70*/  IADD3 R96, P4, P5, R76, R87, R96 ;  /* 0x000000574c607210 */ /* 0x000fc60007d9e060 */
[----:B------:R-:W-:Y:S01]  /*6b80*/  IMAD.IADD R65, R65, 0x1, R64 ;  /* 0x0000000141417824 */ /* 0x000fe200078e0240 */
[----:B------:R-:W-:Y:S01]  /*6b90*/  IADD3 R95, P6, PT, R68, R95, RZ ;  /* 0x0000005f445f7210 */ /* 0x000fe20007fde0ff */
[----:B------:R-:W-:Y:S02]  /*6ba0*/  IMAD.IADD R79, R79, 0x1, R63 ;  /* 0x000000014f4f7824 */ /* 0x000fe400078e023f */
[----:B------:R-:W-:Y:S01]  /*6bb0*/  IMAD.IADD R101, R75, 0x1, R101 ;  /* 0x000000014b657824 */ /* 0x000fe200078e0265 */
[----:B------:R-:W-:Y:S01]  /*6bc0*/  IADD3 R78, PT, PT, R65, R82, R73 ;  /* 0x00000052414e7210 */ /* 0x000fe20007ffe049 */
[----:B------:R-:W-:Y:S01]  /*6bd0*/  IMAD.WIDE.U32 R62, R88, UR18, RZ ;  /* 0x00000012583e7c25 */ /* 0x000fe2000f8e00ff */
[----:B------:R-:W-:Y:S02]  /*6be0*/  IADD3 R75, PT, PT, R66, R99, R67 ;  /* 0x00000063424b7210 */ /* 0x000fe40007ffe043 */
[----:B------:R-:W-:Y:S01]  /*6bf0*/  IADD3.X R73, PT, PT, RZ, RZ, RZ, P4, P5 ;  /* 0x000000ffff497210 */ /* 0x000fe200027ea4ff */
[----:B------:R-:W-:Y:S01]  /*6c00*/  IMAD.WIDE.U32 R64, R4, R93, RZ ;  /* 0x0000005d04407225 */ /* 0x000fe200078e00ff */
[----:B------:R-:W-:-:S03]  /*6c10*/  IADD3 R68, P4, P5, R62, R85, R72 ;  /* 0x000000553e447210 */ /* 0x000fc60007d9e048 */
[----:B------:R-:W-:Y:S01]  /*6c20*/  IMAD.WIDE.U32 R66, R2, R90, RZ ;  /* 0x0000005a02427225 */ /* 0x000fe200078e00ff */
[----:B------:R-:W-:-:S03]  /*6c30*/  IADD3.X R105, PT, PT, RZ, RZ, RZ, P4, P5 ;  /* 0x000000ffff697210 */ /* 0x000fc600027ea4ff */
[----:B------:R-:W-:Y:S01]  /*6c40*/  IMAD.X R87, RZ, RZ, R69, P6 ;  /* 0x000000ffff577224 */ /* 0x000fe200030e0645 */
[----:B------:R-:W-:Y:S01]  /*6c50*/  IADD3.X R69, PT, PT, RZ, RZ, RZ, P0, P1 ;  /* 0x000000ffff457210 */ /* 0x000fe200007e24ff */
[----:B------:R-:W-:Y:S01]  /*6c60*/  IMAD.IADD R73, R77, 0x1, R73 ;  /* 0x000000014d497824 */ /* 0x000fe200078e0249 */
[----:B------:R-:W-:Y:S01]  /*6c70*/  IADD3 R62, P0, P1, R64, R75, R70 ;  /* 0x0000004b403e7210 */ /* 0x000fe2000791e046 */
[----:B------:R-:W-:Y:S01]  /*6c80*/  IMAD.WIDE.U32 R74, R80, UR32, RZ ;  /* 0x00000020504a7c25 */ /* 0x000fe2000f8e00ff */
[----:B------:R-:W-:Y:S02]  /*6c90*/  IADD3 R96, P2, P3, R66, R101, R96 ;  /* 0x0000006542607210 */ /* 0x000fe40007b5e060 */
[----:B------:R-:W-:Y:S01]  /*6ca0*/  IADD3.X R64, PT, PT, RZ, RZ, RZ, P0, P1 ;  /* 0x000000ffff407210 */ /* 0x000fe200007e24ff */
[----:B------:R-:W-:Y:S01]  /*6cb0*/  IMAD.IADD R77, R71, 0x1, R69 ;  /* 0x00000001474d7824 */ /* 0x000fe200078e0245 */
[----:B------:R-:W-:Y:S01]  /*6cc0*/  IADD3.X R66, PT, PT, RZ, RZ, RZ, P2, P3 ;  /* 0x000000ffff427210 */ /* 0x000fe200017e64ff */
[----:B------:R-:W-:Y:S01]  /*6cd0*/  IMAD R76, R95, UR28, RZ ;  /* 0x0000001c5f4c7c24 */ /* 0x000fe2000f8e02ff */
[----:B------:R-:W-:Y:S01]  /*6ce0*/  IADD3 R74, P2, P3, R74, R73, R68 ;  /* 0x000000494a4a7210 */ /* 0x000fe20007b5e044 */
[----:B------:R-:W-:Y:S01]  /*6cf0*/  IMAD.WIDE.U32 R70, R83, UR29, RZ ;  /* 0x0000001d53467c25 */ /* 0x000fe2000f8e00ff */
[----:B------:R-:W-:-:S02]  /*6d00*/  IADD3 R105, PT, PT, R105, R103, R63 ;  /* 0x0000006769697210 */ /* 0x000fc40007ffe03f */
[----:B------:R-:W-:Y:S01]  /*6d10*/  IADD3.X R101, PT, PT, RZ, RZ, RZ, P2, P3 ;  /* 0x000000ffff657210 */ /* 0x000fe200017e64ff */
[----:B------:R-:W-:Y:S01]  /*6d20*/  IMAD.WIDE.U32 R84, R84, UR30, RZ ;  /* 0x0000001e54547c25 */ /* 0x000fe2000f8e00ff */
[----:B------:R-:W-:-:S03]  /*6d30*/  IADD3 R96, P1, P0, R70, R77, R96 ;  /* 0x0000004d46607210 */ /* 0x000fc6000783e060 */
[----:B------:R-:W-:Y:S01]  /*6d40*/  IMAD.WIDE.U32 R68, R13, R81, RZ ;  /* 0x000000510d447225 */ /* 0x000fe200078e00ff */
[----:B------:R-:W-:Y:S02]  /*6d50*/  IADD3 R78, P4, P5, R84, R79, R78 ;  /* 0x0000004f544e7210 */ /* 0x000fe40007d9e04e */
[----:B------:R-:W-:Y:S01]  /*6d60*/  IADD3 R79, PT, PT, R64, R113, R65 ;  /* 0x00000071404f7210 */ /* 0x000fe20007ffe041 */
[----:B------:R-:W-:Y:S01]  /*6d70*/  IMAD.WIDE.U32 R72, R6, R76, RZ ;  /* 0x0000004c06487225 */ /* 0x000fe200078e00ff */
[----:B------:R-:W-:Y:S02]  /*6d80*/  IADD3 R87, P2, P3, R68, R87, R62 ;  /* 0x0000005744577210 */ /* 0x000fe40007b5e03e */
[----:B------:R-:W-:Y:S01]  /*6d90*/  IADD3.X R84, PT, PT, RZ, RZ, RZ, P4, P5 ;  /* 0x000000ffff547210 */ /* 0x000fe200027ea4ff */
[----:B------:R-:W-:Y:S01]  /*6da0*/  IMAD.IADD R67, R67, 0x1, R66 ;  /* 0x0000000143437824 */ /* 0x000fe200078e0242 */
[----:B------:R-:W-:Y:S01]  /*6db0*/  IADD3 RZ, P6, PT, R72, R95, RZ ;  /* 0x0000005f48ff7210 */ /* 0x000fe20007fde0ff */
[----:B------:R-:W-:Y:S01]  /*6dc0*/  IMAD.WIDE.U32 R62, R3, R90, RZ ;  /* 0x0000005a033e7225 */ /* 0x000fe200078e00ff */
[----:B------:R-:W-:-:S02]  /*6dd0*/  IADD3.X R95, PT, PT, RZ, RZ, RZ, P1, P0 ;  /* 0x000000ffff5f7210 */ /* 0x000fc40000fe04ff */
[----:B------:R-:W-:Y:S01]  /*6de0*/  IADD3.X R77, PT, PT, RZ, RZ, RZ, P2, P3 ;  /* 0x000000ffff4d7210 */ /* 0x000fe200017e64ff */
[----:B------:R-:W-:Y:S01]  /*6df0*/  IMAD.WIDE.U32 R64, R88, UR19, RZ ;  /* 0x0000001358407c25 */ /* 0x000fe2000f8e00ff */
[----:B------:R-:W-:-:S03]  /*6e00*/  IADD3 R62, P2, P3, R62, R67, R74 ;  /* 0x000000433e3e7210 */ /* 0x000fc60007b5e04a */
[----:B------:R-:W-:Y:S01]  /*6e10*/  IMAD.X R73, RZ, RZ, R73, P6 ;  /* 0x000000ffff497224 */ /* 0x000fe200030e0649 */
[----:B------:R-:W-:Y:S01]  /*6e20*/  IADD3 R64, P0, P1, R64, R105, R78 ;  /* 0x0000006940407210 */ /* 0x000fe2000791e04e */
[----:B------:R-:W-:Y:S02]  /*6e30*/  IMAD.IADD R95, R71, 0x1, R95 ;  /* 0x00000001475f7824 */ /* 0x000fe400078e025f */
[----:B------:R-:W-:Y:S01]  /*6e40*/  IMAD.WIDE.U32 R66, R7, R76, RZ ;  /* 0x0000004c07427225 */ /* 0x000fe200078e00ff */
[----:B------:R-:W-:-:S03]  /*6e50*/  IADD3.X R105, PT, PT, RZ, RZ, RZ, P0, P1 ;  /* 0x000000ffff697210 */ /* 0x000fc600007e24ff */
[----:B------:R-:W-:Y:S01]  /*6e60*/  IMAD.WIDE.U32 R70, R5, R93, RZ ;  /* 0x0000005d05467225 */ /* 0x000fe200078e00ff */
[----:B------:R-:W-:-:S03]  /*6e70*/  IADD3 R87, P1, P0, R66, R73, R87 ;  /* 0x0000004942577210 */ /* 0x000fc6000783e057 */
[----:B------:R-:W-:Y:S01]  /*6e80*/  IMAD.IADD R101, R75, 0x1, R101 ;  /* 0x000000014b657824 */ /* 0x000fe200078e0265 */
[----:B------:R-:W-:Y:S01]  /*6e90*/  IADD3 R96, P4, P5, R70, R79, R96 ;  /* 0x0000004f46607210 */ /* 0x000fe20007d9e060 */
[----:B------:R-:W-:Y:S01]  /*6ea0*/  IMAD.WIDE.U32 R74, R80, UR31, RZ ;  /* 0x0000001f504a7c25 */ /* 0x000fe2000f8e00ff */
[----:B------:R-:W-:Y:S02]  /*6eb0*/  IADD3.X R79, PT, PT, RZ, RZ, RZ, P2, P3 ;  /* 0x000000ffff4f7210 */ /* 0x000fe400017e64ff */
[----:B------:R-:W-:Y:S01]  /*6ec0*/  IADD3.X R70, PT, PT, RZ, RZ, RZ, P4, P5 ;  /* 0x000000ffff467210 */ /* 0x000fe200027ea4ff */
[----:B------:R-:W-:Y:S01]  /*6ed0*/  IMAD.WIDE.U32 R72, R83, UR33, RZ ;  /* 0x0000002153487c25 */ /* 0x000fe2000f8e00ff */
[----:B------:R-:W-:Y:S02]  /*6ee0*/  IADD3 R74, P3, P2, R74, R101, R64 ;  /* 0x000000654a4a7210 */ /* 0x000fe40007a7e040 */
[----:B------:R-:W-:Y:S01]  /*6ef0*/  IADD3.X R66, PT, PT, RZ, RZ, RZ, P1, P0 ;  /* 0x000000ffff427210 */ /* 0x000fe20000fe04ff */
[----:B------:R-:W-:Y:S01]  /*6f00*/  IMAD.IADD R77, R69, 0x1, R77 ;  /* 0x00000001454d7824 */ /* 0x000fe200078e024d */
[----:B------:R-:W-:Y:S01]  /*6f10*/  IADD3 R72, P4, P5, R72, R95, R62 ;  /* 0x0000005f48487210 */ /* 0x000fe20007d9e03e */
[----:B------:R-:W-:-:S04]  /*6f20*/  IMAD.WIDE.U32 R68, R16, R81, RZ ;  /* 0x0000005110447225 */ /* 0x000fc800078e00ff */
[----:B------:R-:W-:Y:S01]  /*6f30*/  IMAD.IADD R65, R65, 0x1, R105 ;  /* 0x0000000141417824 */ /* 0x000fe200078e0269 */
[----:B------:R-:W-:Y:S01]  /*6f40*/  IADD3 R96, P0, P1, R68, R77, R96 ;  /* 0x0000004d44607210 */ /* 0x000fe2000791e060 */
[----:B------:R-:W-:Y:S01]  /*6f50*/  IMAD.IADD R95, R63, 0x1, R79 ;  /* 0x000000013f5f7824 */ /* 0x000fe200078e024f */
[----:B------:R-:W-:Y:S01]  /*6f60*/  IADD3.X R63, PT, PT, RZ, RZ, RZ, P3, P2 ;  /* 0x000000ffff3f7210 */ /* 0x000fe20001fe44ff */
[----:B------:R-:W-:Y:S01]  /*6f70*/  IMAD.IADD R71, R71, 0x1, R70 ;  /* 0x0000000147477824 */ /* 0x000fe200078e0246 */
[----:B------:R-:W-:Y:S01]  /*6f80*/  IADD3 R78, PT, PT, R65, R84, R85 ;  /* 0x00000054414e7210 */ /* 0x000fe20007ffe055 */
[----:B------:R-:W-:Y:S01]  /*6f90*/  IMAD.WIDE.U32 R64, R2, R93, RZ ;  /* 0x0000005d02407225 */ /* 0x000fe200078e00ff */
[----:B------:R-:W-:Y:S02]  /*6fa0*/  IADD3 R77, PT, PT, R66, R99, R67 ;  /* 0x00000063424d7210 */ /* 0x000fe40007ffe043 */
[----:B------:R-:W-:Y:S01]  /*6fb0*/  IADD3.X R79, PT, PT, RZ, RZ, RZ, P4, P5 ;  /* 0x000000ffff4f7210 */ /* 0x000fe200027ea4ff */
[----:B------:R-:W-:Y:S01]  /*6fc0*/  IMAD.IADD R85, R75, 0x1, R63 ;  /* 0x000000014b557824 */ /* 0x000fe200078e023f */
[----:B------:R-:W-:Y:S01]  /*6fd0*/  IADD3.X R75, PT, PT, RZ, RZ, RZ, P0, P1 ;  /* 0x000000ffff4b7210 */ /* 0x000fe200007e24ff */
[----:B------:R-:W-:-:S04]  /*6fe0*/  IMAD.WIDE.U32 R62, R90, UR18, RZ ;  /* 0x000000125a3e7c25 */ /* 0x000fc8000f8e00ff */
[----:B------:R-:W-:Y:S01]  /*6ff0*/  IMAD.WIDE.U32 R66, R4, R76, RZ ;  /* 0x0000004c04427225 */ /* 0x000fe200078e00ff */
[----:B------:R-:W-:Y:S02]  /*7000*/  IADD3 R74, P0, P1, R62, R95, R74 ;  /* 0x0000005f3e4a7210 */ /* 0x000fe4000791e04a */
[----:B------:R-:W-:Y:S01]  /*7010*/  IADD3 R62, P4, P5, R64, R71, R72 ;  /* 0x00000047403e7210 */ /* 0x000fe20007d9e048 */
[----:B------:R-:W-:Y:S01]  /*7020*/  IMAD.IADD R75, R69, 0x1, R75 ;  /* 0x00000001454b7824 */ /* 0x000fe200078e024b */
[----:B------:R-:W-:Y:S01]  /*7030*/  IADD3 R96, P2, P3, R66, R77, R96 ;  /* 0x0000004d42607210 */ /* 0x000fe20007b5e060 */
[----:B------:R-:W-:Y:S01]  /*7040*/  IMAD.IADD R79, R73, 0x1, R79 ;  /* 0x00000001494f7824 */ /* 0x000fe200078e024f */
[----:B------:R-:W-:Y:S01]  /*7050*/  IADD3.X R77, PT, PT, RZ, RZ, RZ, P0, P1 ;  /* 0x000000ffff4d7210 */ /* 0x000fe200007e24ff */
[----:B------:R-:W-:Y:S01]  /*7060*/  IMAD.WIDE.U32 R70, R80, UR30, RZ ;  /* 0x0000001e50467c25 */ /* 0x000fe2000f8e00ff */
[----:B------:R-:W-:Y:S02]  /*7070*/  IADD3.X R66, PT, PT, RZ, RZ, RZ, P2, P3 ;  /* 0x000000ffff427210 */ /* 0x000fe400017e64ff */
[----:B------:R-:W-:Y:S01]  /*7080*/  IADD3.X R64, PT, PT, RZ, RZ, RZ, P4, P5 ;  /* 0x000000ffff407210 */ /* 0x000fe200027ea4ff */
[----:B------:R-:W-:Y:S01]  /*7090*/  IMAD.WIDE.U32 R68, R81, UR29, RZ ;  /* 0x0000001d51447c25 */ /* 0x000fe2000f8e00ff */
[----:B------:R-:W-:-:S02]  /*70a0*/  IADD3 R78, P1, P0, R70, R85, R78 ;  /* 0x00000055464e7210 */ /* 0x000fc4000783e04e */
[----:B------:R-:W-:Y:S01]  /*70b0*/  IADD3 R77, PT, PT, R77, R103, R63 ;  /* 0x000000674d4d7210 */ /* 0x000fe20007ffe03f */
[----:B------:R-:W-:Y:S01]  /*70c0*/  IMAD.WIDE.U32 R72, R83, UR32, RZ ;  /* 0x0000002053487c25 */ /* 0x000fe2000f8e00ff */
[----:B------:R-:W-:Y:S02]  /*70d0*/  IADD3 R68, P2, P3, R68, R75, R62 ;  /* 0x0000004b44447210 */ /* 0x000fe40007b5e03e */
[----:B------:R-:W-:Y:S01]  /*70e0*/  IADD3 R117, PT, PT, R66, R113, R67 ;  /* 0x0000007142757210 */ /* 0x000fe20007ffe043 */
[----:B------:R-:W-:Y:S01]  /*70f0*/  IMAD.WIDE.U32 R62, R90, UR19, RZ ;  /* 0x000000135a3e7c25 */ /* 0x000fe2000f8e00ff */
[----:B------:R-:W-:-:S03]  /*7100*/  IADD3 R70, P4, P5, R72, R79, R74 ;  /* 0x0000004f48467210 */ /* 0x000fc60007d9e04a */
[----:B------:R-:W-:Y:S01]  /*7110*/  IMAD.IADD R75, R65, 0x1, R64 ;  /* 0x00000001414b7824 */ /* 0x000fe200078e0240 */
[----:B------:R-:W-:Y:S01]  /*7120*/  IADD3.X R79, PT, PT, RZ, RZ, RZ, P4, P5 ;  /* 0x000000ffff4f7210 */ /* 0x000fe200027ea4ff */
[----:B------:R-:W-:Y:S01]  /*7130*/  IMAD.WIDE.U32 R66, R5, R76, RZ ;  /* 0x0000004c05427225 */ /* 0x000fe200078e00ff */
[----:B------:R-:W-:Y:S02]  /*7140*/  IADD3 R62, P5, P4, R62, R77, R78 ;  /* 0x0000004d3e3e7210 */ /* 0x000fe40007cbe04e */
[----:B------:R-:W-:Y:S01]  /*7150*/  IADD3.X R77, PT, PT, RZ, RZ, RZ, P2, P3 ;  /* 0x000000ffff4d7210 */ /* 0x000fe200017e64ff */
[----:B------:R-:W-:Y:S01]  /*7160*/  IMAD.WIDE.U32 R64, R3, R93, RZ ;  /* 0x0000005d03407225 */ /* 0x000fe200078e00ff */
[----:B------:R-:W-:Y:S02]  /*7170*/  IADD3.X R85, PT, PT, RZ, RZ, RZ, P5, P4 ;  /* 0x000000ffff557210 */ /* 0x000fe40002fe84ff */
[----:B------:R-:W-:Y:S01]  /*7180*/  IADD3 R117, P5, P4, R66, R117, R68 ;  /* 0x0000007542757210 */ /* 0x000fe20007cbe044 */
[----:B------:R-:W-:Y:S01]  /*7190*/  IMAD.IADD R79, R73, 0x1, R79 ;  /* 0x00000001494f7824 */ /* 0x000fe200078e024f */
[----:B------:R-:W-:Y:S01]  /*71a0*/  IADD3 R90, P2, P3, R64, R75, R70 ;  /* 0x0000004b405a7210 */ /* 0x000fe20007b5e046 */
[----:B------:R-:W-:-:S03]  /*71b0*/  IMAD.WIDE.U32 R74, R83, UR31, RZ ;  /* 0x0000001f534a7c25 */ /* 0x000fc6000f8e00ff */
[----:B------:R-:W-:Y:S01]  /*71c0*/  IADD3.X R64, PT, PT, RZ, RZ, RZ, P2, P3 ;  /* 0x000000ffff407210 */ /* 0x000fe200017e64ff */
[----:B------:R-:W-:Y:S01]  /*71d0*/  IMAD.IADD R69, R69, 0x1, R77 ;  /* 0x0000000145457824 */ /* 0x000fe200078e024d */
[----:B------:R-:W-:Y:S01]  /*71e0*/  IADD3.X R77, PT, PT, RZ, RZ, RZ, P5, P4 ;  /* 0x000000ffff4d7210 */ /* 0x000fe20002fe84ff */
[----:B------:R-:W-:Y:S01]  /*71f0*/  IMAD.WIDE.U32 R72, R81, UR33, RZ ;  /* 0x0000002151487c25 */ /* 0x000fe2000f8e00ff */
[----:B------:R-:W-:Y:S02]  /*7200*/  IADD3 R68, P2, P3, R74, R79, R62 ;  /* 0x0000004f4a447210 */ /* 0x000fe40007b5e03e */
[----:B------:R-:W-:Y:S01]  /*7210*/  IADD3.X R79, PT, PT, RZ, RZ, RZ, P1, P0 ;  /* 0x000000ffff4f7210 */ /* 0x000fe20000fe04ff */
[----:B------:R-:W-:Y:S01]  /*7220*/  IMAD.IADD R70, R63, 0x1, R85 ;  /* 0x000000013f467824 */ /* 0x000fe200078e0255 */
[----:B------:R-:W-:Y:S01]  /*7230*/  IADD3 R90, P4, P5, R72, R69, R90 ;  /* 0x00000045485a7210 */ /* 0x000fe20007d9e05a */
[----:B------:R-:W-:Y:S01]  /*7240*/  IMAD.IADD R77, R67, 0x1, R77 ;  /* 0x00000001434d7824 */ /* 0x000fe200078e024d */
[----:B------:R-:W-:Y:S01]  /*7250*/  IADD3.X R69, PT, PT, RZ, RZ, RZ, P2, P3 ;  /* 0x000000ffff457210 */ /* 0x000fe200017e64ff */
[----:B------:R-:W-:Y:S01]  /*7260*/  IMAD.IADD R65, R65, 0x1, R64 ;  /* 0x0000000141417824 */ /* 0x000fe200078e0240 */
[----:B------:R-:W-:Y:S01]  /*7270*/  IADD3.X R115, PT, PT, RZ, RZ, RZ, P4, P5 ;  /* 0x000000ffff737210 */ /* 0x000fe200027ea4ff */
[----:B------:R-:W-:Y:S01]  /*7280*/  IMAD.WIDE.U32 R62, R93, UR18, RZ ;  /* 0x000000125d3e7c25 */ /* 0x000fe2000f8e00ff */
[----:B------:R-:W-:-:S03]  /*7290*/  IADD3 R88, PT, PT, R70, R79, R71 ;  /* 0x0000004f46587210 */ /* 0x000fc60007ffe047 */
[----:B------:R-:W-:Y:S01]  /*72a0*/  IMAD.WIDE.U32 R66, R2, R76, RZ ;  /* 0x0000004c02427225 */ /* 0x000fe200078e00ff */
[----:B------:R-:W-:-:S03]  /*72b0*/  IADD3 R62, P0, P1, R62, R65, R68 ;  /* 0x000000413e3e7210 */ /* 0x000fc6000791e044 */
[----:B------:R-:W-:Y:S01]  /*72c0*/  IMAD.IADD R75, R75, 0x1, R69 ;  /* 0x000000014b4b7824 */ /* 0x000fe200078e0245 */
[----:B------:R-:W-:Y:S01]  /*72d0*/  IADD3 R90, P3, P2, R66, R77, R90 ;  /* 0x0000004d425a7210 */ /* 0x000fe20007a7e05a */
[----:B------:R-:W-:-:S03]  /*72e0*/  IMAD.WIDE.U32 R68, R81, UR32, RZ ;  /* 0x0000002051447c25 */ /* 0x000fc6000f8e00ff */
[----:B------:R-:W-:Y:S01]  /*72f0*/  IADD3.X R66, PT, PT, RZ, RZ, RZ, P3, P2 ;  /* 0x000000ffff427210 */ /* 0x000fe20001fe44ff */
[----:B------:R-:W-:Y:S01]  /*7300*/  IMAD.IADD R115, R73, 0x1, R115 ;  /* 0x0000000149737824 */ /* 0x000fe200078e0273 */
[----:B------:R-:W-:Y:S01]  /*7310*/  IADD3.X R73, PT, PT, RZ, RZ, RZ, P0, P1 ;  /* 0x000000ffff497210 */ /* 0x000fe200007e24ff */
[----:B------:R-:W-:-:S03]  /*7320*/  IMAD.WIDE.U32 R64, R83, UR30, RZ ;  /* 0x0000001e53407c25 */ /* 0x000fc6000f8e00ff */
[----:B------:R-:W-:Y:S01]  /*7330*/  IADD3 R115, P4, P5, R68, R115, R62 ;  /* 0x0000007344737210 */ /* 0x000fe20007d9e03e */
[----:B------:R-:W-:Y:S01]  /*7340*/  IMAD.IADD R67, R67, 0x1, R66 ;  /* 0x0000000143437824 */ /* 0x000fe200078e0242 */
[----:B------:R-:W-:Y:S01]  /*7350*/  IADD3 R73, PT, PT, R73, R103, R63 ;  /* 0x0000006749497210 */ /* 0x000fe20007ffe03f */
[----:B------:R-:W-:Y:S01]  /*7360*/  IMAD.WIDE.U32 R62, R3, R76, RZ ;  /* 0x0000004c033e7225 */ /* 0x000fe200078e00ff */
[----:B------:R-:W-:Y:S02]  /*7370*/  IADD3.X R68, PT, PT, RZ, RZ, RZ, P4, P5 ;  /* 0x000000ffff447210 */ /* 0x000fe400027ea4ff */
[----:B------:R-:W-:Y:S01]  /*7380*/  IADD3 R88, P1, P0, R64, R75, R88 ;  /* 0x0000004b40587210 */ /* 0x000fe2000783e058 */
[----:B------:R-:W-:Y:S01]  /*7390*/  IMAD.WIDE.U32 R70, R93, UR19, RZ ;  /* 0x000000135d467c25 */ /* 0x000fe2000f8e00ff */
[----:B------:R-:W-:-:S03]  /*73a0*/  IADD3 R115, P4, P5, R62, R67, R115 ;  /* 0x000000433e737210 */ /* 0x000fc60007d9e073 */
[----:B------:R-:W-:Y:S01]  /*73b0*/  IMAD.WIDE.U32 R66, R81, UR31, RZ ;  /* 0x0000001f51427c25 */ /* 0x000fe2000f8e00ff */
[----:B------:R-:W-:Y:S02]  /*73c0*/  IADD3 R88, P2, P3, R70, R73, R88 ;  /* 0x0000004946587210 */ /* 0x000fe40007b5e058 */
[----:B------:R-:W-:Y:S01]  /*73d0*/  IADD3.X R62, PT, PT, RZ, RZ, RZ, P4, P5 ;  /* 0x000000ffff3e7210 */ /* 0x000fe200027ea4ff */
[----:B------:R-:W-:Y:S01]  /*73e0*/  IMAD.IADD R69, R69, 0x1, R68 ;  /* 0x0000000145457824 */ /* 0x000fe200078e0244 */
[----:B------:R-:W-:-:S03]  /*73f0*/  IADD3.X R70, PT, PT, RZ, RZ, RZ, P2, P3 ;  /* 0x000000ffff467210 */ /* 0x000fc600017e64ff */
        /* <DEDUP_REMOVED lines=8> */
[----:B------:R-:W-:Y:S01]  /*7480*/  IADD3 R64, PT, PT, R64, R71, R65 ;  /* 0x0000004740407210 */ /* 0x000fe20007ffe041 */
[----:B------:R-:W-:Y:S01]  /*7490*/  IMAD.WIDE.U32 R62, R81, UR30, RZ ;  /* 0x0000001e513e7c25 */ /* 0x000fe2000f8e00ff */
[----:B------:R-:W-:-:S03]  /*74a0*/  IADD3.X R68, PT, PT, RZ, RZ, RZ, P0, P1 ;  /* 0x000000ffff447210 */ /* 0x000fc600007e24ff */
[----:B------:R-:W-:Y:S01]  /*74b0*/  IMAD.IADD R95, R67, 0x1, R95 ;  /* 0x00000001435f7824 */ /* 0x000fe200078e025f */
[----:B------:R-:W-:-:S04]  /*74c0*/  IADD3 R69, PT, PT, R68, R103, R69 ;  /* 0x0000006744457210 */ /* 0x000fc80007ffe045 */
[----:B------:R-:W-:-:S04]  /*74d0*/  IADD3 R95, P0, P1, R62, R95, R64 ;  /* 0x0000005f3e5f7210 */ /* 0x000fc8000791e040 */
[----:B------:R-:W-:Y:S02]  /*74e0*/  IADD3 R95, P2, P3, R76, R69, R95 ;  /* 0x000000454c5f7210 */ /* 0x000fe40007b5e05f */
[----:B------:R-:W-:Y:S02]  /*74f0*/  IADD3.X R62, PT, PT, RZ, RZ, RZ, P0, P1 ;  /* 0x000000ffff3e7210 */ /* 0x000fe400007e24ff */
[----:B------:R-:W-:-:S05]  /*7500*/  IADD3.X R65, PT, PT, RZ, RZ, RZ, P2, P3 ;  /* 0x000000ffff417210 */ /* 0x000fca00017e64ff */
[----:B------:R-:W-:-:S05]  /*7510*/  IMAD.IADD R77, R77, 0x1, R65 ;  /* 0x000000014d4d7824 */ /* 0x000fca00078e0241 */
[----:B------:R-:W-:-:S04]  /*7520*/  IADD3 R93, PT, PT, R77, R62, R63 ;  /* 0x0000003e4d5d7210 */ /* 0x000fc80007ffe03f */
[----:B------:R-:W-:-:S13]  /*7530*/  ISETP.GE.U32.AND P0, PT, R93, UR19, PT ;  /* 0x000000135d007c0c */ /* 0x000fda000bf06070 */
[----:B------:R-:W-:Y:S05]  /*7540*/  @!P0 BRA `(.L_x_11) ;  /* 0x0000000400188947 */ /* 0x000fea0003800000 */
[----:B------:R-:W-:Y:S01]  /*7550*/  ISETP.GT.U32.AND P0, PT, R93, UR19, PT ;  /* 0x000000135d007c0c */ /* 0x000fe2000bf04070 */
[----:B------:R-:W-:-:S12]  /*7560*/  BSSY.RELIABLE B1, `(.L_x_12) ;  /* 0x000001f000017945 */ /* 0x000fd80003800100 */
[----:B------:R-:W-:Y:S05]  /*7570*/  @P0 BRA `(.L_x_13) ;  /* 0x0000000000740947 */ /* 0x000fea0003800000 */
[----:B------:R-:W-:-:S13]  /*7580*/  ISETP.LT.U32.AND P0, PT, R95, UR18, PT ;  /* 0x000000125f007c0c */ /* 0x000fda000bf01070 */
[----:B------:R-:W-:Y:S05]  /*7590*/  @P0 BREAK.RELIABLE B1 ;  /* 0x0000000000010942 */ /* 0x000fea0003800100 */
[----:B------:R-:W-:Y:S05]  /*75a0*/  @P0 BRA `(.L_x_11) ;  /* 0x0000000400000947 */ /* 0x000fea0003800000 */
[----:B------:R-:W-:-:S13]  /*75b0*/  ISETP.LE.U32.AND P0, PT, R95, UR18, PT ;  /* 0x000000125f007c0c */ /* 0x000fda000bf03070 */
[----:B------:R-:W-:Y:S05]  /*75c0*/  @!P0 BRA `(.L_x_13) ;  /* 0x0000000000608947 */ /* 0x000fea0003800000 */
[----:B------:R-:W-:-:S13]  /*75d0*/  ISETP.GT.U32.AND P0, PT, R3, R88, PT ;  /* 0x000000580300720c */ /* 0x000fda0003f04070 */
[----:B------:R-:W-:Y:S05]  /*75e0*/  @P0 BREAK.RELIABLE B1 ;  /* 0x0000000000010942 */ /* 0x000fea0003800100 */
[----:B------:R-:W-:Y:S05]  /*75f0*/  @P0 BRA `(.L_x_11) ;  /* 0x0000000000ec0947 */ /* 0x000fea0003800000 */
[----:B------:R-:W-:-:S13]  /*7600*/  ISETP.GE.U32.AND P0, PT, R3, R88, PT ;  /* 0x000000580300720c */ /* 0x000fda0003f06070 */
        /* <DEDUP_REMOVED lines=14> */
[----:B------:R-:W-:Y:S02]  /*76f0*/  ISETP.GT.U32.AND P0, PT, R6, R87, PT ;  /* 0x000000570600720c */ /* 0x000fe40003f04070 */
[----:B------:R-:W-:Y:S02]  /*7700*/  ISETP.GE.U32.AND P1, PT, R4, R117, PT ;  /* 0x000000750400720c */ /* 0x000fe40003f26070 */
[----:B------:R-:W-:-:S04]  /*7710*/  ISETP.GE.U32.AND P0, PT, R7, R96, P0 ;  /* 0x000000600700720c */ /* 0x000fc80000706070 */
[----:B------:R-:W-:-:S13]  /*7720*/  ISETP.GT.U32.OR P0, PT, R7, R96, P0 ;  /* 0x000000600700720c */ /* 0x000fda0000704470 */
[----:B------:R-:W-:Y:S05]  /*7730*/  @P0 BREAK.RELIABLE P1, B1 ;  /* 0x0000000000010942 */ /* 0x000fea0000800100 */
[----:B------:R-:W-:Y:S05]  /*7740*/  @P0 BRA P1, `(.L_x_11) ;  /* 0x0000000000980947 */ /* 0x000fea0000800000 */
.L_x_13:
[----:B------:R-:W-:Y:S05]  /*7750*/  BSYNC.RELIABLE B1 ;  /* 0x0000000000017941 */ /* 0x000fea0003800100 */
.L_x_12:
[----:B------:R-:W-:Y:S01]  /*7760*/  ISETP.GE.U32.AND P4, PT, R87, R6, PT ;  /* 0x000000065700720c */ /* 0x000fe20003f86070 */
[C---:B------:R-:W-:Y:S01]  /*7770*/  VIADD R63, R7.reuse, 0x1 ;  /* 0x00000001073f7836 */ /* 0x040fe20000000000 */
[----:B------:R-:W-:Y:S01]  /*7780*/  UIADD3 UR4, UPT, UPT, UR18, 0x1, URZ ;  /* 0x0000000112047890 */ /* 0x000fe2000fffe0ff */
[----:B------:R-:W-:Y:S01]  /*7790*/  VIADD R62, R4, 0x1 ;  /* 0x00000001043e7836 */ /* 0x000fe20000000000 */
[CC--:B------:R-:W-:Y:S01]  /*77a0*/  ISETP.EQ.AND P0, PT, R7.reuse, R96.reuse, !P4 ;  /* 0x000000600700720c */ /* 0x0c0fe20006702270 */
[----:B------:R-:W-:Y:S01]  /*77b0*/  UIADD3 UR5, UPT, UPT, UR19, 0x1, URZ ;  /* 0x0000000113057890 */ /* 0x000fe2000fffe0ff */
[----:B------:R-:W-:Y:S02]  /*77c0*/  VIADD R64, R2, 0x1 ;  /* 0x0000000102407836 */ /* 0x000fe40000000000 */
[----:B------:R-:W-:Y:S01]  /*77d0*/  ISETP.GT.U32.OR P0, PT, R7, R96, P0 ;  /* 0x000000600700720c */ /* 0x000fe20000704470 */
[----:B------:R-:W-:Y:S02]  /*77e0*/  IMAD.IADD R87, R87, 0x1, -R6 ;  /* 0x0000000157577824 */ /* 0x000fe400078e0a06 */
[----:B------:R-:W-:Y:S01]  /*77f0*/  IMAD.U32 R66, RZ, RZ, UR5 ;  /* 0x00000005ff427e24 */ /* 0x000fe2000f8e00ff */
[----:B------:R-:W-:Y:S01]  /*7800*/  ISETP.EQ.AND P1, PT, R4, R117, P0 ;  /* 0x000000750400720c */ /* 0x000fe20000722270 */
[----:B------:R-:W-:-:S03]  /*7810*/  @P4 IMAD.MOV R63, RZ, RZ, R7 ;  /* 0x000000ffff3f4224 */ /* 0x000fc600078e0207 */
[----:B------:R-:W-:Y:S01]  /*7820*/  ISETP.GT.U32.OR P1, PT, R4, R117, P1 ;  /* 0x000000750400720c */ /* 0x000fe20000f24470 */
[----:B------:R-:W-:Y:S02]  /*7830*/  IMAD.IADD R96, R96, 0x1, -R63 ;  /* 0x0000000160607824 */ /* 0x000fe400078e0a3f */
[C---:B------:R-:W-:Y:S01]  /*7840*/  VIADD R63, R5.reuse, 0x1 ;  /* 0x00000001053f7836 */ /* 0x040fe20000000000 */
[----:B------:R-:W-:Y:S01]  /*7850*/  ISETP.EQ.AND P2, PT, R5, R90, P1 ;  /* 0x0000005a0500720c */ /* 0x000fe20000f42270 */
[----:B------:R-:W-:-:S03]  /*7860*/  @!P0 IMAD.MOV R62, RZ, RZ, R4 ;  /* 0x000000ffff3e8224 */ /* 0x000fc600078e0204 */
[----:B------:R-:W-:Y:S01]  /*7870*/  ISETP.GT.U32.OR P2, PT, R5, R90, P2 ;  /* 0x0000005a0500720c */ /* 0x000fe20001744470 */
[----:B------:R-:W-:Y:S02]  /*7880*/  IMAD.IADD R117, R117, 0x1, -R62 ;  /* 0x0000000175757824 */ /* 0x000fe400078e0a3e */
[----:B------:R-:W-:Y:S01]  /*7890*/  IMAD.U32 R62, RZ, RZ, UR4 ;  /* 0x00000004ff3e7e24 */ /* 0x000fe2000f8e00ff */
[----:B------:R-:W-:Y:S01]  /*78a0*/  ISETP.EQ.AND P3, PT, R2, R115, P2 ;  /* 0x000000730200720c */ /* 0x000fe20001762270 */
[----:B------:R-:W-:-:S03]  /*78b0*/  @!P1 IMAD.MOV R63, RZ, RZ, R5 ;  /* 0x000000ffff3f9224 */ /* 0x000fc600078e0205 */
[----:B------:R-:W-:Y:S01]  /*78c0*/  ISETP.GT.U32.OR P3, PT, R2, R115, P3 ;  /* 0x000000730200720c */ /* 0x000fe20001f64470 */
[----:B------:R-:W-:Y:S02]  /*78d0*/  IMAD.IADD R90, R90, 0x1, -R63 ;  /* 0x000000015a5a7824 */ /* 0x000fe400078e0a3f */
[C---:B------:R-:W-:Y:S01]  /*78e0*/  VIADD R63, R3.reuse, 0x1 ;  /* 0x00000001033f7836 */ /* 0x040fe20000000000 */
        /* <DEDUP_REMOVED lines=12> */
.L_x_11:
[----:B------:R-:W-:Y:S05]  /*79b0*/  BSYNC.RECONVERGENT B0 ;  /* 0x0000000000007941 */ /* 0x000fea0003800200 */
.L_x_10:
[-C--:B------:R-:W-:Y:S01]  /*79c0*/  IMAD.WIDE.U32 R64, R87, R87.reuse, RZ ;  /* 0x0000005757407225 */ /* 0x080fe200078e00ff */
[----:B------:R-:W-:Y:S03]  /*79d0*/  BSSY.RECONVERGENT B0, `(.L_x_14) ;  /* 0x000022b000007945 */ /* 0x000fe60003800200 */
[C---:B------:R-:W-:Y:S01]  /*79e0*/  IMAD R78, R64.reuse, UR28, RZ ;  /* 0x0000001c404e7c24 */ /* 0x040fe2000f8e02ff */
[----:B------:R-:W-:Y:S01]  /*79f0*/  LOP3.LUT R69, R64, 0xfffffffd, RZ, 0xc0, !PT ;  /* 0xfffffffd40457812 */ /* 0x000fe200078ec0ff */
[----:B------:R-:W-:-:S04]  /*7a00*/  IMAD.WIDE.U32 R62, R96, R87, RZ ;  /* 0x00000057603e7225 */ /* 0x000fc800078e00ff */
[----:B------:R-:W-:-:S04]  /*7a10*/  IMAD.WIDE.U32 R66, R6, R78, RZ ;  /* 0x0000004e06427225 */ /* 0x000fc800078e00ff */
[----:B------:R-:W-:Y:S01]  /*7a20*/  IMAD.WIDE.U32 R76, R117, R87, RZ ;  /* 0x00000057754c7225 */ /* 0x000fe200078e00ff */
[----:B------:R-:W-:Y:S02]  /*7a30*/  IADD3 RZ, P1, PT, R66, R69, RZ ;  /* 0x0000004542ff7210 */ /* 0x000fe40007f3e0ff */
[----:B------:R-:W-:Y:S01]  /*7a40*/  IADD3 R66, P0, PT, R65, R62, RZ ;  /* 0x0000003e41427210 */ /* 0x000fe20007f1e0ff */
[----:B------:R-:W-:-:S04]  /*7a50*/  IMAD.WIDE.U32 R64, R7, R78, RZ ;  /* 0x0000004e07407225 */ /* 0x000fc800078e00ff */
[----:B------:R-:W-:Y:S02]  /*7a60*/  IMAD.X R69, RZ, RZ, R67, P1 ;  /* 0x000000ffff457224 */ /* 0x000fe400008e0643 */
[----:B------:R-:W-:Y:S02]  /*7a70*/  IMAD.X R67, RZ, RZ, RZ, P0 ;  /* 0x000000ffff437224 */ /* 0x000fe400000e06ff */
[----:B------:R-:W-:Y:S01]  /*7a80*/  IMAD.WIDE.U32 R70, R96, R96, RZ ;  /* 0x0000006060467225 */ /* 0x000fe200078e00ff */
[----:B------:R-:W-:-:S03]  /*7a90*/  IADD3 R69, P1, P2, R64, R69, R66 ;  /* 0x0000004540457210 */ /* 0x000fc60007a3e042 */
[----:B------:R-:W-:Y:S01]  /*7aa0*/  IMAD.WIDE.U32 R106, R88, R87, RZ ;  /* 0x00000057586a7225 */ /* 0x000fe200078e00ff */
[----:B------:R-:W-:Y:S02]  /*7ab0*/  IADD3.X R64, PT, PT, RZ, RZ, RZ, P1, P2 ;  /* 0x000000ffff407210 */ /* 0x000fe40000fe44ff */
[----:B------:R-:W-:Y:S01]  /*7ac0*/  IADD3 R69, P0, PT, R62, R69, RZ ;  /* 0x000000453e457210 */ /* 0x000fe20007f1e0ff */
[----:B------:R-:W-:Y:S01]  /*7ad0*/  IMAD.WIDE.U32 R104, R95, R87, RZ ;  /* 0x000000575f687225 */ /* 0x000fe200078e00ff */
[----:B------:R-:W-:Y:S02]  /*7ae0*/  IADD3 R73, PT, PT, R64, R99, R65 ;  /* 0x0000006340497210 */ /* 0x000fe40007ffe041 */
[----:B------:R-:W-:Y:S01]  /*7af0*/  IADD3 R66, P2, P3, R76, R67, R63 ;  /* 0x000000434c427210 */ /* 0x000fe20007b5e03f */
[----:B------:R-:W-:-:S04]  /*7b00*/  IMAD.WIDE.U32 R64, R4, R78, RZ ;  /* 0x0000004e04407225 */ /* 0x000fc800078e00ff */
[----:B------:R-:W-:Y:S01]  /*7b10*/  IMAD R110, R69, UR28, RZ ;  /* 0x0000001c456e7c24 */ /* 0x000fe2000f8e02ff */
[----:B------:R-:W-:Y:S01]  /*7b20*/  IADD3 R73, P5, P6, R64, R73, R66 ;  /* 0x0000004940497210 */ /* 0x000fe20007ebe042 */
[----:B------:R-:W-:Y:S02]  /*7b30*/  IMAD.X R62, RZ, RZ, RZ, P0 ;  /* 0x000000ffff3e7224 */ /* 0x000fe400000e06ff */
[----:B------:R-:W-:Y:S01]  /*7b40*/  IMAD.WIDE.U32 R66, R6, R110, RZ ;  /* 0x0000006e06427225 */ /* 0x000fe200078e00ff */
[----:B------:R-:W-:Y:S02]  /*7b50*/  IADD3.X R75, PT, PT, RZ, RZ, RZ, P5, P6 ;  /* 0x000000ffff4b7210 */ /* 0x000fe40002fec4ff */
[----:B------:R-:W-:Y:S01]  /*7b60*/  IADD3 R64, P0, P1, R73, R62, R63 ;  /* 0x0000003e49407210 */ /* 0x000fe2000791e03f */
[----:B------:R-:W-:Y:S01]  /*7b70*/  IMAD.WIDE.U32 R62, R90, R87, RZ ;  /* 0x000000575a3e7225 */ /* 0x000fe200078e00ff */
[----:B------:R-:W-:Y:S02]  /*7b80*/  IADD3 RZ, P4, PT, R66, R69, RZ ;  /* 0x0000004542ff7210 */ /* 0x000fe40007f9e0ff */
[----:B------:R-:W-:-:S02]  /*7b90*/  LOP3.LUT R69, R70, 0xfffffffd, RZ, 0xc0, !PT ;  /* 0xfffffffd46457812 */ /* 0x000fc400078ec0ff */
[----:B------:R-:W-:Y:S01]  /*7ba0*/  IADD3.X R73, PT, PT, RZ, RZ, RZ, P2, P3 ;  /* 0x000000ffff497210 */ /* 0x000fe200017e64ff */
[----:B------:R-:W-:Y:S01]  /*7bb0*/  IMAD.X R79, RZ, RZ, R67, P4 ;  /* 0x000000ffff4f7224 */ /* 0x000fe200020e0643 */
[----:B------:R-:W-:Y:S01]  /*7bc0*/  IADD3 R70, P5, PT, R64, R69, RZ ;  /* 0x0000004540467210 */ /* 0x000fe20007fbe0ff */
[----:B------:R-:W-:Y:S01]  /*7bd0*/  IMAD.WIDE.U32 R68, R5, R78, RZ ;  /* 0x0000004e05447225 */ /* 0x000fe200078e00ff */
[----:B------:R-:W-:Y:S02]  /*7be0*/  IADD3 R75, PT, PT, R75, R113, R65 ;  /* 0x000000714b4b7210 */ /* 0x000fe40007ffe041 */
[----:B------:R-:W-:Y:S01]  /*7bf0*/  IADD3 R66, P2, P3, R62, R73, R77 ;  /* 0x000000493e427210 */ /* 0x000fe20007b5e04d */
[----:B------:R-:W-:Y:S01]  /*7c00*/  IMAD.WIDE.U32 R64, R7, R110, RZ ;  /* 0x0000006e07407225 */ /* 0x000fe200078e00ff */
[----:B------:R-:W-:Y:S02]  /*7c10*/  IADD3.X R73, PT, PT, RZ, RZ, RZ, P0, P1 ;  /* 0x000000ffff497210 */ /* 0x000fe400007e24ff */
[----:B------:R-:W-:Y:S01]  /*7c20*/  IADD3 R68, P0, P1, R68, R75, R66 ;  /* 0x0000004b44447210 */ /* 0x000fe2000791e042 */
[----:B------:R-:W-:Y:S01]  /*7c30*/  IMAD.WIDE.U32 R66, R117, R96, RZ ;  /* 0x0000006075427225 */ /* 0x000fe200078e00ff */
[----:B------:R-:W-:-:S02]  /*7c40*/  IADD3.X R83, PT, PT, RZ, RZ, RZ, P2, P3 ;  /* 0x000000ffff537210 */ /* 0x000fc400017e64ff */
[----:B------:R-:W-:Y:S01]  /*7c50*/  IADD3.X R75, PT, PT, RZ, RZ, RZ, P0, P1 ;  /* 0x000000ffff4b7210 */ /* 0x000fe200007e24ff */
[----:B------:R-:W-:Y:S01]  /*7c60*/  IMAD.X R71, R71, 0x1, R73, P5 ;  /* 0x0000000147477824 */ /* 0x000fe200028e0649 */
[----:B------:R-:W-:Y:S01]  /*7c70*/  IADD3 R79, P4, P5, R64, R79, R70 ;  /* 0x0000004f404f7210 */ /* 0x000fe20007d9e046 */
[----:B------:R-:W-:-:S03]  /*7c80*/  IMAD.WIDE.U32 R72, R115, R87, RZ ;  /* 0x0000005773487225 */ /* 0x000fc600078e00ff */
[----:B------:R-:W-:Y:S02]  /*7c90*/  IADD3.X R64, PT, PT, RZ, RZ, RZ, P4, P5 ;  /* 0x000000ffff407210 */ /* 0x000fe400027ea4ff */
[----:B------:R-:W-:Y:S01]  /*7ca0*/  IADD3 R70, P0, P1, R66, R71, R68 ;  /* 0x0000004742467210 */ /* 0x000fe2000791e044 */
[----:B------:R-:W-:Y:S01]  /*7cb0*/  IMAD.IADD R71, R69, 0x1, R75 ;  /* 0x0000000145477824 */ /* 0x000fe200078e024b */
[----:B------:R-:W-:Y:S01]  /*7cc0*/  IADD3 R81, PT, PT, R64, R99, R65 ;  /* 0x0000006340517210 */ /* 0x000fe20007ffe041 */
[----:B------:R-:W-:Y:S01]  /*7cd0*/  IMAD.WIDE.U32 R68, R4, R110, RZ ;  /* 0x0000006e04447225 */ /* 0x000fe200078e00ff */
[----:B------:R-:W-:Y:S02]  /*7ce0*/  IADD3 R80, P6, P5, R72, R83, R63 ;  /* 0x0000005348507210 */ /* 0x000fe40007dde03f */
[----:B------:R-:W-:Y:S01]  /*7cf0*/  IADD3 R79, P2, PT, R76, R79, RZ ;  /* 0x0000004f4c4f7210 */ /* 0x000fe20007f5e0ff */
[----:B------:R-:W-:Y:S01]  /*7d00*/  IMAD.WIDE.U32 R74, R2, R78, RZ ;  /* 0x0000004e024a7225 */ /* 0x000fe200078e00ff */
[----:B------:R-:W-:-:S02]  /*7d10*/  IADD3.X R83, PT, PT, RZ, RZ, RZ, P0, P1 ;  /* 0x000000ffff537210 */ /* 0x000fc400007e24ff */
[----:B------:R-:W-:Y:S01]  /*7d20*/  IADD3 R81, P0, P1, R68, R81, R70 ;  /* 0x0000005144517210 */ /* 0x000fe2000791e046 */
[----:B------:R-:W-:Y:S01]  /*7d30*/  IMAD R109, R79, UR28, RZ ;  /* 0x0000001c4f6d7c24 */ /* 0x000fe2000f8e02ff */
[----:B------:R-:W-:Y:S01]  /*7d40*/  IADD3 R80, P3, P4, R74, R71, R80 ;  /* 0x000000474a507210 */ /* 0x000fe20007c7e050 */
[----:B------:R-:W-:Y:S01]  /*7d50*/  IMAD.WIDE.U32 R70, R90, R96, RZ ;  /* 0x000000605a467225 */ /* 0x000fe200078e00ff */
[----:B------:R-:W-:Y:S02]  /*7d60*/  IADD3.X R68, PT, PT, RZ, RZ, RZ, P0, P1 ;  /* 0x000000ffff447210 */ /* 0x000fe400007e24ff */
[----:B------:R-:W-:Y:S01]  /*7d70*/  IADD3.X R85, PT, PT, RZ, RZ, RZ, P3, P4 ;  /* 0x000000ffff557210 */ /* 0x000fe20001fe84ff */
[----:B------:R-:W-:Y:S02]  /*7d80*/  IMAD.X R76, RZ, RZ, RZ, P2 ;  /* 0x000000ffff4c7224 */ /* 0x000fe400010e06ff */
[----:B------:R-:W-:Y:S02]  /*7d90*/  IMAD.IADD R83, R67, 0x1, R83 ;  /* 0x0000000143537824 */ /* 0x000fe400078e0253 */
[----:B------:R-:W-:Y:S01]  /*7da0*/  IMAD.WIDE.U32 R64, R6, R109, RZ ;  /* 0x0000006d06407225 */ /* 0x000fe200078e00ff */
[----:B------:R-:W-:-:S02]  /*7db0*/  IADD3 R77, P2, P3, R81, R76, R77 ;  /* 0x0000004c514d7210 */ /* 0x000fc40007b5e04d */
[----:B------:R-:W-:Y:S01]  /*7dc0*/  IADD3 R80, P0, P1, R70, R83, R80 ;  /* 0x0000005346507210 */ /* 0x000fe2000791e050 */
[----:B------:R-:W-:Y:S01]  /*7dd0*/  IMAD.IADD R85, R75, 0x1, R85 ;  /* 0x000000014b557824 */ /* 0x000fe200078e0255 */
[----:B------:R-:W-:Y:S01]  /*7de0*/  IADD3 R83, PT, PT, R68, R113, R69 ;  /* 0x0000007144537210 */ /* 0x000fe20007ffe045 */
[----:B------:R-:W-:Y:S01]  /*7df0*/  IMAD.WIDE.U32 R74, R5, R110, RZ ;  /* 0x0000006e054a7225 */ /* 0x000fe200078e00ff */
[----:B------:R-:W-:Y:S02]  /*7e00*/  IADD3.X R69, PT, PT, RZ, RZ, RZ, P6, P5 ;  /* 0x000000ffff457210 */ /* 0x000fe400037ea4ff */
[----:B------:R-:W-:Y:S02]  /*7e10*/  IADD3 RZ, P4, PT, R64, R79, RZ ;  /* 0x0000004f40ff7210 */ /* 0x000fe40007f9e0ff */
[----:B------:R-:W-:Y:S01]  /*7e20*/  IADD3 R66, P5, PT, R66, R77, RZ ;  /* 0x0000004d42427210 */ /* 0x000fe20007fbe0ff */
[----:B------:R-:W-:Y:S01]  /*7e30*/  IMAD.WIDE.U32 R76, R3, R78, RZ ;  /* 0x0000004e034c7225 */ /* 0x000fe200078e00ff */
[----:B------:R-:W-:-:S02]  /*7e40*/  IADD3.X R79, PT, PT, RZ, RZ, RZ, P2, P3 ;  /* 0x000000ffff4f7210 */ /* 0x000fc400017e64ff */
[----:B------:R-:W-:Y:S01]  /*7e50*/  IADD3 R82, P2, P3, R106, R69, R73 ;  /* 0x000000456a527210 */ /* 0x000fe20007b5e049 */
[----:B------:R-:W-:Y:S02]  /*7e60*/  IMAD.X R81, RZ, RZ, R65, P4 ;  /* 0x000000ffff517224 */ /* 0x000fe400020e0641 */
[----:B------:R-:W-:Y:S01]  /*7e70*/  IMAD.X R79, R67, 0x1, R79, P5 ;  /* 0x00000001434f7824 */ /* 0x000fe200028e064f */
[----:B------:R-:W-:Y:S01]  /*7e80*/  IADD3 R82, P4, P5, R76, R85, R82 ;  /* 0x000000554c527210 */ /* 0x000fe20007d9e052 */
[----:B------:R-:W-:Y:S01]  /*7e90*/  IMAD.WIDE.U32 R68, R117, R117, RZ ;  /* 0x0000007575447225 */ /* 0x000fe200078e00ff */
[----:B------:R-:W-:Y:S02]  /*7ea0*/  IADD3.X R111, PT, PT, RZ, RZ, RZ, P2, P3 ;  /* 0x000000ffff6f7210 */ /* 0x000fe400017e64ff */
[----:B------:R-:W-:Y:S01]  /*7eb0*/  IADD3 R76, P2, P3, R74, R83, R80 ;  /* 0x000000534a4c7210 */ /* 0x000fe20007b5e050 */
[----:B------:R-:W-:Y:S01]  /*7ec0*/  IMAD.WIDE.U32 R64, R7, R109, RZ ;  /* 0x0000006d07407225 */ /* 0x000fe200078e00ff */
[----:B------:R-:W-:-:S02]  /*7ed0*/  IADD3.X R83, PT, PT, RZ, RZ, RZ, P0, P1 ;  /* 0x000000ffff537210 */ /* 0x000fc400007e24ff */
[----:B------:R-:W-:Y:S02]  /*7ee0*/  LOP3.LUT R74, R68, 0xfffffffd, RZ, 0xc0, !PT ;  /* 0xfffffffd444a7812 */ /* 0x000fe400078ec0ff */
[----:B------:R-:W-:Y:S01]  /*7ef0*/  IADD3 R81, P0, P1, R64, R81, R66 ;  /* 0x0000005140517210 */ /* 0x000fe2000791e042 */
[----:B------:R-:W-:Y:S01]  /*7f00*/  IMAD.WIDE.U32 R66, R115, R96, RZ ;  /* 0x0000006073427225 */ /* 0x000fe200078e00ff */
[----:B------:R-:W-:Y:S02]  /*7f10*/  IADD3.X R101, PT, PT, RZ, RZ, RZ, P4, P5 ;  /* 0x000000ffff657210 */ /* 0x000fe400027ea4ff */
[----:B------:R-:W-:Y:S01]  /*7f20*/  IADD3 R74, P4, P5, R74, R79, R76 ;  /* 0x0000004f4a4a7210 */ /* 0x000fe20007d9e04c */
[----:B------:R-:W-:Y:S01]  /*7f30*/  IMAD.IADD R83, R71, 0x1, R83 ;  /* 0x0000000147537824 */ /* 0x000fe200078e0253 */
[----:B------:R-:W-:Y:S01]  /*7f40*/  IADD3.X R85, PT, PT, RZ, RZ, RZ, P2, P3 ;  /* 0x000000ffff557210 */ /* 0x000fe200017e64ff */
[----:B------:R-:W-:Y:S01]  /*7f50*/  IMAD.IADD R79, R77, 0x1, R101 ;  /* 0x000000014d4f7824 */ /* 0x000fe200078e0265 */
[----:B------:R-:W-:Y:S01]  /*7f60*/  IADD3.X R64, PT, PT, RZ, RZ, RZ, P0, P1 ;  /* 0x000000ffff407210 */ /* 0x000fe200007e24ff */
[----:B------:R-:W-:Y:S01]  /*7f70*/  IMAD.WIDE.U32 R76, R78, UR18, RZ ;  /* 0x000000124e4c7c25 */ /* 0x000fe2000f8e00ff */
[----:B------:R-:W-:-:S02]  /*7f80*/  IADD3 R80, P2, P3, R66, R83, R82 ;  /* 0x0000005342507210 */ /* 0x000fc40007b5e052 */
[----:B------:R-:W-:Y:S01]  /*7f90*/  IADD3.X R83, PT, PT, RZ, RZ, RZ, P4, P5 ;  /* 0x000000ffff537210 */ /* 0x000fe200027ea4ff */
[----:B------:R-:W-:Y:S01]  /*7fa0*/  IMAD.IADD R85, R75, 0x1, R85 ;  /* 0x000000014b557824 */ /* 0x000fe200078e0255 */
[----:B------:R-:W-:Y:S02]  /*7fb0*/  IADD3 R82, P4, P5, R104, R111, R107 ;  /* 0x0000006f68527210 */ /* 0x000fe40007d9e06b */
[----:B------:R-:W-:Y:S01]  /*7fc0*/  IADD3 R75, PT, PT, R64, R99, R65 ;  /* 0x00000063404b7210 */ /* 0x000fe20007ffe041 */
[----:B------:R-:W-:Y:S01]  /*7fd0*/  IMAD.WIDE.U32 R64, R4, R109, RZ ;  /* 0x0000006d04407225 */ /* 0x000fe200078e00ff */
[----:B------:R-:W-:Y:S02]  /*7fe0*/  IADD3 R81, P6, PT, R62, R81, RZ ;  /* 0x000000513e517210 */ /* 0x000fe40007fde0ff */
[----:B------:R-:W-:Y:S01]  /*7ff0*/  IADD3 R82, P0, P1, R76, R79, R82 ;  /* 0x0000004f4c527210 */ /* 0x000fe2000791e052 */
[----:B------:R-:W-:Y:S01]  /*8000*/  IMAD.IADD R83, R69, 0x1, R83 ;  /* 0x0000000145537824 */ /* 0x000fe200078e0253 */
        /* <DEDUP_REMOVED lines=8> */
[----:B------:R-:W-:Y:S01]  /*8090*/  IADD3 R79, P0, P1, R62, R79, R63 ;  /* 0x0000004f3e4f7210 */ /* 0x000fe2000791e03f */
[----:B------:R-:W-:Y:S01]  /*80a0*/  IMAD.WIDE.U32 R84, R88, R96, RZ ;  /* 0x0000006058547225 */ /* 0x000fe200078e00ff */
[----:B------:R-:W-:Y:S02]  /*80b0*/  IADD3.X R68, PT, PT, RZ, RZ, RZ, P5, P4 ;  /* 0x000000ffff447210 */ /* 0x000fe40002fe84ff */
[----:B------:R-:W-:Y:S01]  /*80c0*/  IADD3 R80, P4, P5, R74, R83, R80 ;  /* 0x000000534a507210 */ /* 0x000fe20007d9e050 */
[----:B------:R-:W-:Y:S01]  /*80d0*/  IMAD.IADD R101, R67, 0x1, R101 ;  /* 0x0000000143657824 */ /* 0x000fe200078e0265 */
[----:B------:R-:W-:Y:S01]  /*80e0*/  IADD3 R83, PT, PT, R76, R103, R77 ;  /* 0x000000674c537210 */ /* 0x000fe20007ffe04d */
[----:B------:R-:W-:Y:S01]  /*80f0*/  IMAD R102, R81, UR28, RZ ;  /* 0x0000001c51667c24 */ /* 0x000fe2000f8e02ff */
[----:B------:R-:W-:-:S02]  /*8100*/  IADD3.X R77, PT, PT, RZ, RZ, RZ, P0, P1 ;  /* 0x000000ffff4d7210 */ /* 0x000fc400007e24ff */
[----:B------:R-:W-:Y:S01]  /*8110*/  IADD3.X R111, PT, PT, RZ, RZ, RZ, P2, P3 ;  /* 0x000000ffff6f7210 */ /* 0x000fe200017e64ff */
[----:B------:R-:W-:Y:S01]  /*8120*/  IMAD.WIDE.U32 R62, R6, R102, RZ ;  /* 0x00000066063e7225 */ /* 0x000fe200078e00ff */
[----:B------:R-:W-:Y:S02]  /*8130*/  IADD3 R64, P0, PT, R70, R79, RZ ;  /* 0x0000004f46407210 */ /* 0x000fe40007f1e0ff */
[----:B------:R-:W-:Y:S01]  /*8140*/  IADD3 R82, P2, P3, R84, R101, R82 ;  /* 0x0000006554527210 */ /* 0x000fe20007b5e052 */
[----:B------:R-:W-:Y:S01]  /*8150*/  IMAD.WIDE.U32 R100, R93, R87, RZ ;  /* 0x000000575d647225 */ /* 0x000fe200078e00ff */
[----:B------:R-:W-:Y:S02]  /*8160*/  IADD3 R79, PT, PT, R68, R113, R65 ;  /* 0x00000071444f7210 */ /* 0x000fe40007ffe041 */
[----:B------:R-:W-:Y:S01]  /*8170*/  IADD3 RZ, P6, PT, R62, R81, RZ ;  /* 0x000000513eff7210 */ /* 0x000fe20007fde0ff */
[----:B------:R-:W-:Y:S01]  /*8180*/  IMAD.X R65, R71, 0x1, R77, P0 ;  /* 0x0000000147417824 */ /* 0x000fe200000e064d */
[----:B------:R-:W-:Y:S01]  /*8190*/  IADD3 R112, P1, P0, R100, R119, R105 ;  /* 0x0000007764707210 */ /* 0x000fe2000783e069 */
[----:B------:R-:W-:Y:S01]  /*81a0*/  IMAD.WIDE.U32 R76, R78, UR19, RZ ;  /* 0x000000134e4c7c25 */ /* 0x000fe2000f8e00ff */
[----:B------:R-:W-:-:S02]  /*81b0*/  IADD3.X R121, PT, PT, RZ, RZ, RZ, P2, P3 ;  /* 0x000000ffff797210 */ /* 0x000fc400017e64ff */
[----:B------:R-:W-:Y:S01]  /*81c0*/  IADD3.X R119, PT, PT, RZ, RZ, RZ, P4, P5 ;  /* 0x000000ffff777210 */ /* 0x000fe200027ea4ff */
[----:B------:R-:W-:Y:S01]  /*81d0*/  IMAD.IADD R81, R69, 0x1, R111 ;  /* 0x0000000145517824 */ /* 0x000fe200078e026f */
[----:B------:R-:W-:Y:S01]  /*81e0*/  IADD3 R112, P2, P3, R76, R83, R112 ;  /* 0x000000534c707210 */ /* 0x000fe20007b5e070 */
[----:B------:R-:W-:Y:S01]  /*81f0*/  IMAD.WIDE.U32 R70, R3, R110, RZ ;  /* 0x0000006e03467225 */ /* 0x000fe200078e00ff */
[----:B------:R-:W-:Y:S02]  /*8200*/  IADD3.X R114, PT, PT, RZ, RZ, RZ, P1, P0 ;  /* 0x000000ffff727210 */ /* 0x000fe40000fe04ff */
[----:B------:R-:W-:Y:S01]  /*8210*/  IADD3.X R123, PT, PT, RZ, RZ, RZ, P2, P3 ;  /* 0x000000ffff7b7210 */ /* 0x000fe200017e64ff */
[----:B------:R-:W-:Y:S01]  /*8220*/  IMAD.WIDE.U32 R68, R5, R109, RZ ;  /* 0x0000006d05447225 */ /* 0x000fe200078e00ff */
[----:B------:R-:W-:-:S03]  /*8230*/  IADD3 R78, P4, P5, R70, R81, R82 ;  /* 0x00000051464e7210 */ /* 0x000fc60007d9e052 */
[----:B------:R-:W-:Y:S01]  /*8240*/  IMAD.X R111, RZ, RZ, R63, P6 ;  /* 0x000000ffff6f7224 */ /* 0x000fe200030e063f */
[----:B------:R-:W-:Y:S01]  /*8250*/  IADD3 R76, P2, P3, R68, R79, R80 ;  /* 0x0000004f444c7210 */ /* 0x000fe20007b5e050 */
[----:B------:R-:W-:Y:S01]  /*8260*/  IMAD.WIDE.U32 R62, R7, R102, RZ ;  /* 0x00000066073e7225 */ /* 0x000fe200078e00ff */
[----:B------:R-:W-:Y:S02]  /*8270*/  IADD3.X R70, PT, PT, RZ, RZ, RZ, P4, P5 ;  /* 0x000000ffff467210 */ /* 0x000fe400027ea4ff */
[----:B------:R-:W-:Y:S01]  /*8280*/  IADD3.X R81, PT, PT, RZ, RZ, RZ, P2, P3 ;  /* 0x000000ffff517210 */ /* 0x000fe200017e64ff */
[----:B------:R-:W-:Y:S01]  /*8290*/  IMAD.WIDE.U32 R82, R95, R96, RZ ;  /* 0x000000605f527225 */ /* 0x000fe200078e00ff */
[----:B------:R-:W-:Y:S02]  /*82a0*/  IADD3 R111, P4, P5, R62, R111, R64 ;  /* 0x0000006f3e6f7210 */ /* 0x000fe40007d9e040 */
[----:B------:R-:W-:Y:S01]  /*82b0*/  IADD3 R76, P2, P3, R74, R65, R76 ;  /* 0x000000414a4c7210 */ /* 0x000fe20007b5e04c */
[----:B------:R-:W-:Y:S01]  /*82c0*/  IMAD.IADD R79, R85, 0x1, R121 ;  /* 0x00000001554f7824 */ /* 0x000fe200078e0279 */
[----:B------:R-:W-:Y:S01]  /*82d0*/  IADD3.X R62, PT, PT, RZ, RZ, RZ, P4, P5 ;  /* 0x000000ffff3e7210 */ /* 0x000fe200027ea4ff */
[----:B------:R-:W-:Y:S01]  /*82e0*/  IMAD.WIDE.U32 R64, R115, R117, RZ ;  /* 0x0000007573407225 */ /* 0x000fe200078e00ff */
[----:B------:R-:W-:-:S02]  /*82f0*/  IADD3 R111, P6, PT, R72, R111, RZ ;  /* 0x0000006f486f7210 */ /* 0x000fc40007fde0ff */
[----:B------:R-:W-:Y:S01]  /*8300*/  IADD3 R112, P4, P5, R82, R79, R112 ;  /* 0x0000004f52707210 */ /* 0x000fe20007d9e070 */
[----:B------:R-:W-:Y:S01]  /*8310*/  IMAD.IADD R119, R75, 0x1, R119 ;  /* 0x000000014b777824 */ /* 0x000fe200078e0277 */
[----:B------:R-:W-:Y:S01]  /*8320*/  IADD3.X R79, PT, PT, RZ, RZ, RZ, P2, P3 ;  /* 0x000000ffff4f7210 */ /* 0x000fe200017e64ff */
[----:B------:R-:W-:Y:S01]  /*8330*/  IMAD.IADD R121, R77, 0x1, R123 ;  /* 0x000000014d797824 */ /* 0x000fe200078e027b */
[----:B------:R-:W-:Y:S01]  /*8340*/  IADD3 R77, PT, PT, R62, R99, R63 ;  /* 0x000000633e4d7210 */ /* 0x000fe20007ffe03f */
[----:B------:R-:W-:Y:S01]  /*8350*/  IMAD.IADD R81, R69, 0x1, R81 ;  /* 0x0000000145517824 */ /* 0x000fe200078e0251 */
[----:B------:R-:W-:Y:S01]  /*8360*/  IADD3 R78, P2, P3, R64, R119, R78 ;  /* 0x00000077404e7210 */ /* 0x000fe20007b5e04e */
[----:B------:R-:W-:Y:S01]  /*8370*/  IMAD.IADD R119, R71, 0x1, R70 ;  /* 0x0000000147777824 */ /* 0x000fe200078e0246 */
[----:B------:R-:W-:Y:S01]  /*8380*/  IADD3 R114, PT, PT, R121, R114, R101 ;  /* 0x0000007279727210 */ /* 0x000fe20007ffe065 */
[----:B------:R-:W-:Y:S01]  /*8390*/  IMAD.WIDE.U32 R68, R4, R102, RZ ;  /* 0x0000006604447225 */ /* 0x000fe200078e00ff */
[----:B------:R-:W-:-:S03]  /*83a0*/  IADD3.X R121, PT, PT, RZ, RZ, RZ, P4, P5 ;  /* 0x000000ffff797210 */ /* 0x000fc600027ea4ff */
[----:B------:R-:W-:Y:S01]  /*83b0*/  IMAD.WIDE.U32 R70, R110, UR18, RZ ;  /* 0x000000126e467c25 */ /* 0x000fe2000f8e00ff */
[----:B------:R-:W-:-:S03]  /*83c0*/  IADD3 R72, P5, P4, R68, R77, R76 ;  /* 0x0000004d44487210 */ /* 0x000fc60007cbe04c */
[----:B------:R-:W-:Y:S01]  /*83d0*/  IMAD.IADD R79, R75, 0x1, R79 ;  /* 0x000000014b4f7824 */ /* 0x000fe200078e024f */
[----:B------:R-:W-:Y:S01]  /*83e0*/  IADD3 R112, P0, P1, R70, R119, R112 ;  /* 0x0000007746707210 */ /* 0x000fe2000791e070 */
[----:B------:R-:W-:Y:S01]  /*83f0*/  IMAD.WIDE.U32 R74, R2, R109, RZ ;  /* 0x0000006d024a7225 */ /* 0x000fe200078e00ff */
[----:B------:R-:W-:Y:S02]  /*8400*/  IADD3.X R119, PT, PT, RZ, RZ, RZ, P2, P3 ;  /* 0x000000ffff777210 */ /* 0x000fe400017e64ff */
[----:B------:R-:W-:Y:S01]  /*8410*/  IADD3.X R123, PT, PT, RZ, RZ, RZ, P0, P1 ;  /* 0x000000ffff7b7210 */ /* 0x000fe200007e24ff */
[----:B------:R-:W-:Y:S01]  /*8420*/  IMAD.X R77, RZ, RZ, RZ, P6 ;  /* 0x000000ffff4d7224 */ /* 0x000fe200030e06ff */
[----:B------:R-:W-:Y:S01]  /*8430*/  IADD3 R68, P2, P3, R74, R81, R78 ;  /* 0x000000514a447210 */ /* 0x000fe20007b5e04e */
[----:B------:R-:W-:Y:S01]  /*8440*/  IMAD.WIDE.U32 R62, R90, R90, RZ ;  /* 0x0000005a5a3e7225 */ /* 0x000fe200078e00ff */
[----:B------:R-:W-:Y:S02]  /*8450*/  IADD3 R123, PT, PT, R123, R103, R71 ;  /* 0x000000677b7b7210 */ /* 0x000fe40007ffe047 */
[----:B------:R-:W-:Y:S01]  /*8460*/  IADD3 R77, P0, P1, R72, R77, R73 ;  /* 0x0000004d484d7210 */ /* 0x000fe2000791e049 */
[----:B------:R-:W-:Y:S01]  /*8470*/  IMAD R108, R111, UR28, RZ ;  /* 0x0000001c6f6c7c24 */ /* 0x000fe2000f8e02ff */
[----:B------:R-:W-:Y:S01]  /*8480*/  LOP3.LUT R70, R62, 0xfffffffd, RZ, 0xc0, !PT ;  /* 0xfffffffd3e467812 */ /* 0x000fe200078ec0ff */
[----:B------:R-:W-:Y:S01]  /*8490*/  IMAD.WIDE.U32 R80, R93, R96, RZ ;  /* 0x000000605d507225 */ /* 0x000fe200078e00ff */
[----:B------:R-:W-:-:S02]  /*84a0*/  IADD3.X R74, PT, PT, RZ, RZ, RZ, P2, P3 ;  /* 0x000000ffff4a7210 */ /* 0x000fc400017e64ff */
[----:B------:R-:W-:Y:S01]  /*84b0*/  IADD3 R70, P2, P3, R70, R79, R68 ;  /* 0x0000004f46467210 */ /* 0x000fe20007b5e044 */
[----:B------:R-:W-:Y:S01]  /*84c0*/  IMAD.WIDE.U32 R72, R6, R108, RZ ;  /* 0x0000006c06487225 */ /* 0x000fe200078e00ff */
[----:B------:R-:W-:Y:S02]  /*84d0*/  IADD3.X R68, PT, PT, RZ, RZ, RZ, P5, P4 ;  /* 0x000000ffff447210 */ /* 0x000fe40002fe84ff */
[----:B------:R-:W-:Y:S01]  /*84e0*/  IADD3.X R62, PT, PT, RZ, RZ, RZ, P2, P3 ;  /* 0x000000ffff3e7210 */ /* 0x000fe200017e64ff */
[----:B------:R-:W-:Y:S01]  /*84f0*/  IMAD.IADD R121, R83, 0x1, R121 ;  /* 0x0000000153797824 */ /* 0x000fe200078e0279 */
[----:B------:R-:W-:Y:S01]  /*8500*/  IADD3 RZ, P6, PT, R72, R111, RZ ;  /* 0x0000006f48ff7210 */ /* 0x000fe20007fde0ff */
[----:B------:R-:W-:Y:S01]  /*8510*/  IMAD.WIDE.U32 R78, R88, R117, RZ ;  /* 0x00000075584e7225 */ /* 0x000fe200078e00ff */
[----:B------:R-:W-:Y:S02]  /*8520*/  IADD3 R71, PT, PT, R68, R113, R69 ;  /* 0x0000007144477210 */ /* 0x000fe40007ffe045 */
[----:B------:R-:W-:Y:S01]  /*8530*/  IADD3 R114, P5, P4, R80, R121, R114 ;  /* 0x0000007950727210 */ /* 0x000fe20007cbe072 */
[----:B------:R-:W-:-:S02]  /*8540*/  IMAD.IADD R119, R65, 0x1, R119 ;  /* 0x0000000141777824 */ /* 0x000fc400078e0277 */
[----:B------:R-:W-:Y:S02]  /*8550*/  IMAD.IADD R111, R75, 0x1, R74 ;  /* 0x000000014b6f7824 */ /* 0x000fe400078e024a */
[----:B------:R-:W-:Y:S01]  /*8560*/  IMAD.X R121, RZ, RZ, R73, P6 ;  /* 0x000000ffff797224 */ /* 0x000fe200030e0649 */
[----:B------:R-:W-:Y:S01]  /*8570*/  IADD3 R76, P2, P3, R78, R119, R112 ;  /* 0x000000774e4c7210 */ /* 0x000fe20007b5e070 */
[----:B------:R-:W-:Y:S01]  /*8580*/  IMAD.WIDE.U32 R72, R110, UR19, RZ ;  /* 0x000000136e487c25 */ /* 0x000fe2000f8e00ff */
[----:B------:R-:W-:Y:S02]  /*8590*/  IADD3 R74, P6, PT, R66, R77, RZ ;  /* 0x0000004d424a7210 */ /* 0x000fe40007fde0ff */
[----:B------:R-:W-:Y:S01]  /*85a0*/  IADD3.X R119, PT, PT, RZ, RZ, RZ, P0, P1 ;  /* 0x000000ffff777210 */ /* 0x000fe200007e24ff */
[----:B------:R-:W-:Y:S01]  /*85b0*/  IMAD.IADD R75, R63, 0x1, R62 ;  /* 0x000000013f4b7824 */ /* 0x000fe200078e023e */
[----:B------:R-:W-:Y:S01]  /*85c0*/  IADD3 R112, P0, P1, R72, R123, R114 ;  /* 0x0000007b48707210 */ /* 0x000fe2000791e072 */
[----:B------:R-:W-:Y:S01]  /*85d0*/  IMAD.WIDE.U32 R62, R3, R109, RZ ;  /* 0x0000006d033e7225 */ /* 0x000fe200078e00ff */
[----:B------:R-:W-:-:S02]  /*85e0*/  IADD3.X R123, PT, PT, RZ, RZ, RZ, P2, P3 ;  /* 0x000000ffff7b7210 */ /* 0x000fc400017e64ff */
[----:B------:R-:W-:Y:S01]  /*85f0*/  IADD3.X R114, PT, PT, RZ, RZ, RZ, P5, P4 ;  /* 0x000000ffff727210 */ /* 0x000fe20002fe84ff */
[----:B------:R-:W-:Y:S01]  /*8600*/  IMAD.X R119, R67, 0x1, R119, P6 ;  /* 0x0000000143777824 */ /* 0x000fe200030e0677 */
[----:B------:R-:W-:Y:S01]  /*8610*/  IADD3 R110, P5, P4, R62, R111, R76 ;  /* 0x0000006f3e6e7210 */ /* 0x000fe20007cbe04c */
[----:B------:R-:W-:Y:S01]  /*8620*/  IMAD.WIDE.U32 R68, R5, R102, RZ ;  /* 0x0000006605447225 */ /* 0x000fe200078e00ff */
[----:B------:R-:W-:Y:S02]  /*8630*/  IADD3.X R72, PT, PT, RZ, RZ, RZ, P0, P1 ;  /* 0x000000ffff487210 */ /* 0x000fe400007e24ff */
[----:B------:R-:W-:Y:S01]  /*8640*/  IADD3.X R111, PT, PT, RZ, RZ, RZ, P5, P4 ;  /* 0x000000ffff6f7210 */ /* 0x000fe20002fe84ff */
[----:B------:R-:W-:Y:S01]  /*8650*/  IMAD.WIDE.U32 R66, R7, R108, RZ ;  /* 0x0000006c07427225 */ /* 0x000fe200078e00ff */
[----:B------:R-:W-:-:S03]  /*8660*/  IADD3 R62, P3, P2, R68, R71, R70 ;  /* 0x00000047443e7210 */ /* 0x000fc60007a7e046 */
        /* <DEDUP_REMOVED lines=8> */
[----:B------:R-:W-:Y:S01]  /*86f0*/  IMAD.IADD R75, R73, 0x1, R72 ;  /* 0x00000001494b7824 */ /* 0x000fe200078e0248 */
[----:B------:R-:W-:Y:S01]  /*8700*/  IADD3 R64, PT, PT, R66, R99, R67 ;  /* 0x0000006342407210 */ /* 0x000fe20007ffe043 */
[----:B------:R-:W-:Y:S01]  /*8710*/  IMAD.IADD R73, R63, 0x1, R111 ;  /* 0x000000013f497824 */ /* 0x000fe200078e026f */
[----:B------:R-:W-:Y:S01]  /*8720*/  IADD3 R112, P4, P5, R76, R123, R112 ;  /* 0x0000007b4c707210 */ /* 0x000fe20007d9e070 */
[----:B------:R-:W-:Y:S01]  /*8730*/  IMAD.WIDE.U32 R62, R109, UR18, RZ ;  /* 0x000000126d3e7c25 */ /* 0x000fe2000f8e00ff */
[----:B------:R-:W-:-:S02]  /*8740*/  IADD3.X R123, PT, PT, RZ, RZ, RZ, P1, P0 ;  /* 0x000000ffff7b7210 */ /* 0x000fc40000fe04ff */
[----:B------:R-:W-:Y:S01]  /*8750*/  IADD3.X R67, PT, PT, RZ, RZ, RZ, P4, P5 ;  /* 0x000000ffff437210 */ /* 0x000fe200027ea4ff */
[----:B------:R-:W-:Y:S01]  /*8760*/  IMAD.IADD R69, R69, 0x1, R68 ;  /* 0x0000000145457824 */ /* 0x000fe200078e0244 */
[----:B------:R-:W-:Y:S01]  /*8770*/  IADD3 R68, PT, PT, R75, R114, R81 ;  /* 0x000000724b447210 */ /* 0x000fe20007ffe051 */
[----:B------:R-:W-:Y:S01]  /*8780*/  IMAD.WIDE.U32 R74, R93, R117, RZ ;  /* 0x000000755d4a7225 */ /* 0x000fe200078e00ff */
[----:B------:R-:W-:Y:S02]  /*8790*/  IADD3 R112, P4, P5, R62, R73, R112 ;  /* 0x000000493e707210 */ /* 0x000fe40007d9e070 */
[----:B------:R-:W-:Y:S01]  /*87a0*/  IADD3 R121, P0, PT, R106, R121, RZ ;  /* 0x000000796a797210 */ /* 0x000fe20007f1e0ff */
[----:B------:R-:W-:Y:S01]  /*87b0*/  IMAD.IADD R73, R77, 0x1, R67 ;  /* 0x000000014d497824 */ /* 0x000fe200078e0243 */
[----:B------:R-:W-:Y:S01]  /*87c0*/  IADD3.X R62, PT, PT, RZ, RZ, RZ, P4, P5 ;  /* 0x000000ffff3e7210 */ /* 0x000fe200027ea4ff */
[----:B------:R-:W-:-:S03]  /*87d0*/  IMAD.WIDE.U32 R66, R2, R102, RZ ;  /* 0x0000006602427225 */ /* 0x000fc600078e00ff */
[----:B------:R-:W-:Y:S01]  /*87e0*/  IADD3 R68, P4, P5, R74, R73, R68 ;  /* 0x000000494a447210 */ /* 0x000fe20007d9e044 */
[----:B------:R-:W-:Y:S01]  /*87f0*/  IMAD.WIDE.U32 R72, R109, UR19, RZ ;  /* 0x000000136d487c25 */ /* 0x000fe2000f8e00ff */
[----:B------:R-:W-:Y:S02]  /*8800*/  IADD3 R111, PT, PT, R62, R103, R63 ;  /* 0x000000673e6f7210 */ /* 0x000fe40007ffe03f */
[----:B------:R-:W-:Y:S01]  /*8810*/  IADD3 R66, P6, P1, R66, R69, R110 ;  /* 0x0000004542427210 */ /* 0x000fe200079de06e */
[----:B------:R-:W-:Y:S01]  /*8820*/  IMAD.IADD R123, R65, 0x1, R123 ;  /* 0x00000001417b7824 */ /* 0x000fe200078e027b */
[----:B------:R-:W-:Y:S01]  /*8830*/  IADD3.X R65, PT, PT, RZ, RZ, RZ, P3, P2 ;  /* 0x000000ffff417210 */ /* 0x000fe20001fe44ff */
[----:B------:R-:W-:Y:S01]  /*8840*/  IMAD.WIDE.U32 R62, R4, R108, RZ ;  /* 0x0000006c043e7225 */ /* 0x000fe200078e00ff */
[----:B------:R-:W-:Y:S02]  /*8850*/  IADD3 R111, P2, P3, R72, R111, R68 ;  /* 0x0000006f486f7210 */ /* 0x000fe40007b5e044 */
[----:B------:R-:W-:Y:S01]  /*8860*/  IADD3.X R125, PT, PT, RZ, RZ, RZ, P6, P1 ;  /* 0x000000ffff7d7210 */ /* 0x000fe200037e24ff */
[----:B------:R-:W-:Y:S01]  /*8870*/  IMAD.WIDE.U32 R68, R88, R90, RZ ;  /* 0x0000005a58447225 */ /* 0x000fe200078e00ff */
[----:B------:R-:W-:-:S02]  /*8880*/  IADD3.X R72, PT, PT, RZ, RZ, RZ, P2, P3 ;  /* 0x000000ffff487210 */ /* 0x000fc400017e64ff */
[----:B------:R-:W-:Y:S01]  /*8890*/  IADD3 R119, P3, P2, R62, R64, R119 ;  /* 0x000000403e777210 */ /* 0x000fe20007a7e077 */
[----:B------:R-:W-:Y:S02]  /*88a0*/  IMAD.IADD R65, R71, 0x1, R65 ;  /* 0x0000000147417824 */ /* 0x000fe400078e0241 */
[----:B------:R-:W-:Y:S01]  /*88b0*/  IMAD R109, R121, UR28, RZ ;  /* 0x0000001c796d7c24 */ /* 0x000fe2000f8e02ff */
[----:B------:R-:W-:Y:S01]  /*88c0*/  IADD3.X R62, PT, PT, RZ, RZ, RZ, P3, P2 ;  /* 0x000000ffff3e7210 */ /* 0x000fe20001fe44ff */
[----:B------:R-:W-:Y:S01]  /*88d0*/  IMAD.IADD R125, R67, 0x1, R125 ;  /* 0x00000001437d7824 */ /* 0x000fe200078e027d */
[----:B------:R-:W-:Y:S01]  /*88e0*/  IADD3 R110, P6, P1, R68, R65, R112 ;  /* 0x00000041446e7210 */ /* 0x000fe200079de070 */
[----:B------:R-:W-:Y:S01]  /*88f0*/  IMAD.WIDE.U32 R64, R6, R109, RZ ;  /* 0x0000006d06407225 */ /* 0x000fe200078e00ff */
[----:B------:R-:W-:Y:S02]  /*8900*/  IADD3 R70, P2, P3, R70, R123, R66 ;  /* 0x0000007b46467210 */ /* 0x000fe40007b5e042 */
[----:B------:R-:W-:Y:S01]  /*8910*/  IADD3 R123, PT, PT, R62, R113, R63 ;  /* 0x000000713e7b7210 */ /* 0x000fe20007ffe03f */
[----:B------:R-:W-:Y:S01]  /*8920*/  IMAD.WIDE.U32 R66, R3, R102, RZ ;  /* 0x0000006603427225 */ /* 0x000fe200078e00ff */
[----:B------:R-:W-:-:S02]  /*8930*/  IADD3.X R129, PT, PT, RZ, RZ, RZ, P6, P1 ;  /* 0x000000ffff817210 */ /* 0x000fc400037e24ff */
[----:B------:R-:W-:Y:S01]  /*8940*/  IADD3.X R112, PT, PT, RZ, RZ, RZ, P4, P5 ;  /* 0x000000ffff707210 */ /* 0x000fe200027ea4ff */
[----:B------:R-:W-:Y:S01]  /*8950*/  IMAD.X R106, RZ, RZ, RZ, P0 ;  /* 0x000000ffff6a7224 */ /* 0x000fe200000e06ff */
[----:B------:R-:W-:Y:S01]  /*8960*/  IADD3 RZ, P0, PT, R64, R121, RZ ;  /* 0x0000007940ff7210 */ /* 0x000fe20007f1e0ff */
[----:B------:R-:W-:Y:S01]  /*8970*/  IMAD.WIDE.U32 R62, R5, R108, RZ ;  /* 0x0000006c053e7225 */ /* 0x000fe200078e00ff */
[----:B------:R-:W-:Y:S02]  /*8980*/  IADD3 R110, P1, P6, R66, R125, R110 ;  /* 0x0000007d426e7210 */ /* 0x000fe40007e3e06e */
[----:B------:R-:W-:Y:S02]  /*8990*/  IADD3.X R125, PT, PT, RZ, RZ, RZ, P2, P3 ;  /* 0x000000ffff7d7210 */ /* 0x000fe400017e64ff */
[----:B------:R-:W-:Y:S01]  /*89a0*/  IADD3 R121, P2, P3, R119, R106, R107 ;  /* 0x0000006a77797210 */ /* 0x000fe20007b5e06b */
[----:B------:R-:W-:Y:S01]  /*89b0*/  IMAD.X R119, RZ, RZ, R65, P0 ;  /* 0x000000ffff777224 */ /* 0x000fe200000e0641 */
[----:B------:R-:W-:Y:S01]  /*89c0*/  IADD3.X R127, PT, PT, RZ, RZ, RZ, P1, P6 ;  /* 0x000000ffff7f7210 */ /* 0x000fe20000fec4ff */
[----:B------:R-:W-:Y:S01]  /*89d0*/  IMAD.WIDE.U32 R106, R115, R115, RZ ;  /* 0x00000073736a7225 */ /* 0x000fe200078e00ff */
[----:B------:R-:W-:-:S02]  /*89e0*/  IADD3 R66, P1, P6, R62, R123, R70 ;  /* 0x0000007b3e427210 */ /* 0x000fc40007e3e046 */
[----:B------:R-:W-:Y:S01]  /*89f0*/  IADD3 R62, P0, PT, R84, R121, RZ ;  /* 0x00000079543e7210 */ /* 0x000fe20007f1e0ff */
[----:B------:R-:W-:Y:S01]  /*8a00*/  IMAD.WIDE.U32 R64, R7, R109, RZ ;  /* 0x0000006d07407225 */ /* 0x000fe200078e00ff */
[----:B------:R-:W-:Y:S02]  /*8a10*/  IADD3.X R121, PT, PT, RZ, RZ, RZ, P1, P6 ;  /* 0x000000ffff797210 */ /* 0x000fe40000fec4ff */
[----:B------:R-:W-:Y:S01]  /*8a20*/  LOP3.LUT R106, R106, 0xfffffffd, RZ, 0xc0, !PT ;  /* 0xfffffffd6a6a7812 */ /* 0x000fe200078ec0ff */
[----:B------:R-:W-:Y:S01]  /*8a30*/  IMAD.IADD R123, R71, 0x1, R125 ;  /* 0x00000001477b7824 */ /* 0x000fe200078e027d */
[----:B------:R-:W-:Y:S01]  /*8a40*/  IADD3 R119, P1, P6, R64, R119, R62 ;  /* 0x0000007740777210 */ /* 0x000fe20007e3e03e */
[----:B------:R-:W-:Y:S01]  /*8a50*/  IMAD.WIDE.U32 R70, R95, R90, RZ ;  /* 0x0000005a5f467225 */ /* 0x000fe200078e00ff */
[----:B------:R-:W-:Y:S02]  /*8a60*/  IADD3.X R84, PT, PT, RZ, RZ, RZ, P2, P3 ;  /* 0x000000ffff547210 */ /* 0x000fe400017e64ff */
[----:B------:R-:W-:Y:S01]  /*8a70*/  IADD3 R106, P3, P2, R106, R123, R110 ;  /* 0x0000007b6a6a7210 */ /* 0x000fe20007a7e06e */
[----:B------:R-:W-:Y:S01]  /*8a80*/  IMAD.IADD R62, R69, 0x1, R129 ;  /* 0x00000001453e7824 */ /* 0x000fe200078e0281 */
[----:B------:R-:W-:Y:S01]  /*8a90*/  IADD3.X R64, PT, PT, RZ, RZ, RZ, P1, P6 ;  /* 0x000000ffff407210 */ /* 0x000fe20000fec4ff */
[----:B------:R-:W-:-:S02]  /*8aa0*/  IMAD.X R85, R85, 0x1, R84, P0 ;  /* 0x0000000155557824 */ /* 0x000fc400000e0654 */
[----:B------:R-:W-:Y:S01]  /*8ab0*/  IMAD.IADD R125, R73, 0x1, R72 ;  /* 0x00000001497d7824 */ /* 0x000fe200078e0248 */
[----:B------:R-:W-:Y:S01]  /*8ac0*/  IADD3 R110, P1, P0, R70, R62, R111 ;  /* 0x0000003e466e7210 */ /* 0x000fe2000783e06f */
[----:B------:R-:W-:Y:S01]  /*8ad0*/  IMAD.IADD R123, R67, 0x1, R127 ;  /* 0x00000001437b7824 */ /* 0x000fe200078e027f */
[----:B------:R-:W-:Y:S02]  /*8ae0*/  IADD3.X R111, PT, PT, RZ, RZ, RZ, P3, P2 ;  /* 0x000000ffff6f7210 */ /* 0x000fe40001fe44ff */
[----:B------:R-:W-:Y:S01]  /*8af0*/  IADD3 R78, P2, P3, R78, R85, R66 ;  /* 0x000000554e4e7210 */ /* 0x000fe20007b5e042 */
[----:B------:R-:W-:Y:S01]  /*8b00*/  IMAD.IADD R85, R63, 0x1, R121 ;  /* 0x000000013f557824 */ /* 0x000fe200078e0279 */
[----:B------:R-:W-:Y:S01]  /*8b10*/  IADD3 R73, PT, PT, R64, R99, R65 ;  /* 0x0000006340497210 */ /* 0x000fe20007ffe041 */
[----:B------:R-:W-:Y:S01]  /*8b20*/  IMAD.IADD R111, R107, 0x1, R111 ;  /* 0x000000016b6f7824 */ /* 0x000fe200078e026f */
[----:B------:R-:W-:Y:S01]  /*8b30*/  IADD3 R107, P6, PT, R104, R119, RZ ;  /* 0x00000077686b7210 */ /* 0x000fe20007fde0ff */
[----:B------:R-:W-:Y:S01]  /*8b40*/  IMAD.WIDE.U32 R64, R4, R109, RZ ;  /* 0x0000006d04407225 */ /* 0x000fe200078e00ff */
[----:B------:R-:W-:-:S02]  /*8b50*/  IADD3.X R67, PT, PT, RZ, RZ, RZ, P2, P3 ;  /* 0x000000ffff437210 */ /* 0x000fc400017e64ff */
[----:B------:R-:W-:Y:S01]  /*8b60*/  IADD3.X R119, PT, PT, RZ, RZ, RZ, P1, P0 ;  /* 0x000000ffff777210 */ /* 0x000fe20000fe04ff */
[----:B------:R-:W-:Y:S01]  /*8b70*/  IMAD.WIDE.U32 R62, R102, UR18, RZ ;  /* 0x00000012663e7c25 */ /* 0x000fe2000f8e00ff */
[----:B------:R-:W-:Y:S02]  /*8b80*/  IADD3 R104, P4, P5, R64, R73, R78 ;  /* 0x0000004940687210 */ /* 0x000fe40007d9e04e */
[----:B------:R-:W-:Y:S01]  /*8b90*/  IADD3 R112, PT, PT, R125, R112, R75 ;  /* 0x000000707d707210 */ /* 0x000fe20007ffe04b */
[----:B------:R-:W-:Y:S01]  /*8ba0*/  IMAD.X R73, RZ, RZ, RZ, P6 ;  /* 0x000000ffff497224 */ /* 0x000fe200030e06ff */
[----:B------:R-:W-:Y:S01]  /*8bb0*/  IADD3 R110, P2, P3, R62, R123, R110 ;  /* 0x0000007b3e6e7210 */ /* 0x000fe20007b5e06e */
[----:B------:R-:W-:Y:S01]  /*8bc0*/  IMAD.IADD R79, R79, 0x1, R67 ;  /* 0x000000014f4f7824 */ /* 0x000fe200078e0243 */
[----:B------:R-:W-:Y:S01]  /*8bd0*/  IADD3.X R64, PT, PT, RZ, RZ, RZ, P4, P5 ;  /* 0x000000ffff407210 */ /* 0x000fe200027ea4ff */
[----:B------:R-:W-:Y:S01]  /*8be0*/  IMAD.WIDE.U32 R66, R2, R108, RZ ;  /* 0x0000006c02427225 */ /* 0x000fe200078e00ff */
[----:B------:R-:W-:-:S02]  /*8bf0*/  IADD3.X R62, PT, PT, RZ, RZ, RZ, P2, P3 ;  /* 0x000000ffff3e7210 */ /* 0x000fc400017e64ff */
[----:B------:R-:W-:Y:S01]  /*8c00*/  IADD3 R105, P2, P3, R104, R73, R105 ;  /* 0x0000004968697210 */ /* 0x000fe20007b5e069 */
[----:B------:R-:W-:Y:S01]  /*8c10*/  IMAD R104, R107, UR28, RZ ;  /* 0x0000001c6b687c24 */ /* 0x000fe2000f8e02ff */
[----:B------:R-:W-:Y:S01]  /*8c20*/  IADD3 R106, P1, P0, R66, R85, R106 ;  /* 0x00000055426a7210 */ /* 0x000fe2000783e06a */
[----:B------:R-:W-:Y:S01]  /*8c30*/  IMAD.WIDE.U32 R84, R93, R90, RZ ;  /* 0x0000005a5d547225 */ /* 0x000fe200078e00ff */
[----:B------:R-:W-:Y:S02]  /*8c40*/  IADD3 R121, PT, PT, R62, R103, R63 ;  /* 0x000000673e797210 */ /* 0x000fe40007ffe03f */
[----:B------:R-:W-:Y:S01]  /*8c50*/  IADD3.X R66, PT, PT, RZ, RZ, RZ, P1, P0 ;  /* 0x000000ffff427210 */ /* 0x000fe20000fe04ff */
[----:B------:R-:W-:Y:S01]  /*8c60*/  IMAD.WIDE.U32 R72, R6, R104, RZ ;  /* 0x0000006806487225 */ /* 0x000fe200078e00ff */
[----:B------:R-:W-:-:S03]  /*8c70*/  IADD3 R106, P1, P0, R68, R79, R106 ;  /* 0x0000004f446a7210 */ /* 0x000fc6000783e06a */
[----:B------:R-:W-:Y:S01]  /*8c80*/  IMAD.IADD R119, R71, 0x1, R119 ;  /* 0x0000000147777824 */ /* 0x000fe200078e0277 */
[----:B------:R-:W-:Y:S01]  /*8c90*/  IADD3 RZ, P6, PT, R72, R107, RZ ;  /* 0x0000006b48ff7210 */ /* 0x000fe20007fde0ff */
[----:B------:R-:W-:Y:S01]  /*8ca0*/  IMAD.WIDE.U32 R78, R88, R115, RZ ;  /* 0x00000073584e7225 */ /* 0x000fe200078e00ff */
[----:B------:R-:W-:Y:S02]  /*8cb0*/  IADD3.X R107, PT, PT, RZ, RZ, RZ, P2, P3 ;  /* 0x000000ffff6b7210 */ /* 0x000fe400017e64ff */
[----:B------:R-:W-:Y:S01]  /*8cc0*/  IADD3 R68, P4, P5, R84, R119, R112 ;  /* 0x0000007754447210 */ /* 0x000fe20007d9e070 */
[----:B------:R-:W-:Y:S01]  /*8cd0*/  IMAD.WIDE.U32 R62, R102, UR19, RZ ;  /* 0x00000013663e7c25 */ /* 0x000fe2000f8e00ff */
[----:B------:R-:W-:Y:S02]  /*8ce0*/  IADD3.X R119, PT, PT, RZ, RZ, RZ, P1, P0 ;  /* 0x000000ffff777210 */ /* 0x000fe40000fe04ff */
[----:B------:R-:W-:Y:S01]  /*8cf0*/  IADD3 R82, P2, PT, R82, R105, RZ ;  /* 0x0000006952527210 */ /* 0x000fe20007f5e0ff */
[----:B------:R-:W-:Y:S01]  /*8d00*/  IMAD.IADD R67, R67, 0x1, R66 ;  /* 0x0000000143437824 */ /* 0x000fe200078e0242 */
[----:B------:R-:W-:Y:S01]  /*8d10*/  IADD3 R110, P0, P1, R78, R111, R110 ;  /* 0x0000006f4e6e7210 */ /* 0x000fe2000791e06e */
[----:B------:R-:W-:Y:S01]  /*8d20*/  IMAD.IADD R119, R69, 0x1, R119 ;  /* 0x0000000145777824 */ /* 0x000fe200078e0277 */
[----:B------:R-:W-:Y:S01]  /*8d30*/  IADD3 R111, PT, PT, R64, R113, R65 ;  /* 0x00000071406f7210 */ /* 0x000fe20007ffe041 */
[----:B------:R-:W-:-:S04]  /*8d40*/  IMAD.WIDE.U32 R64, R3, R108, RZ ;  /* 0x0000006c03407225 */ /* 0x000fc800078e00ff */
[----:B------:R-:W-:Y:S01]  /*8d50*/  IMAD.X R107, R83, 0x1, R107, P2 ;  /* 0x00000001536b7824 */ /* 0x000fe200010e066b */
[----:B------:R-:W-:Y:S01]  /*8d60*/  IADD3 R102, P3, P2, R62, R121, R68 ;  /* 0x000000793e667210 */ /* 0x000fe20007a7e044 */
[----:B------:R-:W-:Y:S01]  /*8d70*/  IMAD.WIDE.U32 R68, R5, R109, RZ ;  /* 0x0000006d05447225 */ /* 0x000fe200078e00ff */
[----:B------:R-:W-:Y:S02]  /*8d80*/  IADD3.X R83, PT, PT, RZ, RZ, RZ, P0, P1 ;  /* 0x000000ffff537210 */ /* 0x000fe400007e24ff */
[----:B------:R-:W-:Y:S01]  /*8d90*/  IADD3 R62, P1, P0, R64, R67, R110 ;  /* 0x00000043403e7210 */ /* 0x000fe2000783e06e */
[----:B------:R-:W-:Y:S01]  /*8da0*/  IMAD.X R105, RZ, RZ, R73, P6 ;  /* 0x000000ffff697224 */ /* 0x000fe200030e0649 */
[----:B------:R-:W-:Y:S01]  /*8db0*/  IADD3.X R110, PT, PT, RZ, RZ, RZ, P4, P5 ;  /* 0x000000ffff6e7210 */ /* 0x000fe200027ea4ff */
[----:B------:R-:W-:Y:S01]  /*8dc0*/  IMAD.WIDE.U32 R66, R7, R104, RZ ;  /* 0x0000006807427225 */ /* 0x000fe200078e00ff */
[----:B------:R-:W-:Y:S02]  /*8dd0*/  IADD3 R68, P4, P5, R68, R111, R106 ;  /* 0x0000006f44447210 */ /* 0x000fe40007d9e06a */
[----:B------:R-:W-:Y:S01]  /*8de0*/  IADD3.X R121, PT, PT, RZ, RZ, RZ, P3, P2 ;  /* 0x000000ffff797210 */ /* 0x000fe20001fe44ff */
[----:B------:R-:W-:Y:S01]  /*8df0*/  IMAD.IADD R111, R79, 0x1, R83 ;  /* 0x000000014f6f7824 */ /* 0x000fe200078e0253 */
[----:B------:R-:W-:Y:S01]  /*8e00*/  IADD3 R83, P2, P3, R66, R105, R82 ;  /* 0x0000006942537210 */ /* 0x000fe20007b5e052 */
[----:B------:R-:W-:Y:S01]  /*8e10*/  IMAD.WIDE.U32 R72, R95, R115, RZ ;  /* 0x000000735f487225 */ /* 0x000fe200078e00ff */
[----:B------:R-:W-:-:S02]  /*8e20*/  IADD3.X R64, PT, PT, RZ, RZ, RZ, P1, P0 ;  /* 0x000000ffff407210 */ /* 0x000fc40000fe04ff */
[----:B------:R-:W-:Y:S02]  /*8e30*/  IADD3.X R66, PT, PT, RZ, RZ, RZ, P2, P3 ;  /* 0x000000ffff427210 */ /* 0x000fe400017e64ff */
[----:B------:R-:W-:Y:S01]  /*8e40*/  IADD3 R102, P1, P0, R72, R111, R102 ;  /* 0x0000006f48667210 */ /* 0x000fe2000783e066 */
[----:B------:R-:W-:Y:S01]  /*8e50*/  IMAD.IADD R65, R65, 0x1, R64 ;  /* 0x0000000141417824 */ /* 0x000fe200078e0240 */
[----:B------:R-:W-:Y:S02]  /*8e60*/  IADD3.X R105, PT, PT, RZ, RZ, RZ, P4, P5 ;  /* 0x000000ffff697210 */ /* 0x000fe400027ea4ff */
[----:B------:R-:W-:Y:S01]  /*8e70*/  IADD3 R68, P2, P3, R76, R107, R68 ;  /* 0x0000006b4c447210 */ /* 0x000fe20007b5e044 */
[----:B------:R-:W-:Y:S01]  /*8e80*/  IMAD.IADD R107, R63, 0x1, R121 ;  /* 0x000000013f6b7824 */ /* 0x000fe200078e0279 */
[----:B------:R-:W-:Y:S01]  /*8e90*/  IADD3 R82, P5, P4, R78, R119, R62 ;  /* 0x000000774e527210 */ /* 0x000fe20007cbe03e */
[----:B------:R-:W-:Y:S01]  /*8ea0*/  IMAD.WIDE.U32 R62, R108, UR18, RZ ;  /* 0x000000126c3e7c25 */ /* 0x000fe2000f8e00ff */
[----:B------:R-:W-:-:S02]  /*8eb0*/  IADD3 R111, PT, PT, R66, R99, R67 ;  /* 0x00000063426f7210 */ /* 0x000fc40007ffe043 */
[----:B------:R-:W-:Y:S01]  /*8ec0*/  IADD3.X R67, PT, PT, RZ, RZ, RZ, P1, P0 ;  /* 0x000000ffff437210 */ /* 0x000fe20000fe04ff */
[----:B------:R-:W-:Y:S01]  /*8ed0*/  IMAD.IADD R69, R69, 0x1, R105 ;  /* 0x0000000145457824 */ /* 0x000fe200078e0269 */
[----:B------:R-:W-:Y:S01]  /*8ee0*/  IADD3 R102, P0, P1, R62, R65, R102 ;  /* 0x000000413e667210 */ /* 0x000fe2000791e066 */
[----:B------:R-:W-:Y:S01]  /*8ef0*/  IMAD.WIDE.U32 R64, R93, R115, RZ ;  /* 0x000000735d407225 */ /* 0x000fe200078e00ff */
[----:B------:R-:W-:Y:S02]  /*8f00*/  IADD3 R106, PT, PT, R107, R110, R85 ;  /* 0x0000006e6b6a7210 */ /* 0x000fe40007ffe055 */
[----:B------:R-:W-:Y:S01]  /*8f10*/  IADD3.X R107, PT, PT, RZ, RZ, RZ, P2, P3 ;  /* 0x000000ffff6b7210 */ /* 0x000fe200017e64ff */
[----:B------:R-:W-:Y:S01]  /*8f20*/  IMAD.IADD R67, R73, 0x1, R67 ;  /* 0x0000000149437824 */ /* 0x000fe200078e0243 */
[----:B------:R-:W-:Y:S02]  /*8f30*/  IADD3.X R62, PT, PT, RZ, RZ, RZ, P0, P1 ;  /* 0x000000ffff3e7210 */ /* 0x000fe400007e24ff */
[----:B------:R-:W-:Y:S01]  /*8f40*/  IADD3.X R121, PT, PT, RZ, RZ, RZ, P5, P4 ;  /* 0x000000ffff797210 */ /* 0x000fe20002fe84ff */
[----:B------:R-:W-:Y:S01]  /*8f50*/  IMAD.IADD R107, R77, 0x1, R107 ;  /* 0x000000014d6b7824 */ /* 0x000fe200078e026b */
[----:B------:R-:W-:Y:S01]  /*8f60*/  IADD3 R106, P0, P1, R64, R67, R106 ;  /* 0x00000043406a7210 */ /* 0x000fe2000791e06a */
[----:B------:R-:W-:Y:S01]  /*8f70*/  IMAD.WIDE.U32 R66, R108, UR19, RZ ;  /* 0x000000136c427c25 */ /* 0x000fe2000f8e00ff */
[----:B------:R-:W-:-:S02]  /*8f80*/  IADD3 R105, PT, PT, R62, R103, R63 ;  /* 0x000000673e697210 */ /* 0x000fc40007ffe03f */
[----:B------:R-:W-:Y:S01]  /*8f90*/  IADD3 R83, P4, PT, R100, R83, RZ ;  /* 0x0000005364537210 */ /* 0x000fe20007f9e0ff */
[----:B------:R-:W-:Y:S01]  /*8fa0*/  IMAD.WIDE.U32 R76, R2, R109, RZ ;  /* 0x0000006d024c7225 */ /* 0x000fe200078e00ff */
[----:B------:R-:W-:-:S03]  /*8fb0*/  IADD3 R105, P2, P3, R66, R105, R106 ;  /* 0x0000006942697210 */ /* 0x000fc60007b5e06a */
[----:B------:R-:W-:Y:S01]  /*8fc0*/  IMAD.IADD R121, R79, 0x1, R121 ;  /* 0x000000014f797824 */ /* 0x000fe200078e0279 */
[----:B------:R-:W-:Y:S01]  /*8fd0*/  IADD3 R76, P5, P6, R76, R69, R82 ;  /* 0x000000454c4c7210 */ /* 0x000fe20007ebe052 */
[----:B------:R-:W-:Y:S01]  /*8fe0*/  IMAD.WIDE.U32 R78, R88, R88, RZ ;  /* 0x00000058584e7225 */ /* 0x000fe200078e00ff */
[----:B------:R-:W-:Y:S02]  /*8ff0*/  IADD3.X R66, PT, PT, RZ, RZ, RZ, P2, P3 ;  /* 0x000000ffff427210 */ /* 0x000fe400017e64ff */
[----:B------:R-:W-:Y:S01]  /*9000*/  IADD3.X R119, PT, PT, RZ, RZ, RZ, P5, P6 ;  /* 0x000000ffff777210 */ /* 0x000fe20002fec4ff */
[----:B------:R-:W-:Y:S01]  /*9010*/  IMAD.WIDE.U32 R62, R4, R104, RZ ;  /* 0x00000068043e7225 */ /* 0x000fe200078e00ff */
[----:B------:R-:W-:-:S03]  /*9020*/  LOP3.LUT R82, R78, 0xfffffffd, RZ, 0xc0, !PT ;  /* 0xfffffffd4e527812 */ /* 0x000fc600078ec0ff */
[----:B------:R-:W-:Y:S01]  /*9030*/  IMAD R78, R83, UR28, RZ ;  /* 0x0000001c534e7c24 */ /* 0x000fe2000f8e02ff */
[----:B------:R-:W-:Y:S01]  /*9040*/  IADD3 R111, P2, P3, R62, R111, R68 ;  /* 0x0000006f3e6f7210 */ /* 0x000fe20007b5e044 */
[----:B------:R-:W-:Y:S01]  /*9050*/  IMAD.IADD R119, R77, 0x1, R119 ;  /* 0x000000014d777824 */ /* 0x000fe200078e0277 */
[----:B------:R-:W-:Y:S01]  /*9060*/  IADD3 R82, P5, P6, R82, R121, R102 ;  /* 0x0000007952527210 */ /* 0x000fe20007ebe066 */
[----:B------:R-:W-:Y:S01]  /*9070*/  IMAD.WIDE.U32 R68, R6, R78, RZ ;  /* 0x0000004e06447225 */ /* 0x000fe200078e00ff */
[----:B------:R-:W-:Y:S02]  /*9080*/  IADD3.X R62, PT, PT, RZ, RZ, RZ, P2, P3 ;  /* 0x000000ffff3e7210 */ /* 0x000fe400017e64ff */
[----:B------:R-:W-:Y:S01]  /*9090*/  IADD3 R70, P2, P3, R70, R107, R76 ;  /* 0x0000006b46467210 */ /* 0x000fe20007b5e04c */
[----:B------:R-:W-:Y:S01]  /*90a0*/  IMAD.WIDE.U32 R76, R3, R109, RZ ;  /* 0x0000006d034c7225 */ /* 0x000fe200078e00ff */
[----:B------:R-:W-:Y:S02]  /*90b0*/  IADD3 R107, PT, PT, R62, R113, R63 ;  /* 0x000000713e6b7210 */ /* 0x000fe40007ffe03f */
[----:B------:R-:W-:Y:S01]  /*90c0*/  IADD3.X R121, PT, PT, RZ, RZ, RZ, P5, P6 ;  /* 0x000000ffff797210 */ /* 0x000fe20002fec4ff */
[----:B------:R-:W-:Y:S01]  /*90d0*/  IMAD.X R100, RZ, RZ, RZ, P4 ;  /* 0x000000ffff647224 */ /* 0x000fe200020e06ff */
[----:B------:R-:W-:Y:S01]  /*90e0*/  IADD3 RZ, P4, PT, R68, R83, RZ ;  /* 0x0000005344ff7210 */ /* 0x000fe20007f9e0ff */
[----:B------:R-:W-:Y:S01]  /*90f0*/  IMAD.WIDE.U32 R62, R5, R104, RZ ;  /* 0x00000068053e7225 */ /* 0x000fe200078e00ff */
[----:B------:R-:W-:-:S02]  /*9100*/  IADD3 R82, P5, P6, R76, R119, R82 ;  /* 0x000000774c527210 */ /* 0x000fc40007ebe052 */
[----:B------:R-:W-:Y:S01]  /*9110*/  IADD3.X R119, PT, PT, RZ, RZ, RZ, P2, P3 ;  /* 0x000000ffff777210 */ /* 0x000fe200017e64ff */
[----:B------:R-:W-:Y:S01]  /*9120*/  IMAD.X R83, RZ, RZ, R69, P4 ;  /* 0x000000ffff537224 */ /* 0x000fe200020e0645 */
[----:B------:R-:W-:Y:S01]  /*9130*/  IADD3 R101, P2, P3, R111, R100, R101 ;  /* 0x000000646f657210 */ /* 0x000fe20007b5e065 */
[----:B------:R-:W-:Y:S01]  /*9140*/  IMAD.WIDE.U32 R68, R7, R78, RZ ;  /* 0x0000004e07447225 */ /* 0x000fe200078e00ff */
[----:B------:R-:W-:Y:S02]  /*9150*/  IADD3.X R111, PT, PT, RZ, RZ, RZ, P5, P6 ;  /* 0x000000ffff6f7210 */ /* 0x000fe40002fec4ff */
[----:B------:R-:W-:Y:S01]  /*9160*/  IADD3 R76, P4, P5, R62, R107, R70 ;  /* 0x0000006b3e4c7210 */ /* 0x000fe20007d9e046 */
[----:B------:R-:W-:Y:S01]  /*9170*/  IMAD.IADD R107, R71, 0x1, R119 ;  /* 0x00000001476b7824 */ /* 0x000fe200078e0277 */
[----:B------:R-:W-:Y:S01]  /*9180*/  IADD3 R62, P6, PT, R80, R101, RZ ;  /* 0x00000065503e7210 */ /* 0x000fe20007fde0ff */
[----:B------:R-:W-:Y:S01]  /*9190*/  IMAD.WIDE.U32 R70, R95, R88, RZ ;  /* 0x000000585f467225 */ /* 0x000fe200078e00ff */
[----:B------:R-:W-:-:S02]  /*91a0*/  IADD3.X R80, PT, PT, RZ, RZ, RZ, P2, P3 ;  /* 0x000000ffff507210 */ /* 0x000fc400017e64ff */
[----:B------:R-:W-:Y:S01]  /*91b0*/  IADD3.X R101, PT, PT, RZ, RZ, RZ, P4, P5 ;  /* 0x000000ffff657210 */ /* 0x000fe200027ea4ff */
[----:B------:R-:W-:Y:S01]  /*91c0*/  IMAD.IADD R79, R79, 0x1, R121 ;  /* 0x000000014f4f7824 */ /* 0x000fe200078e0279 */
[----:B------:R-:W-:Y:S01]  /*91d0*/  IADD3 R83, P4, P5, R68, R83, R62 ;  /* 0x0000005344537210 */ /* 0x000fe20007d9e03e */
[----:B------:R-:W-:Y:S01]  /*91e0*/  IMAD.X R81, R81, 0x1, R80, P6 ;  /* 0x0000000151517824 */ /* 0x000fe200030e0650 */
[----:B------:R-:W-:Y:S01]  /*91f0*/  IADD3 R82, P2, P3, R72, R107, R82 ;  /* 0x0000006b48527210 */ /* 0x000fe20007b5e052 */
[----:B------:R-:W-:Y:S01]  /*9200*/  IMAD.IADD R107, R67, 0x1, R66 ;  /* 0x00000001436b7824 */ /* 0x000fe200078e0242 */
[----:B------:R-:W-:Y:S01]  /*9210*/  IADD3.X R68, PT, PT, RZ, RZ, RZ, P4, P5 ;  /* 0x000000ffff447210 */ /* 0x000fe200027ea4ff */
[----:B------:R-:W-:Y:S01]  /*9220*/  IMAD.WIDE.U32 R66, R109, UR18, RZ ;  /* 0x000000126d427c25 */ /* 0x000fe2000f8e00ff */
[----:B------:R-:W-:Y:S02]  /*9230*/  IADD3.X R72, PT, PT, RZ, RZ, RZ, P2, P3 ;  /* 0x000000ffff487210 */ /* 0x000fe400017e64ff */
[----:B------:R-:W-:Y:S01]  /*9240*/  IADD3 R80, P4, P5, R70, R79, R105 ;  /* 0x0000004f46507210 */ /* 0x000fe20007d9e069 */
[----:B------:R-:W-:Y:S01]  /*9250*/  IMAD.IADD R105, R77, 0x1, R111 ;  /* 0x000000014d697824 */ /* 0x000fe200078e026f */
[----:B------:R-:W-:Y:S01]  /*9260*/  IADD3 R74, P2, P3, R74, R81, R76 ;  /* 0x000000514a4a7210 */ /* 0x000fe20007b5e04c */
[----:B------:R-:W-:Y:S01]  /*9270*/  IMAD.IADD R79, R63, 0x1, R101 ;  /* 0x000000013f4f7824 */ /* 0x000fe200078e0265 */
[----:B------:R-:W-:Y:S01]  /*9280*/  IADD3 R77, PT, PT, R68, R99, R69 ;  /* 0x00000063444d7210 */ /* 0x000fe20007ffe045 */
[----:B------:R-:W-:Y:S01]  /*9290*/  IMAD.WIDE.U32 R68, R2, R104, RZ ;  /* 0x0000006802447225 */ /* 0x000fe200078e00ff */
[----:B------:R-:W-:-:S02]  /*92a0*/  IADD3.X R63, PT, PT, RZ, RZ, RZ, P2, P3 ;  /* 0x000000ffff3f7210 */ /* 0x000fc400017e64ff */
[----:B------:R-:W-:Y:S01]  /*92b0*/  IADD3.X R101, PT, PT, RZ, RZ, RZ, P4, P5 ;  /* 0x000000ffff657210 */ /* 0x000fe200027ea4ff */
[----:B------:R-:W-:Y:S01]  /*92c0*/  IMAD.IADD R81, R73, 0x1, R72 ;  /* 0x0000000149517824 */ /* 0x000fe200078e0248 */
[----:B------:R-:W-:Y:S01]  /*92d0*/  IADD3.X R100, PT, PT, RZ, RZ, RZ, P0, P1 ;  /* 0x000000ffff647210 */ /* 0x000fe200007e24ff */
[----:B------:R-:W-:Y:S01]  /*92e0*/  IMAD.IADD R75, R75, 0x1, R63 ;  /* 0x000000014b4b7824 */ /* 0x000fe200078e023f */
[----:B------:R-:W-:Y:S01]  /*92f0*/  IADD3 R76, P4, P5, R68, R79, R82 ;  /* 0x0000004f444c7210 */ /* 0x000fe20007d9e052 */
[----:B------:R-:W-:Y:S01]  /*9300*/  IMAD.WIDE.U32 R62, R4, R78, RZ ;  /* 0x0000004e043e7225 */ /* 0x000fe200078e00ff */
[----:B------:R-:W-:Y:S02]  /*9310*/  IADD3 R80, P0, P1, R66, R105, R80 ;  /* 0x0000006942507210 */ /* 0x000fe4000791e050 */
[----:B------:R-:W-:Y:S01]  /*9320*/  IADD3.X R79, PT, PT, RZ, RZ, RZ, P4, P5 ;  /* 0x000000ffff4f7210 */ /* 0x000fe200027ea4ff */
[----:B------:R-:W-:Y:S01]  /*9330*/  IMAD.WIDE.U32 R72, R93, R88, RZ ;  /* 0x000000585d487225 */ /* 0x000fe200078e00ff */
[----:B------:R-:W-:-:S02]  /*9340*/  IADD3 R80, P4, P5, R70, R81, R80 ;  /* 0x0000005146507210 */ /* 0x000fc40007d9e050 */
[----:B------:R-:W-:Y:S01]  /*9350*/  IADD3.X R66, PT, PT, RZ, RZ, RZ, P0, P1 ;  /* 0x000000ffff427210 */ /* 0x000fe200007e24ff */
[----:B------:R-:W-:Y:S01]  /*9360*/  IMAD.IADD R101, R71, 0x1, R101 ;  /* 0x0000000147657824 */ /* 0x000fe200078e0265 */
[----:B------:R-:W-:Y:S01]  /*9370*/  IADD3 R74, P2, P3, R62, R77, R74 ;  /* 0x0000004d3e4a7210 */ /* 0x000fe20007b5e04a */
[----:B------:R-:W-:Y:S01]  /*9380*/  IMAD.IADD R79, R69, 0x1, R79 ;  /* 0x00000001454f7824 */ /* 0x000fe200078e024f */
[----:B------:R-:W-:Y:S01]  /*9390*/  IADD3 R100, PT, PT, R107, R100, R65 ;  /* 0x000000646b647210 */ /* 0x000fe20007ffe041 */
[----:B------:R-:W-:Y:S01]  /*93a0*/  IMAD.WIDE.U32 R68, R3, R104, RZ ;  /* 0x0000006803447225 */ /* 0x000fe200078e00ff */
[----:B------:R-:W-:Y:S02]  /*93b0*/  IADD3.X R81, PT, PT, RZ, RZ, RZ, P4, P5 ;  /* 0x000000ffff517210 */ /* 0x000fe400027ea4ff */
[----:B------:R-:W-:Y:S01]  /*93c0*/  IADD3 R77, PT, PT, R66, R103, R67 ;  /* 0x00000067424d7210 */ /* 0x000fe20007ffe043 */
[----:B------:R-:W-:Y:S01]  /*93d0*/  IMAD.WIDE.U32 R66, R109, UR19, RZ ;  /* 0x000000136d427c25 */ /* 0x000fe2000f8e00ff */
[----:B------:R-:W-:-:S02]  /*93e0*/  IADD3.X R62, PT, PT, RZ, RZ, RZ, P2, P3 ;  /* 0x000000ffff3e7210 */ /* 0x000fc400017e64ff */
[----:B------:R-:W-:Y:S01]  /*93f0*/  IADD3 R82, P0, P1, R72, R101, R100 ;  /* 0x0000006548527210 */ /* 0x000fe2000791e064 */
[----:B------:R-:W-:Y:S01]  /*9400*/  IMAD.IADD R81, R71, 0x1, R81 ;  /* 0x0000000147517824 */ /* 0x000fe200078e0251 */
[----:B------:R-:W-:Y:S01]  /*9410*/  IADD3 R76, P2, P3, R84, R75, R76 ;  /* 0x0000004b544c7210 */ /* 0x000fe20007b5e04c */
[----:B------:R-:W-:Y:S01]  /*9420*/  IMAD.WIDE.U32 R70, R95, R95, RZ ;  /* 0x0000005f5f467225 */ /* 0x000fe200078e00ff */
[----:B------:R-:W-:Y:S02]  /*9430*/  IADD3 R75, PT, PT, R62, R113, R63 ;  /* 0x000000713e4b7210 */ /* 0x000fe40007ffe03f */
[----:B------:R-:W-:Y:S01]  /*9440*/  IADD3 R82, P4, P5, R66, R77, R82 ;  /* 0x0000004d42527210 */ /* 0x000fe20007d9e052 */
[----:B------:R-:W-:Y:S01]  /*9450*/  IMAD.WIDE.U32 R62, R5, R78, RZ ;  /* 0x0000004e053e7225 */ /* 0x000fe200078e00ff */
[----:B------:R-:W-:Y:S02]  /*9460*/  IADD3.X R77, PT, PT, RZ, RZ, RZ, P2, P3 ;  /* 0x000000ffff4d7210 */ /* 0x000fe400017e64ff */
[----:B------:R-:W-:-:S02]  /*9470*/  IADD3 R66, P3, P2, R68, R79, R80 ;  /* 0x0000004f44427210 */ /* 0x000fc40007a7e050 */
[----:B------:R-:W-:Y:S01]  /*9480*/  LOP3.LUT R70, R70, 0xfffffffd, RZ, 0xc0, !PT ;  /* 0xfffffffd46467812 */ /* 0x000fe200078ec0ff */
[----:B------:R-:W-:Y:S01]  /*9490*/  IMAD.IADD R85, R85, 0x1, R77 ;  /* 0x0000000155557824 */ /* 0x000fe200078e024d */
[----:B------:R-:W-:Y:S02]  /*94a0*/  IADD3.X R79, PT, PT, RZ, RZ, RZ, P4, P5 ;  /* 0x000000ffff4f7210 */ /* 0x000fe400027ea4ff */
[----:B------:R-:W-:Y:S02]  /*94b0*/  IADD3 R75, P4, P5, R62, R75, R76 ;  /* 0x0000004b3e4b7210 */ /* 0x000fe40007d9e04c */
[----:B------:R-:W-:Y:S02]  /*94c0*/  IADD3.X R68, PT, PT, RZ, RZ, RZ, P3, P2 ;  /* 0x000000ffff447210 */ /* 0x000fe40001fe44ff */
[----:B------:R-:W-:Y:S01]  /*94d0*/  IADD3 R76, P3, P2, R70, R81, R82 ;  /* 0x00000051464c7210 */ /* 0x000fe20007a7e052 */
[----:B------:R-:W-:Y:S01]  /*94e0*/  IMAD.IADD R81, R67, 0x1, R79 ;  /* 0x0000000143517824 */ /* 0x000fe200078e024f */
[----:B------:R-:W-:Y:S01]  /*94f0*/  IADD3.X R77, PT, PT, RZ, RZ, RZ, P4, P5 ;  /* 0x000000ffff4d7210 */ /* 0x000fe200027ea4ff */
[----:B------:R-:W-:Y:S01]  /*9500*/  IMAD.IADD R69, R69, 0x1, R68 ;  /* 0x0000000145457824 */ /* 0x000fe200078e0244 */
[----:B------:R-:W-:-:S02]  /*9510*/  IADD3.X R79, PT, PT, RZ, RZ, RZ, P3, P2 ;  /* 0x000000ffff4f7210 */ /* 0x000fc40001fe44ff */
[----:B------:R-:W-:Y:S01]  /*9520*/  IADD3 R70, P4, P5, R64, R85, R66 ;  /* 0x0000005540467210 */ /* 0x000fe20007d9e042 */
[----:B------:R-:W-:Y:S01]  /*9530*/  IMAD.IADD R77, R63, 0x1, R77 ;  /* 0x000000013f4d7824 */ /* 0x000fe200078e024d */
[----:B------:R-:W-:Y:S01]  /*9540*/  IADD3.X R64, PT, PT, RZ, RZ, RZ, P0, P1 ;  /* 0x000000ffff407210 */ /* 0x000fe200007e24ff */
[----:B------:R-:W-:-:S03]  /*9550*/  IMAD.WIDE.U32 R62, R104, UR18, RZ ;  /* 0x00000012683e7c25 */ /* 0x000fc6000f8e00ff */
[----:B------:R-:W-:Y:S01]  /*9560*/  IADD3 R64, PT, PT, R81, R64, R73 ;  /* 0x0000004051407210 */ /* 0x000fe20007ffe049 */
[----:B------:R-:W-:Y:S01]  /*9570*/  IMAD.WIDE.U32 R66, R2, R78, RZ ;  /* 0x0000004e02427225 */ /* 0x000fe200078e00ff */
[----:B------:R-:W-:-:S03]  /*9580*/  IADD3 R62, P0, P1, R62, R69, R76 ;  /* 0x000000453e3e7210 */ /* 0x000fc6000791e04c */
[----:B------:R-:W-:Y:S01]  /*9590*/  IMAD.IADD R79, R71, 0x1, R79 ;  /* 0x00000001474f7824 */ /* 0x000fe200078e024f */
[----:B------:R-:W-:Y:S01]  /*95a0*/  IADD3.X R71, PT, PT, RZ, RZ, RZ, P4, P5 ;  /* 0x000000ffff477210 */ /* 0x000fe200027ea4ff */
[----:B------:R-:W-:Y:S01]  /*95b0*/  IMAD.WIDE.U32 R68, R93, R95, RZ ;  /* 0x0000005f5d447225 */ /* 0x000fe200078e00ff */
[----:B------:R-:W-:Y:S02]  /*95c0*/  IADD3 R70, P3, P2, R66, R77, R70 ;  /* 0x0000004d42467210 */ /* 0x000fe40007a7e046 */
[----:B------:R-:W-:Y:S01]  /*95d0*/  IADD3.X R77, PT, PT, RZ, RZ, RZ, P0, P1 ;  /* 0x000000ffff4d7210 */ /* 0x000fe200007e24ff */
[----:B------:R-:W-:Y:S01]  /*95e0*/  IMAD.IADD R71, R65, 0x1, R71 ;  /* 0x0000000141477824 */ /* 0x000fe200078e0247 */
[----:B------:R-:W-:Y:S01]  /*95f0*/  IADD3.X R65, PT, PT, RZ, RZ, RZ, P3, P2 ;  /* 0x000000ffff417210 */ /* 0x000fe20001fe44ff */
[----:B------:R-:W-:Y:S01]  /*9600*/  IMAD.WIDE.U32 R104, R104, UR19, RZ ;  /* 0x0000001368687c25 */ /* 0x000fe2000f8e00ff */
[----:B------:R-:W-:Y:S02]  /*9610*/  IADD3 R77, PT, PT, R77, R103, R63 ;  /* 0x000000674d4d7210 */ /* 0x000fe40007ffe03f */
[----:B------:R-:W-:Y:S01]  /*9620*/  IADD3 R71, P4, P5, R72, R71, R62 ;  /* 0x0000004748477210 */ /* 0x000fe20007d9e03e */
[----:B------:R-:W-:Y:S01]  /*9630*/  IMAD.WIDE.U32 R62, R3, R78, RZ ;  /* 0x0000004e033e7225 */ /* 0x000fe200078e00ff */
[----:B------:R-:W-:-:S03]  /*9640*/  IADD3 R64, P1, P0, R68, R79, R64 ;  /* 0x0000004f44407210 */ /* 0x000fc6000783e040 */
[----:B------:R-:W-:Y:S01]  /*9650*/  IMAD.IADD R67, R67, 0x1, R65 ;  /* 0x0000000143437824 */ /* 0x000fe200078e0241 */
[----:B------:R-:W-:Y:S02]  /*9660*/  IADD3.X R65, PT, PT, RZ, RZ, RZ, P4, P5 ;  /* 0x000000ffff417210 */ /* 0x000fe400027ea4ff */
[----:B------:R-:W-:Y:S02]  /*9670*/  IADD3 R64, P2, P3, R104, R77, R64 ;  /* 0x0000004d68407210 */ /* 0x000fe40007b5e040 */
[----:B------:R-:W-:Y:S01]  /*9680*/  IADD3 R71, P4, P5, R62, R67, R71 ;  /* 0x000000433e477210 */ /* 0x000fe20007d9e047 */
[----:B------:R-:W-:Y:S01]  /*9690*/  IMAD.IADD R73, R73, 0x1, R65 ;  /* 0x0000000149497824 */ /* 0x000fe200078e0241 */
[----:B------:R-:W-:Y:S02]  /*96a0*/  IADD3.X R65, PT, PT, RZ, RZ, RZ, P2, P3 ;  /* 0x000000ffff417210 */ /* 0x000fe400017e64ff */
[----:B------:R-:W-:Y:S02]  /*96b0*/  IADD3.X R67, PT, PT, RZ, RZ, RZ, P4, P5 ;  /* 0x000000ffff437210 */ /* 0x000fe400027ea4ff */
        /* <DEDUP_REMOVED lines=10> */
[----:B------:R-:W-:Y:S01]  /*9760*/  LOP3.LUT R72, R64, 0xfffffffd, RZ, 0xc0, !PT ;  /* 0xfffffffd40487812 */ /* 0x000fe200078ec0ff */
[----:B------:R-:W-:Y:S01]  /*9770*/  IMAD.WIDE.U32 R66, R78, UR19, RZ ;  /* 0x000000134e427c25 */ /* 0x000fe2000f8e00ff */
[----:B------:R-:W-:Y:S02]  /*9780*/  IADD3.X R62, PT, PT, RZ, RZ, RZ, P0, P1 ;  /* 0x000000ffff3e7210 */ /* 0x000fe400007e24ff */
[----:B------:R-:W-:Y:S02]  /*9790*/  IADD3 R72, P0, P1, R72, R69, R76 ;  /* 0x0000004548487210 */ /* 0x000fe4000791e04c */
[----:B------:R-:W-:Y:S02]  /*97a0*/  IADD3 R63, PT, PT, R62, R103, R63 ;  /* 0x000000673e3f7210 */ /* 0x000fe40007ffe03f */
[----:B------:R-:W-:Y:S02]  /*97b0*/  IADD3.X R64, PT, PT, RZ, RZ, RZ, P0, P1 ;  /* 0x000000ffff407210 */ /* 0x000fe400007e24ff */
[----:B------:R-:W-:-:S04]  /*97c0*/  IADD3 R72, P2, P3, R66, R63, R72 ;  /* 0x0000003f42487210 */ /* 0x000fc80007b5e048 */
        /* <DEDUP_REMOVED lines=37> */
.L_x_17:
[----:B------:R-:W-:Y:S05]  /*9a20*/  BSYNC.RELIABLE B1 ;  /* 0x0000000000017941 */ /* 0x000fea0003800100 */
.L_x_16:
        /* <DEDUP_REMOVED lines=8> */
[----:B------:R-:W-:Y:S02]  /*9ab0*/  IMAD.U32 R65, RZ, RZ, UR4 ;  /* 0x00000004ff417e24 */ /* 0x000fe4000f8e00ff */
[----:B------:R-:W-:Y:S01]  /*9ac0*/  IMAD.IADD R83, R83, 0x1, -R6 ;  /* 0x0000000153537824 */ /* 0x000fe200078e0a06 */
        /* <DEDUP_REMOVED lines=27> */
.L_x_15:
[----:B------:R-:W-:Y:S05]  /*9c80*/  BSYNC.RECONVERGENT B0 ;  /* 0x0000000000007941 */ /* 0x000fea0003800200 */
.L_x_14:
[----:B------:R-:W-:Y:S01]  /*9c90*/  ISETP.GE.U32.AND P0, PT, R69, R92, PT ;  /* 0x0000005c4500720c */ /* 0x000fe20003f06070 */
[----:B------:R-:W-:Y:S04]  /*9ca0*/  BSSY.RECONVERGENT B0, `(.L_x_18) ;  /* 0x000008d000007945 */ /* 0x000fe80003800200 */
[----:B------:R-:W-:Y:S08]  /*9cb0*/  BSSY.RELIABLE B1, `(.L_x_19) ;  /* 0x0000045000017945 */ /* 0x000ff00003800100 */
        /* <DEDUP_REMOVED lines=26> */
[----:B------:R-:W-:Y:S02]  /*9e60*/  ISETP.GE.U32.AND P0, PT, R83, R98, PT ;  /* 0x000000625300720c */ /* 0x000fe40003f06070 */
[----:B------:R-:W-:Y:S02]  /*9e70*/  ISETP.LE.U32.AND P1, PT, R75, R94, PT ;  /* 0x0000005e4b00720c */ /* 0x000fe40003f23070 */
[----:B------:R-:W-:-:S04]  /*9e80*/  ISETP.LE.U32.AND P0, PT, R74, R97, !P0 ;  /* 0x000000614a00720c */ /* 0x000fc80004703070 */
[----:B------:R-:W-:-:S13]  /*9e90*/  ISETP.LT.U32.OR P0, PT, R74, R97, P0 ;  /* 0x000000614a00720c */ /* 0x000fda0000701470 */
[----:B------:R-:W-:Y:S05]  /*9ea0*/  @P0 BRA P1, `(.L_x_20) ;  /* 0x0000000000940947 */ /* 0x000fea0000800000 */
[----:B------:R-:W-:Y:S05]  /*9eb0*/  BREAK.RELIABLE B1 ;  /* 0x0000000000017942 */ /* 0x000fea0003800100 */
.L_x_21:
[----:B------:R-:W-:Y:S01]  /*9ec0*/  ISETP.GE.U32.AND P5, PT, R83, R98, PT ;  /* 0x000000625300720c */ /* 0x000fe20003fa6070 */
[----:B------:R-:W-:Y:S02]  /*9ed0*/  VIADD R63, R97, 0x1 ;  /* 0x00000001613f7836 */ /* 0x000fe40000000000 */
[----:B------:R-:W-:Y:S01]  /*9ee0*/  VIADD R64, R94, 0x1 ;  /* 0x000000015e407836 */ /* 0x000fe20000000000 */
[-C--:B------:R-:W-:Y:S01]  /*9ef0*/  ISETP.EQ.AND P0, PT, R74, R97.reuse, !P5 ;  /* 0x000000614a00720c */ /* 0x080fe20006f02270 */
[----:B------:R-:W-:Y:S02]  /*9f00*/  VIADD R65, R61, 0x1 ;  /* 0x000000013d417836 */ /* 0x000fe40000000000 */
[----:B------:R-:W-:Y:S01]  /*9f10*/  VIADD R66, R86, 0x1 ;  /* 0x0000000156427836 */ /* 0x000fe20000000000 */
[----:B------:R-:W-:Y:S01]  /*9f20*/  ISETP.LT.U32.OR P0, PT, R74, R97, P0 ;  /* 0x000000614a00720c */ /* 0x000fe20000701470 */
[----:B------:R-:W-:Y:S02]  /*9f30*/  VIADD R67, R89, 0x1 ;  /* 0x0000000159437836 */ /* 0x000fe40000000000 */
[----:B------:R-:W-:Y:S01]  /*9f40*/  VIADD R73, R91, 0x1 ;  /* 0x000000015b497836 */ /* 0x000fe20000000000 */
[----:B------:R-:W-:Y:S01]  /*9f50*/  ISETP.EQ.AND P1, PT, R75, R94, P0 ;  /* 0x0000005e4b00720c */ /* 0x000fe20000722270 */
[----:B------:R-:W-:-:S03]  /*9f60*/  @P5 IMAD.MOV R63, RZ, RZ, R97 ;  /* 0x000000ffff3f5224 */ /* 0x000fc600078e0261 */
[----:B------:R-:W-:Y:S01]  /*9f70*/  ISETP.LT.U32.OR P1, PT, R75, R94, P1 ;  /* 0x0000005e4b00720c */ /* 0x000fe20000f21470 */
[----:B------:R-:W-:-:S03]  /*9f80*/  IMAD.IADD R62, R74, 0x1, -R63 ;  /* 0x000000014a3e7824 */ /* 0x000fc600078e0a3f */
[----:B------:R-:W-:Y:S01]  /*9f90*/  ISETP.EQ.AND P2, PT, R70, R61, P1 ;  /* 0x0000003d4600720c */ /* 0x000fe20000f42270 */
[----:B------:R-:W-:-:S03]  /*9fa0*/  @!P0 IMAD.MOV R64, RZ, RZ, R94 ;  /* 0x000000ffff408224 */ /* 0x000fc600078e025e */
[----:B------:R-:W-:Y:S01]  /*9fb0*/  ISETP.LT.U32.OR P2, PT, R70, R61, P2 ;  /* 0x0000003d4600720c */ /* 0x000fe20001741470 */
[----:B------:R-:W-:-:S03]  /*9fc0*/  IMAD.IADD R63, R75, 0x1, -R64 ;  /* 0x000000014b3f7824 */ /* 0x000fc600078e0a40 */
[-C--:B------:R-:W-:Y:S01]  /*9fd0*/  ISETP.EQ.AND P3, PT, R71, R86.reuse, P2 ;  /* 0x000000564700720c */ /* 0x080fe20001762270 */
[----:B------:R-:W-:Y:S02]  /*9fe0*/  @!P1 IMAD.MOV R65, RZ, RZ, R61 ;  /* 0x000000ffff419224 */ /* 0x000fe400078e023d */
[----:B------:R-:W-:Y:S01]  /*9ff0*/  IMAD.IADD R61, R83, 0x1, -R98 ;  /* 0x00000001533d7824 */ /* 0x000fe200078e0a62 */
[----:B------:R-:W-:Y:S01]  /*a000*/  ISETP.LT.U32.OR P3, PT, R71, R86, P3 ;  /* 0x000000564700720c */ /* 0x000fe20001f61470 */
[----:B------:R-:W-:Y:S02]  /*a010*/  IMAD.IADD R64, R70, 0x1, -R65 ;  /* 0x0000000146407824 */ /* 0x000fe400078e0a41 */
[----:B------:R-:W-:Y:S01]  /*a020*/  VIADD R70, R92, 0x1 ;  /* 0x000000015c467836 */ /* 0x000fe20000000000 */
[----:B------:R-:W-:Y:S01]  /*a030*/  ISETP.EQ.AND P4, PT, R68, R89, P3 ;  /* 0x000000594400720c */ /* 0x000fe20001f82270 */
[----:B------:R-:W-:-:S03]  /*a040*/  @!P2 IMAD.MOV R66, RZ, RZ, R86 ;  /* 0x000000ffff42a224 */ /* 0x000fc600078e0256 */
[----:B------:R-:W-:Y:S01]  /*a050*/  ISETP.LT.U32.OR P4, PT, R68, R89, P4 ;  /* 0x000000594400720c */ /* 0x000fe20002781470 */
[----:B------:R-:W-:-:S03]  /*a060*/  IMAD.IADD R65, R71, 0x1, -R66 ;  /* 0x0000000147417824 */ /* 0x000fc600078e0a42 */
[----:B------:R-:W-:Y:S01]  /*a070*/  ISETP.EQ.AND P6, PT, R72, R91, P4 ;  /* 0x0000005b4800720c */ /* 0x000fe200027c2270 */
[----:B------:R-:W-:-:S03]  /*a080*/  @!P3 IMAD.MOV R67, RZ, RZ, R89 ;  /* 0x000000ffff43b224 */ /* 0x000fc600078e0259 */
[----:B------:R-:W-:Y:S01]  /*a090*/  ISETP.LT.U32.OR P6, PT, R72, R91, P6 ;  /* 0x0000005b4800720c */ /* 0x000fe200037c1470 */
[----:B------:R-:W-:-:S04]  /*a0a0*/  IMAD.IADD R66, R68, 0x1, -R67 ;  /* 0x0000000144427824 */ /* 0x000fc800078e0a43 */
[----:B------:R-:W-:-:S04]  /*a0b0*/  @!P4 IMAD.MOV R73, RZ, RZ, R91 ;  /* 0x000000ffff49c224 */ /* 0x000fc800078e025b */
[----:B------:R-:W-:-:S04]  /*a0c0*/  IMAD.IADD R67, R72, 0x1, -R73 ;  /* 0x0000000148437824 */ /* 0x000fc800078e0a49 */
[----:B------:R-:W-:-:S04]  /*a0d0*/  @!P6 IMAD.MOV R70, RZ, RZ, R92 ;  /* 0x000000ffff46e224 */ /* 0x000fc800078e025c */
[----:B------:R-:W-:Y:S01]  /*a0e0*/  IMAD.IADD R68, R69, 0x1, -R70 ;  /* 0x0000000145447824 */ /* 0x000fe200078e0a46 */
[----:B------:R-:W-:Y:S06]  /*a0f0*/  BRA `(.L_x_22) ;  /* 0x00000004001c7947 */ /* 0x000fec0003800000 */
.L_x_20:
[----:B------:R-:W-:Y:S05]  /*a100*/  BSYNC.RELIABLE B1 ;  /* 0x0000000000017941 */ /* 0x000fea0003800100 */
.L_x_19:
[----:B------:R-:W-:Y:S01]  /*a110*/  ISETP.GE.U32.AND P2, PT, R98, R83, PT ;  /* 0x000000536200720c */ /* 0x000fe20003f46070 */
[----:B------:R-:W-:Y:S02]  /*a120*/  VIADD R62, R74, 0x1 ;  /* 0x000000014a3e7836 */ /* 0x000fe40000000000 */
[----:B------:R-:W-:Y:S01]  /*a130*/  IMAD.IADD R83, R98, 0x1, -R83 ;  /* 0x0000000162537824 */ /* 0x000fe200078e0a53 */
[-C--:B------:R-:W-:Y:S01]  /*a140*/  ISETP.EQ.AND P0, PT, R97, R74.reuse, !P2 ;  /* 0x0000004a6100720c */ /* 0x080fe20005702270 */
[----:B------:R-:W-:Y:S02]  /*a150*/  VIADD R63, R75, 0x1 ;  /* 0x000000014b3f7836 */ /* 0x000fe40000000000 */
[----:B------:R-:W-:Y:S01]  /*a160*/  VIADD R64, R70, 0x1 ;  /* 0x0000000146407836 */ /* 0x000fe20000000000 */
[----:B------:R-:W-:Y:S01]  /*a170*/  ISETP.LT.U32.OR P0, PT, R97, R74, P0 ;  /* 0x0000004a6100720c */ /* 0x000fe20000701470 */
[----:B------:R-:W-:Y:S01]  /*a180*/  VIADD R65, R71, 0x1 ;  /* 0x0000000147417836 */ /* 0x000fe20000000000 */
[----:B------:R-:W-:Y:S01]  /*a190*/  ISETP.GE.U32.AND P6, PT, R6, R83, PT ;  /* 0x000000530600720c */ /* 0x000fe20003fc6070 */
[----:B------:R-:W-:Y:S01]  /*a1a0*/  VIADD R66, R68, 0x1 ;  /* 0x0000000144427836 */ /* 0x000fe20000000000 */
[----:B------:R-:W-:Y:S01]  /*a1b0*/  ISETP.EQ.AND P1, PT, R94, R75, P0 ;  /* 0x0000004b5e00720c */ /* 0x000fe20000722270 */
[----:B------:R-:W-:-:S03]  /*a1c0*/  @P2 IMAD.MOV R62, RZ, RZ, R74 ;  /* 0x000000ffff3e2224 */ /* 0x000fc600078e024a */
[----:B------:R-:W-:Y:S01]  /*a1d0*/  ISETP.LT.U32.OR P1, PT, R94, R75, P1 ;  /* 0x0000004b5e00720c */ /* 0x000fe20000f21470 */
[----:B------:R-:W-:-:S03]  /*a1e0*/  IMAD.IADD R62, R97, 0x1, -R62 ;  /* 0x00000001613e7824 */ /* 0x000fc600078e0a3e */
[----:B------:R-:W-:Y:S01]  /*a1f0*/  ISETP.EQ.AND P2, PT, R61, R70, P1 ;  /* 0x000000463d00720c */ /* 0x000fe20000f42270 */
[----:B------:R-:W-:Y:S01]  /*a200*/  @!P0 IMAD.MOV R63, RZ, RZ, R75 ;  /* 0x000000ffff3f8224 */ /* 0x000fe200078e024b */
[----:B------:R-:W-:Y:S02]  /*a210*/  ISETP.EQ.AND P3, PT, R7, R62, !P6 ;  /* 0x0000003e0700720c */ /* 0x000fe40007762270 */
[----:B------:R-:W-:Y:S01]  /*a220*/  ISETP.LT.U32.OR P0, PT, R61, R70, P2 ;  /* 0x000000463d00720c */ /* 0x000fe20001701470 */
[----:B------:R-:W-:Y:S01]  /*a230*/  IMAD.IADD R63, R94, 0x1, -R63 ;  /* 0x000000015e3f7824 */ /* 0x000fe200078e0a3f */
[----:B------:R-:W-:Y:S02]  /*a240*/  ISETP.LT.U32.OR P3, PT, R7, R62, P3 ;  /* 0x0000003e0700720c */ /* 0x000fe40001f61470 */
[----:B------:R-:W-:Y:S01]  /*a250*/  ISETP.EQ.AND P4, PT, R86, R71, P0 ;  /* 0x000000475600720c */ /* 0x000fe20000782270 */
[----:B------:R-:W-:Y:S01]  /*a260*/  @!P1 IMAD.MOV R64, RZ, RZ, R70 ;  /* 0x000000ffff409224 */ /* 0x000fe200078e0246 */
[----:B------:R-:W-:Y:S01]  /*a270*/  ISETP.EQ.AND P2, PT, R4, R63, P3 ;  /* 0x0000003f0400720c */ /* 0x000fe20001f42270 */
[----:B------:R-:W-:Y:S01]  /*a280*/  VIADD R67, R63, 0x1 ;  /* 0x000000013f437836 */ /* 0x000fe20000000000 */
[----:B------:R-:W-:Y:S01]  /*a290*/  ISETP.LT.U32.OR P4, PT, R86, R71, P4 ;  /* 0x000000475600720c */ /* 0x000fe20002781470 */
[----:B------:R-:W-:Y:S01]  /*a2a0*/  IMAD.IADD R64, R61, 0x1, -R64 ;  /* 0x000000013d407824 */ /* 0x000fe200078e0a40 */
[----:B------:R-:W-:Y:S01]  /*a2b0*/  ISETP.LT.U32.OR P2, PT, R4, R63, P2 ;  /* 0x0000003f0400720c */ /* 0x000fe20001741470 */
[----:B------:R-:W-:Y:S01]  /*a2c0*/  VIADD R61, R69, 0x1 ;  /* 0x00000001453d7836 */ /* 0x000fe20000000000 */
[----:B------:R-:W-:Y:S01]  /*a2d0*/  ISETP.EQ.AND P1, PT, R89, R68, P4 ;  /* 0x000000445900720c */ /* 0x000fe20002722270 */
[----:B------:R-:W-:Y:S01]  /*a2e0*/  @!P0 IMAD.MOV R65, RZ, RZ, R71 ;  /* 0x000000ffff418224 */ /* 0x000fe200078e0247 */
[----:B------:R-:W-:Y:S01]  /*a2f0*/  ISETP.EQ.AND P5, PT, R5, R64, P2 ;  /* 0x000000400500720c */ /* 0x000fe200017a2270 */
[----:B------:R-:W-:Y:S01]  /*a300*/  VIADD R70, R62, 0x1 ;  /* 0x000000013e467836 */ /* 0x000fe20000000000 */
[----:B------:R-:W-:Y:S01]  /*a310*/  ISETP.LT.U32.OR P0, PT, R89, R68, P1 ;  /* 0x000000445900720c */ /* 0x000fe20000f01470 */
[----:B------:R-:W-:Y:S01]  /*a320*/  IMAD.IADD R65, R86, 0x1, -R65 ;  /* 0x0000000156417824 */ /* 0x000fe200078e0a41 */
[----:B------:R-:W-:Y:S01]  /*a330*/  ISETP.LT.U32.OR P1, PT, R5, R64, P5 ;  /* 0x000000400500720c */ /* 0x000fe20002f21470 */
[----:B------:R-:W-:Y:S01]  /*a340*/  @!P3 IMAD.MOV R67, RZ, RZ, R63 ;  /* 0x000000ffff43b224 */ /* 0x000fe200078e023f */
[CC--:B------:R-:W-:Y:S01]  /*a350*/  ISETP.EQ.AND P5, PT, R91.reuse, R72.reuse, P0 ;  /* 0x000000485b00720c */ /* 0x0c0fe200007a2270 */
[----:B------:R-:W-:Y:S01]  /*a360*/  @!P4 IMAD.MOV R66, RZ, RZ, R68 ;  /* 0x000000ffff42c224 */ /* 0x000fe200078e0244 */
[-C--:B------:R-:W-:Y:S01]  /*a370*/  ISETP.EQ.AND P4, PT, R2, R65.reuse, P1 ;  /* 0x000000410200720c */ /* 0x080fe20000f82270 */
[----:B------:R-:W-:Y:S01]  /*a380*/  VIADD R68, R72, 0x1 ;  /* 0x0000000148447836 */ /* 0x000fe20000000000 */
[----:B------:R-:W-:Y:S01]  /*a390*/  ISETP.LT.U32.OR P5, PT, R91, R72, P5 ;  /* 0x000000485b00720c */ /* 0x000fe20002fa1470 */
[----:B------:R-:W-:Y:S01]  /*a3a0*/  IMAD.IADD R66, R89, 0x1, -R66 ;  /* 0x0000000159427824 */ /* 0x000fe200078e0a42 */
[----:B------:R-:W-:Y:S01]  /*a3b0*/  ISETP.LT.U32.OR P4, PT, R2, R65, P4 ;  /* 0x000000410200720c */ /* 0x000fe20002781470 */
[----:B------:R-:W-:-:S02]  /*a3c0*/  @P6 IMAD.MOV R70, RZ, RZ, R62 ;  /* 0x000000ffff466224 */ /* 0x000fc400078e023e */
[----:B------:R-:W-:Y:S01]  /*a3d0*/  @!P0 IMAD.MOV R68, RZ, RZ, R72 ;  /* 0x000000ffff448224 */ /* 0x000fe200078e0248 */
[-C--:B------:R-:W-:Y:S01]  /*a3e0*/  ISETP.EQ.AND P0, PT, R3, R66.reuse, P4 ;  /* 0x000000420300720c */ /* 0x080fe20002702270 */
[----:B------:R-:W-:Y:S02]  /*a3f0*/  VIADD R72, R64, 0x1 ;  /* 0x0000000140487836 */ /* 0x000fe40000000000 */
[----:B------:R-:W-:Y:S01]  /*a400*/  IMAD.IADD R68, R91, 0x1, -R68 ;  /* 0x000000015b447824 */ /* 0x000fe200078e0a44 */
[----:B------:R-:W-:Y:S01]  /*a410*/  ISETP.LT.U32.OR P0, PT, R3, R66, P0 ;  /* 0x000000420300720c */ /* 0x000fe20000701470 */
[----:B------:R-:W-:Y:S02]  /*a420*/  VIADD R74, R66, 0x1 ;  /* 0x00000001424a7836 */ /* 0x000fe40000000000 */
[----:B------:R-:W-:Y:S01]  /*a430*/  @!P5 IMAD.MOV R61, RZ, RZ, R69 ;  /* 0x000000ffff3dd224 */ /* 0x000fe200078e0245 */
[C---:B------:R-:W-:Y:S01]  /*a440*/  ISETP.EQ.AND P5, PT, R68.reuse, UR18, P0 ;  /* 0x0000001244007c0c */ /* 0x040fe200087a2270 */
[----:B------:R-:W-:-:S02]  /*a450*/  VIADD R71, R68, 0x1 ;  /* 0x0000000144477836 */ /* 0x000fc40000000000 */
[----:B------:R-:W-:Y:S01]  /*a460*/  IMAD.IADD R61, R61, 0x1, -R92 ;  /* 0x000000013d3d7824 */ /* 0x000fe200078e0a5c */
[----:B------:R-:W-:Y:S01]  /*a470*/  ISETP.GT.U32.OR P5, PT, R68, UR18, P5 ;  /* 0x0000001244007c0c */ /* 0x000fe2000afa4470 */
[----:B------:R-:W-:Y:S02]  /*a480*/  VIADD R69, R65, 0x1 ;  /* 0x0000000141457836 */ /* 0x000fe40000000000 */
[----:B------:R-:W-:Y:S02]  /*a490*/  VIADD R73, R61, 0xffffffff ;  /* 0xffffffff3d497836 */ /* 0x000fe40000000000 */
[----:B------:R-:W-:Y:S02]  /*a4a0*/  @!P0 IMAD.MOV R71, RZ, RZ, R68 ;  /* 0x000000ffff478224 */ /* 0x000fe400078e0244 */
[----:B------:R-:W-:Y:S02]  /*a4b0*/  @!P2 IMAD.MOV R72, RZ, RZ, R64 ;  /* 0x000000ffff48a224 */ /* 0x000fe400078e0240 */
[----:B------:R-:W-:-:S02]  /*a4c0*/  @!P1 IMAD.MOV R69, RZ, RZ, R65 ;  /* 0x000000ffff459224 */ /* 0x000fc400078e0241 */
[----:B------:R-:W-:Y:S02]  /*a4d0*/  @!P4 IMAD.MOV R74, RZ, RZ, R66 ;  /* 0x000000ffff4ac224 */ /* 0x000fe400078e0242 */
[----:B------:R-:W-:Y:S02]  /*a4e0*/  @!P5 IMAD.MOV R73, RZ, RZ, R61 ;  /* 0x000000ffff49d224 */ /* 0x000fe400078e023d */
[----:B------:R-:W-:Y:S01]  /*a4f0*/  IMAD.IADD R63, R4, 0x1, -R67 ;  /* 0x00000001043f7824 */ /* 0x000fe200078e0a43 */
[----:B------:R-:W-:Y:S01]  /*a500*/  IADD3 R67, PT, PT, -R71, UR18, RZ ;  /* 0x0000001247437c10 */ /* 0x000fe2000fffe1ff */
[----:B------:R-:W-:Y:S02]  /*a510*/  IMAD.IADD R61, R6, 0x1, -R83 ;  /* 0x00000001063d7824 */ /* 0x000fe400078e0a53 */
[----:B------:R-:W-:Y:S02]  /*a520*/  IMAD.IADD R62, R7, 0x1, -R70 ;  /* 0x00000001073e7824 */ /* 0x000fe400078e0a46 */
[----:B------:R-:W-:-:S02]  /*a530*/  IMAD.IADD R64, R5, 0x1, -R72 ;  /* 0x0000000105407824 */ /* 0x000fc400078e0a48 */
[----:B------:R-:W-:Y:S02]  /*a540*/  IMAD.IADD R65, R2, 0x1, -R69 ;  /* 0x0000000102417824 */ /* 0x000fe400078e0a45 */
[----:B------:R-:W-:Y:S02]  /*a550*/  IMAD.IADD R66, R3, 0x1, -R74 ;  /* 0x0000000103427824 */ /* 0x000fe400078e0a4a */
[----:B------:R-:W-:-:S07]  /*a560*/  VIADD R68, R73, UR19 ;  /* 0x0000001349447c36 */ /* 0x000fce0008000000 */
.L_x_22:
[----:B------:R-:W-:Y:S05]  /*a570*/  BSYNC.RECONVERGENT B0 ;  /* 0x0000000000007941 */ /* 0x000fea0003800200 */
.L_x_18:
[-C--:B------:R-:W-:Y:S01]  /*a580*/  IMAD.WIDE.U32 R74, R87, R52.reuse, RZ ;  /* 0x00000034574a7225 */ /* 0x080fe200078e00ff */
[----:B------:R-:W-:Y:S03]  /*a590*/  BSSY.RECONVERGENT B0, `(.L_x_23) ;  /* 0x0000265000007945 */ /* 0x000fe60003800200 */
[----:B------:R-:W-:-:S04]  /*a5a0*/  IMAD.WIDE.U32 R76, R96, R52, RZ ;  /* 0x00000034604c7225 */ /* 0x000fc800078e00ff */
[----:B------:R-:W-:Y:S01]  /*a5b0*/  IMAD R89, R74, UR28, RZ ;  /* 0x0000001c4a597c24 */ /* 0x000fe2000f8e02ff */
[----:B------:R-:W-:Y:S01]  /*a5c0*/  IADD3 R76, P0, PT, R75, R76, RZ ;  /* 0x0000004c4b4c7210 */ /* 0x000fe20007f1e0ff */
[----:B------:R-:W-:-:S04]  /*a5d0*/  IMAD.WIDE.U32 R70, R117, R52, RZ ;  /* 0x0000003475467225 */ /* 0x000fc800078e00ff */
[----:B------:R-:W-:-:S04]  /*a5e0*/  IMAD.WIDE.U32 R72, R6, R89, RZ ;  /* 0x0000005906487225 */ /* 0x000fc800078e00ff */
[----:B------:R-:W-:Y:S01]  /*a5f0*/  IMAD.X R69, RZ, RZ, RZ, P0 ;  /* 0x000000ffff457224 */ /* 0x000fe200000e06ff */
[----:B------:R-:W-:Y:S01]  /*a600*/  IADD3 RZ, P2, PT, R74, R72, RZ ;  /* 0x000000484aff7210 */ /* 0x000fe20007f5e0ff */
[----:B------:R-:W-:-:S03]  /*a610*/  IMAD.WIDE.U32 R74, R7, R89, RZ ;  /* 0x00000059074a7225 */ /* 0x000fc600078e00ff */
[----:B------:R-:W-:Y:S01]  /*a620*/  IADD3 R80, P0, P1, R70, R69, R77 ;  /* 0x0000004546507210 */ /* 0x000fe2000791e04d */
[----:B------:R-:W-:Y:S02]  /*a630*/  IMAD.X R85, RZ, RZ, R73, P2 ;  /* 0x000000ffff557224 */ /* 0x000fe400010e0649 */
[-C--:B------:R-:W-:Y:S01]  /*a640*/  IMAD.WIDE.U32 R78, R90, R52.reuse, RZ ;  /* 0x000000345a4e7225 */ /* 0x080fe200078e00ff */
[----:B------:R-:W-:Y:S02]  /*a650*/  IADD3.X R69, PT, PT, RZ, RZ, RZ, P0, P1 ;  /* 0x000000ffff457210 */ /* 0x000fe400007e24ff */
[----:B------:R-:W-:Y:S01]  /*a660*/  IADD3 R85, P2, P3, R74, R85, R76 ;  /* 0x000000554a557210 */ /* 0x000fe20007b5e04c */
[----:B------:R-:W-:Y:S01]  /*a670*/  IMAD.WIDE.U32 R72, R87, R51, RZ ;  /* 0x0000003357487225 */ /* 0x000fe200078e00ff */
[----:B------:R-:W-:Y:S02]  /*a680*/  IADD3 R84, P0, P1, R78, R69, R71 ;  /* 0x000000454e547210 */ /* 0x000fe4000791e047 */
[----:B------:R-:W-:Y:S01]  /*a690*/  IADD3.X R74, PT, PT, RZ, RZ, RZ, P2, P3 ;  /* 0x000000ffff4a7210 */ /* 0x000fe200017e64ff */
[----:B------:R-:W-:Y:S01]  /*a6a0*/  IMAD.WIDE.U32 R76, R115, R52, RZ ;  /* 0x00000034734c7225 */ /* 0x000fe200078e00ff */
[----:B------:R-:W-:-:S02]  /*a6b0*/  IADD3 R85, P4, PT, R72, R85, RZ ;  /* 0x0000005548557210 */ /* 0x000fc40007f9e0ff */
[----:B------:R-:W-:Y:S01]  /*a6c0*/  IADD3.X R69, PT, PT, RZ, RZ, RZ, P0, P1 ;  /* 0x000000ffff457210 */ /* 0x000fe200007e24ff */
[----:B------:R-:W-:Y:S01]  /*a6d0*/  IMAD.WIDE.U32 R70, R4, R89, RZ ;  /* 0x0000005904467225 */ /* 0x000fe200078e00ff */
[----:B------:R-:W-:Y:S02]  /*a6e0*/  IADD3 R75, PT, PT, R74, R99, R75 ;  /* 0x000000634a4b7210 */ /* 0x000fe40007ffe04b */
[----:B------:R-:W-:Y:S01]  /*a6f0*/  IADD3 R82, P0, P1, R76, R69, R79 ;  /* 0x000000454c527210 */ /* 0x000fe2000791e04f */
[----:B------:R-:W-:Y:S01]  /*a700*/  IMAD R91, R85, UR28, RZ ;  /* 0x0000001c555b7c24 */ /* 0x000fe2000f8e02ff */
[----:B------:R-:W-:Y:S01]  /*a710*/  IADD3 R72, P2, P3, R70, R75, R80 ;  /* 0x0000004b46487210 */ /* 0x000fe20007b5e050 */
[----:B------:R-:W-:Y:S01]  /*a720*/  IMAD.X R69, RZ, RZ, RZ, P4 ;  /* 0x000000ffff457224 */ /* 0x000fe200020e06ff */
[----:B------:R-:W-:Y:S01]  /*a730*/  IADD3.X R83, PT, PT, RZ, RZ, RZ, P0, P1 ;  /* 0x000000ffff537210 */ /* 0x000fe200007e24ff */
[----:B------:R-:W-:Y:S01]  /*a740*/  IMAD.WIDE.U32 R80, R88, R52, RZ ;  /* 0x0000003458507225 */ /* 0x000fe200078e00ff */
[----:B------:R-:W-:-:S02]  /*a750*/  IADD3.X R70, PT, PT, RZ, RZ, RZ, P2, P3 ;  /* 0x000000ffff467210 */ /* 0x000fc400017e64ff */
[----:B------:R-:W-:Y:S01]  /*a760*/  IADD3 R69, P0, P1, R72, R69, R73 ;  /* 0x0000004548457210 */ /* 0x000fe2000791e049 */
[----:B------:R-:W-:Y:S01]  /*a770*/  IMAD.WIDE.U32 R74, R6, R91, RZ ;  /* 0x0000005b064a7225 */ /* 0x000fe200078e00ff */
[----:B------:R-:W-:-:S03]  /*a780*/  IADD3 R83, P3, P4, R80, R83, R77 ;  /* 0x0000005350537210 */ /* 0x000fc60007c7e04d */
[----:B------:R-:W-:Y:S01]  /*a790*/  IMAD.WIDE.U32 R78, R96, R51, RZ ;  /* 0x00000033604e7225 */ /* 0x000fe200078e00ff */
[----:B------:R-:W-:Y:S02]  /*a7a0*/  IADD3 RZ, P5, PT, R74, R85, RZ ;  /* 0x000000554aff7210 */ /* 0x000fe40007fbe0ff */
[----:B------:R-:W-:Y:S01]  /*a7b0*/  IADD3 R85, PT, PT, R70, R113, R71 ;  /* 0x0000007146557210 */ /* 0x000fe20007ffe047 */
[----:B------:R-:W-:Y:S01]  /*a7c0*/  IMAD.WIDE.U32 R70, R95, R52, RZ ;  /* 0x000000345f467225 */ /* 0x000fe200078e00ff */
[----:B------:R-:W-:Y:S02]  /*a7d0*/  IADD3 R69, P2, PT, R78, R69, RZ ;  /* 0x000000454e457210 */ /* 0x000fe40007f5e0ff */
[----:B------:R-:W-:Y:S01]  /*a7e0*/  IADD3.X R78, PT, PT, RZ, RZ, RZ, P0, P1 ;  /* 0x000000ffff4e7210 */ /* 0x000fe200007e24ff */
[----:B------:R-:W-:Y:S01]  /*a7f0*/  IMAD.WIDE.U32 R76, R5, R89, RZ ;  /* 0x00000059054c7225 */ /* 0x000fe200078e00ff */
[----:B------:R-:W-:-:S03]  /*a800*/  IADD3.X R97, PT, PT, RZ, RZ, RZ, P3, P4 ;  /* 0x000000ffff617210 */ /* 0x000fc60001fe84ff */
[----:B------:R-:W-:Y:S01]  /*a810*/  IMAD.X R107, RZ, RZ, R75, P5 ;  /* 0x000000ffff6b7224 */ /* 0x000fe200028e064b */
[----:B------:R-:W-:Y:S01]  /*a820*/  IADD3 R81, P3, P4, R70, R97, R81 ;  /* 0x0000006146517210 */ /* 0x000fe20007c7e051 */
[----:B------:R-:W-:Y:S01]  /*a830*/  IMAD.X R79, R79, 0x1, R78, P2 ;  /* 0x000000014f4f7824 */ /* 0x000fe200010e064e */
[----:B------:R-:W-:Y:S01]  /*a840*/  IADD3 R70, P2, P5, R76, R85, R84 ;  /* 0x000000554c467210 */ /* 0x000fe20007d5e054 */
[----:B------:R-:W-:Y:S01]  /*a850*/  IMAD.WIDE.U32 R72, R7, R91, RZ ;  /* 0x0000005b07487225 */ /* 0x000fe200078e00ff */
[----:B------:R-:W-:Y:S02]  /*a860*/  IADD3.X R105, PT, PT, RZ, RZ, RZ, P3, P4 ;  /* 0x000000ffff697210 */ /* 0x000fe40001fe84ff */
[----:B------:R-:W-:Y:S01]  /*a870*/  IADD3.X R76, PT, PT, RZ, RZ, RZ, P2, P5 ;  /* 0x000000ffff4c7210 */ /* 0x000fe200017ea4ff */
[----:B------:R-:W-:Y:S01]  /*a880*/  IMAD.WIDE.U32 R74, R117, R51, RZ ;  /* 0x00000033754a7225 */ /* 0x000fe200078e00ff */
[----:B------:R-:W-:-:S03]  /*a890*/  IADD3 R107, P0, P1, R72, R107, R69 ;  /* 0x0000006b486b7210 */ /* 0x000fc6000791e045 */
[----:B------:R-:W-:Y:S01]  /*a8a0*/  IMAD.MOV.U32 R97, RZ, RZ, RZ ;  /* 0x000000ffff617224 */ /* 0x000fe200078e00ff */
[----:B------:R-:W-:Y:S01]  /*a8b0*/  IADD3 R74, P2, P3, R74, R79, R70 ;  /* 0x0000004f4a4a7210 */ /* 0x000fe20007b5e046 */
[----:B------:R-:W-:Y:S01]  /*a8c0*/  IMAD.WIDE.U32 R84, R93, R52, RZ ;  /* 0x000000345d547225 */ /* 0x000fe200078e00ff */
[----:B------:R-:W-:Y:S02]  /*a8d0*/  IADD3.X R72, PT, PT, RZ, RZ, RZ, P0, P1 ;  /* 0x000000ffff487210 */ /* 0x000fe400007e24ff */
[----:B------:R-:W-:Y:S01]  /*a8e0*/  IADD3 R69, PT, PT, R76, R97, R77 ;  /* 0x000000614c457210 */ /* 0x000fe20007ffe04d */
[----:B------:R-:W-:Y:S01]  /*a8f0*/  IMAD.WIDE.U32 R78, R87, R50, RZ ;  /* 0x00000032574e7225 */ /* 0x000fe200078e00ff */
[----:B------:R-:W-:Y:S02]  /*a900*/  IADD3 R105, P5, P4, R84, R105, R71 ;  /* 0x0000006954697210 */ /* 0x000fe40007cbe047 */
[----:B------:R-:W-:Y:S01]  /*a910*/  IADD3 R73, PT, PT, R72, R99, R73 ;  /* 0x0000006348497210 */ /* 0x000fe20007ffe049 */
[----:B------:R-:W-:Y:S01]  /*a920*/  IMAD.WIDE.U32 R76, R2, R89, RZ ;  /* 0x00000059024c7225 */ /* 0x000fe200078e00ff */
[----:B------:R-:W-:-:S02]  /*a930*/  IADD3 R107, P6, PT, R78, R107, RZ ;  /* 0x0000006b4e6b7210 */ /* 0x000fc40007fde0ff */
[----:B------:R-:W-:Y:S01]  /*a940*/  IADD3.X R111, PT, PT, RZ, RZ, RZ, P2, P3 ;  /* 0x000000ffff6f7210 */ /* 0x000fe200017e64ff */
[----:B------:R-:W-:Y:S01]  /*a950*/  IMAD.WIDE.U32 R70, R4, R91, RZ ;  /* 0x0000005b04467225 */ /* 0x000fe200078e00ff */
[----:B------:R-:W-:-:S03]  /*a960*/  IADD3 R76, P2, P3, R76, R69, R82 ;  /* 0x000000454c4c7210 */ /* 0x000fc60007b5e052 */
[----:B------:R-:W-:Y:S01]  /*a970*/  IMAD R69, R107, UR28, RZ ;  /* 0x0000001c6b457c24 */ /* 0x000fe2000f8e02ff */
[----:B------:R-:W-:Y:S01]  /*a980*/  IADD3 R78, P0, P1, R70, R73, R74 ;  /* 0x00000049464e7210 */ /* 0x000fe2000791e04a */
[----:B------:R-:W-:Y:S01]  /*a990*/  IMAD.IADD R111, R75, 0x1, R111 ;  /* 0x000000014b6f7824 */ /* 0x000fe200078e026f */
[----:B------:R-:W-:Y:S01]  /*a9a0*/  IADD3.X R80, PT, PT, RZ, RZ, RZ, P2, P3 ;  /* 0x000000ffff507210 */ /* 0x000fe200017e64ff */
[----:B------:R-:W-:Y:S01]  /*a9b0*/  IMAD.WIDE.U32 R72, R90, R51, RZ ;  /* 0x000000335a487225 */ /* 0x000fe200078e00ff */
[----:B------:R-:W-:-:S03]  /*a9c0*/  IADD3.X R70, PT, PT, RZ, RZ, RZ, P0, P1 ;  /* 0x000000ffff467210 */ /* 0x000fc600007e24ff */
[----:B------:R-:W-:Y:S01]  /*a9d0*/  IMAD.WIDE.U32 R74, R6, R69, RZ ;  /* 0x00000045064a7225 */ /* 0x000fe200078e00ff */
[----:B------:R-:W-:Y:S02]  /*a9e0*/  IADD3 R72, P0, P1, R72, R111, R76 ;  /* 0x0000006f48487210 */ /* 0x000fe4000791e04c */
[----:B------:R-:W-:Y:S01]  /*a9f0*/  IADD3 R111, PT, PT, R70, R113, R71 ;  /* 0x00000071466f7210 */ /* 0x000fe20007ffe047 */
[----:B------:R-:W-:Y:S01]  /*aa00*/  IMAD.X R109, RZ, RZ, RZ, P6 ;  /* 0x000000ffff6d7224 */ /* 0x000fe200030e06ff */
[----:B------:R-:W-:Y:S01]  /*aa10*/  IADD3 RZ, P6, PT, R74, R107, RZ ;  /* 0x0000006b4aff7210 */ /* 0x000fe20007fde0ff */
[----:B------:R-:W-:Y:S01]  /*aa20*/  IMAD.MOV.U32 R101, RZ, RZ, RZ ;  /* 0x000000ffff657224 */ /* 0x000fe200078e00ff */
[----:B------:R-:W-:Y:S01]  /*aa30*/  IADD3.X R119, PT, PT, RZ, RZ, RZ, P0, P1 ;  /* 0x000000ffff777210 */ /* 0x000fe200007e24ff */
[----:B------:R-:W-:Y:S01]  /*aa40*/  IMAD.WIDE.U32 R70, R96, R50, RZ ;  /* 0x0000003260467225 */ /* 0x000fe200078e00ff */
[----:B------:R-:W-:Y:S02]  /*aa50*/  IADD3 R109, P3, P2, R78, R109, R79 ;  /* 0x0000006d4e6d7210 */ /* 0x000fe40007a7e04f */
[----:B------:R-:W-:Y:S01]  /*aa60*/  IADD3 R80, PT, PT, R80, R101, R77 ;  /* 0x0000006550507210 */ /* 0x000fe20007ffe04d */
[----:B------:R-:W-:-:S04]  /*aa70*/  IMAD.WIDE.U32 R78, R3, R89, RZ ;  /* 0x00000059034e7225 */ /* 0x000fc800078e00ff */
[----:B------:R-:W-:Y:S01]  /*aa80*/  IMAD.X R107, RZ, RZ, R75, P6 ;  /* 0x000000ffff6b7224 */ /* 0x000fe200030e064b */
[----:B------:R-:W-:Y:S01]  /*aa90*/  IADD3 R70, P6, PT, R70, R109, RZ ;  /* 0x0000006d46467210 */ /* 0x000fe20007fde0ff */
[----:B------:R-:W-:Y:S01]  /*aaa0*/  IMAD.WIDE.U32 R76, R5, R91, RZ ;  /* 0x0000005b054c7225 */ /* 0x000fe200078e00ff */
[----:B------:R-:W-:Y:S02]  /*aab0*/  IADD3.X R109, PT, PT, RZ, RZ, RZ, P3, P2 ;  /* 0x000000ffff6d7210 */ /* 0x000fe40001fe44ff */
[----:B------:R-:W-:Y:S01]  /*aac0*/  IADD3 R80, P0, P1, R78, R80, R83 ;  /* 0x000000504e507210 */ /* 0x000fe2000791e053 */
[----:B------:R-:W-:Y:S01]  /*aad0*/  IMAD.WIDE.U32 R74, R7, R69, RZ ;  /* 0x00000045074a7225 */ /* 0x000fe200078e00ff */
[----:B------:R-:W-:Y:S02]  /*aae0*/  IADD3 R76, P2, P3, R76, R111, R72 ;  /* 0x0000006f4c4c7210 */ /* 0x000fe40007b5e048 */
        /* <DEDUP_REMOVED lines=9> */
[----:B------:R-:W-:Y:S02]  /*ab80*/  IADD3 R77, PT, PT, R78, R97, R77 ;  /* 0x000000614e4d7210 */ /* 0x000fe40007ffe04d */
[----:B------:R-:W-:Y:S01]  /*ab90*/  IADD3.X R121, PT, PT, RZ, RZ, RZ, P3, P2 ;  /* 0x000000ffff797210 */ /* 0x000fe20001fe44ff */
[----:B------:R-:W-:Y:S01]  /*aba0*/  IMAD.MOV.U32 R111, RZ, RZ, RZ ;  /* 0x000000ffff6f7224 */ /* 0x000fe200078e00ff */
[----:B------:R-:W-:Y:S02]  /*abb0*/  IADD3 R76, P0, P1, R70, R83, R76 ;  /* 0x00000053464c7210 */ /* 0x000fe4000791e04c */
[----:B------:R-:W-:Y:S01]  /*abc0*/  IADD3 R109, PT, PT, R74, R99, R75 ;  /* 0x000000634a6d7210 */ /* 0x000fe20007ffe04b */
[----:B------:R-:W-:Y:S01]  /*abd0*/  IMAD.WIDE.U32 R74, R89, UR18, RZ ;  /* 0x00000012594a7c25 */ /* 0x000fe2000f8e00ff */
[----:B------:R-:W-:-:S02]  /*abe0*/  IADD3 R70, PT, PT, R82, R111, R79 ;  /* 0x0000006f52467210 */ /* 0x000fc40007ffe04f */
[----:B------:R-:W-:Y:S01]  /*abf0*/  IADD3.X R119, PT, PT, RZ, RZ, RZ, P0, P1 ;  /* 0x000000ffff777210 */ /* 0x000fe200007e24ff */
[----:B------:R-:W-:Y:S01]  /*ac00*/  IMAD.WIDE.U32 R78, R87, R49, RZ ;  /* 0x00000031574e7225 */ /* 0x000fe200078e00ff */
[----:B------:R-:W-:-:S03]  /*ac10*/  IADD3 R81, P3, P6, R74, R70, R81 ;  /* 0x000000464a517210 */ /* 0x000fc60007e7e051 */
[----:B------:R-:W-:Y:S01]  /*ac20*/  IMAD.IADD R121, R73, 0x1, R121 ;  /* 0x0000000149797824 */ /* 0x000fe200078e0279 */
[----:B------:R-:W-:Y:S01]  /*ac30*/  IADD3 R107, P2, PT, R78, R107, RZ ;  /* 0x0000006b4e6b7210 */ /* 0x000fe20007f5e0ff */
[----:B------:R-:W-:Y:S01]  /*ac40*/  IMAD.WIDE.U32 R72, R2, R91, RZ ;  /* 0x0000005b02487225 */ /* 0x000fe200078e00ff */
[----:B------:R-:W-:-:S03]  /*ac50*/  IADD3.X R74, PT, PT, RZ, RZ, RZ, P3, P6 ;  /* 0x000000ffff4a7210 */ /* 0x000fc60001fec4ff */
[----:B------:R-:W-:Y:S01]  /*ac60*/  IMAD.IADD R119, R71, 0x1, R119 ;  /* 0x0000000147777824 */ /* 0x000fe200078e0277 */
[----:B------:R-:W-:Y:S01]  /*ac70*/  IADD3 R72, P0, P1, R72, R77, R80 ;  /* 0x0000004d48487210 */ /* 0x000fe2000791e050 */
[----:B------:R-:W-:Y:S01]  /*ac80*/  IMAD.WIDE.U32 R70, R4, R69, RZ ;  /* 0x0000004504467225 */ /* 0x000fe200078e00ff */
[----:B------:R-:W-:Y:S02]  /*ac90*/  IADD3 R92, PT, PT, R74, R103, R75 ;  /* 0x000000674a5c7210 */ /* 0x000fe40007ffe04b */
[----:B------:R-:W-:Y:S01]  /*aca0*/  IADD3.X R84, PT, PT, RZ, RZ, RZ, P0, P1 ;  /* 0x000000ffff547210 */ /* 0x000fe200007e24ff */
[----:B------:R-:W-:Y:S01]  /*acb0*/  IMAD R86, R107, UR28, RZ ;  /* 0x0000001c6b567c24 */ /* 0x000fe2000f8e02ff */
[----:B------:R-:W-:Y:S01]  /*acc0*/  IADD3 R109, P3, P6, R70, R109, R76 ;  /* 0x0000006d466d7210 */ /* 0x000fe20007e7e04c */
[----:B------:R-:W-:-:S03]  /*acd0*/  IMAD.WIDE.U32 R82, R88, R51, RZ ;  /* 0x0000003358527225 */ /* 0x000fc600078e00ff */
[----:B------:R-:W-:Y:S01]  /*ace0*/  IADD3.X R70, PT, PT, RZ, RZ, RZ, P3, P6 ;  /* 0x000000ffff467210 */ /* 0x000fe20001fec4ff */
[----:B------:R-:W-:Y:S01]  /*acf0*/  IMAD.WIDE.U32 R76, R6, R86, RZ ;  /* 0x00000056064c7225 */ /* 0x000fe200078e00ff */
[----:B------:R-:W-:-:S03]  /*ad00*/  IADD3 R82, P0, P1, R82, R121, R81 ;  /* 0x0000007952527210 */ /* 0x000fc6000791e051 */
[----:B------:R-:W-:Y:S01]  /*ad10*/  IMAD.X R78, RZ, RZ, RZ, P2 ;  /* 0x000000ffff4e7224 */ /* 0x000fe200010e06ff */
[----:B------:R-:W-:Y:S01]  /*ad20*/  IADD3 RZ, P6, PT, R76, R107, RZ ;  /* 0x0000006b4cff7210 */ /* 0x000fe20007fde0ff */
[----:B------:R-:W-:Y:S01]  /*ad30*/  IMAD.WIDE.U32 R80, R90, R50, RZ ;  /* 0x000000325a507225 */ /* 0x000fe200078e00ff */
[----:B------:R-:W-:Y:S02]  /*ad40*/  IADD3.X R123, PT, PT, RZ, RZ, RZ, P0, P1 ;  /* 0x000000ffff7b7210 */ /* 0x000fe400007e24ff */
[----:B------:R-:W-:Y:S01]  /*ad50*/  IADD3 R79, P2, P3, R109, R78, R79 ;  /* 0x0000004e6d4f7210 */ /* 0x000fe20007b5e04f */
[----:B------:R-:W-:Y:S01]  /*ad60*/  IMAD.WIDE.U32 R74, R96, R49, RZ ;  /* 0x00000031604a7225 */ /* 0x000fe200078e00ff */
[----:B------:R-:W-:Y:S02]  /*ad70*/  IADD3 R80, P1, P0, R80, R119, R72 ;  /* 0x0000007750507210 */ /* 0x000fe4000783e048 */
[----:B------:R-:W-:Y:S01]  /*ad80*/  IADD3 R119, PT, PT, R84, R101, R73 ;  /* 0x0000006554777210 */ /* 0x000fe20007ffe049 */
[----:B------:R-:W-:Y:S01]  /*ad90*/  IMAD.X R73, RZ, RZ, R77, P6 ;  /* 0x000000ffff497224 */ /* 0x000fe200030e064d */
[----:B------:R-:W-:Y:S01]  /*ada0*/  IADD3 R107, PT, PT, R70, R113, R71 ;  /* 0x00000071466b7210 */ /* 0x000fe20007ffe047 */
[----:B------:R-:W-:Y:S01]  /*adb0*/  IMAD.WIDE.U32 R76, R89, UR19, RZ ;  /* 0x00000013594c7c25 */ /* 0x000fe2000f8e00ff */
[----:B------:R-:W-:-:S02]  /*adc0*/  IADD3 R72, P6, PT, R74, R79, RZ ;  /* 0x0000004f4a487210 */ /* 0x000fc40007fde0ff */
[----:B------:R-:W-:Y:S01]  /*add0*/  IADD3.X R109, PT, PT, RZ, RZ, RZ, P1, P0 ;  /* 0x000000ffff6d7210 */ /* 0x000fe20000fe04ff */
        /* <DEDUP_REMOVED lines=8> */
[----:B------:R-:W-:Y:S01]  /*ae60*/  IMAD.X R89, R75, 0x1, R74, P6 ;  /* 0x000000014b597824 */ /* 0x000fe200030e064a */
[----:B------:R-:W-:Y:S01]  /*ae70*/  IADD3.X R107, PT, PT, RZ, RZ, RZ, P0, P1 ;  /* 0x000000ffff6b7210 */ /* 0x000fe200007e24ff */
[----:B------:R-:W-:Y:S01]  /*ae80*/  IMAD.WIDE.U32 R74, R7, R86, RZ ;  /* 0x00000056074a7225 */ /* 0x000fe200078e00ff */
[----:B------:R-:W-:-:S02]  /*ae90*/  IADD3.X R78, PT, PT, RZ, RZ, RZ, P4, P5 ;  /* 0x000000ffff4e7210 */ /* 0x000fc400027ea4ff */
[----:B------:R-:W-:Y:S01]  /*aea0*/  IADD3.X R121, PT, PT, RZ, RZ, RZ, P2, P3 ;  /* 0x000000ffff797210 */ /* 0x000fe200017e64ff */
[----:B------:R-:W-:Y:S01]  /*aeb0*/  IMAD.WIDE.U32 R80, R115, R50, RZ ;  /* 0x0000003273507225 */ /* 0x000fe200078e00ff */
[----:B------:R-:W-:Y:S02]  /*aec0*/  IADD3 R105, P1, P0, R74, R73, R72 ;  /* 0x000000494a697210 */ /* 0x000fe4000783e048 */
[----:B------:R-:W-:Y:S01]  /*aed0*/  IADD3 R121, PT, PT, R121, R111, R71 ;  /* 0x0000006f79797210 */ /* 0x000fe20007ffe047 */
[----:B------:R-:W-:Y:S01]  /*aee0*/  IMAD.IADD R123, R83, 0x1, R123 ;  /* 0x00000001537b7824 */ /* 0x000fe200078e027b */
[----:B------:R-:W-:Y:S01]  /*aef0*/  IADD3 R80, P4, P5, R80, R109, R76 ;  /* 0x0000006d50507210 */ /* 0x000fe20007d9e04c */
[----:B------:R-:W-:Y:S01]  /*af00*/  IMAD.WIDE.U32 R82, R95, R51, RZ ;  /* 0x000000335f527225 */ /* 0x000fe200078e00ff */
[----:B------:R-:W-:Y:S02]  /*af10*/  IADD3 R109, PT, PT, R78, R97, R79 ;  /* 0x000000614e6d7210 */ /* 0x000fe40007ffe04f */
[----:B------:R-:W-:Y:S01]  /*af20*/  IADD3.X R74, PT, PT, RZ, RZ, RZ, P1, P0 ;  /* 0x000000ffff4a7210 */ /* 0x000fe20000fe04ff */
[----:B------:R-:W-:Y:S01]  /*af30*/  IMAD.WIDE.U32 R72, R117, R49, RZ ;  /* 0x0000003175487225 */ /* 0x000fe200078e00ff */
[----:B------:R-:W-:-:S02]  /*af40*/  IADD3 R92, P3, P2, R82, R123, R92 ;  /* 0x0000007b525c7210 */ /* 0x000fc40007a7e05c */
[----:B------:R-:W-:Y:S01]  /*af50*/  IADD3.X R119, PT, PT, RZ, RZ, RZ, P4, P5 ;  /* 0x000000ffff777210 */ /* 0x000fe200027ea4ff */
[----:B------:R-:W-:Y:S01]  /*af60*/  IMAD.IADD R77, R77, 0x1, R107 ;  /* 0x000000014d4d7824 */ /* 0x000fe200078e026b */
[----:B------:R-:W-:Y:S01]  /*af70*/  IADD3 R72, P0, P1, R72, R89, R70 ;  /* 0x0000005948487210 */ /* 0x000fe2000791e046 */
[----:B------:R-:W-:Y:S01]  /*af80*/  IMAD.WIDE.U32 R78, R87, R48, RZ ;  /* 0x00000030574e7225 */ /* 0x000fe200078e00ff */
[----:B------:R-:W-:Y:S02]  /*af90*/  IADD3.X R123, PT, PT, RZ, RZ, RZ, P3, P2 ;  /* 0x000000ffff7b7210 */ /* 0x000fe40001fe44ff */
[----:B------:R-:W-:Y:S01]  /*afa0*/  IADD3 R94, PT, PT, R77, R84, R85 ;  /* 0x000000544d5e7210 */ /* 0x000fe20007ffe055 */
[----:B------:R-:W-:Y:S01]  /*afb0*/  IMAD.WIDE.U32 R70, R91, UR18, RZ ;  /* 0x000000125b467c25 */ /* 0x000fe2000f8e00ff */
[----:B------:R-:W-:Y:S02]  /*afc0*/  IADD3 R105, P2, PT, R78, R105, RZ ;  /* 0x000000694e697210 */ /* 0x000fe40007f5e0ff */
[----:B------:R-:W-:Y:S01]  /*afd0*/  IADD3 R89, PT, PT, R74, R99, R75 ;  /* 0x000000634a597210 */ /* 0x000fe20007ffe04b */
[----:B------:R-:W-:Y:S01]  /*afe0*/  IMAD.WIDE.U32 R76, R2, R69, RZ ;  /* 0x00000045024c7225 */ /* 0x000fe200078e00ff */
[----:B------:R-:W-:-:S02]  /*aff0*/  IADD3.X R107, PT, PT, RZ, RZ, RZ, P0, P1 ;  /* 0x000000ffff6b7210 */ /* 0x000fc400007e24ff */
[----:B------:R-:W-:Y:S01]  /*b000*/  IADD3 R92, P0, P1, R70, R121, R92 ;  /* 0x00000079465c7210 */ /* 0x000fe2000791e05c */
[----:B------:R-:W-:-:S03]  /*b010*/  IMAD.WIDE.U32 R74, R4, R86, RZ ;  /* 0x00000056044a7225 */ /* 0x000fc600078e00ff */
[----:B------:R-:W-:Y:S01]  /*b020*/  IADD3.X R82, PT, PT, RZ, RZ, RZ, P0, P1 ;  /* 0x000000ffff527210 */ /* 0x000fe200007e24ff */
[----:B------:R-:W-:Y:S01]  /*b030*/  IMAD.IADD R123, R83, 0x1, R123 ;  /* 0x00000001537b7824 */ /* 0x000fe200078e027b */
[----:B------:R-:W-:Y:S01]  /*b040*/  IADD3 R78, P5, P4, R74, R89, R72 ;  /* 0x000000594a4e7210 */ /* 0x000fe20007cbe048 */
[----:B------:R-:W-:Y:S01]  /*b050*/  IMAD.X R83, RZ, RZ, RZ, P2 ;  /* 0x000000ffff537224 */ /* 0x000fe200010e06ff */
[----:B------:R-:W-:Y:S01]  /*b060*/  IADD3 R70, P2, P3, R76, R109, R80 ;  /* 0x0000006d4c467210 */ /* 0x000fe20007b5e050 */
[----:B------:R-:W-:Y:S01]  /*b070*/  IMAD.IADD R119, R81, 0x1, R119 ;  /* 0x0000000151777824 */ /* 0x000fe200078e0277 */
[----:B------:R-:W-:Y:S01]  /*b080*/  IADD3.X R74, PT, PT, RZ, RZ, RZ, P5, P4 ;  /* 0x000000ffff4a7210 */ /* 0x000fe20002fe84ff */
[----:B------:R-:W-:Y:S01]  /*b090*/  IMAD.WIDE.U32 R80, R88, R50, RZ ;  /* 0x0000003258507225 */ /* 0x000fe200078e00ff */
[----:B------:R-:W-:Y:S02]  /*b0a0*/  IADD3 R83, P0, P1, R78, R83, R79 ;  /* 0x000000534e537210 */ /* 0x000fe4000791e04f */
[----:B------:R-:W-:Y:S01]  /*b0b0*/  IADD3.X R76, PT, PT, RZ, RZ, RZ, P2, P3 ;  /* 0x000000ffff4c7210 */ /* 0x000fe200017e64ff */
[----:B------:R-:W-:Y:S01]  /*b0c0*/  IMAD R89, R105, UR28, RZ ;  /* 0x0000001c69597c24 */ /* 0x000fe2000f8e02ff */
[----:B------:R-:W-:Y:S01]  /*b0d0*/  IADD3 R92, P2, P3, R80, R119, R92 ;  /* 0x00000077505c7210 */ /* 0x000fe20007b5e05c */
[----:B------:R-:W-:Y:S01]  /*b0e0*/  IMAD.IADD R107, R73, 0x1, R107 ;  /* 0x00000001496b7824 */ /* 0x000fe200078e026b */
[----:B------:R-:W-:Y:S01]  /*b0f0*/  IADD3 R119, PT, PT, R82, R103, R71 ;  /* 0x0000006752777210 */ /* 0x000fe20007ffe047 */
[----:B------:R-:W-:Y:S01]  /*b100*/  IMAD.WIDE.U32 R72, R90, R49, RZ ;  /* 0x000000315a487225 */ /* 0x000fe200078e00ff */
[----:B------:R-:W-:-:S02]  /*b110*/  IADD3.X R121, PT, PT, RZ, RZ, RZ, P2, P3 ;  /* 0x000000ffff797210 */ /* 0x000fc400017e64ff */
[----:B------:R-:W-:Y:S01]  /*b120*/  IADD3 R109, PT, PT, R76, R101, R77 ;  /* 0x000000654c6d7210 */ /* 0x000fe20007ffe04d */
[----:B------:R-:W-:Y:S01]  /*b130*/  IMAD.WIDE.U32 R78, R6, R89, RZ ;  /* 0x00000059064e7225 */ /* 0x000fe200078e00ff */
[----:B------:R-:W-:Y:S02]  /*b140*/  IADD3 R80, P3, P2, R72, R107, R70 ;  /* 0x0000006b48507210 */ /* 0x000fe40007a7e046 */
[----:B------:R-:W-:Y:S01]  /*b150*/  IADD3 R77, PT, PT, R74, R113, R75 ;  /* 0x000000714a4d7210 */ /* 0x000fe20007ffe04b */
[----:B------:R-:W-:Y:S01]  /*b160*/  IMAD.WIDE.U32 R70, R96, R48, RZ ;  /* 0x0000003060467225 */ /* 0x000fe200078e00ff */
[----:B------:R-:W-:Y:S02]  /*b170*/  IADD3 RZ, P6, PT, R78, R105, RZ ;  /* 0x000000694eff7210 */ /* 0x000fe40007fde0ff */
[----:B------:R-:W-:Y:S01]  /*b180*/  IADD3.X R107, PT, PT, RZ, RZ, RZ, P3, P2 ;  /* 0x000000ffff6b7210 */ /* 0x000fe20001fe44ff */
[----:B------:R-:W-:-:S04]  /*b190*/  IMAD.WIDE.U32 R84, R93, R51, RZ ;  /* 0x000000335d547225 */ /* 0x000fc800078e00ff */
[----:B------:R-:W-:Y:S01]  /*b1a0*/  IMAD.X R105, RZ, RZ, R79, P6 ;  /* 0x000000ffff697224 */ /* 0x000fe200030e064f */
[----:B------:R-:W-:Y:S01]  /*b1b0*/  IADD3 R76, P6, PT, R70, R83, RZ ;  /* 0x00000053464c7210 */ /* 0x000fe20007fde0ff */
[----:B------:R-:W-:Y:S01]  /*b1c0*/  IMAD.WIDE.U32 R82, R91, UR19, RZ ;  /* 0x000000135b527c25 */ /* 0x000fe2000f8e00ff */
[----:B------:R-:W-:Y:S02]  /*b1d0*/  IADD3 R84, P4, P5, R84, R123, R94 ;  /* 0x0000007b54547210 */ /* 0x000fe40007d9e05e */
        /* <DEDUP_REMOVED lines=8> */
[----:B------:R-:W-:Y:S01]  /*b260*/  IMAD.IADD R121, R81, 0x1, R121 ;  /* 0x0000000151797824 */ /* 0x000fe200078e0279 */
[----:B------:R-:W-:Y:S01]  /*b270*/  IADD3 R72, P4, P5, R72, R77, R80 ;  /* 0x0000004d48487210 */ /* 0x000fe20007d9e050 */
[----:B------:R-:W-:Y:S01]  /*b280*/  IMAD.WIDE.U32 R80, R95, R50, RZ ;  /* 0x000000325f507225 */ /* 0x000fe200078e00ff */
[----:B------:R-:W-:Y:S02]  /*b290*/  IADD3.X R119, PT, PT, RZ, RZ, RZ, P1, P2 ;  /* 0x000000ffff777210 */ /* 0x000fe40000fe44ff */
[----:B------:R-:W-:Y:S01]  /*b2a0*/  IADD3.X R74, PT, PT, RZ, RZ, RZ, P4, P5 ;  /* 0x000000ffff4a7210 */ /* 0x000fe200027ea4ff */
[----:B------:R-:W-:Y:S01]  /*b2b0*/  IMAD.WIDE.U32 R78, R115, R49, RZ ;  /* 0x00000031734e7225 */ /* 0x000fe200078e00ff */
[----:B------:R-:W-:-:S02]  /*b2c0*/  IADD3 R84, P2, P1, R80, R121, R84 ;  /* 0x0000007950547210 */ /* 0x000fc4000795e054 */
[----:B------:R-:W-:Y:S01]  /*b2d0*/  IADD3 R119, PT, PT, R119, R111, R75 ;  /* 0x0000006f77777210 */ /* 0x000fe20007ffe04b */
[----:B------:R-:W-:Y:S01]  /*b2e0*/  IMAD.X R91, R71, 0x1, R70, P6 ;  /* 0x00000001475b7824 */ /* 0x000fe200030e0646 */
[----:B------:R-:W-:Y:S01]  /*b2f0*/  IADD3 R80, P4, P5, R78, R107, R82 ;  /* 0x0000006b4e507210 */ /* 0x000fe20007d9e052 */
[----:B------:R-:W-:Y:S01]  /*b300*/  IMAD.WIDE.U32 R70, R7, R89, RZ ;  /* 0x0000005907467225 */ /* 0x000fe200078e00ff */
[----:B------:R-:W-:-:S03]  /*b310*/  IADD3.X R121, PT, PT, RZ, RZ, RZ, P2, P1 ;  /* 0x000000ffff797210 */ /* 0x000fc600017e24ff */
[----:B------:R-:W-:Y:S01]  /*b320*/  IMAD.IADD R107, R83, 0x1, R109 ;  /* 0x00000001536b7824 */ /* 0x000fe200078e026d */
[----:B------:R-:W-:Y:S01]  /*b330*/  IADD3.X R109, PT, PT, RZ, RZ, RZ, P4, P5 ;  /* 0x000000ffff6d7210 */ /* 0x000fe200027ea4ff */
[----:B------:R-:W-:Y:S01]  /*b340*/  IMAD.IADD R121, R81, 0x1, R121 ;  /* 0x0000000151797824 */ /* 0x000fe200078e0279 */
[----:B------:R-:W-:Y:S01]  /*b350*/  IADD3 R105, P3, P0, R70, R105, R76 ;  /* 0x0000006946697210 */ /* 0x000fe2000787e04c */
[----:B------:R-:W-:Y:S01]  /*b360*/  IMAD.WIDE.U32 R76, R117, R48, RZ ;  /* 0x00000030754c7225 */ /* 0x000fe200078e00ff */
[----:B------:R-:W-:Y:S02]  /*b370*/  IADD3 R92, PT, PT, R107, R92, R85 ;  /* 0x0000005c6b5c7210 */ /* 0x000fe40007ffe055 */
[----:B------:R-:W-:Y:S01]  /*b380*/  IADD3.X R70, PT, PT, RZ, RZ, RZ, P3, P0 ;  /* 0x000000ffff467210 */ /* 0x000fe20001fe04ff */
[----:B------:R-:W-:Y:S01]  /*b390*/  IMAD.IADD R109, R79, 0x1, R109 ;  /* 0x000000014f6d7824 */ /* 0x000fe200078e026d */
[----:B------:R-:W-:Y:S01]  /*b3a0*/  IADD3 R76, P0, P3, R76, R91, R72 ;  /* 0x0000005b4c4c7210 */ /* 0x000fe20007b1e048 */
[----:B------:R-:W-:Y:S01]  /*b3b0*/  IMAD.WIDE.U32 R78, R87, R47, RZ ;  /* 0x0000002f574e7225 */ /* 0x000fe200078e00ff */
[----:B------:R-:W-:-:S02]  /*b3c0*/  IADD3 R91, PT, PT, R74, R97, R73 ;  /* 0x000000614a5b7210 */ /* 0x000fc40007ffe049 */
[----:B------:R-:W-:Y:S01]  /*b3d0*/  IADD3 R83, PT, PT, R70, R99, R71 ;  /* 0x0000006346537210 */ /* 0x000fe20007ffe047 */
[----:B------:R-:W-:Y:S01]  /*b3e0*/  IMAD.WIDE.U32 R72, R2, R86, RZ ;  /* 0x0000005602487225 */ /* 0x000fe200078e00ff */
[----:B------:R-:W-:Y:S02]  /*b3f0*/  IADD3 R105, P2, PT, R78, R105, RZ ;  /* 0x000000694e697210 */ /* 0x000fe40007f5e0ff */
[----:B------:R-:W-:Y:S01]  /*b400*/  IADD3.X R107, PT, PT, RZ, RZ, RZ, P0, P3 ;  /* 0x000000ffff6b7210 */ /* 0x000fe200007e64ff */
[----:B------:R-:W-:-:S04]  /*b410*/  IMAD.WIDE.U32 R74, R69, UR18, RZ ;  /* 0x00000012454a7c25 */ /* 0x000fc8000f8e00ff */
[----:B------:R-:W-:Y:S01]  /*b420*/  IMAD.WIDE.U32 R70, R4, R89, RZ ;  /* 0x0000005904467225 */ /* 0x000fe200078e00ff */
[----:B------:R-:W-:-:S03]  /*b430*/  IADD3 R84, P0, P1, R74, R119, R84 ;  /* 0x000000774a547210 */ /* 0x000fc6000791e054 */
[----:B------:R-:W-:Y:S01]  /*b440*/  IMAD.X R85, RZ, RZ, RZ, P2 ;  /* 0x000000ffff557224 */ /* 0x000fe200010e06ff */
[----:B------:R-:W-:Y:S01]  /*b450*/  IADD3 R72, P2, P3, R72, R91, R80 ;  /* 0x0000005b48487210 */ /* 0x000fe20007b5e050 */
[----:B------:R-:W-:Y:S01]  /*b460*/  IMAD R91, R105, UR28, RZ ;  /* 0x0000001c695b7c24 */ /* 0x000fe2000f8e02ff */
[----:B------:R-:W-:Y:S01]  /*b470*/  IADD3 R78, P5, P4, R70, R83, R76 ;  /* 0x00000053464e7210 */ /* 0x000fe20007cbe04c */
[----:B------:R-:W-:Y:S01]  /*b480*/  IMAD.IADD R107, R77, 0x1, R107 ;  /* 0x000000014d6b7824 */ /* 0x000fe200078e026b */
[----:B------:R-:W-:Y:S01]  /*b490*/  IADD3.X R74, PT, PT, RZ, RZ, RZ, P0, P1 ;  /* 0x000000ffff4a7210 */ /* 0x000fe200007e24ff */
[----:B------:R-:W-:Y:S01]  /*b4a0*/  IMAD.WIDE.U32 R82, R93, R50, RZ ;  /* 0x000000325d527225 */ /* 0x000fe200078e00ff */
[----:B------:R-:W-:Y:S02]  /*b4b0*/  IADD3.X R70, PT, PT, RZ, RZ, RZ, P5, P4 ;  /* 0x000000ffff467210 */ /* 0x000fe40002fe84ff */
[----:B------:R-:W-:Y:S01]  /*b4c0*/  IADD3 R85, P0, P1, R78, R85, R79 ;  /* 0x000000554e557210 */ /* 0x000fe2000791e04f */
[----:B------:R-:W-:Y:S01]  /*b4d0*/  IMAD.WIDE.U32 R80, R88, R49, RZ ;  /* 0x0000003158507225 */ /* 0x000fe200078e00ff */
[----:B------:R-:W-:-:S02]  /*b4e0*/  IADD3.X R119, PT, PT, RZ, RZ, RZ, P2, P3 ;  /* 0x000000ffff777210 */ /* 0x000fc400017e64ff */
[----:B------:R-:W-:Y:S01]  /*b4f0*/  IADD3 R82, P4, P5, R82, R121, R92 ;  /* 0x0000007952527210 */ /* 0x000fe20007d9e05c */
[----:B------:R-:W-:Y:S01]  /*b500*/  IMAD.WIDE.U32 R76, R6, R91, RZ ;  /* 0x0000005b064c7225 */ /* 0x000fe200078e00ff */
[----:B------:R-:W-:Y:S02]  /*b510*/  IADD3 R84, P2, P3, R80, R109, R84 ;  /* 0x0000006d50547210 */ /* 0x000fe40007b5e054 */
[----:B------:R-:W-:Y:S01]  /*b520*/  IADD3 R121, PT, PT, R74, R103, R75 ;  /* 0x000000674a797210 */ /* 0x000fe20007ffe04b */
[----:B------:R-:W-:Y:S01]  /*b530*/  IMAD.WIDE.U32 R78, R90, R48, RZ ;  /* 0x000000305a4e7225 */ /* 0x000fe200078e00ff */
[----:B------:R-:W-:Y:S02]  /*b540*/  IADD3 RZ, P6, PT, R76, R105, RZ ;  /* 0x000000694cff7210 */ /* 0x000fe40007fde0ff */
[----:B------:R-:W-:Y:S01]  /*b550*/  IADD3.X R123, PT, PT, RZ, RZ, RZ, P2, P3 ;  /* 0x000000ffff7b7210 */ /* 0x000fe200017e64ff */
[----:B------:R-:W-:Y:S01]  /*b560*/  IMAD.WIDE.U32 R74, R96, R47, RZ ;  /* 0x0000002f604a7225 */ /* 0x000fe200078e00ff */
[----:B------:R-:W-:-:S02]  /*b570*/  IADD3 R80, P3, P2, R78, R107, R72 ;  /* 0x0000006b4e507210 */ /* 0x000fc40007a7e048 */
[----:B------:R-:W-:Y:S01]  /*b580*/  IADD3 R119, PT, PT, R119, R101, R73 ;  /* 0x0000006577777210 */ /* 0x000fe20007ffe049 */
[----:B------:R-:W-:Y:S01]  /*b590*/  IMAD.X R105, RZ, RZ, R77, P6 ;  /* 0x000000ffff697224 */ /* 0x000fe200030e064d */
[----:B------:R-:W-:Y:S01]  /*b5a0*/  IADD3 R107, PT, PT, R70, R113, R71 ;  /* 0x00000071466b7210 */ /* 0x000fe20007ffe047 */
[----:B------:R-:W-:Y:S01]  /*b5b0*/  IMAD.WIDE.U32 R72, R69, UR19, RZ ;  /* 0x0000001345487c25 */ /* 0x000fe2000f8e00ff */
[----:B------:R-:W-:Y:S02]  /*b5c0*/  IADD3 R78, P6, PT, R74, R85, RZ ;  /* 0x000000554a4e7210 */ /* 0x000fe40007fde0ff */
[----:B------:R-:W-:Y:S01]  /*b5d0*/  IADD3.X R74, PT, PT, RZ, RZ, RZ, P0, P1 ;  /* 0x000000ffff4a7210 */ /* 0x000fe200007e24ff */
[----:B------:R-:W-:Y:S01]  /*b5e0*/  IMAD.WIDE.U32 R70, R3, R86, RZ ;  /* 0x0000005603467225 */ /* 0x000fe200078e00ff */
[----:B------:R-:W-:Y:S02]  /*b5f0*/  IADD3.X R109, PT, PT, RZ, RZ, RZ, P3, P2 ;  /* 0x000000ffff6d7210 */ /* 0x000fe40001fe44ff */
[----:B------:R-:W-:Y:S01]  /*b600*/  IADD3 R82, P3, P0, R72, R121, R82 ;  /* 0x0000007948527210 */ /* 0x000fe2000787e052 */
[----:B------:R-:W-:Y:S01]  /*b610*/  IMAD.WIDE.U32 R76, R5, R89, RZ ;  /* 0x00000059054c7225 */ /* 0x000fe200078e00ff */
[----:B------:R-:W-:-:S02]  /*b620*/  IADD3 R72, P1, P2, R70, R119, R84 ;  /* 0x0000007746487210 */ /* 0x000fc40007a3e054 */
[----:B------:R-:W-:Y:S01]  /*b630*/  IADD3.X R106, PT, PT, RZ, RZ, RZ, P4, P5 ;  /* 0x000000ffff6a7210 */ /* 0x000fe200027ea4ff */
[----:B------:R-:W-:Y:S01]  /*b640*/  IMAD.X R69, R75, 0x1, R74, P6 ;  /* 0x000000014b457824 */ /* 0x000fe200030e064a */
[----:B------:R-:W-:Y:S01]  /*b650*/  IADD3 R70, P4, P5, R76, R107, R80 ;  /* 0x0000006b4c467210 */ /* 0x000fe20007d9e050 */
[----:B------:R-:W-:Y:S01]  /*b660*/  IMAD.WIDE.U32 R74, R7, R91, RZ ;  /* 0x0000005b074a7225 */ /* 0x000fe200078e00ff */
[----:B------:R-:W-:Y:S02]  /*b670*/  IADD3.X R107, PT, PT, RZ, RZ, RZ, P3, P0 ;  /* 0x000000ffff6b7210 */ /* 0x000fe40001fe04ff */
[----:B------:R-:W-:Y:S01]  /*b680*/  IADD3.X R76, PT, PT, RZ, RZ, RZ, P4, P5 ;  /* 0x000000ffff4c7210 */ /* 0x000fe200027ea4ff */
[----:B------:R-:W-:Y:S01]  /*b690*/  IMAD.IADD R123, R81, 0x1, R123 ;  /* 0x00000001517b7824 */ /* 0x000fe200078e027b */
[----:B------:R-:W-:Y:S01]  /*b6a0*/  IADD3 R105, P3, P0, R74, R105, R78 ;  /* 0x000000694a697210 */ /* 0x000fe2000787e04e */
[----:B------:R-:W-:Y:S01]  /*b6b0*/  IMAD.IADD R109, R79, 0x1, R109 ;  /* 0x000000014f6d7824 */ /* 0x000fe200078e026d */
[----:B------:R-:W-:Y:S01]  /*b6c0*/  IADD3.X R121, PT, PT, RZ, RZ, RZ, P1, P2 ;  /* 0x000000ffff797210 */ /* 0x000fe20000fe44ff */
[----:B------:R-:W-:Y:S01]  /*b6d0*/  IMAD.WIDE.U32 R80, R115, R48, RZ ;  /* 0x0000003073507225 */ /* 0x000fe200078e00ff */
[----:B------:R-:W-:-:S02]  /*b6e0*/  IADD3.X R74, PT, PT, RZ, RZ, RZ, P3, P0 ;  /* 0x000000ffff4a7210 */ /* 0x000fc40001fe04ff */
[----:B------:R-:W-:Y:S01]  /*b6f0*/  IADD3 R121, PT, PT, R121, R111, R71 ;  /* 0x0000006f79797210 */ /* 0x000fe20007ffe047 */
[----:B------:R-:W-:Y:S01]  /*b700*/  IMAD.WIDE.U32 R84, R95, R49, RZ ;  /* 0x000000315f547225 */ /* 0x000fe200078e00ff */
[----:B------:R-:W-:Y:S02]  /*b710*/  IADD3 R80, P4, P5, R80, R109, R72 ;  /* 0x0000006d50507210 */ /* 0x000fe40007d9e048 */
[----:B------:R-:W-:Y:S01]  /*b720*/  IADD3 R109, PT, PT, R76, R97, R77 ;  /* 0x000000614c6d7210 */ /* 0x000fe20007ffe04d */
[----:B------:R-:W-:Y:S01]  /*b730*/  IMAD.WIDE.U32 R78, R117, R47, RZ ;  /* 0x0000002f754e7225 */ /* 0x000fe200078e00ff */
[----:B------:R-:W-:Y:S02]  /*b740*/  IADD3 R84, P2, P1, R84, R123, R82 ;  /* 0x0000007b54547210 */ /* 0x000fe4000795e052 */
[----:B------:R-:W-:Y:S01]  /*b750*/  IADD3.X R119, PT, PT, RZ, RZ, RZ, P4, P5 ;  /* 0x000000ffff777210 */ /* 0x000fe200027ea4ff */
[----:B------:R-:W-:Y:S01]  /*b760*/  IMAD.WIDE.U32 R76, R87, R46, RZ ;  /* 0x0000002e574c7225 */ /* 0x000fe200078e00ff */
[----:B------:R-:W-:-:S02]  /*b770*/  IADD3 R78, P0, P3, R78, R69, R70 ;  /* 0x000000454e4e7210 */ /* 0x000fc40007b1e046 */
[----:B------:R-:W-:Y:S01]  /*b780*/  IADD3.X R123, PT, PT, RZ, RZ, RZ, P2, P1 ;  /* 0x000000ffff7b7210 */ /* 0x000fe200017e24ff */
[----:B------:R-:W-:Y:S01]  /*b790*/  IMAD.IADD R73, R73, 0x1, R107 ;  /* 0x0000000149497824 */ /* 0x000fe200078e026b */
[----:B------:R-:W-:Y:S01]  /*b7a0*/  IADD3 R69, PT, PT, R74, R99, R75 ;  /* 0x000000634a457210 */ /* 0x000fe20007ffe04b */
[----:B------:R-:W-:Y:S01]  /*b7b0*/  IMAD.WIDE.U32 R74, R86, UR18, RZ ;  /* 0x00000012564a7c25 */ /* 0x000fe2000f8e00ff */
[----:B------:R-:W-:Y:S02]  /*b7c0*/  IADD3 R105, P2, PT, R76, R105, RZ ;  /* 0x000000694c697210 */ /* 0x000fe40007f5e0ff */
[----:B------:R-:W-:Y:S01]  /*b7d0*/  IADD3 R106, PT, PT, R73, R106, R83 ;  /* 0x0000006a496a7210 */ /* 0x000fe20007ffe053 */
[----:B------:R-:W-:Y:S01]  /*b7e0*/  IMAD.WIDE.U32 R70, R4, R91, RZ ;  /* 0x0000005b04467225 */ /* 0x000fe200078e00ff */
[----:B------:R-:W-:Y:S02]  /*b7f0*/  IADD3.X R107, PT, PT, RZ, RZ, RZ, P0, P3 ;  /* 0x000000ffff6b7210 */ /* 0x000fe400007e64ff */
[----:B------:R-:W-:Y:S01]  /*b800*/  IADD3 R84, P0, P1, R74, R121, R84 ;  /* 0x000000794a547210 */ /* 0x000fe2000791e054 */
[----:B------:R-:W-:Y:S01]  /*b810*/  IMAD.IADD R123, R85, 0x1, R123 ;  /* 0x00000001557b7824 */ /* 0x000fe200078e027b */
[----:B------:R-:W-:Y:S01]  /*b820*/  IADD3 R76, P5, P4, R70, R69, R78 ;  /* 0x00000045464c7210 */ /* 0x000fe20007cbe04e */
[----:B------:R-:W-:Y:S01]  /*b830*/  IMAD.WIDE.U32 R72, R2, R89, RZ ;  /* 0x0000005902487225 */ /* 0x000fe200078e00ff */
[----:B------:R-:W-:-:S02]  /*b840*/  IADD3.X R74, PT, PT, RZ, RZ, RZ, P0, P1 ;  /* 0x000000ffff4a7210 */ /* 0x000fc400007e24ff */
[----:B------:R-:W-:Y:S01]  /*b850*/  IADD3.X R70, PT, PT, RZ, RZ, RZ, P5, P4 ;  /* 0x000000ffff467210 */ /* 0x000fe20002fe84ff */
[----:B------:R-:W-:Y:S01]  /*b860*/  IMAD.X R85, RZ, RZ, RZ, P2 ;  /* 0x000000ffff557224 */ /* 0x000fe200010e06ff */
[----:B------:R-:W-:Y:S01]  /*b870*/  IADD3 R72, P2, P3, R72, R109, R80 ;  /* 0x0000006d48487210 */ /* 0x000fe20007b5e050 */
[----:B------:R-:W-:Y:S01]  /*b880*/  IMAD R69, R105, UR28, RZ ;  /* 0x0000001c69457c24 */ /* 0x000fe2000f8e02ff */
[----:B------:R-:W-:Y:S01]  /*b890*/  IADD3 R109, PT, PT, R70, R113, R71 ;  /* 0x00000071466d7210 */ /* 0x000fe20007ffe047 */
[----:B------:R-:W-:Y:S01]  /*b8a0*/  IMAD.IADD R119, R81, 0x1, R119 ;  /* 0x0000000151777824 */ /* 0x000fe200078e0277 */
[----:B------:R-:W-:Y:S01]  /*b8b0*/  IADD3 R85, P0, P1, R76, R85, R77 ;  /* 0x000000554c557210 */ /* 0x000fe2000791e04d */
[----:B------:R-:W-:Y:S01]  /*b8c0*/  IMAD.WIDE.U32 R80, R88, R48, RZ ;  /* 0x0000003058507225 */ /* 0x000fe200078e00ff */
[----:B------:R-:W-:-:S03]  /*b8d0*/  IADD3.X R121, PT, PT, RZ, RZ, RZ, P2, P3 ;  /* 0x000000ffff797210 */ /* 0x000fc600017e64ff */
[----:B------:R-:W-:Y:S01]  /*b8e0*/  IMAD.WIDE.U32 R82, R93, R49, RZ ;  /* 0x000000315d527225 */ /* 0x000fe200078e00ff */
[----:B------:R-:W-:Y:S02]  /*b8f0*/  IADD3 R84, P2, P3, R80, R119, R84 ;  /* 0x0000007750547210 */ /* 0x000fe40007b5e054 */
[----:B------:R-:W-:Y:S01]  /*b900*/  IADD3 R121, PT, PT, R121, R101, R73 ;  /* 0x0000006579797210 */ /* 0x000fe20007ffe049 */
[----:B------:R-:W-:Y:S01]  /*b910*/  IMAD.WIDE.U32 R76, R6, R69, RZ ;  /* 0x00000045064c7225 */ /* 0x000fe200078e00ff */
[----:B------:R-:W-:Y:S02]  /*b920*/  IADD3 R106, P4, P5, R82, R123, R106 ;  /* 0x0000007b526a7210 */ /* 0x000fe40007d9e06a */
[----:B------:R-:W-:Y:S01]  /*b930*/  IADD3 R123, PT, PT, R74, R103, R75 ;  /* 0x000000674a7b7210 */ /* 0x000fe20007ffe04b */
[----:B------:R-:W-:Y:S01]  /*b940*/  IMAD.IADD R107, R79, 0x1, R107 ;  /* 0x000000014f6b7824 */ /* 0x000fe200078e026b */
[----:B------:R-:W-:Y:S01]  /*b950*/  IADD3 RZ, P6, PT, R76, R105, RZ ;  /* 0x000000694cff7210 */ /* 0x000fe20007fde0ff */
[----:B------:R-:W-:Y:S01]  /*b960*/  IMAD.WIDE.U32 R78, R90, R47, RZ ;  /* 0x0000002f5a4e7225 */ /* 0x000fe200078e00ff */
[----:B------:R-:W-:-:S02]  /*b970*/  IADD3.X R125, PT, PT, RZ, RZ, RZ, P2, P3 ;  /* 0x000000ffff7d7210 */ /* 0x000fc400017e64ff */
[----:B------:R-:W-:Y:S01]  /*b980*/  IADD3.X R82, PT, PT, RZ, RZ, RZ, P4, P5 ;  /* 0x000000ffff527210 */ /* 0x000fe200027ea4ff */
[----:B------:R-:W-:Y:S01]  /*b990*/  IMAD.WIDE.U32 R74, R96, R46, RZ ;  /* 0x0000002e604a7225 */ /* 0x000fe200078e00ff */
[----:B------:R-:W-:Y:S02]  /*b9a0*/  IADD3 R80, P3, P2, R78, R107, R72 ;  /* 0x0000006b4e507210 */ /* 0x000fe40007a7e048 */
[----:B------:R-:W-:Y:S01]  /*b9b0*/  IADD3.X R107, PT, PT, RZ, RZ, RZ, P0, P1 ;  /* 0x000000ffff6b7210 */ /* 0x000fe200007e24ff */
[----:B------:R-:W-:Y:S01]  /*b9c0*/  IMAD.X R105, RZ, RZ, R77, P6 ;  /* 0x000000ffff697224 */ /* 0x000fe200030e064d */
[----:B------:R-:W-:Y:S01]  /*b9d0*/  IADD3 R78, P6, PT, R74, R85, RZ ;  /* 0x000000554a4e7210 */ /* 0x000fe20007fde0ff */
[----:B------:R-:W-:Y:S01]  /*b9e0*/  IMAD.WIDE.U32 R72, R86, UR19, RZ ;  /* 0x0000001356487c25 */ /* 0x000fe2000f8e00ff */
[----:B------:R-:W-:-:S03]  /*b9f0*/  IADD3.X R119, PT, PT, RZ, RZ, RZ, P3, P2 ;  /* 0x000000ffff777210 */ /* 0x000fc60001fe44ff */
[----:B------:R-:W-:Y:S01]  /*ba00*/  IMAD.WIDE.U32 R70, R3, R89, RZ ;  /* 0x0000005903467225 */ /* 0x000fe200078e00ff */
[----:B------:R-:W-:-:S03]  /*ba10*/  IADD3 R106, P3, P0, R72, R123, R106 ;  /* 0x0000007b486a7210 */ /* 0x000fc6000787e06a */
[----:B------:R-:W-:Y:S01]  /*ba20*/  IMAD.WIDE.U32 R76, R5, R91, RZ ;  /* 0x0000005b054c7225 */ /* 0x000fe200078e00ff */
[----:B------:R-:W-:-:S03]  /*ba30*/  IADD3 R72, P1, P2, R70, R121, R84 ;  /* 0x0000007946487210 */ /* 0x000fc60007a3e054 */
        /* <DEDUP_REMOVED lines=25> */
[----:B------:R-:W-:Y:S01]  /*bbd0*/  IADD3.X R109, PT, PT, RZ, RZ, RZ, P0, P3 ;  /* 0x000000ffff6d7210 */ /* 0x000fe200007e64ff */
[----:B------:R-:W-:Y:S01]  /*bbe0*/  IMAD.WIDE.U32 R70, R4, R69, RZ ;  /* 0x0000004504467225 */ /* 0x000fe200078e00ff */
[----:B------:R-:W-:Y:S02]  /*bbf0*/  IADD3 R84, PT, PT, R73, R82, R83 ;  /* 0x0000005249547210 */ /* 0x000fe40007ffe053 */
[----:B------:R-:W-:Y:S01]  /*bc00*/  IADD3 R106, P0, P1, R74, R123, R106 ;  /* 0x0000007b4a6a7210 */ /* 0x000fe2000791e06a */
[----:B------:R-:W-:Y:S01]  /*bc10*/  IMAD.IADD R125, R85, 0x1, R125 ;  /* 0x00000001557d7824 */ /* 0x000fe200078e027d */
[----:B------:R-:W-:Y:S01]  /*bc20*/  IADD3 R76, P5, P4, R70, R107, R78 ;  /* 0x0000006b464c7210 */ /* 0x000fe20007cbe04e */
[----:B------:R-:W-:Y:S01]  /*bc30*/  IMAD.X R85, RZ, RZ, RZ, P2 ;  /* 0x000000ffff557224 */ /* 0x000fe200010e06ff */
[----:B------:R-:W-:Y:S01]  /*bc40*/  IADD3.X R74, PT, PT, RZ, RZ, RZ, P0, P1 ;  /* 0x000000ffff4a7210 */ /* 0x000fe200007e24ff */
[----:B------:R-:W-:Y:S01]  /*bc50*/  IMAD.WIDE.U32 R72, R2, R91, RZ ;  /* 0x0000005b02487225 */ /* 0x000fe200078e00ff */
[----:B------:R-:W-:-:S02]  /*bc60*/  IADD3.X R70, PT, PT, RZ, RZ, RZ, P5, P4 ;  /* 0x000000ffff467210 */ /* 0x000fc40002fe84ff */
[----:B------:R-:W-:Y:S01]  /*bc70*/  IADD3 R85, P0, P1, R76, R85, R77 ;  /* 0x000000554c557210 */ /* 0x000fe2000791e04d */
[----:B------:R-:W-:Y:S01]  /*bc80*/  IMAD R86, R105, UR28, RZ ;  /* 0x0000001c69567c24 */ /* 0x000fe2000f8e02ff */
[----:B------:R-:W-:Y:S01]  /*bc90*/  IADD3 R72, P2, P3, R72, R119, R80 ;  /* 0x0000007748487210 */ /* 0x000fe20007b5e050 */
[----:B------:R-:W-:Y:S01]  /*bca0*/  IMAD.IADD R121, R81, 0x1, R121 ;  /* 0x0000000151797824 */ /* 0x000fe200078e0279 */
[----:B------:R-:W-:Y:S01]  /*bcb0*/  IADD3 R123, PT, PT, R74, R103, R75 ;  /* 0x000000674a7b7210 */ /* 0x000fe20007ffe04b */
[----:B------:R-:W-:Y:S01]  /*bcc0*/  IMAD.WIDE.U32 R76, R6, R86, RZ ;  /* 0x00000056064c7225 */ /* 0x000fe200078e00ff */
[----:B------:R-:W-:Y:S02]  /*bcd0*/  IADD3.X R119, PT, PT, RZ, RZ, RZ, P2, P3 ;  /* 0x000000ffff777210 */ /* 0x000fe400017e64ff */
[----:B------:R-:W-:Y:S01]  /*bce0*/  IADD3 R107, PT, PT, R70, R113, R71 ;  /* 0x00000071466b7210 */ /* 0x000fe20007ffe047 */
[----:B------:R-:W-:Y:S01]  /*bcf0*/  IMAD.WIDE.U32 R80, R88, R47, RZ ;  /* 0x0000002f58507225 */ /* 0x000fe200078e00ff */
[----:B------:R-:W-:-:S02]  /*bd00*/  IADD3 RZ, P6, PT, R76, R105, RZ ;  /* 0x000000694cff7210 */ /* 0x000fc40007fde0ff */
[----:B------:R-:W-:Y:S01]  /*bd10*/  IADD3 R119, PT, PT, R119, R101, R73 ;  /* 0x0000006577777210 */ /* 0x000fe20007ffe049 */
[----:B------:R-:W-:Y:S01]  /*bd20*/  IMAD.IADD R109, R79, 0x1, R109 ;  /* 0x000000014f6d7824 */ /* 0x000fe200078e026d */
[----:B------:R-:W-:Y:S01]  /*bd30*/  IADD3 R106, P2, P3, R80, R121, R106 ;  /* 0x00000079506a7210 */ /* 0x000fe20007b5e06a */
[----:B------:R-:W-:-:S03]  /*bd40*/  IMAD.WIDE.U32 R78, R90, R46, RZ ;  /* 0x0000002e5a4e7225 */ /* 0x000fc600078e00ff */
[----:B------:R-:W-:Y:S01]  /*bd50*/  IADD3.X R121, PT, PT, RZ, RZ, RZ, P2, P3 ;  /* 0x000000ffff797210 */ /* 0x000fe200017e64ff */
[----:B------:R-:W-:Y:S01]  /*bd60*/  IMAD.WIDE.U32 R74, R96, R44, RZ ;  /* 0x0000002c604a7225 */ /* 0x000fe200078e00ff */
[----:B------:R-:W-:-:S03]  /*bd70*/  IADD3 R78, P3, P2, R78, R109, R72 ;  /* 0x0000006d4e4e7210 */ /* 0x000fc60007a7e048 */
[----:B------:R-:W-:Y:S01]  /*bd80*/  IMAD.WIDE.U32 R82, R93, R48, RZ ;  /* 0x000000305d527225 */ /* 0x000fe200078e00ff */
[----:B------:R-:W-:-:S03]  /*bd90*/  IADD3.X R109, PT, PT, RZ, RZ, RZ, P3, P2 ;  /* 0x000000ffff6d7210 */ /* 0x000fc60001fe44ff */
[----:B------:R-:W-:Y:S01]  /*bda0*/  IMAD.X R105, RZ, RZ, R77, P6 ;  /* 0x000000ffff697224 */ /* 0x000fe200030e064d */
[----:B------:R-:W-:Y:S01]  /*bdb0*/  IADD3 R104, P6, PT, R74, R85, RZ ;  /* 0x000000554a687210 */ /* 0x000fe20007fde0ff */
[----:B------:R-:W-:Y:S01]  /*bdc0*/  IMAD.WIDE.U32 R72, R89, UR19, RZ ;  /* 0x0000001359487c25 */ /* 0x000fe2000f8e00ff */
[----:B------:R-:W-:Y:S02]  /*bdd0*/  IADD3.X R74, PT, PT, RZ, RZ, RZ, P0, P1 ;  /* 0x000000ffff4a7210 */ /* 0x000fe400007e24ff */
[----:B------:R-:W-:Y:S01]  /*bde0*/  IADD3 R82, P4, P5, R82, R125, R84 ;  /* 0x0000007d52527210 */ /* 0x000fe20007d9e054 */
[----:B------:R-:W-:-:S03]  /*bdf0*/  IMAD.WIDE.U32 R70, R3, R91, RZ ;  /* 0x0000005b03467225 */ /* 0x000fc600078e00ff */
[----:B------:R-:W-:Y:S01]  /*be00*/  IADD3 R82, P3, P0, R72, R123, R82 ;  /* 0x0000007b48527210 */ /* 0x000fe2000787e052 */
[----:B------:R-:W-:Y:S01]  /*be10*/  IMAD.WIDE.U32 R76, R5, R69, RZ ;  /* 0x00000045054c7225 */ /* 0x000fe200078e00ff */
[----:B------:R-:W-:Y:S02]  /*be20*/  IADD3 R106, P1, P2, R70, R119, R106 ;  /* 0x00000077466a7210 */ /* 0x000fe40007a3e06a */
[----:B------:R-:W-:Y:S01]  /*be30*/  IADD3.X R92, PT, PT, RZ, RZ, RZ, P4, P5 ;  /* 0x000000ffff5c7210 */ /* 0x000fe200027ea4ff */
[----:B------:R-:W-:Y:S01]  /*be40*/  IMAD.X R89, R75, 0x1, R74, P6 ;  /* 0x000000014b597824 */ /* 0x000fe200030e064a */
[----:B------:R-:W-:Y:S01]  /*be50*/  IADD3 R76, P4, P5, R76, R107, R78 ;  /* 0x0000006b4c4c7210 */ /* 0x000fe20007d9e04e */
[----:B------:R-:W-:Y:S01]  /*be60*/  IMAD.IADD R121, R81, 0x1, R121 ;  /* 0x0000000151797824 */ /* 0x000fe200078e0279 */
        /* <DEDUP_REMOVED lines=10> */
[----:B------:R-:W-:-:S03]  /*bf10*/  IADD3.X R74, PT, PT, RZ, RZ, RZ, P3, P0 ;  /* 0x000000ffff4a7210 */ /* 0x000fc60001fe04ff */
[----:B------:R-:W-:Y:S01]  /*bf20*/  IMAD.WIDE.U32 R78, R117, R44, RZ ;  /* 0x0000002c754e7225 */ /* 0x000fe200078e00ff */
[----:B------:R-:W-:Y:S02]  /*bf30*/  IADD3 R106, P4, P5, R80, R109, R106 ;  /* 0x0000006d506a7210 */ /* 0x000fe40007d9e06a */
[----:B------:R-:W-:Y:S01]  /*bf40*/  IADD3.X R109, PT, PT, RZ, RZ, RZ, P2, P1 ;  /* 0x000000ffff6d7210 */ /* 0x000fe200017e24ff */
[----:B------:R-:W-:Y:S01]  /*bf50*/  IMAD.IADD R73, R73, 0x1, R107 ;  /* 0x0000000149497824 */ /* 0x000fe200078e026b */
[----:B------:R-:W-:Y:S02]  /*bf60*/  IADD3 R76, P0, P3, R78, R89, R76 ;  /* 0x000000594e4c7210 */ /* 0x000fe40007b1e04c */
[----:B------:R-:W-:Y:S01]  /*bf70*/  IADD3 R89, PT, PT, R72, R111, R71 ;  /* 0x0000006f48597210 */ /* 0x000fe20007ffe047 */
[----:B------:R-:W-:Y:S01]  /*bf80*/  IMAD.IADD R109, R85, 0x1, R109 ;  /* 0x00000001556d7824 */ /* 0x000fe200078e026d */
[----:B------:R-:W-:Y:S01]  /*bf90*/  IADD3 R84, PT, PT, R73, R92, R83 ;  /* 0x0000005c49547210 */ /* 0x000fe20007ffe053 */
[----:B------:R-:W-:Y:S01]  /*bfa0*/  IMAD.WIDE.U32 R72, R91, UR18, RZ ;  /* 0x000000125b487c25 */ /* 0x000fe2000f8e00ff */
[----:B------:R-:W-:-:S02]  /*bfb0*/  IADD3 R105, PT, PT, R74, R99, R75 ;  /* 0x000000634a697210 */ /* 0x000fc40007ffe04b */
        /* <DEDUP_REMOVED lines=19> */
[----:B------:R-:W-:Y:S01]  /*c0f0*/  IADD3 R83, PT, PT, R70, R101, R71 ;  /* 0x0000006546537210 */ /* 0x000fe20007ffe047 */
[----:B------:R-:W-:Y:S01]  /*c100*/  IMAD.WIDE.U32 R72, R91, UR19, RZ ;  /* 0x000000135b487c25 */ /* 0x000fe2000f8e00ff */
[----:B------:R-:W-:-:S02]  /*c110*/  IADD3 R80, P1, P0, R80, R109, R84 ;  /* 0x0000006d50507210 */ /* 0x000fc4000783e054 */
[----:B------:R-:W-:Y:S01]  /*c120*/  IADD3.X R89, PT, PT, RZ, RZ, RZ, P4, P5 ;  /* 0x000000ffff597210 */ /* 0x000fe200027ea4ff */
[----:B------:R-:W-:Y:S01]  /*c130*/  IMAD.WIDE.U32 R70, R3, R69, RZ ;  /* 0x0000004503467225 */ /* 0x000fe200078e00ff */
[----:B------:R-:W-:Y:S02]  /*c140*/  IADD3.X R76, PT, PT, RZ, RZ, RZ, P2, P3 ;  /* 0x000000ffff4c7210 */ /* 0x000fe400017e64ff */
[----:B------:R-:W-:Y:S01]  /*c150*/  IADD3 R80, P5, P4, R72, R107, R80 ;  /* 0x0000006b48507210 */ /* 0x000fe20007cbe050 */
[----:B------:R-:W-:Y:S01]  /*c160*/  IMAD.IADD R89, R79, 0x1, R89 ;  /* 0x000000014f597824 */ /* 0x000fe200078e0259 */
[----:B------:R-:W-:Y:S01]  /*c170*/  IADD3 R70, P2, P3, R70, R83, R78 ;  /* 0x0000005346467210 */ /* 0x000fe20007b5e04e */
[----:B------:R-:W-:Y:S01]  /*c180*/  IMAD.WIDE.U32 R74, R5, R86, RZ ;  /* 0x00000056054a7225 */ /* 0x000fe200078e00ff */
[----:B------:R-:W-:Y:S02]  /*c190*/  IADD3.X R91, PT, PT, RZ, RZ, RZ, P5, P4 ;  /* 0x000000ffff5b7210 */ /* 0x000fe40002fe84ff */
        /* <DEDUP_REMOVED lines=9> */
[----:B------:R-:W-:Y:S02]  /*c230*/  IADD3.X R73, PT, PT, RZ, RZ, RZ, P2, P3 ;  /* 0x000000ffff497210 */ /* 0x000fe400017e64ff */
[----:B------:R-:W-:Y:S02]  /*c240*/  IADD3 R78, P4, P5, R78, R77, R70 ;  /* 0x0000004d4e4e7210 */ /* 0x000fe40007d9e046 */
[----:B------:R-:W-:Y:S01]  /*c250*/  IADD3 R77, PT, PT, R72, R111, R71 ;  /* 0x0000006f484d7210 */ /* 0x000fe20007ffe047 */
[----:B------:R-:W-:Y:S01]  /*c260*/  IMAD.WIDE.U32 R70, R69, UR18, RZ ;  /* 0x0000001245467c25 */ /* 0x000fe2000f8e00ff */
[----:B------:R-:W-:-:S02]  /*c270*/  IADD3 R80, PT, PT, R80, R89, R81 ;  /* 0x0000005950507210 */ /* 0x000fc40007ffe051 */
[----:B------:R-:W-:Y:S01]  /*c280*/  IADD3.X R81, PT, PT, RZ, RZ, RZ, P4, P5 ;  /* 0x000000ffff517210 */ /* 0x000fe200027ea4ff */
[----:B------:R-:W-:Y:S01]  /*c290*/  IMAD.IADD R83, R83, 0x1, R73 ;  /* 0x0000000153537824 */ /* 0x000fe200078e0249 */
[----:B------:R-:W-:Y:S01]  /*c2a0*/  IADD3 R85, PT, PT, R74, R97, R75 ;  /* 0x000000614a557210 */ /* 0x000fe20007ffe04b */
[----:B------:R-:W-:Y:S01]  /*c2b0*/  IMAD.WIDE.U32 R72, R2, R86, RZ ;  /* 0x0000005602487225 */ /* 0x000fe200078e00ff */
[----:B------:R-:W-:-:S03]  /*c2c0*/  IADD3 R70, P0, P1, R70, R77, R76 ;  /* 0x0000004d46467210 */ /* 0x000fc6000791e04c */
[----:B------:R-:W-:Y:S01]  /*c2d0*/  IMAD.WIDE.U32 R74, R88, R44, RZ ;  /* 0x0000002c584a7225 */ /* 0x000fe200078e00ff */
[----:B------:R-:W-:-:S03]  /*c2e0*/  IADD3 R82, P3, P2, R72, R85, R78 ;  /* 0x0000005548527210 */ /* 0x000fc60007a7e04e */
[----:B------:R-:W-:Y:S01]  /*c2f0*/  IMAD.IADD R79, R79, 0x1, R81 ;  /* 0x000000014f4f7824 */ /* 0x000fe200078e0251 */
[----:B------:R-:W-:Y:S01]  /*c300*/  IADD3.X R81, PT, PT, RZ, RZ, RZ, P0, P1 ;  /* 0x000000ffff517210 */ /* 0x000fe200007e24ff */
[----:B------:R-:W-:Y:S01]  /*c310*/  IMAD.WIDE.U32 R76, R93, R46, RZ ;  /* 0x0000002e5d4c7225 */ /* 0x000fe200078e00ff */
[----:B------:R-:W-:Y:S02]  /*c320*/  IADD3.X R72, PT, PT, RZ, RZ, RZ, P3, P2 ;  /* 0x000000ffff487210 */ /* 0x000fe40001fe44ff */
[----:B------:R-:W-:Y:S01]  /*c330*/  IADD3 R74, P4, P5, R74, R79, R70 ;  /* 0x0000004f4a4a7210 */ /* 0x000fe20007d9e046 */
[----:B------:R-:W-:Y:S01]  /*c340*/  IMAD.WIDE.U32 R78, R69, UR19, RZ ;  /* 0x00000013454e7c25 */ /* 0x000fe2000f8e00ff */
[----:B------:R-:W-:Y:S02]  /*c350*/  IADD3 R76, P1, P0, R76, R83, R80 ;  /* 0x000000534c4c7210 */ /* 0x000fe4000783e050 */
[----:B------:R-:W-:Y:S01]  /*c360*/  IADD3 R81, PT, PT, R81, R103, R71 ;  /* 0x0000006751517210 */ /* 0x000fe20007ffe047 */
[----:B------:R-:W-:Y:S01]  /*c370*/  IMAD.WIDE.U32 R70, R3, R86, RZ ;  /* 0x0000005603467225 */ /* 0x000fe200078e00ff */
[----:B------:R-:W-:-:S02]  /*c380*/  IADD3 R73, PT, PT, R72, R101, R73 ;  /* 0x0000006548497210 */ /* 0x000fc40007ffe049 */
[----:B------:R-:W-:Y:S01]  /*c390*/  IADD3.X R69, PT, PT, RZ, RZ, RZ, P4, P5 ;  /* 0x000000ffff457210 */ /* 0x000fe200027ea4ff */
[----:B------:R-:W-:Y:S01]  /*c3a0*/  IMAD.MOV.U32 R107, RZ, RZ, R82 ;  /* 0x000000ffff6b7224 */ /* 0x000fe200078e0052 */
[----:B------:R-:W-:Y:S02]  /*c3b0*/  IADD3 R76, P2, P3, R78, R81, R76 ;  /* 0x000000514e4c7210 */ /* 0x000fe40007b5e04c */
[----:B------:R-:W-:Y:S01]  /*c3c0*/  IADD3 R81, P4, P5, R70, R73, R74 ;  /* 0x0000004946517210 */ /* 0x000fe20007d9e04a */
[----:B------:R-:W-:-:S03]  /*c3d0*/  IMAD.WIDE.U32 R72, R95, R44, RZ ;  /* 0x0000002c5f487225 */ /* 0x000fc600078e00ff */
[----:B------:R-:W-:Y:S01]  /*c3e0*/  IADD3.X R70, PT, PT, RZ, RZ, RZ, P4, P5 ;  /* 0x000000ffff467210 */ /* 0x000fe200027ea4ff */
[----:B------:R-:W-:Y:S01]  /*c3f0*/  IMAD.IADD R69, R75, 0x1, R69 ;  /* 0x000000014b457824 */ /* 0x000fe200078e0245 */
[----:B------:R-:W-:Y:S01]  /*c400*/  IADD3.X R75, PT, PT, RZ, RZ, RZ, P2, P3 ;  /* 0x000000ffff4b7210 */ /* 0x000fe200017e64ff */
[----:B------:R-:W-:Y:S01]  /*c410*/  IMAD.MOV.U32 R108, RZ, RZ, R81 ;  /* 0x000000ffff6c7224 */ /* 0x000fe200078e0051 */
[----:B------:R-:W-:Y:S02]  /*c420*/  IADD3 R71, PT, PT, R70, R111, R71 ;  /* 0x0000006f46477210 */ /* 0x000fe40007ffe047 */
[----:B------:R-:W-:Y:S01]  /*c430*/  IADD3 R69, P2, P3, R72, R69, R76 ;  /* 0x0000004548457210 */ /* 0x000fe20007b5e04c */
[----:B------:R-:W-:Y:S01]  /*c440*/  IMAD.IADD R76, R79, 0x1, R75 ;  /* 0x000000014f4c7824 */ /* 0x000fe200078e024b */
[----:B------:R-:W-:Y:S01]  /*c450*/  IADD3.X R79, PT, PT, RZ, RZ, RZ, P1, P0 ;  /* 0x000000ffff4f7210 */ /* 0x000fe20000fe04ff */
[----:B------:R-:W-:Y:S01]  /*c460*/  IMAD.WIDE.U32 R74, R86, UR18, RZ ;  /* 0x00000012564a7c25 */ /* 0x000fe2000f8e00ff */
[----:B------:R-:W-:-:S02]  /*c470*/  IADD3.X R72, PT, PT, RZ, RZ, RZ, P2, P3 ;  /* 0x000000ffff487210 */ /* 0x000fc400017e64ff */
[----:B------:R-:W-:Y:S02]  /*c480*/  IADD3 R76, PT, PT, R76, R79, R77 ;  /* 0x0000004f4c4c7210 */ /* 0x000fe40007ffe04d */
[----:B------:R-:W-:Y:S01]  /*c490*/  IADD3 R78, P0, P1, R74, R71, R69 ;  /* 0x000000474a4e7210 */ /* 0x000fe2000791e045 */
[----:B------:R-:W-:-:S03]  /*c4a0*/  IMAD.WIDE.U32 R70, R93, R44, RZ ;  /* 0x0000002c5d467225 */ /* 0x000fc600078e00ff */
[----:B------:R-:W-:Y:S01]  /*c4b0*/  IADD3.X R74, PT, PT, RZ, RZ, RZ, P0, P1 ;  /* 0x000000ffff4a7210 */ /* 0x000fe200007e24ff */
[----:B------:R-:W-:Y:S02]  /*c4c0*/  IMAD.IADD R69, R73, 0x1, R72 ;  /* 0x0000000149457824 */ /* 0x000fe400078e0248 */
[----:B------:R-:W-:Y:S01]  /*c4d0*/  IMAD.WIDE.U32 R72, R86, UR19, RZ ;  /* 0x0000001356487c25 */ /* 0x000fe2000f8e00ff */
[----:B------:R-:W-:Y:S02]  /*c4e0*/  IADD3 R75, PT, PT, R74, R103, R75 ;  /* 0x000000674a4b7210 */ /* 0x000fe40007ffe04b */
[----:B------:R-:W-:Y:S01]  /*c4f0*/  IADD3 R69, P0, P1, R70, R69, R76 ;  /* 0x0000004546457210 */ /* 0x000fe2000791e04c */
[----:B------:R-:W-:-:S03]  /*c500*/  IMAD.MOV.U32 R109, RZ, RZ, R78 ;  /* 0x000000ffff6d7224 */ /* 0x000fc600078e004e */
[----:B------:R-:W-:Y:S02]  /*c510*/  IADD3 R75, P2, P3, R72, R75, R69 ;  /* 0x0000004b484b7210 */ /* 0x000fe40007b5e045 */
[----:B------:R-:W-:Y:S02]  /*c520*/  IADD3.X R70, PT, PT, RZ, RZ, RZ, P0, P1 ;  /* 0x000000ffff467210 */ /* 0x000fe400007e24ff */
[----:B------:R-:W-:Y:S01]  /*c530*/  IADD3.X R69, PT, PT, RZ, RZ, RZ, P2, P3 ;  /* 0x000000ffff457210 */ /* 0x000fe200017e64ff */
[----:B------:R-:W-:-:S04]  /*c540*/  IMAD.MOV.U32 R110, RZ, RZ, R75 ;  /* 0x000000ffff6e7224 */ /* 0x000fc800078e004b */
[----:B------:R-:W-:-:S05]  /*c550*/  IMAD.IADD R69, R73, 0x1, R69 ;  /* 0x0000000149457824 */ /* 0x000fca00078e0245 */
[----:B------:R-:W-:-:S04]  /*c560*/  IADD3 R69, PT, PT, R69, R70, R71 ;  /* 0x0000004645457210 */ /* 0x000fc80007ffe047 */
[----:B------:R-:W-:-:S13]  /*c570*/  ISETP.GE.U32.AND P0, PT, R69, UR19, PT ;  /* 0x0000001345007c0c */ /* 0x000fda000bf06070 */
[----:B------:R-:W-:Y:S05]  /*c580*/  @!P0 BRA `(.L_x_24) ;  /* 0x0000000400948947 */ /* 0x000fea0003800000 */
[----:B------:R-:W-:Y:S01]  /*c590*/  ISETP.GT.U32.AND P0, PT, R69, UR19, PT ;  /* 0x0000001345007c0c */ /* 0x000fe2000bf04070 */
[----:B------:R-:W-:-:S12]  /*c5a0*/  BSSY.RELIABLE B3, `(.L_x_25) ;  /* 0x000003e000037945 */ /* 0x000fd80003800100 */
[----:B------:R-:W-:Y:S05]  /*c5b0*/  @P0 BRA `(.L_x_26) ;  /* 0x0000000000f00947 */ /* 0x000fea0003800000 */
[----:B------:R-:W-:Y:S01]  /*c5c0*/  ISETP.LT.U32.AND P0, PT, R75, UR18, PT ;  /* 0x000000124b007c0c */ /* 0x000fe2000bf01070 */
[----:B------:R-:W-:Y:S02]  /*c5d0*/  IMAD.MOV.U32 R110, RZ, RZ, R75 ;  /* 0x000000ffff6e7224 */ /* 0x000fe400078e004b */
[----:B------:R-:W-:Y:S02]  /*c5e0*/  IMAD.MOV.U32 R109, RZ, RZ, R78 ;  /* 0x000000ffff6d7224 */ /* 0x000fe400078e004e */
[----:B------:R-:W-:Y:S02]  /*c5f0*/  IMAD.MOV.U32 R108, RZ, RZ, R81 ;  /* 0x000000ffff6c7224 */ /* 0x000fe400078e0051 */
[----:B------:R-:W-:-:S06]  /*c600*/  IMAD.MOV.U32 R107, RZ, RZ, R82 ;  /* 0x000000ffff6b7224 */ /* 0x000fcc00078e0052 */
[----:B------:R-:W-:Y:S05]  /*c610*/  @P0 BREAK.RELIABLE B3 ;  /* 0x0000000000030942 */ /* 0x000fea0003800100 */
[----:B------:R-:W-:Y:S05]  /*c620*/  @P0 BRA `(.L_x_24) ;  /* 0x00000004006c0947 */ /* 0x000fea0003800000 */
[----:B------:R-:W-:-:S13]  /*c630*/  ISETP.LE.U32.AND P0, PT, R75, UR18, PT ;  /* 0x000000124b007c0c */ /* 0x000fda000bf03070 */
[----:B------:R-:W-:Y:S05]  /*c640*/  @!P0 BRA `(.L_x_26) ;  /* 0x0000000000cc8947 */ /* 0x000fea0003800000 */
[----:B------:R-:W-:Y:S01]  /*c650*/  ISETP.GT.U32.AND P0, PT, R3, R78, PT ;  /* 0x0000004e0300720c */ /* 0x000fe20003f04070 */
[----:B------:R-:W-:Y:S02]  /*c660*/  IMAD.MOV.U32 R110, RZ, RZ, R75 ;  /* 0x000000ffff6e7224 */ /* 0x000fe400078e004b */
[----:B------:R-:W-:Y:S02]  /*c670*/  IMAD.MOV.U32 R109, RZ, RZ, R78 ;  /* 0x000000ffff6d7224 */ /* 0x000fe400078e004e */
[----:B------:R-:W-:Y:S02]  /*c680*/  IMAD.MOV.U32 R108, RZ, RZ, R81 ;  /* 0x000000ffff6c7224 */ /* 0x000fe400078e0051 */
[----:B------:R-:W-:-:S06]  /*c690*/  IMAD.MOV.U32 R107, RZ, RZ, R82 ;  /* 0x000000ffff6b7224 */ /* 0x000fcc00078e0052 */
[----:B------:R-:W-:Y:S05]  /*c6a0*/  @P0 BREAK.RELIABLE B3 ;  /* 0x0000000000030942 */ /* 0x000fea0003800100 */
[----:B------:R-:W-:Y:S05]  /*c6b0*/  @P0 BRA `(.L_x_24) ;  /* 0x0000000400480947 */ /* 0x000fea0003800000 */
[----:B------:R-:W-:-:S13]  /*c6c0*/  ISETP.GE.U32.AND P0, PT, R3, R78, PT ;  /* 0x0000004e0300720c */ /* 0x000fda0003f06070 */
        /* <DEDUP_REMOVED lines=35> */
[----:B------:R-:W-:Y:S01]  /*c900*/  ISETP.GT.U32.AND P0, PT, R6, R104, PT ;  /* 0x000000680600720c */ /* 0x000fe20003f04070 */
[----:B------:R-:W-:Y:S01]  /*c910*/  IMAD.MOV.U32 R110, RZ, RZ, R75 ;  /* 0x000000ffff6e7224 */ /* 0x000fe200078e004b */
[----:B------:R-:W-:Y:S01]  /*c920*/  ISETP.GE.U32.AND P1, PT, R7, R105, PT ;  /* 0x000000690700720c */ /* 0x000fe20003f26070 */
[----:B------:R-:W-:Y:S02]  /*c930*/  IMAD.MOV.U32 R109, RZ, RZ, R78 ;  /* 0x000000ffff6d7224 */ /* 0x000fe400078e004e */
[----:B------:R-:W-:Y:S02]  /*c940*/  IMAD.MOV.U32 R108, RZ, RZ, R81 ;  /* 0x000000ffff6c7224 */ /* 0x000fe400078e0051 */
[----:B------:R-:W-:-:S08]  /*c950*/  IMAD.MOV.U32 R107, RZ, RZ, R82 ;  /* 0x000000ffff6b7224 */ /* 0x000fd000078e0052 */
[----:B------:R-:W-:Y:S05]  /*c960*/  @P0 BREAK.RELIABLE P1, B3 ;  /* 0x0000000000030942 */ /* 0x000fea0000800100 */
[----:B------:R-:W-:Y:S05]  /*c970*/  @P0 BRA P1, `(.L_x_24) ;  /* 0x0000000000980947 */ /* 0x000fea0000800000 */
.L_x_26:
[----:B------:R-:W-:Y:S05]  /*c980*/  BSYNC.RELIABLE B3 ;  /* 0x0000000000037941 */ /* 0x000fea0003800100 */
.L_x_25:
[----:B------:R-:W-:Y:S01]  /*c990*/  ISETP.GE.U32.AND P5, PT, R104, R6, PT ;  /* 0x000000066800720c */ /* 0x000fe20003fa6070 */
[----:B------:R-:W-:Y:S01]  /*c9a0*/  UIADD3 UR4, UPT, UPT, UR18, 0x1, URZ ;  /* 0x0000000112047890 */ /* 0x000fe2000fffe0ff */
[C---:B------:R-:W-:Y:S01]  /*c9b0*/  VIADD R70, R7.reuse, 0x1 ;  /* 0x0000000107467836 */ /* 0x040fe20000000000 */
[----:B------:R-:W-:Y:S01]  /*c9c0*/  UIADD3 UR5, UPT, UPT, UR19, 0x1, URZ ;  /* 0x0000000113057890 */ /* 0x000fe2000fffe0ff */
[-C--:B------:R-:W-:Y:S01]  /*c9d0*/  ISETP.EQ.AND P0, PT, R7, R105.reuse, !P5 ;  /* 0x000000690700720c */ /* 0x080fe20006f02270 */
[----:B------:R-:W-:Y:S02]  /*c9e0*/  VIADD R71, R4, 0x1 ;  /* 0x0000000104477836 */ /* 0x000fe40000000000 */
[----:B------:R-:W-:Y:S01]  /*c9f0*/  VIADD R107, R5, 0x1 ;  /* 0x00000001056b7836 */ /* 0x000fe20000000000 */
[----:B------:R-:W-:Y:S01]  /*ca00*/  ISETP.GT.U32.OR P0, PT, R7, R105, P0 ;  /* 0x000000690700720c */ /* 0x000fe20000704470 */
[----:B------:R-:W-:Y:S02]  /*ca10*/  VIADD R108, R2, 0x1 ;  /* 0x00000001026c7836 */ /* 0x000fe40000000000 */
[----:B------:R-:W-:Y:S01]  /*ca20*/  VIADD R109, R3, 0x1 ;  /* 0x00000001036d7836 */ /* 0x000fe20000000000 */
[----:B------:R-:W-:Y:S01]  /*ca30*/  ISETP.EQ.AND P1, PT, R4, R106, P0 ;  /* 0x0000006a0400720c */ /* 0x000fe20000722270 */
[----:B------:R-:W-:-:S02]  /*ca40*/  @P5 IMAD.MOV R70, RZ, RZ, R7 ;  /* 0x000000ffff465224 */ /* 0x000fc400078e0207 */
[----:B------:R-:W-:Y:S01]  /*ca50*/  IMAD.U32 R110, RZ, RZ, UR4 ;  /* 0x00000004ff6e7e24 */ /* 0x000fe2000f8e00ff */
[----:B------:R-:W-:Y:S01]  /*ca60*/  ISETP.GT.U32.OR P1, PT, R4, R106, P1 ;  /* 0x0000006a0400720c */ /* 0x000fe20000f24470 */
[----:B------:R-:W-:Y:S02]  /*ca70*/  IMAD.IADD R105, R105, 0x1, -R70 ;  /* 0x0000000169697824 */ /* 0x000fe400078e0a46 */
[----:B------:R-:W-:Y:S01]  /*ca80*/  IMAD.U32 R70, RZ, RZ, UR5 ;  /* 0x00000005ff467e24 */ /* 0x000fe2000f8e00ff */
        /* <DEDUP_REMOVED lines=21> */
.L_x_24:
[----:B------:R-:W-:Y:S05]  /*cbe0*/  BSYNC.RECONVERGENT B0 ;  /* 0x0000000000007941 */ /* 0x000fea0003800200 */
.L_x_23:
[C---:B------:R-:W-:Y:S01]  /*cbf0*/  IMAD.WIDE.U32 R70, R87.reuse, UR20, RZ ;  /* 0x0000001457467c25 */ /* 0x040fe2000f8e00ff */
[----:B------:R-:W-:Y:S03]  /*cc00*/  BSSY.RECONVERGENT B0, `(.L_x_27) ;  /* 0x0000238000007945 */ /* 0x000fe60003800200 */
[----:B------:R-:W-:-:S04]  /*cc10*/  IMAD.WIDE.U32 R72, R87, UR21, RZ ;  /* 0x0000001557487c25 */ /* 0x000fc8000f8e00ff */
[----:B------:R-:W-:Y:S01]  /*cc20*/  IMAD R84, R70, UR28, RZ ;  /* 0x0000001c46547c24 */ /* 0x000fe2000f8e02ff */
[----:B------:R-:W-:Y:S01]  /*cc30*/  IADD3 R76, P0, PT, R71, R72, RZ ;  /* 0x00000048474c7210 */ /* 0x000fe20007f1e0ff */
[----:B------:R-:W-:-:S04]  /*cc40*/  IMAD.WIDE.U32 R74, R87, UR22, RZ ;  /* 0x00000016574a7c25 */ /* 0x000fc8000f8e00ff */
[----:B------:R-:W-:Y:S02]  /*cc50*/  IMAD.X R71, RZ, RZ, R73, P0 ;  /* 0x000000ffff477224 */ /* 0x000fe400000e0649 */
[----:B------:R-:W-:-:S03]  /*cc60*/  IMAD.WIDE.U32 R72, R6, R84, RZ ;  /* 0x0000005406487225 */ /* 0x000fc600078e00ff */
[----:B------:R-:W-:Y:S02]  /*cc70*/  IADD3 R78, P0, PT, R74, R71, RZ ;  /* 0x000000474a4e7210 */ /* 0x000fe40007f1e0ff */
        /* <DEDUP_REMOVED lines=8> */
[----:B------:R-:W-:-:S03]  /*cd00*/  IMAD.WIDE.U32 R76, R96, UR20, RZ ;  /* 0x00000014604c7c25 */ /* 0x000fc6000f8e00ff */
        /* <DEDUP_REMOVED lines=14> */
[----:B------:R-:W-:Y:S01]  /*cdf0*/  IMAD.WIDE.U32 R76, R96, UR21, RZ ;  /* 0x00000015604c7c25 */ /* 0x000fe2000f8e00ff */
[----:B------:R-:W-:Y:S02]  /*ce00*/  IADD3 RZ, P3, PT, R70, R83, RZ ;  /* 0x0000005346ff7210 */ /* 0x000fe40007f7e0ff */
[----:B------:R-:W-:Y:S01]  /*ce10*/  IADD3 R83, PT, PT, R78, R113, R73 ;  /* 0x000000714e537210 */ /* 0x000fe20007ffe049 */
[----:B------:R-:W-:Y:S01]  /*ce20*/  IMAD.X R91, RZ, RZ, R75, P0 ;  /* 0x000000ffff5b7224 */ /* 0x000fe200000e064b */
[----:B------:R-:W-:Y:S01]  /*ce30*/  IADD3 R76, P1, P2, R76, R79, R72 ;  /* 0x0000004f4c4c7210 */ /* 0x000fe20007a3e048 */
[----:B------:R-:W-:-:S03]  /*ce40*/  IMAD.WIDE.U32 R74, R5, R84, RZ ;  /* 0x00000054054a7225 */ /* 0x000fc600078e00ff */
[----:B------:R-:W-:Y:S01]  /*ce50*/  IADD3.X R89, PT, PT, RZ, RZ, RZ, P1, P2 ;  /* 0x000000ffff597210 */ /* 0x000fe20000fe44ff */
[----:B------:R-:W-:Y:S01]  /*ce60*/  IMAD.WIDE.U32 R72, R7, R94, RZ ;  /* 0x0000005e07487225 */ /* 0x000fe200078e00ff */
[----:B------:R-:W-:-:S03]  /*ce70*/  IADD3 R74, P1, P2, R74, R83, R80 ;  /* 0x000000534a4a7210 */ /* 0x000fc60007a3e050 */
[----:B------:R-:W-:Y:S01]  /*ce80*/  IMAD.X R119, RZ, RZ, R71, P3 ;  /* 0x000000ffff777224 */ /* 0x000fe200018e0647 */
[----:B------:R-:W-:Y:S01]  /*ce90*/  IADD3.X R80, PT, PT, RZ, RZ, RZ, P1, P2 ;  /* 0x000000ffff507210 */ /* 0x000fe20000fe44ff */
[----:B------:R-:W-:-:S03]  /*cea0*/  IMAD.WIDE.U32 R78, R87, UR26, RZ ;  /* 0x0000001a574e7c25 */ /* 0x000fc6000f8e00ff */
[----:B------:R-:W-:Y:S01]  /*ceb0*/  IADD3 R119, P3, P4, R72, R119, R76 ;  /* 0x0000007748777210 */ /* 0x000fe20007c7e04c */
[----:B------:R-:W-:Y:S01]  /*cec0*/  IMAD.IADD R89, R77, 0x1, R89 ;  /* 0x000000014d597824 */ /* 0x000fe200078e0259 */
[----:B------:R-:W-:Y:S01]  /*ced0*/  IADD3 R83, P0, PT, R78, R91, RZ ;  /* 0x0000005b4e537210 */ /* 0x000fe20007f1e0ff */
[----:B------:R-:W-:Y:S01]  /*cee0*/  IMAD.WIDE.U32 R76, R117, UR20, RZ ;  /* 0x00000014754c7c25 */ /* 0x000fe2000f8e00ff */
[----:B------:R-:W-:Y:S02]  /*cef0*/  IADD3.X R72, PT, PT, RZ, RZ, RZ, P3, P4 ;  /* 0x000000ffff487210 */ /* 0x000fe40001fe84ff */
[----:B------:R-:W-:Y:S01]  /*cf00*/  IADD3 R80, PT, PT, R80, R97, R75 ;  /* 0x0000006150507210 */ /* 0x000fe20007ffe04b */
[----:B------:R-:W-:Y:S01]  /*cf10*/  IMAD.WIDE.U32 R70, R96, UR22, RZ ;  /* 0x0000001660467c25 */ /* 0x000fe2000f8e00ff */
[----:B------:R-:W-:-:S03]  /*cf20*/  IADD3 R119, P2, PT, R76, R119, RZ ;  /* 0x000000774c777210 */ /* 0x000fc60007f5e0ff */
[----:B------:R-:W-:Y:S01]  /*cf30*/  IMAD.X R91, RZ, RZ, R79, P0 ;  /* 0x000000ffff5b7224 */ /* 0x000fe200000e064f */
[----:B------:R-:W-:Y:S01]  /*cf40*/  IADD3 R70, P0, P1, R70, R89, R74 ;  /* 0x0000005946467210 */ /* 0x000fe2000791e04a */
[----:B------:R-:W-:Y:S01]  /*cf50*/  IMAD.X R89, RZ, RZ, R77, P2 ;  /* 0x000000ffff597224 */ /* 0x000fe200010e064d */
[----:B------:R-:W-:Y:S01]  /*cf60*/  IADD3 R79, PT, PT, R72, R99, R73 ;  /* 0x00000063484f7210 */ /* 0x000fe20007ffe049 */
[----:B------:R-:W-:Y:S01]  /*cf70*/  IMAD.WIDE.U32 R76, R2, R84, RZ ;  /* 0x00000054024c7225 */ /* 0x000fe200078e00ff */
[----:B------:R-:W-:-:S03]  /*cf80*/  IADD3.X R121, PT, PT, RZ, RZ, RZ, P0, P1 ;  /* 0x000000ffff797210 */ /* 0x000fc600007e24ff */
[----:B------:R-:W-:Y:S01]  /*cf90*/  IMAD.WIDE.U32 R74, R4, R94, RZ ;  /* 0x0000005e044a7225 */ /* 0x000fe200078e00ff */
[----:B------:R-:W-:-:S03]  /*cfa0*/  IADD3 R80, P2, P3, R76, R80, R85 ;  /* 0x000000504c507210 */ /* 0x000fc60007b5e055 */
[----:B------:R-:W-:Y:S01]  /*cfb0*/  IMAD R92, R119, UR28, RZ ;  /* 0x0000001c775c7c24 */ /* 0x000fe2000f8e02ff */
[----:B------:R-:W-:Y:S01]  /*cfc0*/  IADD3 R74, P4, P5, R74, R79, R70 ;  /* 0x0000004f4a4a7210 */ /* 0x000fe20007d9e046 */
[----:B------:R-:W-:Y:S01]  /*cfd0*/  IMAD.IADD R121, R71, 0x1, R121 ;  /* 0x0000000147797824 */ /* 0x000fe200078e0279 */
[----:B------:R-:W-:Y:S01]  /*cfe0*/  IADD3.X R76, PT, PT, RZ, RZ, RZ, P2, P3 ;  /* 0x000000ffff4c7210 */ /* 0x000fe200017e64ff */
[----:B------:R-:W-:-:S03]  /*cff0*/  IMAD.WIDE.U32 R72, R96, UR23, RZ ;  /* 0x0000001760487c25 */ /* 0x000fc6000f8e00ff */
[----:B------:R-:W-:Y:S01]  /*d000*/  IADD3 R82, PT, PT, R76, R101, R77 ;  /* 0x000000654c527210 */ /* 0x000fe20007ffe04d */
[----:B------:R-:W-:Y:S01]  /*d010*/  IMAD.WIDE.U32 R78, R6, R92, RZ ;  /* 0x0000005c064e7225 */ /* 0x000fe200078e00ff */
[----:B------:R-:W-:Y:S02]  /*d020*/  IADD3 R80, P0, P1, R72, R121, R80 ;  /* 0x0000007948507210 */ /* 0x000fe4000791e050 */
[----:B------:R-:W-:Y:S01]  /*d030*/  IADD3.X R72, PT, PT, RZ, RZ, RZ, P4, P5 ;  /* 0x000000ffff487210 */ /* 0x000fe200027ea4ff */
[----:B------:R-:W-:Y:S01]  /*d040*/  IMAD.WIDE.U32 R70, R117, UR21, RZ ;  /* 0x0000001575467c25 */ /* 0x000fe2000f8e00ff */
[----:B------:R-:W-:Y:S02]  /*d050*/  IADD3 RZ, P4, PT, R78, R119, RZ ;  /* 0x000000774eff7210 */ /* 0x000fe40007f9e0ff */
[----:B------:R-:W-:Y:S01]  /*d060*/  IADD3.X R121, PT, PT, RZ, RZ, RZ, P0, P1 ;  /* 0x000000ffff797210 */ /* 0x000fe200007e24ff */
[----:B------:R-:W-:Y:S01]  /*d070*/  IMAD.WIDE.U32 R76, R5, R94, RZ ;  /* 0x0000005e054c7225 */ /* 0x000fe200078e00ff */
[----:B------:R-:W-:-:S02]  /*d080*/  IADD3 R70, P2, P3, R70, R89, R74 ;  /* 0x0000005946467210 */ /* 0x000fc40007b5e04a */
[----:B------:R-:W-:Y:S01]  /*d090*/  IADD3 R89, PT, PT, R72, R113, R75 ;  /* 0x0000007148597210 */ /* 0x000fe20007ffe04b */
[----:B------:R-:W-:Y:S01]  /*d0a0*/  IMAD.X R119, RZ, RZ, R79, P4 ;  /* 0x000000ffff777224 */ /* 0x000fe200020e064f */
[----:B------:R-:W-:Y:S01]  /*d0b0*/  IADD3.X R85, PT, PT, RZ, RZ, RZ, P2, P3 ;  /* 0x000000ffff557210 */ /* 0x000fe200017e64ff */
[----:B------:R-:W-:Y:S01]  /*d0c0*/  IMAD.WIDE.U32 R78, R3, R84, RZ ;  /* 0x00000054034e7225 */ /* 0x000fe200078e00ff */
[----:B------:R-:W-:-:S03]  /*d0d0*/  IADD3 R76, P0, P1, R76, R89, R80 ;  /* 0x000000594c4c7210 */ /* 0x000fc6000791e050 */
[----:B------:R-:W-:Y:S01]  /*d0e0*/  IMAD.WIDE.U32 R74, R7, R92, RZ ;  /* 0x0000005c074a7225 */ /* 0x000fe200078e00ff */
[----:B------:R-:W-:Y:S02]  /*d0f0*/  IADD3 R78, P4, P5, R78, R82, R81 ;  /* 0x000000524e4e7210 */ /* 0x000fe40007d9e051 */
[----:B------:R-:W-:Y:S01]  /*d100*/  IADD3.X R123, PT, PT, RZ, RZ, RZ, P0, P1 ;  /* 0x000000ffff7b7210 */ /* 0x000fe200007e24ff */
[----:B------:R-:W-:Y:S01]  /*d110*/  IMAD.IADD R121, R73, 0x1, R121 ;  /* 0x0000000149797824 */ /* 0x000fe200078e0279 */
[----:B------:R-:W-:Y:S01]  /*d120*/  IADD3 R119, P2, P3, R74, R119, R70 ;  /* 0x000000774a777210 */ /* 0x000fe20007b5e046 */
[----:B------:R-:W-:Y:S01]  /*d130*/  IMAD.IADD R85, R71, 0x1, R85 ;  /* 0x0000000147557824 */ /* 0x000fe200078e0255 */
[----:B------:R-:W-:Y:S01]  /*d140*/  IADD3.X R82, PT, PT, RZ, RZ, RZ, P4, P5 ;  /* 0x000000ffff527210 */ /* 0x000fe200027ea4ff */
[----:B------:R-:W-:Y:S01]  /*d150*/  IMAD.WIDE.U32 R72, R96, UR24, RZ ;  /* 0x0000001860487c25 */ /* 0x000fe2000f8e00ff */
[----:B------:R-:W-:Y:S02]  /*d160*/  IADD3.X R74, PT, PT, RZ, RZ, RZ, P2, P3 ;  /* 0x000000ffff4a7210 */ /* 0x000fe400017e64ff */
[----:B------:R-:W-:Y:S01]  /*d170*/  IADD3 R82, PT, PT, R82, R111, R79 ;  /* 0x0000006f52527210 */ /* 0x000fe20007ffe04f */
[----:B------:R-:W-:Y:S01]  /*d180*/  IMAD.WIDE.U32 R70, R117, UR22, RZ ;  /* 0x0000001675467c25 */ /* 0x000fe2000f8e00ff */
[----:B------:R-:W-:-:S02]  /*d190*/  IADD3 R72, P4, P5, R72, R121, R78 ;  /* 0x0000007948487210 */ /* 0x000fc40007d9e04e */
[----:B------:R-:W-:Y:S01]  /*d1a0*/  IADD3 R123, PT, PT, R123, R97, R77 ;  /* 0x000000617b7b7210 */ /* 0x000fe20007ffe04d */
[----:B------:R-:W-:Y:S01]  /*d1b0*/  IMAD.WIDE.U32 R80, R90, UR20, RZ ;  /* 0x000000145a507c25 */ /* 0x000fe2000f8e00ff */
[----:B------:R-:W-:Y:S02]  /*d1c0*/  IADD3 R70, P0, P1, R70, R85, R76 ;  /* 0x0000005546467210 */ /* 0x000fe4000791e04c */
[----:B------:R-:W-:Y:S01]  /*d1d0*/  IADD3.X R125, PT, PT, RZ, RZ, RZ, P4, P5 ;  /* 0x000000ffff7d7210 */ /* 0x000fe200027ea4ff */
[----:B------:R-:W-:Y:S01]  /*d1e0*/  IMAD.WIDE.U32 R78, R2, R94, RZ ;  /* 0x0000005e024e7225 */ /* 0x000fe200078e00ff */
[----:B------:R-:W-:Y:S02]  /*d1f0*/  IADD3 R119, P2, PT, R80, R119, RZ ;  /* 0x0000007750777210 */ /* 0x000fe40007f5e0ff */
[----:B------:R-:W-:Y:S01]  /*d200*/  IADD3.X R121, PT, PT, RZ, RZ, RZ, P0, P1 ;  /* 0x000000ffff797210 */ /* 0x000fe200007e24ff */
[----:B------:R-:W-:Y:S01]  /*d210*/  IMAD.WIDE.U32 R76, R4, R92, RZ ;  /* 0x0000005c044c7225 */ /* 0x000fe200078e00ff */
[----:B------:R-:W-:-:S02]  /*d220*/  IADD3 R89, PT, PT, R74, R99, R75 ;  /* 0x000000634a597210 */ /* 0x000fc40007ffe04b */
[----:B------:R-:W-:Y:S01]  /*d230*/  IADD3 R78, P4, P5, R78, R123, R72 ;  /* 0x0000007b4e4e7210 */ /* 0x000fe20007d9e048 */
[----:B------:R-:W-:Y:S01]  /*d240*/  IMAD.X R85, RZ, RZ, R81, P2 ;  /* 0x000000ffff557224 */ /* 0x000fe200010e0651 */
[----:B------:R-:W-:Y:S01]  /*d250*/  IADD3 R76, P3, P2, R76, R89, R70 ;  /* 0x000000594c4c7210 */ /* 0x000fe20007a7e046 */
[----:B------:R-:W-:Y:S01]  /*d260*/  IMAD.WIDE.U32 R80, R84, UR18, RZ ;  /* 0x0000001254507c25 */ /* 0x000fe2000f8e00ff */
[----:B------:R-:W-:-:S03]  /*d270*/  IADD3.X R123, PT, PT, RZ, RZ, RZ, P4, P5 ;  /* 0x000000ffff7b7210 */ /* 0x000fc600027ea4ff */
[----:B------:R-:W-:Y:S01]  /*d280*/  IMAD.IADD R125, R73, 0x1, R125 ;  /* 0x00000001497d7824 */ /* 0x000fe200078e027d */
[----:B------:R-:W-:Y:S01]  /*d290*/  IADD3 R80, P0, P1, R80, R82, R83 ;  /* 0x0000005250507210 */ /* 0x000fe2000791e053 */
[----:B------:R-:W-:Y:S01]  /*d2a0*/  IMAD.IADD R121, R71, 0x1, R121 ;  /* 0x0000000147797824 */ /* 0x000fe200078e0279 */
[----:B------:R-:W-:Y:S01]  /*d2b0*/  IADD3 R123, PT, PT, R123, R101, R79 ;  /* 0x000000657b7b7210 */ /* 0x000fe20007ffe04f */
[----:B------:R-:W-:Y:S01]  /*d2c0*/  IMAD.WIDE.U32 R72, R117, UR23, RZ ;  /* 0x0000001775487c25 */ /* 0x000fe2000f8e00ff */
[----:B------:R-:W-:-:S03]  /*d2d0*/  IADD3.X R129, PT, PT, RZ, RZ, RZ, P0, P1 ;  /* 0x000000ffff817210 */ /* 0x000fc600007e24ff */
[----:B------:R-:W-:Y:S01]  /*d2e0*/  IMAD R89, R119, UR28, RZ ;  /* 0x0000001c77597c24 */ /* 0x000fe2000f8e02ff */
[----:B------:R-:W-:Y:S01]  /*d2f0*/  IADD3 R72, P4, P5, R72, R121, R78 ;  /* 0x0000007948487210 */ /* 0x000fe20007d9e04e */
[----:B------:R-:W-:Y:S01]  /*d300*/  IMAD.WIDE.U32 R74, R96, UR25, RZ ;  /* 0x00000019604a7c25 */ /* 0x000fe2000f8e00ff */
[----:B------:R-:W-:Y:S02]  /*d310*/  IADD3.X R121, PT, PT, RZ, RZ, RZ, P3, P2 ;  /* 0x000000ffff797210 */ /* 0x000fe40001fe44ff */
[----:B------:R-:W-:Y:S01]  /*d320*/  IADD3 R129, PT, PT, R129, R103, R81 ;  /* 0x0000006781817210 */ /* 0x000fe20007ffe051 */
[----:B------:R-:W-:Y:S01]  /*d330*/  IMAD.WIDE.U32 R70, R90, UR21, RZ ;  /* 0x000000155a467c25 */ /* 0x000fe2000f8e00ff */
[----:B------:R-:W-:Y:S02]  /*d340*/  IADD3 R80, P0, P1, R74, R125, R80 ;  /* 0x0000007d4a507210 */ /* 0x000fe4000791e050 */
[----:B------:R-:W-:Y:S01]  /*d350*/  IADD3 R121, PT, PT, R121, R113, R77 ;  /* 0x0000007179797210 */ /* 0x000fe20007ffe04d */
[----:B------:R-:W-:Y:S01]  /*d360*/  IMAD.WIDE.U32 R82, R6, R89, RZ ;  /* 0x0000005906527225 */ /* 0x000fe200078e00ff */
[----:B------:R-:W-:-:S02]  /*d370*/  IADD3 R70, P2, P3, R70, R85, R76 ;  /* 0x0000005546467210 */ /* 0x000fc40007b5e04c */
[----:B------:R-:W-:Y:S01]  /*d380*/  IADD3.X R127, PT, PT, RZ, RZ, RZ, P0, P1 ;  /* 0x000000ffff7f7210 */ /* 0x000fe200007e24ff */
[----:B------:R-:W-:Y:S01]  /*d390*/  IMAD.WIDE.U32 R86, R87, UR27, RZ ;  /* 0x0000001b57567c25 */ /* 0x000fe2000f8e00ff */
[----:B------:R-:W-:Y:S02]  /*d3a0*/  IADD3 RZ, P6, PT, R82, R119, RZ ;  /* 0x0000007752ff7210 */ /* 0x000fe40007fde0ff */
[----:B------:R-:W-:Y:S01]  /*d3b0*/  IADD3.X R119, PT, PT, RZ, RZ, RZ, P2, P3 ;  /* 0x000000ffff777210 */ /* 0x000fe200017e64ff */
[----:B------:R-:W-:Y:S01]  /*d3c0*/  IMAD.WIDE.U32 R84, R84, UR19, RZ ;  /* 0x0000001354547c25 */ /* 0x000fe2000f8e00ff */
[----:B------:R-:W-:Y:S02]  /*d3d0*/  IADD3 R91, P0, PT, R86, R91, RZ ;  /* 0x0000005b565b7210 */ /* 0x000fe40007f1e0ff */
[----:B------:R-:W-:Y:S01]  /*d3e0*/  IADD3.X R125, PT, PT, RZ, RZ, RZ, P4, P5 ;  /* 0x000000ffff7d7210 */ /* 0x000fe200027ea4ff */
[----:B------:R-:W-:-:S04]  /*d3f0*/  IMAD.WIDE.U32 R78, R3, R94, RZ ;  /* 0x0000005e034e7225 */ /* 0x000fc800078e00ff */
[----:B------:R-:W-:Y:S01]  /*d400*/  IMAD.WIDE.U32 R76, R5, R92, RZ ;  /* 0x0000005c054c7225 */ /* 0x000fe200078e00ff */
[----:B------:R-:W-:-:S03]  /*d410*/  IADD3 R78, P1, P2, R78, R123, R80 ;  /* 0x0000007b4e4e7210 */ /* 0x000fc60007a3e050 */
[----:B------:R-:W-:Y:S01]  /*d420*/  IMAD.X R81, RZ, RZ, R83, P6 ;  /* 0x000000ffff517224 */ /* 0x000fe200030e0653 */
[----:B------:R-:W-:Y:S01]  /*d430*/  IADD3 R76, P5, P6, R76, R121, R72 ;  /* 0x000000794c4c7210 */ /* 0x000fe20007ebe048 */
[----:B------:R-:W-:Y:S02]  /*d440*/  IMAD.IADD R127, R75, 0x1, R127 ;  /* 0x000000014b7f7824 */ /* 0x000fe400078e027f */
[----:B------:R-:W-:Y:S01]  /*d450*/  IMAD.IADD R119, R71, 0x1, R119 ;  /* 0x0000000147777824 */ /* 0x000fe200078e0277 */
[----:B------:R-:W-:Y:S01]  /*d460*/  IADD3 R71, P3, P4, R84, R129, R91 ;  /* 0x0000008154477210 */ /* 0x000fe20007c7e05b */
[----:B------:R-:W-:Y:S01]  /*d470*/  IMAD.WIDE.U32 R74, R7, R89, RZ ;  /* 0x00000059074a7225 */ /* 0x000fe200078e00ff */
[----:B------:R-:W-:Y:S02]  /*d480*/  IADD3.X R84, PT, PT, RZ, RZ, RZ, P1, P2 ;  /* 0x000000ffff547210 */ /* 0x000fe40000fe44ff */
[----:B------:R-:W-:Y:S01]  /*d490*/  IADD3.X R121, PT, PT, RZ, RZ, RZ, P3, P4 ;  /* 0x000000ffff797210 */ /* 0x000fe20001fe84ff */
[----:B------:R-:W-:Y:S01]  /*d4a0*/  IMAD.WIDE.U32 R82, R96, UR26, RZ ;  /* 0x0000001a60527c25 */ /* 0x000fe2000f8e00ff */
[----:B------:R-:W-:-:S02]  /*d4b0*/  IADD3 R91, P3, P4, R74, R81, R70 ;  /* 0x000000514a5b7210 */ /* 0x000fc40007c7e046 */
[----:B------:R-:W-:Y:S01]  /*d4c0*/  IADD3.X R123, PT, PT, RZ, RZ, RZ, P5, P6 ;  /* 0x000000ffff7b7210 */ /* 0x000fe20002fec4ff */
[----:B------:R-:W-:Y:S01]  /*d4d0*/  IMAD.IADD R125, R73, 0x1, R125 ;  /* 0x00000001497d7824 */ /* 0x000fe200078e027d */
[----:B------:R-:W-:Y:S01]  /*d4e0*/  IADD3 R82, P1, P2, R82, R127, R71 ;  /* 0x0000007f52527210 */ /* 0x000fe20007a3e047 */
[----:B------:R-:W-:Y:S01]  /*d4f0*/  IMAD.WIDE.U32 R72, R117, UR24, RZ ;  /* 0x0000001875487c25 */ /* 0x000fe2000f8e00ff */
[----:B------:R-:W-:Y:S02]  /*d500*/  IADD3.X R74, PT, PT, RZ, RZ, RZ, P3, P4 ;  /* 0x000000ffff4a7210 */ /* 0x000fe40001fe84ff */
[----:B------:R-:W-:Y:S01]  /*d510*/  IADD3 R123, PT, PT, R123, R97, R77 ;  /* 0x000000617b7b7210 */ /* 0x000fe20007ffe04d */
[----:B------:R-:W-:Y:S01]  /*d520*/  IMAD.WIDE.U32 R70, R90, UR22, RZ ;  /* 0x000000165a467c25 */ /* 0x000fe2000f8e00ff */
[----:B------:R-:W-:Y:S02]  /*d530*/  IADD3 R72, P5, P6, R72, R125, R78 ;  /* 0x0000007d48487210 */ /* 0x000fe40007ebe04e */
[----:B------:R-:W-:Y:S01]  /*d540*/  IADD3 R125, PT, PT, R84, R111, R79 ;  /* 0x0000006f547d7210 */ /* 0x000fe20007ffe04f */
[----:B------:R-:W-:Y:S01]  /*d550*/  IMAD.WIDE.U32 R80, R115, UR20, RZ ;  /* 0x0000001473507c25 */ /* 0x000fe2000f8e00ff */
[----:B------:R-:W-:-:S02]  /*d560*/  IADD3 R70, P3, P4, R70, R119, R76 ;  /* 0x0000007746467210 */ /* 0x000fc40007c7e04c */
[----:B------:R-:W-:Y:S01]  /*d570*/  IADD3.X R129, PT, PT, RZ, RZ, RZ, P1, P2 ;  /* 0x000000ffff817210 */ /* 0x000fe20000fe44ff */
[----:B------:R-:W-:Y:S01]  /*d580*/  IMAD.IADD R86, R85, 0x1, R121 ;  /* 0x0000000155567824 */ /* 0x000fe200078e0279 */
[----:B------:R-:W-:Y:S01]  /*d590*/  IADD3.X R121, PT, PT, RZ, RZ, RZ, P3, P4 ;  /* 0x000000ffff797210 */ /* 0x000fe20001fe84ff */
[----:B------:R-:W-:Y:S01]  /*d5a0*/  IMAD.X R79, RZ, RZ, RZ, P0 ;  /* 0x000000ffff4f7224 */ /* 0x000fe200000e06ff */
[----:B------:R-:W-:Y:S01]  /*d5b0*/  IADD3 R85, P0, PT, R80, R91, RZ ;  /* 0x0000005b50557210 */ /* 0x000fe20007f1e0ff */
[----:B------:R-:W-:Y:S01]  /*d5c0*/  IMAD.WIDE.U32 R76, R2, R92, RZ ;  /* 0x0000005c024c7225 */ /* 0x000fe200078e00ff */
[----:B------:R-:W-:Y:S02]  /*d5d0*/  IADD3 R91, PT, PT, R74, R99, R75 ;  /* 0x000000634a5b7210 */ /* 0x000fe40007ffe04b */
[----:B------:R-:W-:Y:S01]  /*d5e0*/  IADD3 R80, PT, PT, R86, R79, R87 ;  /* 0x0000004f56507210 */ /* 0x000fe20007ffe057 */
[----:B------:R-:W-:Y:S01]  /*d5f0*/  IMAD.X R119, RZ, RZ, R81, P0 ;  /* 0x000000ffff777224 */ /* 0x000fe200000e0651 */
[----:B------:R-:W-:Y:S01]  /*d600*/  IADD3.X R81, PT, PT, RZ, RZ, RZ, P5, P6 ;  /* 0x000000ffff517210 */ /* 0x000fe20002fec4ff */
[----:B------:R-:W-:-:S04]  /*d610*/  IMAD.WIDE.U32 R78, R94, UR18, RZ ;  /* 0x000000125e4e7c25 */ /* 0x000fc8000f8e00ff */
[----:B------:R-:W-:Y:S01]  /*d620*/  IMAD.IADD R121, R71, 0x1, R121 ;  /* 0x0000000147797824 */ /* 0x000fe200078e0279 */
[----:B------:R-:W-:Y:S01]  /*d630*/  IADD3 R71, P4, P5, R78, R125, R82 ;  /* 0x0000007d4e477210 */ /* 0x000fe20007d9e052 */
[----:B------:R-:W-:Y:S01]  /*d640*/  IMAD.IADD R129, R83, 0x1, R129 ;  /* 0x0000000153817824 */ /* 0x000fe200078e0281 */
[----:B------:R-:W-:Y:S01]  /*d650*/  IADD3 R78, P2, P3, R76, R123, R72 ;  /* 0x0000007b4c4e7210 */ /* 0x000fe20007b5e048 */
[----:B------:R-:W-:Y:S01]  /*d660*/  IMAD.IADD R81, R73, 0x1, R81 ;  /* 0x0000000149517824 */ /* 0x000fe200078e0251 */
[----:B------:R-:W-:Y:S01]  /*d670*/  IADD3.X R127, PT, PT, RZ, RZ, RZ, P4, P5 ;  /* 0x000000ffff7f7210 */ /* 0x000fe200027ea4ff */
[----:B------:R-:W-:Y:S01]  /*d680*/  IMAD.WIDE.U32 R74, R4, R89, RZ ;  /* 0x00000059044a7225 */ /* 0x000fe200078e00ff */
        /* <DEDUP_REMOVED lines=8> */
[----:B------:R-:W-:Y:S01]  /*d710*/  IMAD.WIDE.U32 R72, R90, UR23, RZ ;  /* 0x000000175a487c25 */ /* 0x000fe2000f8e00ff */
[----:B------:R-:W-:Y:S02]  /*d720*/  IADD3 R86, P4, P5, R86, R129, R80 ;  /* 0x0000008156567210 */ /* 0x000fe40007d9e050 */
[----:B------:R-:W-:Y:S01]  /*d730*/  IADD3.X R123, PT, PT, RZ, RZ, RZ, P2, P3 ;  /* 0x000000ffff7b7210 */ /* 0x000fe200017e64ff */
[----:B------:R-:W-:Y:S01]  /*d740*/  IMAD R91, R85, UR28, RZ ;  /* 0x0000001c555b7c24 */ /* 0x000fe2000f8e02ff */
[----:B------:R-:W-:Y:S01]  /*d750*/  IADD3 R78, P1, P0, R72, R121, R78 ;  /* 0x00000079484e7210 */ /* 0x000fe2000783e04e */
[----:B------:R-:W-:Y:S01]  /*d760*/  IMAD.WIDE.U32 R70, R115, UR21, RZ ;  /* 0x0000001573467c25 */ /* 0x000fe2000f8e00ff */
[----:B------:R-:W-:-:S02]  /*d770*/  IADD3 R77, PT, PT, R74, R113, R75 ;  /* 0x000000714a4d7210 */ /* 0x000fc40007ffe04b */
[----:B------:R-:W-:Y:S01]  /*d780*/  IADD3.X R125, PT, PT, RZ, RZ, RZ, P1, P0 ;  /* 0x000000ffff7d7210 */ /* 0x000fe20000fe04ff */
[----:B------:R-:W-:Y:S01]  /*d790*/  IMAD.WIDE.U32 R80, R6, R91, RZ ;  /* 0x0000005b06507225 */ /* 0x000fe200078e00ff */
[----:B------:R-:W-:Y:S02]  /*d7a0*/  IADD3 R76, P2, P3, R70, R119, R76 ;  /* 0x00000077464c7210 */ /* 0x000fe40007b5e04c */
[----:B------:R-:W-:Y:S01]  /*d7b0*/  IADD3.X R131, PT, PT, RZ, RZ, RZ, P4, P5 ;  /* 0x000000ffff837210 */ /* 0x000fe200027ea4ff */
[----:B------:R-:W-:Y:S01]  /*d7c0*/  IMAD.WIDE.U32 R74, R3, R92, RZ ;  /* 0x0000005c034a7225 */ /* 0x000fe200078e00ff */
[----:B------:R-:W-:Y:S02]  /*d7d0*/  IADD3 RZ, P6, PT, R80, R85, RZ ;  /* 0x0000005550ff7210 */ /* 0x000fe40007fde0ff */
[----:B------:R-:W-:Y:S01]  /*d7e0*/  IADD3.X R121, PT, PT, RZ, RZ, RZ, P2, P3 ;  /* 0x000000ffff797210 */ /* 0x000fe200017e64ff */
[----:B------:R-:W-:Y:S01]  /*d7f0*/  IMAD.WIDE.U32 R84, R94, UR19, RZ ;  /* 0x000000135e547c25 */ /* 0x000fe2000f8e00ff */
[----:B------:R-:W-:-:S03]  /*d800*/  IADD3 R74, P2, P3, R74, R79, R82 ;  /* 0x0000004f4a4a7210 */ /* 0x000fc60007b5e052 */
[----:B------:R-:W-:Y:S01]  /*d810*/  IMAD.IADD R125, R73, 0x1, R125 ;  /* 0x00000001497d7824 */ /* 0x000fe200078e027d */
[----:B------:R-:W-:Y:S01]  /*d820*/  IADD3 R84, P0, P1, R84, R127, R86 ;  /* 0x0000007f54547210 */ /* 0x000fe2000791e056 */
[----:B------:R-:W-:Y:S01]  /*d830*/  IMAD.IADD R121, R71, 0x1, R121 ;  /* 0x0000000147797824 */ /* 0x000fe200078e0279 */
[----:B------:R-:W-:Y:S01]  /*d840*/  IADD3.X R127, PT, PT, RZ, RZ, RZ, P2, P3 ;  /* 0x000000ffff7f7210 */ /* 0x000fe200017e64ff */
        /* <DEDUP_REMOVED lines=10> */
[----:B------:R-:W-:Y:S01]  /*d8f0*/  IMAD.WIDE.U32 R80, R90, UR24, RZ ;  /* 0x000000185a507c25 */ /* 0x000fe2000f8e00ff */
[----:B------:R-:W-:Y:S02]  /*d900*/  IADD3 R84, P2, P3, R82, R123, R84 ;  /* 0x0000007b52547210 */ /* 0x000fe40007b5e054 */
[----:B------:R-:W-:Y:S01]  /*d910*/  IADD3.X R123, PT, PT, RZ, RZ, RZ, P5, P4 ;  /* 0x000000ffff7b7210 */ /* 0x000fe20002fe84ff */
[----:B------:R-:W-:Y:S01]  /*d920*/  IMAD.WIDE.U32 R76, R88, UR20, RZ ;  /* 0x00000014584c7c25 */ /* 0x000fe2000f8e00ff */
[----:B------:R-:W-:Y:S02]  /*d930*/  IADD3 R82, P4, P5, R80, R125, R74 ;  /* 0x0000007d50527210 */ /* 0x000fe40007d9e04a */
[----:B------:R-:W-:Y:S01]  /*d940*/  IADD3 R123, PT, PT, R123, R97, R73 ;  /* 0x000000617b7b7210 */ /* 0x000fe20007ffe049 */
[----:B------:R-:W-:Y:S01]  /*d950*/  IMAD.IADD R86, R85, 0x1, R129 ;  /* 0x0000000155567824 */ /* 0x000fe200078e0281 */
[----:B------:R-:W-:Y:S01]  /*d960*/  IADD3 R85, P6, PT, R76, R119, RZ ;  /* 0x000000774c557210 */ /* 0x000fe20007fde0ff */
[----:B------:R-:W-:Y:S01]  /*d970*/  IMAD.WIDE.U32 R78, R115, UR22, RZ ;  /* 0x00000016734e7c25 */ /* 0x000fe2000f8e00ff */
[----:B------:R-:W-:-:S02]  /*d980*/  IADD3 R73, PT, PT, R70, R99, R71 ;  /* 0x0000006346497210 */ /* 0x000fc40007ffe047 */
[----:B------:R-:W-:Y:S01]  /*d990*/  IADD3.X R71, PT, PT, RZ, RZ, RZ, P2, P3 ;  /* 0x000000ffff477210 */ /* 0x000fe200017e64ff */
[----:B------:R-:W-:Y:S01]  /*d9a0*/  IMAD.X R119, RZ, RZ, R77, P6 ;  /* 0x000000ffff777224 */ /* 0x000fe200030e064d */
[----:B------:R-:W-:Y:S01]  /*d9b0*/  IADD3.X R125, PT, PT, RZ, RZ, RZ, P4, P5 ;  /* 0x000000ffff7d7210 */ /* 0x000fe200027ea4ff */
[----:B------:R-:W-:Y:S01]  /*d9c0*/  IMAD.WIDE.U32 R74, R4, R91, RZ ;  /* 0x0000005b044a7225 */ /* 0x000fe200078e00ff */
[----:B------:R-:W-:Y:S02]  /*d9d0*/  IADD3 R72, P0, P1, R78, R121, R72 ;  /* 0x000000794e487210 */ /* 0x000fe4000791e048 */
[----:B------:R-:W-:Y:S01]  /*d9e0*/  IADD3 R96, PT, PT, R86, R131, R87 ;  /* 0x0000008356607210 */ /* 0x000fe20007ffe057 */
[----:B------:R-:W-:Y:S01]  /*d9f0*/  IMAD.IADD R77, R83, 0x1, R71 ;  /* 0x00000001534d7824 */ /* 0x000fe200078e0247 */
[----:B------:R-:W-:Y:S01]  /*da00*/  IADD3.X R121, PT, PT, RZ, RZ, RZ, P0, P1 ;  /* 0x000000ffff797210 */ /* 0x000fe200007e24ff */
[----:B------:R-:W-:-:S04]  /*da10*/  IMAD.WIDE.U32 R70, R92, UR18, RZ ;  /* 0x000000125c467c25 */ /* 0x000fc8000f8e00ff */
[----:B------:R-:W-:Y:S01]  /*da20*/  IMAD.IADD R125, R81, 0x1, R125 ;  /* 0x00000001517d7824 */ /* 0x000fe200078e027d */
[----:B------:R-:W-:Y:S01]  /*da30*/  IADD3 R78, P4, P5, R70, R127, R84 ;  /* 0x0000007f464e7210 */ /* 0x000fe20007d9e054 */
[----:B------:R-:W-:Y:S01]  /*da40*/  IMAD.WIDE.U32 R80, R2, R89, RZ ;  /* 0x0000005902507225 */ /* 0x000fe200078e00ff */
[----:B------:R-:W-:Y:S02]  /*da50*/  IADD3 R70, P0, P1, R74, R73, R72 ;  /* 0x000000494a467210 */ /* 0x000fe4000791e048 */
[----:B------:R-:W-:Y:S01]  /*da60*/  IADD3.X R94, PT, PT, RZ, RZ, RZ, P4, P5 ;  /* 0x000000ffff5e7210 */ /* 0x000fe200027ea4ff */
        /* <DEDUP_REMOVED lines=8> */
[----:B------:R-:W-:Y:S01]  /*daf0*/  IMAD.WIDE.U32 R76, R115, UR23, RZ ;  /* 0x00000017734c7c25 */ /* 0x000fe2000f8e00ff */
[----:B------:R-:W-:Y:S02]  /*db00*/  IADD3 R125, PT, PT, R94, R103, R71 ;  /* 0x000000675e7d7210 */ /* 0x000fe40007ffe047 */
[----:B------:R-:W-:Y:S01]  /*db10*/  IADD3.X R123, PT, PT, RZ, RZ, RZ, P2, P3 ;  /* 0x000000ffff7b7210 */ /* 0x000fe200017e64ff */
[----:B------:R-:W-:Y:S01]  /*db20*/  IMAD.WIDE.U32 R72, R88, UR21, RZ ;  /* 0x0000001558487c25 */ /* 0x000fe2000f8e00ff */
[----:B------:R-:W-:Y:S02]  /*db30*/  IADD3 R80, P1, P0, R76, R121, R80 ;  /* 0x000000794c507210 */ /* 0x000fe4000783e050 */
[----:B------:R-:W-:Y:S01]  /*db40*/  IADD3 R121, PT, PT, R84, R101, R81 ;  /* 0x0000006554797210 */ /* 0x000fe20007ffe051 */
[----:B------:R-:W-:Y:S01]  /*db50*/  IMAD R86, R85, UR28, RZ ;  /* 0x0000001c55567c24 */ /* 0x000fe2000f8e02ff */
[----:B------:R-:W-:-:S02]  /*db60*/  IADD3 R76, P2, P3, R72, R119, R70 ;  /* 0x00000077484c7210 */ /* 0x000fc40007b5e046 */
[----:B------:R-:W-:Y:S01]  /*db70*/  IADD3.X R71, PT, PT, RZ, RZ, RZ, P1, P0 ;  /* 0x000000ffff477210 */ /* 0x000fe20000fe04ff */
[----:B------:R-:W-:Y:S01]  /*db80*/  IMAD.WIDE.U32 R78, R6, R86, RZ ;  /* 0x00000056064e7225 */ /* 0x000fe200078e00ff */
[----:B------:R-:W-:Y:S02]  /*db90*/  IADD3.X R119, PT, PT, RZ, RZ, RZ, P2, P3 ;  /* 0x000000ffff777210 */ /* 0x000fe400017e64ff */
[----:B------:R-:W-:Y:S01]  /*dba0*/  IADD3 R81, PT, PT, R74, R113, R75 ;  /* 0x000000714a517210 */ /* 0x000fe20007ffe04b */
[----:B------:R-:W-:Y:S01]  /*dbb0*/  IMAD.WIDE.U32 R74, R3, R89, RZ ;  /* 0x00000059034a7225 */ /* 0x000fe200078e00ff */
[----:B------:R-:W-:-:S03]  /*dbc0*/  IADD3 RZ, P6, PT, R78, R85, RZ ;  /* 0x000000554eff7210 */ /* 0x000fc60007fde0ff */
[----:B------:R-:W-:Y:S01]  /*dbd0*/  IMAD.WIDE.U32 R84, R92, UR19, RZ ;  /* 0x000000135c547c25 */ /* 0x000fe2000f8e00ff */
[----:B------:R-:W-:Y:S02]  /*dbe0*/  IADD3 R74, P2, P3, R74, R121, R82 ;  /* 0x000000794a4a7210 */ /* 0x000fe40007b5e052 */
[----:B------:R-:W-:Y:S01]  /*dbf0*/  IADD3.X R92, PT, PT, RZ, RZ, RZ, P4, P5 ;  /* 0x000000ffff5c7210 */ /* 0x000fe200027ea4ff */
        /* <DEDUP_REMOVED lines=12> */
[----:B------:R-:W-:Y:S01]  /*dcc0*/  IMAD.WIDE.U32 R82, R90, UR26, RZ ;  /* 0x0000001a5a527c25 */ /* 0x000fe2000f8e00ff */
[----:B------:R-:W-:Y:S02]  /*dcd0*/  IADD3.X R123, PT, PT, RZ, RZ, RZ, P5, P4 ;  /* 0x000000ffff7b7210 */ /* 0x000fe40002fe84ff */
[----:B------:R-:W-:Y:S01]  /*dce0*/  IADD3.X R70, PT, PT, RZ, RZ, RZ, P1, P0 ;  /* 0x000000ffff467210 */ /* 0x000fe20000fe04ff */
[----:B------:R-:W-:Y:S01]  /*dcf0*/  IMAD.WIDE.U32 R80, R115, UR24, RZ ;  /* 0x0000001873507c25 */ /* 0x000fe2000f8e00ff */
[----:B------:R-:W-:Y:S02]  /*dd00*/  IADD3 R84, P2, P3, R82, R79, R84 ;  /* 0x0000004f52547210 */ /* 0x000fe40007b5e054 */
[----:B------:R-:W-:Y:S01]  /*dd10*/  IADD3 R123, PT, PT, R123, R97, R73 ;  /* 0x000000617b7b7210 */ /* 0x000fe20007ffe049 */
[----:B------:R-:W-:Y:S01]  /*dd20*/  IMAD.IADD R121, R85, 0x1, R121 ;  /* 0x0000000155797824 */ /* 0x000fe200078e0279 */
[----:B------:R-:W-:Y:S01]  /*dd30*/  IADD3 R82, P4, P5, R80, R77, R74 ;  /* 0x0000004d50527210 */ /* 0x000fe20007d9e04a */
[----:B------:R-:W-:Y:S01]  /*dd40*/  IMAD.WIDE.U32 R76, R95, UR20, RZ ;  /* 0x000000145f4c7c25 */ /* 0x000fe2000f8e00ff */
[----:B------:R-:W-:-:S02]  /*dd50*/  IADD3 R85, PT, PT, R70, R99, R71 ;  /* 0x0000006346557210 */ /* 0x000fc40007ffe047 */
[----:B------:R-:W-:Y:S01]  /*dd60*/  IADD3.X R71, PT, PT, RZ, RZ, RZ, P2, P3 ;  /* 0x000000ffff477210 */ /* 0x000fe200017e64ff */
[----:B------:R-:W-:Y:S01]  /*dd70*/  IMAD.WIDE.U32 R78, R88, UR22, RZ ;  /* 0x00000016584e7c25 */ /* 0x000fe2000f8e00ff */
[----:B------:R-:W-:Y:S02]  /*dd80*/  IADD3 R117, P6, PT, R76, R117, RZ ;  /* 0x000000754c757210 */ /* 0x000fe40007fde0ff */
[----:B------:R-:W-:Y:S01]  /*dd90*/  IADD3 R92, PT, PT, R121, R92, R87 ;  /* 0x0000005c795c7210 */ /* 0x000fe20007ffe057 */
[----:B------:R-:W-:Y:S01]  /*dda0*/  IMAD.IADD R83, R83, 0x1, R71 ;  /* 0x0000000153537824 */ /* 0x000fe200078e0247 */
[----:B------:R-:W-:Y:S01]  /*ddb0*/  IADD3 R78, P0, P1, R78, R119, R72 ;  /* 0x000000774e4e7210 */ /* 0x000fe2000791e048 */
[----:B------:R-:W-:-:S03]  /*ddc0*/  IMAD.WIDE.U32 R70, R89, UR18, RZ ;  /* 0x0000001259467c25 */ /* 0x000fc6000f8e00ff */
[----:B------:R-:W-:Y:S01]  /*ddd0*/  IADD3.X R121, PT, PT, RZ, RZ, RZ, P0, P1 ;  /* 0x000000ffff797210 */ /* 0x000fe200007e24ff */
[----:B------:R-:W-:Y:S01]  /*dde0*/  IMAD.X R119, RZ, RZ, R77, P6 ;  /* 0x000000ffff777224 */ /* 0x000fe200030e064d */
[----:B------:R-:W-:Y:S01]  /*ddf0*/  IADD3.X R77, PT, PT, RZ, RZ, RZ, P4, P5 ;  /* 0x000000ffff4d7210 */ /* 0x000fe200027ea4ff */
[----:B------:R-:W-:Y:S01]  /*de00*/  IMAD.WIDE.U32 R72, R4, R86, RZ ;  /* 0x0000005604487225 */ /* 0x000fe200078e00ff */
[----:B------:R-:W-:-:S03]  /*de10*/  IADD3 R76, P4, P5, R70, R125, R84 ;  /* 0x0000007d464c7210 */ /* 0x000fc60007d9e054 */
        /* <DEDUP_REMOVED lines=8> */
[----:B------:R-:W-:Y:S02]  /*dea0*/  IADD3.X R90, PT, PT, RZ, RZ, RZ, P2, P3 ;  /* 0x000000ffff5a7210 */ /* 0x000fe400017e64ff */
[----:B------:R-:W-:Y:S01]  /*deb0*/  IADD3 R84, P2, P3, R84, R77, R76 ;  /* 0x0000004d54547210 */ /* 0x000fe20007b5e04c */
[----:B------:R-:W-:Y:S01]  /*dec0*/  IMAD.IADD R121, R79, 0x1, R121 ;  /* 0x000000014f797824 */ /* 0x000fe200078e0279 */
[----:B------:R-:W-:Y:S01]  /*ded0*/  IADD3 R92, P4, P5, R80, R83, R92 ;  /* 0x00000053505c7210 */ /* 0x000fe20007d9e05c */
[----:B------:R-:W-:Y:S01]  /*dee0*/  IMAD.WIDE.U32 R78, R88, UR23, RZ ;  /* 0x00000017584e7c25 */ /* 0x000fe2000f8e00ff */
[----:B------:R-:W-:-:S02]  /*def0*/  IADD3.X R125, PT, PT, RZ, RZ, RZ, P2, P3 ;  /* 0x000000ffff7d7210 */ /* 0x000fc400017e64ff */
[----:B------:R-:W-:Y:S01]  /*df00*/  IADD3 R123, PT, PT, R123, R103, R71 ;  /* 0x000000677b7b7210 */ /* 0x000fe20007ffe047 */
[----:B------:R-:W-:Y:S01]  /*df10*/  IMAD.WIDE.U32 R76, R95, UR21, RZ ;  /* 0x000000155f4c7c25 */ /* 0x000fe2000f8e00ff */
[----:B------:R-:W-:Y:S02]  /*df20*/  IADD3 R80, P1, P0, R78, R121, R74 ;  /* 0x000000794e507210 */ /* 0x000fe4000783e04a */
[----:B------:R-:W-:Y:S01]  /*df30*/  IADD3 R121, PT, PT, R90, R101, R75 ;  /* 0x000000655a797210 */ /* 0x000fe20007ffe04b */
[----:B------:R-:W-:Y:S01]  /*df40*/  IMAD R87, R117, UR28, RZ ;  /* 0x0000001c75577c24 */ /* 0x000fe2000f8e02ff */
[----:B------:R-:W-:Y:S01]  /*df50*/  IADD3 R78, P2, P3, R76, R119, R70 ;  /* 0x000000774c4e7210 */ /* 0x000fe20007b5e046 */
[----:B------:R-:W-:Y:S01]  /*df60*/  IMAD.WIDE.U32 R70, R3, R91, RZ ;  /* 0x0000005b03467225 */ /* 0x000fe200078e00ff */
[----:B------:R-:W-:Y:S02]  /*df70*/  IADD3.X R75, PT, PT, RZ, RZ, RZ, P1, P0 ;  /* 0x000000ffff4b7210 */ /* 0x000fe40000fe04ff */
[----:B------:R-:W-:Y:S01]  /*df80*/  IADD3.X R119, PT, PT, RZ, RZ, RZ, P2, P3 ;  /* 0x000000ffff777210 */ /* 0x000fe200017e64ff */
[----:B------:R-:W-:Y:S01]  /*df90*/  IMAD.WIDE.U32 R82, R6, R87, RZ ;  /* 0x0000005706527225 */ /* 0x000fe200078e00ff */
[----:B------:R-:W-:-:S03]  /*dfa0*/  IADD3 R70, P2, P3, R70, R121, R84 ;  /* 0x0000007946467210 */ /* 0x000fc60007b5e054 */
[----:B------:R-:W-:Y:S01]  /*dfb0*/  IMAD.IADD R119, R77, 0x1, R119 ;  /* 0x000000014d777824 */ /* 0x000fe200078e0277 */
[----:B------:R-:W-:Y:S01]  /*dfc0*/  IADD3 RZ, P6, PT, R82, R117, RZ ;  /* 0x0000007552ff7210 */ /* 0x000fe20007fde0ff */
[----:B------:R-:W-:Y:S01]  /*dfd0*/  IMAD.WIDE.U32 R76, R5, R86, RZ ;  /* 0x00000056054c7225 */ /* 0x000fe200078e00ff */
[----:B------:R-:W-:-:S03]  /*dfe0*/  IADD3 R117, PT, PT, R72, R113, R73 ;  /* 0x0000007148757210 */ /* 0x000fc60007ffe049 */
[----:B------:R-:W-:-:S04]  /*dff0*/  IMAD.WIDE.U32 R72, R89, UR19, RZ ;  /* 0x0000001359487c25 */ /* 0x000fc8000f8e00ff */
[----:B------:R-:W-:Y:S01]  /*e000*/  IMAD.IADD R125, R85, 0x1, R125 ;  /* 0x00000001557d7824 */ /* 0x000fe200078e027d */
[----:B------:R-:W-:Y:S01]  /*e010*/  IADD3 R90, P0, P1, R72, R123, R92 ;  /* 0x0000007b485a7210 */ /* 0x000fe2000791e05c */
[----:B------:R-:W-:Y:S01]  /*e020*/  IMAD.IADD R79, R79, 0x1, R75 ;  /* 0x000000014f4f7824 */ /* 0x000fe200078e024b */
[----:B------:R-:W-:Y:S01]  /*e030*/  IADD3.X R92, PT, PT, RZ, RZ, RZ, P4, P5 ;  /* 0x000000ffff5c7210 */ /* 0x000fe200027ea4ff */
[----:B------:R-:W-:Y:S01]  /*e040*/  IMAD.X R83, RZ, RZ, R83, P6 ;  /* 0x000000ffff537224 */ /* 0x000fe200030e0653 */
[----:B------:R-:W-:Y:S01]  /*e050*/  IADD3 R76, P5, P4, R76, R117, R80 ;  /* 0x000000754c4c7210 */ /* 0x000fe20007cbe050 */
[----:B------:R-:W-:Y:S01]  /*e060*/  IMAD.WIDE.U32 R74, R7, R87, RZ ;  /* 0x00000057074a7225 */ /* 0x000fe200078e00ff */
[----:B------:R-:W-:Y:S02]  /*e070*/  IADD3.X R72, PT, PT, RZ, RZ, RZ, P0, P1 ;  /* 0x000000ffff487210 */ /* 0x000fe400007e24ff */
[----:B------:R-:W-:Y:S01]  /*e080*/  IADD3.X R121, PT, PT, RZ, RZ, RZ, P5, P4 ;  /* 0x000000ffff797210 */ /* 0x000fe20002fe84ff */
[----:B------:R-:W-:Y:S01]  /*e090*/  IMAD.WIDE.U32 R84, R88, UR24, RZ ;  /* 0x0000001858547c25 */ /* 0x000fe2000f8e00ff */
[----:B------:R-:W-:-:S02]  /*e0a0*/  IADD3 R89, P1, P0, R74, R83, R78 ;  /* 0x000000534a597210 */ /* 0x000fc4000783e04e */
[----:B------:R-:W-:Y:S01]  /*e0b0*/  IADD3.X R123, PT, PT, RZ, RZ, RZ, P2, P3 ;  /* 0x000000ffff7b7210 */ /* 0x000fe200017e64ff */
[----:B------:R-:W-:Y:S01]  /*e0c0*/  IMAD.WIDE.U32 R116, R115, UR26, RZ ;  /* 0x0000001a73747c25 */ /* 0x000fe2000f8e00ff */
[----:B------:R-:W-:Y:S02]  /*e0d0*/  IADD3 R80, P4, P5, R84, R79, R70 ;  /* 0x0000004f54507210 */ /* 0x000fe40007d9e046 */
[----:B------:R-:W-:Y:S01]  /*e0e0*/  IADD3 R123, PT, PT, R123, R111, R71 ;  /* 0x0000006f7b7b7210 */ /* 0x000fe20007ffe047 */
[----:B------:R-:W-:Y:S01]  /*e0f0*/  IMAD.WIDE.U32 R78, R93, UR20, RZ ;  /* 0x000000145d4e7c25 */ /* 0x000fe2000f8e00ff */
[----:B------:R-:W-:Y:S02]  /*e100*/  IADD3 R90, P2, P3, R116, R125, R90 ;  /* 0x0000007d745a7210 */ /* 0x000fe40007b5e05a */
[----:B------:R-:W-:Y:S01]  /*e110*/  IADD3.X R74, PT, PT, RZ, RZ, RZ, P1, P0 ;  /* 0x000000ffff4a7210 */ /* 0x000fe20000fe04ff */
[----:B------:R-:W-:Y:S01]  /*e120*/  IMAD.WIDE.U32 R82, R95, UR22, RZ ;  /* 0x000000165f527c25 */ /* 0x000fe2000f8e00ff */
[----:B------:R-:W-:-:S02]  /*e130*/  IADD3 R89, P6, PT, R78, R89, RZ ;  /* 0x000000594e597210 */ /* 0x000fc40007fde0ff */
[----:B------:R-:W-:Y:S01]  /*e140*/  IADD3.X R71, PT, PT, RZ, RZ, RZ, P2, P3 ;  /* 0x000000ffff477210 */ /* 0x000fe200017e64ff */
[----:B------:R-:W-:Y:S01]  /*e150*/  IMAD.IADD R73, R73, 0x1, R72 ;  /* 0x0000000149497824 */ /* 0x000fe200078e0248 */
[----:B------:R-:W-:Y:S01]  /*e160*/  IADD3 R76, P0, P1, R82, R119, R76 ;  /* 0x00000077524c7210 */ /* 0x000fe2000791e04c */
[----:B------:R-:W-:Y:S01]  /*e170*/  IMAD.X R119, RZ, RZ, R79, P6 ;  /* 0x000000ffff777224 */ /* 0x000fe200030e064f */
[----:B------:R-:W-:Y:S02]  /*e180*/  IADD3.X R79, PT, PT, RZ, RZ, RZ, P4, P5 ;  /* 0x000000ffff4f7210 */ /* 0x000fe400027ea4ff */
[----:B------:R-:W-:Y:S01]  /*e190*/  IADD3 R92, PT, PT, R73, R92, R81 ;  /* 0x0000005c495c7210 */ /* 0x000fe20007ffe051 */
[----:B------:R-:W-:Y:S01]  /*e1a0*/  IMAD.IADD R81, R117, 0x1, R71 ;  /* 0x0000000175517824 */ /* 0x000fe200078e0247 */
[----:B------:R-:W-:Y:S01]  /*e1b0*/  IADD3 R121, PT, PT, R121, R97, R77 ;  /* 0x0000006179797210 */ /* 0x000fe20007ffe04d */
[----:B------:R-:W-:Y:S01]  /*e1c0*/  IMAD.WIDE.U32 R70, R91, UR18, RZ ;  /* 0x000000125b467c25 */ /* 0x000fe2000f8e00ff */
[----:B------:R-:W-:-:S02]  /*e1d0*/  IADD3 R77, PT, PT, R74, R99, R75 ;  /* 0x000000634a4d7210 */ /* 0x000fc40007ffe04b */
[----:B------:R-:W-:Y:S01]  /*e1e0*/  IADD3.X R117, PT, PT, RZ, RZ, RZ, P0, P1 ;  /* 0x000000ffff757210 */ /* 0x000fe200007e24ff */
[----:B------:R-:W-:Y:S01]  /*e1f0*/  IMAD.IADD R79, R85, 0x1, R79 ;  /* 0x00000001554f7824 */ /* 0x000fe200078e024f */
[----:B------:R-:W-:Y:S01]  /*e200*/  IADD3 R78, P4, P5, R70, R123, R90 ;  /* 0x0000007b464e7210 */ /* 0x000fe20007d9e05a */
[----:B------:R-:W-:-:S03]  /*e210*/  IMAD.WIDE.U32 R74, R2, R86, RZ ;  /* 0x00000056024a7225 */ /* 0x000fc600078e00ff */
[----:B------:R-:W-:Y:S01]  /*e220*/  IADD3.X R123, PT, PT, RZ, RZ, RZ, P4, P5 ;  /* 0x000000ffff7b7210 */ /* 0x000fe200027ea4ff */
[----:B------:R-:W-:Y:S01]  /*e230*/  IMAD.WIDE.U32 R84, R115, UR27, RZ ;  /* 0x0000001b73547c25 */ /* 0x000fe2000f8e00ff */
[----:B------:R-:W-:Y:S02]  /*e240*/  IADD3 R74, P2, P3, R74, R121, R80 ;  /* 0x000000794a4a7210 */ /* 0x000fe40007b5e050 */
[----:B------:R-:W-:Y:S01]  /*e250*/  IADD3 R123, PT, PT, R123, R103, R71 ;  /* 0x000000677b7b7210 */ /* 0x000fe20007ffe047 */
[----:B------:R-:W-:Y:S01]  /*e260*/  IMAD.WIDE.U32 R72, R4, R87, RZ ;  /* 0x0000005704487225 */ /* 0x000fe200078e00ff */
[----:B------:R-:W-:Y:S02]  /*e270*/  IADD3 R92, P4, P5, R84, R81, R92 ;  /* 0x00000051545c7210 */ /* 0x000fe40007d9e05c */
[----:B------:R-:W-:Y:S01]  /*e280*/  IADD3.X R90, PT, PT, RZ, RZ, RZ, P2, P3 ;  /* 0x000000ffff5a7210 */ /* 0x000fe200017e64ff */
[----:B------:R-:W-:Y:S01]  /*e290*/  IMAD.IADD R117, R83, 0x1, R117 ;  /* 0x0000000153757824 */ /* 0x000fe200078e0275 */
[----:B------:R-:W-:Y:S01]  /*e2a0*/  IADD3 R70, P0, P1, R72, R77, R76 ;  /* 0x0000004d48467210 */ /* 0x000fe2000791e04c */
[----:B------:R-:W-:Y:S01]  /*e2b0*/  IMAD.WIDE.U32 R82, R88, UR25, RZ ;  /* 0x0000001958527c25 */ /* 0x000fe2000f8e00ff */
[----:B------:R-:W-:-:S02]  /*e2c0*/  IADD3 R75, PT, PT, R90, R101, R75 ;  /* 0x000000655a4b7210 */ /* 0x000fc40007ffe04b */
[----:B------:R-:W-:Y:S01]  /*e2d0*/  IADD3.X R72, PT, PT, RZ, RZ, RZ, P0, P1 ;  /* 0x000000ffff487210 */ /* 0x000fe200007e24ff */
[----:B------:R-:W-:Y:S01]  /*e2e0*/  IMAD R84, R89, UR28, RZ ;  /* 0x0000001c59547c24 */ /* 0x000fe2000f8e02ff */
[----:B------:R-:W-:Y:S01]  /*e2f0*/  IADD3 R82, P2, P3, R82, R79, R78 ;  /* 0x0000004f52527210 */ /* 0x000fe20007b5e04e */
[----:B------:R-:W-:-:S03]  /*e300*/  IMAD.WIDE.U32 R80, R95, UR23, RZ ;  /* 0x000000175f507c25 */ /* 0x000fc6000f8e00ff */
[----:B------:R-:W-:Y:S01]  /*e310*/  IADD3.X R121, PT, PT, RZ, RZ, RZ, P2, P3 ;  /* 0x000000ffff797210 */ /* 0x000fe200017e64ff */
[----:B------:R-:W-:Y:S01]  /*e320*/  IMAD.WIDE.U32 R76, R6, R84, RZ ;  /* 0x00000054064c7225 */ /* 0x000fe200078e00ff */
[----:B------:R-:W-:Y:S02]  /*e330*/  IADD3 R80, P1, P0, R80, R117, R74 ;  /* 0x0000007550507210 */ /* 0x000fe4000783e04a */
[----:B------:R-:W-:Y:S01]  /*e340*/  IADD3 R117, PT, PT, R72, R113, R73 ;  /* 0x0000007148757210 */ /* 0x000fe20007ffe049 */
[----:B------:R-:W-:Y:S01]  /*e350*/  IMAD.WIDE.U32 R78, R93, UR21, RZ ;  /* 0x000000155d4e7c25 */ /* 0x000fe2000f8e00ff */
[----:B------:R-:W-:-:S03]  /*e360*/  IADD3 RZ, P6, PT, R76, R89, RZ ;  /* 0x000000594cff7210 */ /* 0x000fc60007fde0ff */
[----:B------:R-:W-:Y:S01]  /*e370*/  IMAD.WIDE.U32 R72, R91, UR19, RZ ;  /* 0x000000135b487c25 */ /* 0x000fe2000f8e00ff */
[----:B------:R-:W-:Y:S02]  /*e380*/  IADD3 R78, P2, P3, R78, R119, R70 ;  /* 0x000000774e4e7210 */ /* 0x000fe40007b5e046 */
[----:B------:R-:W-:Y:S01]  /*e390*/  IADD3.X R119, PT, PT, RZ, RZ, RZ, P1, P0 ;  /* 0x000000ffff777210 */ /* 0x000fe20000fe04ff */
[----:B------:R-:W-:Y:S01]  /*e3a0*/  IMAD.WIDE.U32 R70, R3, R86, RZ ;  /* 0x0000005603467225 */ /* 0x000fe200078e00ff */
[----:B------:R-:W-:Y:S02]  /*e3b0*/  IADD3.X R115, PT, PT, RZ, RZ, RZ, P2, P3 ;  /* 0x000000ffff737210 */ /* 0x000fe400017e64ff */
[----:B------:R-:W-:Y:S01]  /*e3c0*/  IADD3 R90, P0, P1, R72, R123, R92 ;  /* 0x0000007b485a7210 */ /* 0x000fe2000791e05c */
[----:B------:R-:W-:Y:S01]  /*e3d0*/  IMAD.X R89, RZ, RZ, R77, P6 ;  /* 0x000000ffff597224 */ /* 0x000fe200030e064d */
[----:B------:R-:W-:Y:S01]  /*e3e0*/  IADD3 R72, P2, P3, R70, R75, R82 ;  /* 0x0000004b46487210 */ /* 0x000fe20007b5e052 */
[----:B------:R-:W-:Y:S01]  /*e3f0*/  IMAD.WIDE.U32 R76, R5, R87, RZ ;  /* 0x00000057054c7225 */ /* 0x000fe200078e00ff */
[----:B------:R-:W-:-:S03]  /*e400*/  IADD3.X R92, PT, PT, RZ, RZ, RZ, P4, P5 ;  /* 0x000000ffff5c7210 */ /* 0x000fc600027ea4ff */
[----:B------:R-:W-:Y:S01]  /*e410*/  IMAD.WIDE.U32 R74, R7, R84, RZ ;  /* 0x00000054074a7225 */ /* 0x000fe200078e00ff */
[----:B------:R-:W-:Y:S02]  /*e420*/  IADD3 R70, P4, P5, R76, R117, R80 ;  /* 0x000000754c467210 */ /* 0x000fe40007d9e050 */
[----:B------:R-:W-:Y:S01]  /*e430*/  IADD3.X R117, PT, PT, RZ, RZ, RZ, P0, P1 ;  /* 0x000000ffff757210 */ /* 0x000fe200007e24ff */
[----:B------:R-:W-:Y:S01]  /*e440*/  IMAD.IADD R121, R83, 0x1, R121 ;  /* 0x0000000153797824 */ /* 0x000fe200078e0279 */
[----:B------:R-:W-:Y:S01]  /*e450*/  IADD3 R91, P1, P0, R74, R89, R78 ;  /* 0x000000594a5b7210 */ /* 0x000fe2000783e04e */
[----:B------:R-:W-:Y:S01]  /*e460*/  IMAD.WIDE.U32 R82, R88, UR26, RZ ;  /* 0x0000001a58527c25 */ /* 0x000fe2000f8e00ff */
[----:B------:R-:W-:Y:S02]  /*e470*/  IADD3.X R89, PT, PT, RZ, RZ, RZ, P2, P3 ;  /* 0x000000ffff597210 */ /* 0x000fe400017e64ff */
[----:B------:R-:W-:Y:S01]  /*e480*/  IADD3.X R76, PT, PT, RZ, RZ, RZ, P4, P5 ;  /* 0x000000ffff4c7210 */ /* 0x000fe200027ea4ff */
[----:B------:R-:W-:Y:S01]  /*e490*/  IMAD.IADD R119, R81, 0x1, R119 ;  /* 0x0000000151777824 */ /* 0x000fe200078e0277 */
[----:B------:R-:W-:Y:S01]  /*e4a0*/  IADD3 R90, P3, P2, R82, R121, R90 ;  /* 0x00000079525a7210 */ /* 0x000fe20007a7e05a */
[----:B------:R-:W-:Y:S01]  /*e4b0*/  IMAD.IADD R115, R79, 0x1, R115 ;  /* 0x000000014f737824 */ /* 0x000fe200078e0273 */
[----:B------:R-:W-:Y:S01]  /*e4c0*/  IADD3.X R74, PT, PT, RZ, RZ, RZ, P1, P0 ;  /* 0x000000ffff4a7210 */ /* 0x000fe20000fe04ff */
[----:B------:R-:W-:-:S04]  /*e4d0*/  IMAD.WIDE.U32 R80, R95, UR24, RZ ;  /* 0x000000185f507c25 */ /* 0x000fc8000f8e00ff */
[----:B------:R-:W-:Y:S01]  /*e4e0*/  IMAD.WIDE.U32 R78, R93, UR22, RZ ;  /* 0x000000165d4e7c25 */ /* 0x000fe2000f8e00ff */
[----:B------:R-:W-:-:S03]  /*e4f0*/  IADD3 R80, P4, P5, R80, R119, R72 ;  /* 0x0000007750507210 */ /* 0x000fc60007d9e048 */
[----:B------:R-:W-:Y:S01]  /*e500*/  IMAD.IADD R73, R73, 0x1, R117 ;  /* 0x0000000149497824 */ /* 0x000fe200078e0275 */
[----:B------:R-:W-:Y:S02]  /*e510*/  IADD3.X R117, PT, PT, RZ, RZ, RZ, P3, P2 ;  /* 0x000000ffff757210 */ /* 0x000fe40001fe44ff */
[----:B------:R-:W-:Y:S02]  /*e520*/  IADD3 R82, P0, P1, R78, R115, R70 ;  /* 0x000000734e527210 */ /* 0x000fe4000791e046 */
[----:B------:R-:W-:Y:S01]  /*e530*/  IADD3 R92, PT, PT, R73, R92, R85 ;  /* 0x0000005c495c7210 */ /* 0x000fe20007ffe055 */
[----:B------:R-:W-:Y:S01]  /*e540*/  IMAD.IADD R117, R83, 0x1, R117 ;  /* 0x0000000153757824 */ /* 0x000fe200078e0275 */
[----:B------:R-:W-:Y:S01]  /*e550*/  IADD3 R115, PT, PT, R89, R111, R71 ;  /* 0x0000006f59737210 */ /* 0x000fe20007ffe047 */
[----:B------:R-:W-:Y:S01]  /*e560*/  IMAD.WIDE.U32 R72, R86, UR18, RZ ;  /* 0x0000001256487c25 */ /* 0x000fe2000f8e00ff */
[----:B------:R-:W-:Y:S02]  /*e570*/  IADD3 R89, PT, PT, R76, R97, R77 ;  /* 0x000000614c597210 */ /* 0x000fe40007ffe04d */
[----:B------:R-:W-:Y:S01]  /*e580*/  IADD3.X R83, PT, PT, RZ, RZ, RZ, P4, P5 ;  /* 0x000000ffff537210 */ /* 0x000fe200027ea4ff */
[----:B------:R-:W-:Y:S01]  /*e590*/  IMAD.WIDE.U32 R70, R2, R87, RZ ;  /* 0x0000005702467225 */ /* 0x000fe200078e00ff */
[----:B------:R-:W-:-:S02]  /*e5a0*/  IADD3 R77, PT, PT, R74, R99, R75 ;  /* 0x000000634a4d7210 */ /* 0x000fc40007ffe04b */
[----:B------:R-:W-:Y:S01]  /*e5b0*/  IADD3.X R78, PT, PT, RZ, RZ, RZ, P0, P1 ;  /* 0x000000ffff4e7210 */ /* 0x000fe200007e24ff */
        /* <DEDUP_REMOVED lines=8> */
[----:B------:R-:W-:-:S02]  /*e640*/  IADD3.X R80, PT, PT, RZ, RZ, RZ, P4, P5 ;  /* 0x000000ffff507210 */ /* 0x000fc400027ea4ff */
[----:B------:R-:W-:Y:S01]  /*e650*/  IADD3.X R74, PT, PT, RZ, RZ, RZ, P2, P3 ;  /* 0x000000ffff4a7210 */ /* 0x000fe200017e64ff */
[----:B------:R-:W-:Y:S01]  /*e660*/  IMAD.WIDE.U32 R76, R93, UR23, RZ ;  /* 0x000000175d4c7c25 */ /* 0x000fe2000f8e00ff */
[----:B------:R-:W-:Y:S02]  /*e670*/  IADD3 R78, P4, P5, R78, R83, R72 ;  /* 0x000000534e4e7210 */ /* 0x000fe40007d9e048 */
[----:B------:R-:W-:Y:S01]  /*e680*/  IADD3 R85, PT, PT, R85, R103, R73 ;  /* 0x0000006755557210 */ /* 0x000fe20007ffe049 */
[----:B------:R-:W-:Y:S01]  /*e690*/  IMAD.WIDE.U32 R88, R88, UR27, RZ ;  /* 0x0000001b58587c25 */ /* 0x000fe2000f8e00ff */
[----:B------:R-:W-:Y:S02]  /*e6a0*/  IADD3 R76, P2, P3, R76, R81, R70 ;  /* 0x000000514c4c7210 */ /* 0x000fe40007b5e046 */
[----:B------:R-:W-:Y:S01]  /*e6b0*/  IADD3 R81, PT, PT, R80, R101, R71 ;  /* 0x0000006550517210 */ /* 0x000fe20007ffe047 */
[----:B------:R-:W-:Y:S01]  /*e6c0*/  IMAD.WIDE.U32 R72, R86, UR19, RZ ;  /* 0x0000001356487c25 */ /* 0x000fe2000f8e00ff */
[----:B------:R-:W-:-:S02]  /*e6d0*/  IADD3 R88, P1, P0, R88, R117, R92 ;  /* 0x0000007558587210 */ /* 0x000fc4000783e05c */
[----:B------:R-:W-:Y:S01]  /*e6e0*/  IADD3.X R115, PT, PT, RZ, RZ, RZ, P4, P5 ;  /* 0x000000ffff737210 */ /* 0x000fe200027ea4ff */
[----:B------:R-:W-:Y:S01]  /*e6f0*/  IMAD.WIDE.U32 R70, R3, R87, RZ ;  /* 0x0000005703467225 */ /* 0x000fe200078e00ff */
[----:B------:R-:W-:Y:S02]  /*e700*/  IADD3 R86, P5, P4, R72, R85, R88 ;  /* 0x0000005548567210 */ /* 0x000fe40007cbe058 */
[----:B------:R-:W-:Y:S01]  /*e710*/  IADD3 R83, PT, PT, R74, R113, R75 ;  /* 0x000000714a537210 */ /* 0x000fe20007ffe04b */
[----:B------:R-:W-:Y:S01]  /*e720*/  IMAD.WIDE.U32 R74, R5, R84, RZ ;  /* 0x00000054054a7225 */ /* 0x000fe200078e00ff */
[----:B------:R-:W-:Y:S02]  /*e730*/  IADD3.X R85, PT, PT, RZ, RZ, RZ, P2, P3 ;  /* 0x000000ffff557210 */ /* 0x000fe400017e64ff */
[----:B------:R-:W-:Y:S01]  /*e740*/  IADD3 R70, P2, P3, R70, R81, R78 ;  /* 0x0000005146467210 */ /* 0x000fe20007b5e04e */
[----:B------:R-:W-:Y:S01]  /*e750*/  IMAD.IADD R115, R79, 0x1, R115 ;  /* 0x000000014f737824 */ /* 0x000fe200078e0273 */
[----:B------:R-:W-:Y:S01]  /*e760*/  IADD3.X R117, PT, PT, RZ, RZ, RZ, P5, P4 ;  /* 0x000000ffff757210 */ /* 0x000fe20002fe84ff */
[----:B------:R-:W-:Y:S01]  /*e770*/  IMAD.WIDE.U32 R80, R95, UR26, RZ ;  /* 0x0000001a5f507c25 */ /* 0x000fe2000f8e00ff */
[----:B------:R-:W-:-:S02]  /*e780*/  IADD3 R83, P5, P4, R74, R83, R76 ;  /* 0x000000534a537210 */ /* 0x000fc40007cbe04c */
[----:B------:R-:W-:Y:S01]  /*e790*/  IADD3.X R72, PT, PT, RZ, RZ, RZ, P2, P3 ;  /* 0x000000ffff487210 */ /* 0x000fe200017e64ff */
[----:B------:R-:W-:Y:S01]  /*e7a0*/  IMAD.WIDE.U32 R78, R93, UR24, RZ ;  /* 0x000000185d4e7c25 */ /* 0x000fe2000f8e00ff */
[----:B------:R-:W-:Y:S02]  /*e7b0*/  IADD3 R76, P2, P3, R80, R115, R86 ;  /* 0x00000073504c7210 */ /* 0x000fe40007b5e056 */
[----:B------:R-:W-:Y:S01]  /*e7c0*/  IADD3.X R115, PT, PT, RZ, RZ, RZ, P1, P0 ;  /* 0x000000ffff737210 */ /* 0x000fe20000fe04ff */
[----:B------:R-:W-:Y:S01]  /*e7d0*/  IMAD.IADD R77, R77, 0x1, R85 ;  /* 0x000000014d4d7824 */ /* 0x000fe200078e0255 */
[----:B------:R-:W-:Y:S01]  /*e7e0*/  IADD3.X R74, PT, PT, RZ, RZ, RZ, P5, P4 ;  /* 0x000000ffff4a7210 */ /* 0x000fe20002fe84ff */
[----:B------:R-:W-:Y:S01]  /*e7f0*/  IMAD.IADD R88, R73, 0x1, R117 ;  /* 0x0000000149587824 */ /* 0x000fe200078e0275 */
[----:B------:R-:W-:Y:S02]  /*e800*/  IADD3.X R73, PT, PT, RZ, RZ, RZ, P2, P3 ;  /* 0x000000ffff497210 */ /* 0x000fe400017e64ff */
[----:B------:R-:W-:-:S02]  /*e810*/  IADD3 R80, P4, P5, R78, R77, R70 ;  /* 0x0000004d4e507210 */ /* 0x000fc40007d9e046 */
[----:B------:R-:W-:Y:S01]  /*e820*/  IADD3 R77, PT, PT, R72, R111, R71 ;  /* 0x0000006f484d7210 */ /* 0x000fe20007ffe047 */
[----:B------:R-:W-:Y:S01]  /*e830*/  IMAD.WIDE.U32 R70, R87, UR18, RZ ;  /* 0x0000001257467c25 */ /* 0x000fe2000f8e00ff */
[----:B------:R-:W-:Y:S02]  /*e840*/  IADD3 R88, PT, PT, R88, R115, R89 ;  /* 0x0000007358587210 */ /* 0x000fe40007ffe059 */
[----:B------:R-:W-:Y:S01]  /*e850*/  IADD3 R85, PT, PT, R74, R97, R75 ;  /* 0x000000614a557210 */ /* 0x000fe20007ffe04b */
[----:B------:R-:W-:Y:S01]  /*e860*/  IMAD.IADD R89, R81, 0x1, R73 ;  /* 0x0000000151597824 */ /* 0x000fe200078e0249 */
[----:B------:R-:W-:Y:S01]  /*e870*/  IADD3.X R81, PT, PT, RZ, RZ, RZ, P4, P5 ;  /* 0x000000ffff517210 */ /* 0x000fe200027ea4ff */
[----:B------:R-:W-:Y:S01]  /*e880*/  IMAD.WIDE.U32 R72, R2, R84, RZ ;  /* 0x0000005402487225 */ /* 0x000fe200078e00ff */
[----:B------:R-:W-:-:S03]  /*e890*/  IADD3 R70, P0, P1, R70, R77, R76 ;  /* 0x0000004d46467210 */ /* 0x000fc6000791e04c */
[----:B------:R-:W-:Y:S01]  /*e8a0*/  IMAD.WIDE.U32 R74, R93, UR25, RZ ;  /* 0x000000195d4a7c25 */ /* 0x000fe2000f8e00ff */
[----:B------:R-:W-:Y:S02]  /*e8b0*/  IADD3 R80, P3, P2, R72, R85, R80 ;  /* 0x0000005548507210 */ /* 0x000fe40007a7e050 */
[----:B------:R-:W-:Y:S01]  /*e8c0*/  IADD3.X R85, PT, PT, RZ, RZ, RZ, P0, P1 ;  /* 0x000000ffff557210 */ /* 0x000fe200007e24ff */
[----:B------:R-:W-:Y:S01]  /*e8d0*/  IMAD.IADD R81, R79, 0x1, R81 ;  /* 0x000000014f517824 */ /* 0x000fe200078e0251 */
[----:B------:R-:W-:Y:S01]  /*e8e0*/  IADD3.X R72, PT, PT, RZ, RZ, RZ, P3, P2 ;  /* 0x000000ffff487210 */ /* 0x000fe20001fe44ff */
[----:B------:R-:W-:Y:S01]  /*e8f0*/  IMAD.WIDE.U32 R76, R95, UR27, RZ ;  /* 0x0000001b5f4c7c25 */ /* 0x000fe2000f8e00ff */
[----:B------:R-:W-:Y:S02]  /*e900*/  IADD3 R85, PT, PT, R85, R103, R71 ;  /* 0x0000006755557210 */ /* 0x000fe40007ffe047 */
[----:B------:R-:W-:Y:S01]  /*e910*/  IADD3 R81, P4, P5, R74, R81, R70 ;  /* 0x000000514a517210 */ /* 0x000fe20007d9e046 */
[----:B------:R-:W-:Y:S01]  /*e920*/  IMAD.WIDE.U32 R78, R87, UR19, RZ ;  /* 0x00000013574e7c25 */ /* 0x000fe2000f8e00ff */
[----:B------:R-:W-:-:S02]  /*e930*/  IADD3 R76, P1, P0, R76, R89, R88 ;  /* 0x000000594c4c7210 */ /* 0x000fc4000783e058 */
[----:B------:R-:W-:Y:S01]  /*e940*/  IADD3 R73, PT, PT, R72, R101, R73 ;  /* 0x0000006548497210 */ /* 0x000fe20007ffe049 */
[----:B------:R-:W-:Y:S01]  /*e950*/  IMAD.WIDE.U32 R70, R3, R84, RZ ;  /* 0x0000005403467225 */ /* 0x000fe200078e00ff */
[----:B------:R-:W-:Y:S02]  /*e960*/  IADD3.X R74, PT, PT, RZ, RZ, RZ, P4, P5 ;  /* 0x000000ffff4a7210 */ /* 0x000fe400027ea4ff */
[----:B------:R-:W-:Y:S02]  /*e970*/  IADD3 R76, P2, P3, R78, R85, R76 ;  /* 0x000000554e4c7210 */ /* 0x000fe40007b5e04c */
[----:B------:R-:W-:Y:S01]  /*e980*/  IADD3 R81, P4, P5, R70, R73, R81 ;  /* 0x0000004946517210 */ /* 0x000fe20007d9e051 */
[----:B------:R-:W-:Y:S01]  /*e990*/  IMAD.WIDE.U32 R72, R93, UR26, RZ ;  /* 0x0000001a5d487c25 */ /* 0x000fe2000f8e00ff */
[----:B------:R-:W-:Y:S02]  /*e9a0*/  IADD3.X R78, PT, PT, RZ, RZ, RZ, P2, P3 ;  /* 0x000000ffff4e7210 */ /* 0x000fe400017e64ff */
[----:B------:R-:W-:Y:S01]  /*e9b0*/  IADD3.X R70, PT, PT, RZ, RZ, RZ, P4, P5 ;  /* 0x000000ffff467210 */ /* 0x000fe200027ea4ff */
[----:B------:R-:W-:Y:S01]  /*e9c0*/  IMAD.IADD R75, R75, 0x1, R74 ;  /* 0x000000014b4b7824 */ /* 0x000fe200078e024a */
[----:B------:R-:W-:-:S02]  /*e9d0*/  IADD3.X R85, PT, PT, RZ, RZ, RZ, P1, P0 ;  /* 0x000000ffff557210 */ /* 0x000fc40000fe04ff */
[----:B------:R-:W-:Y:S02]  /*e9e0*/  IADD3 R71, PT, PT, R70, R111, R71 ;  /* 0x0000006f46477210 */ /* 0x000fe40007ffe047 */
[----:B------:R-:W-:Y:S01]  /*e9f0*/  IADD3 R72, P2, P3, R72, R75, R76 ;  /* 0x0000004b48487210 */ /* 0x000fe20007b5e04c */
[----:B------:R-:W-:-:S04]  /*ea00*/  IMAD.WIDE.U32 R74, R84, UR18, RZ ;  /* 0x00000012544a7c25 */ /* 0x000fc8000f8e00ff */
[----:B------:R-:W-:Y:S01]  /*ea10*/  IMAD.IADD R76, R79, 0x1, R78 ;  /* 0x000000014f4c7824 */ /* 0x000fe200078e024e */
[----:B------:R-:W-:Y:S02]  /*ea20*/  IADD3.X R79, PT, PT, RZ, RZ, RZ, P2, P3 ;  /* 0x000000ffff4f7210 */ /* 0x000fe400017e64ff */
[----:B------:R-:W-:Y:S01]  /*ea30*/  IADD3 R72, P0, P1, R74, R71, R72 ;  /* 0x000000474a487210 */ /* 0x000fe2000791e048 */
[----:B------:R-:W-:Y:S01]  /*ea40*/  IMAD.WIDE.U32 R70, R93, UR27, RZ ;  /* 0x0000001b5d467c25 */ /* 0x000fe2000f8e00ff */
[----:B------:R-:W-:Y:S02]  /*ea50*/  IADD3 R76, PT, PT, R76, R85, R77 ;  /* 0x000000554c4c7210 */ /* 0x000fe40007ffe04d */
[----:B------:R-:W-:Y:S01]  /*ea60*/  IADD3.X R74, PT, PT, RZ, RZ, RZ, P0, P1 ;  /* 0x000000ffff4a7210 */ /* 0x000fe200007e24ff */
[----:B------:R-:W-:Y:S02]  /*ea70*/  IMAD.IADD R73, R73, 0x1, R79 ;  /* 0x0000000149497824 */ /* 0x000fe400078e024f */
[----:B------:R-:W-:-:S03]  /*ea80*/  IMAD.WIDE.U32 R84, R84, UR19, RZ ;  /* 0x0000001354547c25 */ /* 0x000fc6000f8e00ff */
[----:B------:R-:W-:Y:S02]  /*ea90*/  IADD3 R70, P0, P1, R70, R73, R76 ;  /* 0x0000004946467210 */ /* 0x000fe4000791e04c */
[----:B------:R-:W-:-:S04]  /*eaa0*/  IADD3 R73, PT, PT, R74, R103, R75 ;  /* 0x000000674a497210 */ /* 0x000fc80007ffe04b */
        /* <DEDUP_REMOVED lines=39> */
.L_x_30:
[----:B------:R-:W-:Y:S05]  /*ed20*/  BSYNC.RELIABLE B3 ;  /* 0x0000000000037941 */ /* 0x000fea0003800100 */
.L_x_29:
        /* <DEDUP_REMOVED lines=37> */
.L_x_28:
[----:B------:R-:W-:Y:S05]  /*ef80*/  BSYNC.RECONVERGENT B0 ;  /* 0x0000000000007941 */ /* 0x000fea0003800200 */
.L_x_27:
[----:B------:R-:W-:Y:S01]  /*ef90*/  LOP3.LUT R71, R83, R82, R91, 0xfe, !PT ;  /* 0x0000005253477212 */ /* 0x000fe200078efe5b */
[----:B------:R-:W-:Y:S01]  /*efa0*/  BSSY.RECONVERGENT B0, `(.L_x_31) ;  /* 0x0004446000007945 */ /* 0x000fe20003800200 */
[----:B------:R-:W-:Y:S02]  /*efb0*/  PLOP3.LUT P0, PT, PT, PT, PT, 0x80, 0x8 ;  /* 0x000000000008781c */ /* 0x000fe40003f0f070 */
[----:B------:R-:W-:-:S04]  /*efc0*/  LOP3.LUT R71, R81, R80, R71, 0xfe, !PT ;  /* 0x0000005051477212 */ /* 0x000fc800078efe47 */
[----:B------:R-:W-:-:S04]  /*efd0*/  LOP3.LUT R71, R73, R72, R71, 0xfe, !PT ;  /* 0x0000004849477212 */ /* 0x000fc800078efe47 */
[----:B------:R-:W-:-:S13]  /*efe0*/  LOP3.LUT P1, RZ, R70, R71, RZ, 0xfc, !PT ;  /* 0x0000004746ff7212 */ /* 0x000fda000782fcff */
[----:B------:R-:W-:Y:S05]  /*eff0*/  @!P1 BRA `(.L_x_32) ;  /* 0x0000044400009947 */ /* 0x000fea0003800000 */
[----:B------:R-:W-:Y:S02]  /*f000*/  LOP3.LUT R71, R72, R70, R73, 0xfe, !PT ;  /* 0x0000004648477212 */ /* 0x000fe400078efe49 */
[----:B------:R-:W-:Y:S02]  /*f010*/  ISETP.EQ.AND P2, PT, R91, 0x1, PT ;  /* 0x000000015b00780c */ /* 0x000fe40003f42270 */
[----:B------:R-:W-:-:S04]  /*f020*/  LOP3.LUT R74, R80, R71, R81, 0xfe, !PT ;  /* 0x00000047504a7212 */ /* 0x000fc800078efe51 */
[----:B------:R-:W-:-:S04]  /*f030*/  LOP3.LUT R71, R74, R83, RZ, 0xfc, !PT ;  /* 0x000000534a477212 */ /* 0x000fc800078efcff */
[----:B------:R-:W-:-:S13]  /*f040*/  LOP3.LUT P1, R77, R71, RZ, R82, 0xfa, !PT ;  /* 0x000000ff474d7212 */ /* 0x000fda000782fa52 */
[----:B------:R-:W-:Y:S05]  /*f050*/  @!P1 BRA P2, `(.L_x_32) ;  /* 0x0000044000e89947 */ /* 0x000fea0001000000 */
[----:B------:R-:W-:Y:S01]  /*f060*/  LOP3.LUT R74, R4, R7, R6, 0xfe, !PT ;  /* 0x00000007044a7212 */ /* 0x000fe200078efe06 */
[----:B------:R-:W-:Y:S01]  /*f070*/  IMAD.U32 R78, RZ, RZ, UR19 ;  /* 0x00000013ff4e7e24 */ /* 0x000fe2000f8e00ff */
[----:B------:R-:W-:Y:S02]  /*f080*/  BSSY.RELIABLE B3, `(.L_x_33) ;  /* 0x0000026000037945 */ /* 0x000fe40003800100 */
[----:B------:R-:W-:Y:S01]  /*f090*/  LOP3.LUT R76, R2, R5, R74, 0xfe, !PT ;  /* 0x00000005024c7212 */ /* 0x000fe200078efe4a */
[----:B------:R-:W-:-:S03]  /*f0a0*/  VIADD R78, R78, 0xffffffff ;  /* 0xffffffff4e4e7836 */ /* 0x000fc60000000000 */
[----:B------:R-:W-:Y:S01]  /*f0b0*/  LOP3.LUT P1, RZ, R3, UR18, R76, 0xfe, !PT ;  /* 0x0000001203ff7c12 */ /* 0x000fe2000f82fe4c */
[----:B------:R-:W-:-:S12]  /*f0c0*/  IMAD.MOV.U32 R71, RZ, RZ, R78 ;  /* 0x000000ffff477224 */ /* 0x000fd800078e004e */
[----:B------:R-:W-:-:S05]  /*f0d0*/  @P1 IMAD R71, RZ, RZ, UR19 ;  /* 0x00000013ff471e24 */ /* 0x000fca000f8e02ff */
[----:B------:R-:W-:-:S13]  /*f0e0*/  ISETP.GE.U32.AND P1, PT, R70, R71, PT ;  /* 0x000000474600720c */ /* 0x000fda0003f26070 */
[----:B------:R-:W-:Y:S05]  /*f0f0*/  @!P1 BRA `(.L_x_34) ;  /* 0x0000000000789947 */ /* 0x000fea0003800000 */
[C---:B------:R-:W-:Y:S01]  /*f100*/  LOP3.LUT P1, RZ, R2.reuse, R5, R74, 0xfe, !PT ;  /* 0x0000000502ff7212 */ /* 0x040fe2000782fe4a */
[----:B------:R-:W-:Y:S01]  /*f110*/  UIADD3 UR4, UPT, UPT, UR18, -0x1, URZ ;  /* 0xffffffff12047890 */ /* 0x000fe2000fffe0ff */
[C---:B------:R-:W-:Y:S01]  /*f120*/  LOP3.LUT P2, RZ, R3.reuse, R76, RZ, 0xfc, !PT ;  /* 0x0000004c03ff7212 */ /* 0x040fe2000784fcff */
[----:B------:R-:W-:Y:S01]  /*f130*/  VIADD R75, R3, 0xffffffff ;  /* 0xffffffff034b7836 */ /* 0x000fe20000000000 */
[----:B------:R-:W-:Y:S01]  /*f140*/  LOP3.LUT P5, RZ, R5, R74, RZ, 0xfc, !PT ;  /* 0x0000004a05ff7212 */ /* 0x000fe200078afcff */
[----:B------:R-:W-:Y:S01]  /*f150*/  VIADD R74, R2, 0xffffffff ;  /* 0xffffffff024a7836 */ /* 0x000fe20000000000 */
[----:B------:R-:W-:Y:S01]  /*f160*/  LOP3.LUT P3, RZ, R7, R6, RZ, 0xfc, !PT ;  /* 0x0000000607ff7212 */ /* 0x000fe2000786fcff */
[----:B------:R-:W-:Y:S01]  /*f170*/  IMAD.U32 R76, RZ, RZ, UR4 ;  /* 0x00000004ff4c7e24 */ /* 0x000fe2000f8e00ff */
[----:B------:R-:W-:-:S05]  /*f180*/  ISETP.NE.AND P4, PT, R6, RZ, PT ;  /* 0x000000ff0600720c */ /* 0x000fca0003f85270 */
[----:B------:R-:W-:Y:S02]  /*f190*/  @P1 IMAD.MOV R75, RZ, RZ, R3 ;  /* 0x000000ffff4b1224 */ /* 0x000fe400078e0203 */
[----:B------:R-:W-:Y:S01]  /*f1a0*/  @P2 IMAD R76, RZ, RZ, UR18 ;  /* 0x00000012ff4c2e24 */ /* 0x000fe2000f8e02ff */
[----:B------:R-:W-:Y:S01]  /*f1b0*/  LOP3.LUT P2, RZ, R4, R7, R6, 0xfe, !PT ;  /* 0x0000000704ff7212 */ /* 0x000fe2000784fe06 */
[----:B------:R-:W-:Y:S01]  /*f1c0*/  @P5 IMAD.MOV R74, RZ, RZ, R2 ;  /* 0x000000ffff4a5224 */ /* 0x000fe200078e0202 */
[----:B------:R-:W-:-:S04]  /*f1d0*/  ISETP.NE.AND P1, PT, R72, R75, PT ;  /* 0x0000004b4800720c */ /* 0x000fc80003f25270 */
[----:B------:R-:W-:Y:S01]  /*f1e0*/  ISETP.EQ.AND P1, PT, R73, R76, !P1 ;  /* 0x0000004c4900720c */ /* 0x000fe20004f22270 */
[----:B------:R-:W-:-:S03]  /*f1f0*/  VIADD R76, R6, 0xffffffff ;  /* 0xffffffff064c7836 */ /* 0x000fc60000000000 */
[----:B------:R-:W-:Y:S01]  /*f200*/  ISETP.LE.U32.AND P1, PT, R70, R71, P1 ;  /* 0x000000474600720c */ /* 0x000fe20000f23070 */
[----:B------:R-:W-:Y:S02]  /*f210*/  VIADD R71, R5, 0xffffffff ;  /* 0xffffffff05477836 */ /* 0x000fe40000000000 */
[----:B------:R-:W-:Y:S01]  /*f220*/  @P2 IMAD.MOV R71, RZ, RZ, R5 ;  /* 0x000000ffff472224 */ /* 0x000fe200078e0205 */
[----:B------:R-:W-:Y:S01]  /*f230*/  ISETP.EQ.AND P1, PT, R81, R74, P1 ;  /* 0x0000004a5100720c */ /* 0x000fe20000f22270 */
[----:B------:R-:W-:Y:S01]  /*f240*/  VIADD R74, R4, 0xffffffff ;  /* 0xffffffff044a7836 */ /* 0x000fe20000000000 */
[----:B------:R-:W-:Y:S01]  /*f250*/  ISETP.EQ.AND P2, PT, R91, R76, PT ;  /* 0x0000004c5b00720c */ /* 0x000fe20003f42270 */
[----:B------:R-:W-:Y:S01]  /*f260*/  @P3 IMAD.MOV R74, RZ, RZ, R4 ;  /* 0x000000ffff4a3224 */ /* 0x000fe200078e0204 */
[----:B------:R-:W-:Y:S01]  /*f270*/  ISETP.EQ.AND P1, PT, R80, R71, P1 ;  /* 0x000000475000720c */ /* 0x000fe20000f22270 */
[----:B------:R-:W-:Y:S02]  /*f280*/  VIADD R71, R7, 0xffffffff ;  /* 0xffffffff07477836 */ /* 0x000fe40000000000 */
[----:B------:R-:W-:Y:S01]  /*f290*/  @P4 IMAD.MOV R71, RZ, RZ, R7 ;  /* 0x000000ffff474224 */ /* 0x000fe200078e0207 */
[----:B------:R-:W-:-:S04]  /*f2a0*/  ISETP.EQ.AND P1, PT, R83, R74, P1 ;  /* 0x0000004a5300720c */ /* 0x000fc80000f22270 */
[----:B------:R-:W-:-:S13]  /*f2b0*/  ISETP.EQ.AND P1, PT, R82, R71, P1 ;  /* 0x000000475200720c */ /* 0x000fda0000f22270 */
[----:B------:R-:W-:Y:S05]  /*f2c0*/  @P1 BREAK.RELIABLE P2, B3 ;  /* 0x0000000000031942 */ /* 0x000fea0001000100 */
[----:B------:R-:W-:Y:S05]  /*f2d0*/  @P1 BRA P2, `(.L_x_32) ;  /* 0x0000044000481947 */ /* 0x000fea0001000000 */
.L_x_34:
[----:B------:R-:W-:Y:S05]  /*f2e0*/  BSYNC.RELIABLE B3 ;  /* 0x0000000000037941 */ /* 0x000fea0003800100 */
.L_x_33:
[----:B------:R-:W-:Y:S02]  /*f2f0*/  ISETP.EQ.AND P2, PT, R77, RZ, PT ;  /* 0x000000ff4d00720c */ /* 0x000fe40003f42270 */
[----:B------:R-:W-:-:S13]  /*f300*/  ISETP.NE.AND P1, PT, R91, 0x2, PT ;  /* 0x000000025b00780c */ /* 0x000fda0003f25270 */
[----:B------:R-:W-:Y:S05]  /*f310*/  @!P1 BRA P2, `(.L_x_32) ;  /* 0x0000044000389947 */ /* 0x000fea0001000000 */
[----:B------:R-:W-:Y:S01]  /*f320*/  LOP3.LUT R71, R5, R7, R4, 0xfe, !PT ;  /* 0x0000000705477212 */ /* 0x000fe200078efe04 */
[----:B------:R-:W-:Y:S03]  /*f330*/  BSSY.RELIABLE B3, `(.L_x_35) ;  /* 0x0000026000037945 */ /* 0x000fe60003800100 */
[----:B------:R-:W-:-:S04]  /*f340*/  LOP3.LUT R71, R3, R71, R2, 0xfe, !PT ;  /* 0x0000004703477212 */ /* 0x000fc800078efe02 */
[----:B------:R-:W-:Y:S01]  /*f350*/  LOP3.LUT P1, RZ, R71, UR18, RZ, 0xfc, !PT ;  /* 0x0000001247ff7c12 */ /* 0x000fe2000f82fcff */
[----:B------:R-:W-:-:S03]  /*f360*/  IMAD.MOV.U32 R71, RZ, RZ, R78 ;  /* 0x000000ffff477224 */ /* 0x000fc600078e004e */
[----:B------:R-:W-:-:S13]  /*f370*/  ISETP.LT.U32.AND P1, PT, R6, 0x2, !P1 ;  /* 0x000000020600780c */ /* 0x000fda0004f21070 */
[----:B------:R-:W-:-:S05]  /*f380*/  @!P1 IMAD R71, RZ, RZ, UR19 ;  /* 0x00000013ff479e24 */ /* 0x000fca000f8e02ff */
[----:B------:R-:W-:-:S13]  /*f390*/  ISETP.GE.U32.AND P1, PT, R70, R71, PT ;  /* 0x000000474600720c */ /* 0x000fda0003f26070 */
[----:B------:R-:W-:Y:S05]  /*f3a0*/  @!P1 BRA `(.L_x_36) ;  /* 0x0000000000789947 */ /* 0x000fea0003800000 */
[----:B------:R-:W-:Y:S01]  /*f3b0*/  ISETP.GE.U32.AND P2, PT, R6, 0x2, PT ;  /* 0x000000020600780c */ /* 0x000fe20003f46070 */
[----:B------:R-:W-:Y:S01]  /*f3c0*/  UIADD3 UR4, UPT, UPT, UR18, -0x1, URZ ;  /* 0xffffffff12047890 */ /* 0x000fe2000fffe0ff */
[----:B------:R-:W-:Y:S02]  /*f3d0*/  VIADD R75, R3, 0xffffffff ;  /* 0xffffffff034b7836 */ /* 0x000fe40000000000 */
[----:B------:R-:W-:-:S03]  /*f3e0*/  ISETP.EQ.AND P3, PT, R7, RZ, !P2 ;  /* 0x000000ff0700720c */ /* 0x000fc60005762270 */
[----:B------:R-:W-:Y:S01]  /*f3f0*/  IMAD.U32 R74, RZ, RZ, UR4 ;  /* 0x00000004ff4a7e24 */ /* 0x000fe2000f8e00ff */
[----:B------:R-:W-:-:S04]  /*f400*/  ISETP.EQ.AND P4, PT, R4, RZ, P3 ;  /* 0x000000ff0400720c */ /* 0x000fc80001f82270 */
[----:B------:R-:W-:-:S04]  /*f410*/  ISETP.EQ.AND P5, PT, R5, RZ, P4 ;  /* 0x000000ff0500720c */ /* 0x000fc800027a2270 */
[----:B------:R-:W-:-:S04]  /*f420*/  ISETP.EQ.AND P1, PT, R2, RZ, P5 ;  /* 0x000000ff0200720c */ /* 0x000fc80002f22270 */
[----:B------:R-:W-:-:S09]  /*f430*/  ISETP.EQ.AND P6, PT, R3, RZ, P1 ;  /* 0x000000ff0300720c */ /* 0x000fd20000fc2270 */
[----:B------:R-:W-:-:S04]  /*f440*/  @!P1 IMAD.MOV R75, RZ, RZ, R3 ;  /* 0x000000ffff4b9224 */ /* 0x000fc800078e0203 */
[----:B------:R-:W-:Y:S01]  /*f450*/  @!P6 IMAD R74, RZ, RZ, UR18 ;  /* 0x00000012ff4aee24 */ /* 0x000fe2000f8e02ff */
[----:B------:R-:W-:Y:S01]  /*f460*/  ISETP.NE.AND P1, PT, R72, R75, PT ;  /* 0x0000004b4800720c */ /* 0x000fe20003f25270 */
[----:B------:R-:W-:Y:S02]  /*f470*/  VIADD R72, R2, 0xffffffff ;  /* 0xffffffff02487836 */ /* 0x000fe40000000000 */
[----:B------:R-:W-:Y:S01]  /*f480*/  @!P5 IMAD.MOV R72, RZ, RZ, R2 ;  /* 0x000000ffff48d224 */ /* 0x000fe200078e0202 */
[----:B------:R-:W-:Y:S01]  /*f490*/  ISETP.EQ.AND P1, PT, R73, R74, !P1 ;  /* 0x0000004a4900720c */ /* 0x000fe20004f22270 */
[----:B------:R-:W-:Y:S02]  /*f4a0*/  VIADD R73, R5, 0xffffffff ;  /* 0xffffffff05497836 */ /* 0x000fe40000000000 */
[----:B------:R-:W-:Y:S01]  /*f4b0*/  @!P4 IMAD.MOV R73, RZ, RZ, R5 ;  /* 0x000000ffff49c224 */ /* 0x000fe200078e0205 */
[----:B------:R-:W-:Y:S01]  /*f4c0*/  ISETP.LE.U32.AND P1, PT, R70, R71, P1 ;  /* 0x000000474600720c */ /* 0x000fe20000f23070 */
[----:B------:R-:W-:-:S02]  /*f4d0*/  VIADD R70, R4, 0xffffffff ;  /* 0xffffffff04467836 */ /* 0x000fc40000000000 */
[----:B------:R-:W-:Y:S01]  /*f4e0*/  @!P3 IMAD.MOV R70, RZ, RZ, R4 ;  /* 0x000000ffff46b224 */ /* 0x000fe200078e0204 */
[----:B------:R-:W-:Y:S01]  /*f4f0*/  ISETP.EQ.AND P1, PT, R81, R72, P1 ;  /* 0x000000485100720c */ /* 0x000fe20000f22270 */
[----:B------:R-:W-:Y:S02]  /*f500*/  VIADD R71, R7, 0xffffffff ;  /* 0xffffffff07477836 */ /* 0x000fe40000000000 */
[----:B------:R-:W-:Y:S01]  /*f510*/  VIADD R72, R6, 0xfffffffe ;  /* 0xfffffffe06487836 */ /* 0x000fe20000000000 */
[----:B------:R-:W-:Y:S01]  /*f520*/  ISETP.EQ.AND P1, PT, R80, R73, P1 ;  /* 0x000000495000720c */ /* 0x000fe20000f22270 */
[----:B------:R-:W-:-:S03]  /*f530*/  @P2 IMAD.MOV R71, RZ, RZ, R7 ;  /* 0x000000ffff472224 */ /* 0x000fc600078e0207 */
[----:B------:R-:W-:Y:S02]  /*f540*/  ISETP.EQ.AND P1, PT, R83, R70, P1 ;  /* 0x000000465300720c */ /* 0x000fe40000f22270 */
[----:B------:R-:W-:Y:S02]  /*f550*/  ISETP.EQ.AND P2, PT, R91, R72, PT ;  /* 0x000000485b00720c */ /* 0x000fe40003f42270 */
[----:B------:R-:W-:-:S13]  /*f560*/  ISETP.EQ.AND P1, PT, R82, R71, P1 ;  /* 0x000000475200720c */ /* 0x000fda0000f22270 */
[----:B------:R-:W-:Y:S05]  /*f570*/  @P1 BREAK.RELIABLE P2, B3 ;  /* 0x0000000000031942 */ /* 0x000fea0001000100 */
[----:B------:R-:W-:Y:S05]  /*f580*/  @P1 BRA P2, `(.L_x_32) ;  /* 0x0000043c009c1947 */ /* 0x000fea0001000000 */
.L_x_36:
[----:B------:R-:W-:Y:S05]  /*f590*/  BSYNC.RELIABLE B3 ;  /* 0x0000000000037941 */ /* 0x000fea0003800100 */
.L_x_35:
        /* <DEDUP_REMOVED lines=62> */
[----:B------:R-:W-:Y:S02]  /*f980*/  IMAD.IADD R89, R71, 0x1, R89 ;  /* 0x0000000147597824 */ /* 0x000fe400078e0259 */
[----:B------:R-:W-:-:S04]  /*f990*/  IMAD.WIDE.U32 R72, R62, UR23, RZ ;  /* 0x000000173e487c25 */ /* 0x000fc8000f8e00ff */
[----:B------:R-:W-:Y:S01]  /*f9a0*/  IMAD.WIDE.U32 R78, R6, R91, RZ ;  /* 0x0000005b064e7225 */ /* 0x000fe200078e00ff */
[----:B------:R-:W-:Y:S02]  /*f9b0*/  IADD3 R72, P0, P1, R72, R89, R76 ;  /* 0x0000005948487210 */ /* 0x000fe4000791e04c */
[----:B------:R-:W-:Y:S01]  /*f9c0*/  IADD3.X R89, PT, PT, RZ, RZ, RZ, P4, P5 ;  /* 0x000000ffff597210 */ /* 0x000fe200027ea4ff */
[----:B------:R-:W-:Y:S01]  /*f9d0*/  IMAD.WIDE.U32 R70, R63, UR21, RZ ;  /* 0x000000153f467c25 */ /* 0x000fe2000f8e00ff */
[----:B------:R-:W-:Y:S02]  /*f9e0*/  IADD3.X R76, PT, PT, RZ, RZ, RZ, P2, P3 ;  /* 0x000000ffff4c7210 */ /* 0x000fe400017e64ff */
[----:B------:R-:W-:Y:S02]  /*f9f0*/  IADD3 RZ, P4, PT, R78, R87, RZ ;  /* 0x000000574eff7210 */ /* 0x000fe40007f9e0ff */
[----:B------:R-:W-:Y:S02]  /*fa00*/  IADD3 R70, P2, P3, R70, R85, R74 ;  /* 0x0000005546467210 */ /* 0x000fe40007b5e04a */
[----:B------:R-:W-:Y:S01]  /*fa10*/  IADD3 R80, PT, PT, R76, R101, R77 ;  /* 0x000000654c507210 */ /* 0x000fe20007ffe04d */
[----:B------:R-:W-:Y:S01]  /*fa20*/  IMAD.X R87, RZ, RZ, R79, P4 ;  /* 0x000000ffff577224 */ /* 0x000fe200020e064f */
[----:B------:R-:W-:Y:S01]  /*fa30*/  IADD3 R89, PT, PT, R89, R113, R75 ;  /* 0x0000007159597210 */ /* 0x000fe20007ffe04b */
[----:B------:R-:W-:Y:S01]  /*fa40*/  IMAD.WIDE.U32 R76, R5, R90, RZ ;  /* 0x0000005a054c7225 */ /* 0x000fe200078e00ff */
[----:B------:R-:W-:-:S02]  /*fa50*/  IADD3.X R85, PT, PT, RZ, RZ, RZ, P2, P3 ;  /* 0x000000ffff557210 */ /* 0x000fc400017e64ff */
        /* <DEDUP_REMOVED lines=12> */
[----:B------:R-:W-:Y:S01]  /*fb20*/  IADD3 R87, P2, PT, R80, R87, RZ ;  /* 0x0000005750577210 */ /* 0x000fe20007f5e0ff */
[----:B------:R-:W-:Y:S01]  /*fb30*/  IMAD.WIDE.U32 R70, R63, UR22, RZ ;  /* 0x000000163f467c25 */ /* 0x000fe2000f8e00ff */
[----:B------:R-:W-:-:S02]  /*fb40*/  IADD3 R115, PT, PT, R115, R97, R77 ;  /* 0x0000006173737210 */ /* 0x000fc40007ffe04d */
[----:B------:R-:W-:Y:S01]  /*fb50*/  IADD3 R89, PT, PT, R74, R99, R75 ;  /* 0x000000634a597210 */ /* 0x000fe20007ffe04b */
[----:B------:R-:W-:Y:S01]  /*fb60*/  IMAD.WIDE.U32 R72, R62, UR24, RZ ;  /* 0x000000183e487c25 */ /* 0x000fe2000f8e00ff */
[----:B------:R-:W-:Y:S02]  /*fb70*/  IADD3 R70, P0, P1, R70, R85, R76 ;  /* 0x0000005546467210 */ /* 0x000fe4000791e04c */
[----:B------:R-:W-:Y:S01]  /*fb80*/  IADD3 R82, PT, PT, R82, R111, R79 ;  /* 0x0000006f52527210 */ /* 0x000fe20007ffe04f */
[----:B------:R-:W-:Y:S01]  /*fb90*/  IMAD.WIDE.U32 R76, R4, R91, RZ ;  /* 0x0000005b044c7225 */ /* 0x000fe200078e00ff */
[----:B------:R-:W-:Y:S02]  /*fba0*/  IADD3 R72, P4, P5, R72, R95, R78 ;  /* 0x0000005f48487210 */ /* 0x000fe40007d9e04e */
[----:B------:R-:W-:Y:S01]  /*fbb0*/  IADD3.X R95, PT, PT, RZ, RZ, RZ, P0, P1 ;  /* 0x000000ffff5f7210 */ /* 0x000fe200007e24ff */
[----:B------:R-:W-:Y:S01]  /*fbc0*/  IMAD.X R85, RZ, RZ, R81, P2 ;  /* 0x000000ffff557224 */ /* 0x000fe200010e0651 */
[----:B------:R-:W-:Y:S01]  /*fbd0*/  IADD3.X R117, PT, PT, RZ, RZ, RZ, P4, P5 ;  /* 0x000000ffff757210 */ /* 0x000fe200027ea4ff */
[----:B------:R-:W-:Y:S01]  /*fbe0*/  IMAD.WIDE.U32 R80, R84, UR18, RZ ;  /* 0x0000001254507c25 */ /* 0x000fe2000f8e00ff */
[----:B------:R-:W-:-:S03]  /*fbf0*/  IADD3 R76, P3, P2, R76, R89, R70 ;  /* 0x000000594c4c7210 */ /* 0x000fc60007a7e046 */
[----:B------:R-:W-:Y:S01]  /*fc00*/  IMAD.WIDE.U32 R78, R2, R90, RZ ;  /* 0x0000005a024e7225 */ /* 0x000fe200078e00ff */
[----:B------:R-:W-:-:S03]  /*fc10*/  IADD3 R80, P0, P1, R80, R82, R83 ;  /* 0x0000005250507210 */ /* 0x000fc6000791e053 */
[----:B------:R-:W-:Y:S01]  /*fc20*/  IMAD R89, R87, UR28, RZ ;  /* 0x0000001c57597c24 */ /* 0x000fe2000f8e02ff */
[----:B------:R-:W-:Y:S01]  /*fc30*/  IADD3 R78, P4, P5, R78, R115, R72 ;  /* 0x000000734e4e7210 */ /* 0x000fe20007d9e048 */
[----:B------:R-:W-:Y:S01]  /*fc40*/  IMAD.IADD R117, R73, 0x1, R117 ;  /* 0x0000000149757824 */ /* 0x000fe200078e0275 */
[----:B------:R-:W-:Y:S01]  /*fc50*/  IADD3.X R123, PT, PT, RZ, RZ, RZ, P0, P1 ;  /* 0x000000ffff7b7210 */ /* 0x000fe200007e24ff */
[----:B------:R-:W-:Y:S01]  /*fc60*/  IMAD.IADD R95, R71, 0x1, R95 ;  /* 0x00000001475f7824 */ /* 0x000fe200078e025f */
[----:B------:R-:W-:Y:S01]  /*fc70*/  IADD3.X R115, PT, PT, RZ, RZ, RZ, P3, P2 ;  /* 0x000000ffff737210 */ /* 0x000fe20001fe44ff */
[----:B------:R-:W-:Y:S01]  /*fc80*/  IMAD.WIDE.U32 R74, R62, UR25, RZ ;  /* 0x000000193e4a7c25 */ /* 0x000fe2000f8e00ff */
[----:B------:R-:W-:Y:S02]  /*fc90*/  IADD3 R123, PT, PT, R123, R103, R81 ;  /* 0x000000677b7b7210 */ /* 0x000fe40007ffe051 */
[----:B------:R-:W-:Y:S01]  /*fca0*/  IADD3 R115, PT, PT, R115, R113, R77 ;  /* 0x0000007173737210 */ /* 0x000fe20007ffe04d */
[----:B------:R-:W-:Y:S01]  /*fcb0*/  IMAD.WIDE.U32 R70, R64, UR21, RZ ;  /* 0x0000001540467c25 */ /* 0x000fe2000f8e00ff */
[----:B------:R-:W-:-:S02]  /*fcc0*/  IADD3 R80, P0, P1, R74, R117, R80 ;  /* 0x000000754a507210 */ /* 0x000fc4000791e050 */
[----:B------:R-:W-:Y:S01]  /*fcd0*/  IADD3.X R117, PT, PT, RZ, RZ, RZ, P4, P5 ;  /* 0x000000ffff757210 */ /* 0x000fe200027ea4ff */
[----:B------:R-:W-:Y:S01]  /*fce0*/  IMAD.WIDE.U32 R82, R6, R89, RZ ;  /* 0x0000005906527225 */ /* 0x000fe200078e00ff */
[----:B------:R-:W-:Y:S02]  /*fcf0*/  IADD3 R70, P2, P3, R70, R85, R76 ;  /* 0x0000005546467210 */ /* 0x000fe40007b5e04c */
[----:B------:R-:W-:Y:S01]  /*fd00*/  IADD3 R117, PT, PT, R117, R101, R79 ;  /* 0x0000006575757210 */ /* 0x000fe20007ffe04f */
[----:B------:R-:W-:Y:S01]  /*fd10*/  IMAD.WIDE.U32 R72, R63, UR23, RZ ;  /* 0x000000173f487c25 */ /* 0x000fe2000f8e00ff */
[----:B------:R-:W-:Y:S02]  /*fd20*/  IADD3 RZ, P6, PT, R82, R87, RZ ;  /* 0x0000005752ff7210 */ /* 0x000fe40007fde0ff */
[----:B------:R-:W-:Y:S01]  /*fd30*/  IADD3.X R121, PT, PT, RZ, RZ, RZ, P0, P1 ;  /* 0x000000ffff797210 */ /* 0x000fe200007e24ff */
[----:B------:R-:W-:Y:S01]  /*fd40*/  IMAD.WIDE.U32 R86, R61, UR27, RZ ;  /* 0x0000001b3d567c25 */ /* 0x000fe2000f8e00ff */
[----:B------:R-:W-:-:S02]  /*fd50*/  IADD3 R72, P4, P5, R72, R95, R78 ;  /* 0x0000005f48487210 */ /* 0x000fc40007d9e04e */
        /* <DEDUP_REMOVED lines=43> */
[----:B------:R-:W-:Y:S01]  /*10010*/  IMAD.WIDE.U32 R74, R4, R89, RZ ;  /* 0x00000059044a7225 */ /* 0x000fe200078e00ff */
[----:B------:R-:W-:Y:S02]  /*10020*/  IADD3.X R119, PT, PT, RZ, RZ, RZ, P4, P5 ;  /* 0x000000ffff777210 */ /* 0x000fe400027ea4ff */
[----:B------:R-:W-:Y:S01]  /*10030*/  IADD3.X R84, PT, PT, RZ, RZ, RZ, P2, P3 ;  /* 0x000000ffff547210 */ /* 0x000fe200017e64ff */
[----:B------:R-:W-:Y:S01]  /*10040*/  IMAD.IADD R81, R73, 0x1, R81 ;  /* 0x0000000149517824 */ /* 0x000fe200078e0251 */
[----:B------:R-:W-:Y:S01]  /*10050*/  IADD3 R76, P0, P1, R74, R95, R70 ;  /* 0x0000005f4a4c7210 */ /* 0x000fe2000791e046 */
[----:B------:R-:W-:Y:S01]  /*10060*/  IMAD.WIDE.U32 R82, R63, UR25, RZ ;  /* 0x000000193f527c25 */ /* 0x000fe2000f8e00ff */
[----:B------:R-:W-:-:S02]  /*10070*/  IADD3 R119, PT, PT, R119, R103, R79 ;  /* 0x0000006777777210 */ /* 0x000fc40007ffe04f */
        /* <DEDUP_REMOVED lines=10> */
[----:B------:R-:W-:Y:S01]  /*10120*/  IMAD R88, R93, UR28, RZ ;  /* 0x0000001c5d587c24 */ /* 0x000fe2000f8e02ff */
[----:B------:R-:W-:Y:S01]  /*10130*/  IADD3 R76, P2, P3, R70, R85, R76 ;  /* 0x00000055464c7210 */ /* 0x000fe20007b5e04c */
[----:B------:R-:W-:Y:S01]  /*10140*/  IMAD.WIDE.U32 R84, R90, UR19, RZ ;  /* 0x000000135a547c25 */ /* 0x000fe2000f8e00ff */
[----:B------:R-:W-:Y:S02]  /*10150*/  IADD3 R77, PT, PT, R74, R113, R75 ;  /* 0x000000714a4d7210 */ /* 0x000fe40007ffe04b */
[----:B------:R-:W-:Y:S01]  /*10160*/  IADD3.X R95, PT, PT, RZ, RZ, RZ, P2, P3 ;  /* 0x000000ffff5f7210 */ /* 0x000fe200017e64ff */
[----:B------:R-:W-:Y:S01]  /*10170*/  IMAD.WIDE.U32 R80, R6, R88, RZ ;  /* 0x0000005806507225 */ /* 0x000fe200078e00ff */
[----:B------:R-:W-:Y:S02]  /*10180*/  IADD3 R84, P0, P1, R84, R119, R86 ;  /* 0x0000007754547210 */ /* 0x000fe4000791e056 */
[----:B------:R-:W-:Y:S01]  /*10190*/  IADD3.X R123, PT, PT, RZ, RZ, RZ, P4, P5 ;  /* 0x000000ffff7b7210 */ /* 0x000fe200027ea4ff */
[----:B------:R-:W-:Y:S01]  /*101a0*/  IMAD.WIDE.U32 R74, R3, R91, RZ ;  /* 0x0000005b034a7225 */ /* 0x000fe200078e00ff */
[----:B------:R-:W-:-:S02]  /*101b0*/  IADD3 RZ, P6, PT, R80, R93, RZ ;  /* 0x0000005d50ff7210 */ /* 0x000fc40007fde0ff */
[----:B------:R-:W-:Y:S01]  /*101c0*/  IADD3.X R121, PT, PT, RZ, RZ, RZ, P0, P1 ;  /* 0x000000ffff797210 */ /* 0x000fe200007e24ff */
[----:B------:R-:W-:Y:S01]  /*101d0*/  IMAD.IADD R117, R73, 0x1, R117 ;  /* 0x0000000149757824 */ /* 0x000fe200078e0275 */
[----:B------:R-:W-:Y:S01]  /*101e0*/  IADD3 R74, P2, P3, R74, R79, R82 ;  /* 0x0000004f4a4a7210 */ /* 0x000fe20007b5e052 */
[----:B------:R-:W-:Y:S02]  /*101f0*/  IMAD.IADD R95, R71, 0x1, R95 ;  /* 0x00000001475f7824 */ /* 0x000fe400078e025f */
[----:B------:R-:W-:Y:S01]  /*10200*/  IMAD.WIDE.U32 R72, R5, R89, RZ ;  /* 0x0000005905487225 */ /* 0x000fe200078e00ff */
[----:B------:R-:W-:-:S03]  /*10210*/  IADD3.X R119, PT, PT, RZ, RZ, RZ, P2, P3 ;  /* 0x000000ffff777210 */ /* 0x000fc600017e64ff */
[----:B------:R-:W-:Y:S01]  /*10220*/  IMAD.X R93, RZ, RZ, R81, P6 ;  /* 0x000000ffff5d7224 */ /* 0x000fe200030e0651 */
[----:B------:R-:W-:Y:S01]  /*10230*/  IADD3 R72, P5, P4, R72, R77, R78 ;  /* 0x0000004d48487210 */ /* 0x000fe20007cbe04e */
[----:B------:R-:W-:Y:S01]  /*10240*/  IMAD.WIDE.U32 R70, R7, R88, RZ ;  /* 0x0000005807467225 */ /* 0x000fe200078e00ff */
[----:B------:R-:W-:-:S03]  /*10250*/  IADD3 R119, PT, PT, R119, R111, R75 ;  /* 0x0000006f77777210 */ /* 0x000fc60007ffe04b */
        /* <DEDUP_REMOVED lines=10> */
[----:B------:R-:W-:Y:S01]  /*10300*/  IMAD.WIDE.U32 R78, R65, UR22, RZ ;  /* 0x00000016414e7c25 */ /* 0x000fe2000f8e00ff */
[----:B------:R-:W-:-:S02]  /*10310*/  IADD3 R93, P6, PT, R76, R93, RZ ;  /* 0x0000005d4c5d7210 */ /* 0x000fc40007fde0ff */
[----:B------:R-:W-:Y:S01]  /*10320*/  IADD3 R73, PT, PT, R70, R99, R71 ;  /* 0x0000006346497210 */ /* 0x000fe20007ffe047 */
[----:B------:R-:W-:Y:S01]  /*10330*/  IMAD.IADD R86, R85, 0x1, R121 ;  /* 0x0000000155567824 */ /* 0x000fe200078e0279 */
        /* <DEDUP_REMOVED lines=25> */
[----:B------:R-:W-:Y:S01]  /*104d0*/  IMAD R90, R93, UR28, RZ ;  /* 0x0000001c5d5a7c24 */ /* 0x000fe2000f8e02ff */
[----:B------:R-:W-:Y:S01]  /*104e0*/  IADD3 R80, P1, P0, R76, R95, R80 ;  /* 0x0000005f4c507210 */ /* 0x000fe2000783e050 */
[----:B------:R-:W-:Y:S01]  /*104f0*/  IMAD.WIDE.U32 R72, R66, UR21, RZ ;  /* 0x0000001542487c25 */ /* 0x000fe2000f8e00ff */
[----:B------:R-:W-:-:S02]  /*10500*/  IADD3 R95, PT, PT, R84, R101, R81 ;  /* 0x00000065545f7210 */ /* 0x000fc40007ffe051 */
        /* <DEDUP_REMOVED lines=14> */
[----:B------:R-:W-:Y:S01]  /*105f0*/  IADD3.X R117, PT, PT, RZ, RZ, RZ, P2, P3 ;  /* 0x000000ffff757210 */ /* 0x000fe200017e64ff */
[----:B------:R-:W-:Y:S01]  /*10600*/  IMAD.IADD R77, R77, 0x1, R71 ;  /* 0x000000014d4d7824 */ /* 0x000fe200078e0247 */
[----:B------:R-:W-:Y:S01]  /*10610*/  IADD3 R72, P5, P4, R72, R81, R80 ;  /* 0x0000005148487210 */ /* 0x000fe20007cbe050 */
[----:B------:R-:W-:Y:S01]  /*10620*/  IMAD.X R79, RZ, RZ, R79, P6 ;  /* 0x000000ffff4f7224 */ /* 0x000fe200030e064f */
[----:B------:R-:W-:Y:S01]  /*10630*/  IADD3 R117, PT, PT, R117, R111, R75 ;  /* 0x0000006f75757210 */ /* 0x000fe20007ffe04b */
[----:B------:R-:W-:Y:S01]  /*10640*/  IMAD.IADD R115, R83, 0x1, R115 ;  /* 0x0000000153737824 */ /* 0x000fe200078e0273 */
[----:B------:R-:W-:Y:S01]  /*10650*/  IADD3.X R95, PT, PT, RZ, RZ, RZ, P5, P4 ;  /* 0x000000ffff5f7210 */ /* 0x000fe20002fe84ff */
[----:B------:R-:W-:-:S03]  /*10660*/  IMAD.WIDE.U32 R70, R7, R90, RZ ;  /* 0x0000005a07467225 */ /* 0x000fc600078e00ff */
[----:B------:R-:W-:Y:S01]  /*10670*/  IADD3 R95, PT, PT, R95, R97, R73 ;  /* 0x000000615f5f7210 */ /* 0x000fe20007ffe049 */
[----:B------:R-:W-:Y:S01]  /*10680*/  IMAD.WIDE.U32 R82, R64, UR26, RZ ;  /* 0x0000001a40527c25 */ /* 0x000fe2000f8e00ff */
[----:B------:R-:W-:-:S03]  /*10690*/  IADD3 R91, P1, P0, R70, R79, R76 ;  /* 0x0000004f465b7210 */ /* 0x000fc6000783e04c */
[----:B------:R-:W-:Y:S01]  /*106a0*/  IMAD.WIDE.U32 R80, R65, UR24, RZ ;  /* 0x0000001841507c25 */ /* 0x000fe2000f8e00ff */
[----:B------:R-:W-:Y:S02]  /*106b0*/  IADD3 R84, P2, P3, R82, R115, R84 ;  /* 0x0000007352547210 */ /* 0x000fe40007b5e054 */
[----:B------:R-:W-:Y:S01]  /*106c0*/  IADD3.X R70, PT, PT, RZ, RZ, RZ, P1, P0 ;  /* 0x000000ffff467210 */ /* 0x000fe20000fe04ff */
[----:B------:R-:W-:Y:S01]  /*106d0*/  IMAD.WIDE.U32 R78, R66, UR22, RZ ;  /* 0x00000016424e7c25 */ /* 0x000fe2000f8e00ff */
[----:B------:R-:W-:Y:S02]  /*106e0*/  IADD3 R82, P4, P5, R80, R77, R74 ;  /* 0x0000004d50527210 */ /* 0x000fe40007d9e04a */
[----:B------:R-:W-:Y:S01]  /*106f0*/  IADD3 R73, PT, PT, R70, R99, R71 ;  /* 0x0000006346497210 */ /* 0x000fe20007ffe047 */
[----:B------:R-:W-:Y:S01]  /*10700*/  IMAD.WIDE.U32 R76, R67, UR20, RZ ;  /* 0x00000014434c7c25 */ /* 0x000fe2000f8e00ff */
[----:B------:R-:W-:Y:S02]  /*10710*/  IADD3.X R71, PT, PT, RZ, RZ, RZ, P2, P3 ;  /* 0x000000ffff477210 */ /* 0x000fe400017e64ff */
[----:B------:R-:W-:Y:S01]  /*10720*/  IADD3.X R115, PT, PT, RZ, RZ, RZ, P4, P5 ;  /* 0x000000ffff737210 */ /* 0x000fe200027ea4ff */
[----:B------:R-:W-:Y:S01]  /*10730*/  IMAD.IADD R86, R85, 0x1, R119 ;  /* 0x0000000155567824 */ /* 0x000fe200078e0277 */
[----:B------:R-:W-:Y:S01]  /*10740*/  IADD3 R91, P6, PT, R76, R91, RZ ;  /* 0x0000005b4c5b7210 */ /* 0x000fe20007fde0ff */
[----:B------:R-:W-:Y:S01]  /*10750*/  IMAD.WIDE.U32 R74, R4, R90, RZ ;  /* 0x0000005a044a7225 */ /* 0x000fe200078e00ff */
[----:B------:R-:W-:-:S02]  /*10760*/  IADD3 R72, P0, P1, R78, R93, R72 ;  /* 0x0000005d4e487210 */ /* 0x000fc4000791e048 */
[----:B------:R-:W-:Y:S01]  /*10770*/  IADD3 R94, PT, PT, R86, R121, R87 ;  /* 0x00000079565e7210 */ /* 0x000fe20007ffe057 */
[----:B------:R-:W-:Y:S01]  /*10780*/  IMAD.X R85, RZ, RZ, R77, P6 ;  /* 0x000000ffff557224 */ /* 0x000fe200030e064d */
[----:B------:R-:W-:Y:S01]  /*10790*/  IADD3.X R93, PT, PT, RZ, RZ, RZ, P0, P1 ;  /* 0x000000ffff5d7210 */ /* 0x000fe200007e24ff */
[----:B------:R-:W-:Y:S02]  /*107a0*/  IMAD.IADD R77, R83, 0x1, R71 ;  /* 0x00000001534d7824 */ /* 0x000fe400078e0247 */
        /* <DEDUP_REMOVED lines=21> */
[----:B------:R-:W-:Y:S01]  /*10900*/  IADD3 R76, P2, P3, R72, R85, R70 ;  /* 0x00000055484c7210 */ /* 0x000fe20007b5e046 */
[----:B------:R-:W-:Y:S01]  /*10910*/  IMAD.WIDE.U32 R84, R89, UR19, RZ ;  /* 0x0000001359547c25 */ /* 0x000fe2000f8e00ff */
[----:B------:R-:W-:-:S02]  /*10920*/  IADD3 R81, PT, PT, R74, R113, R75 ;  /* 0x000000714a517210 */ /* 0x000fc40007ffe04b */
[----:B------:R-:W-:Y:S01]  /*10930*/  IADD3.X R71, PT, PT, RZ, RZ, RZ, P2, P3 ;  /* 0x000000ffff477210 */ /* 0x000fe200017e64ff */
[----:B------:R-:W-:-:S04]  /*10940*/  IMAD.WIDE.U32 R78, R6, R86, RZ ;  /* 0x00000056064e7225 */ /* 0x000fc800078e00ff */
[----:B------:R-:W-:Y:S01]  /*10950*/  IMAD.WIDE.U32 R74, R3, R88, RZ ;  /* 0x00000058034a7225 */ /* 0x000fe200078e00ff */
[----:B------:R-:W-:-:S03]  /*10960*/  IADD3 RZ, P6, PT, R78, R91, RZ ;  /* 0x0000005b4eff7210 */ /* 0x000fc60007fde0ff */
[----:B------:R-:W-:Y:S01]  /*10970*/  IMAD.IADD R89, R73, 0x1, R71 ;  /* 0x0000000149597824 */ /* 0x000fe200078e0247 */
        /* <DEDUP_REMOVED lines=8> */
[----:B------:R-:W-:Y:S01]  /*10a00*/  IMAD.WIDE.U32 R82, R65, UR26, RZ ;  /* 0x0000001a41527c25 */ /* 0x000fe2000f8e00ff */
[----:B------:R-:W-:-:S02]  /*10a10*/  IADD3.X R84, PT, PT, RZ, RZ, RZ, P2, P3 ;  /* 0x000000ffff547210 */ /* 0x000fc400017e64ff */
[----:B------:R-:W-:Y:S01]  /*10a20*/  IADD3.X R117, PT, PT, RZ, RZ, RZ, P0, P1 ;  /* 0x000000ffff757210 */ /* 0x000fe200007e24ff */
        /* <DEDUP_REMOVED lines=14> */
[----:B------:R-:W-:Y:S01]  /*10b10*/  IMAD.IADD R117, R85, 0x1, R117 ;  /* 0x0000000155757824 */ /* 0x000fe200078e0275 */
[----:B------:R-:W-:Y:S01]  /*10b20*/  IADD3 R91, P6, PT, R76, R91, RZ ;  /* 0x0000005b4c5b7210 */ /* 0x000fe20007fde0ff */
[----:B------:R-:W-:Y:S01]  /*10b30*/  IMAD.WIDE.U32 R70, R88, UR18, RZ ;  /* 0x0000001258467c25 */ /* 0x000fe2000f8e00ff */
[----:B------:R-:W-:Y:S02]  /*10b40*/  IADD3 R85, PT, PT, R84, R111, R75 ;  /* 0x0000006f54557210 */ /* 0x000fe40007ffe04b */
[----:B------:R-:W-:Y:S01]  /*10b50*/  IADD3 R94, PT, PT, R117, R94, R87 ;  /* 0x0000005e755e7210 */ /* 0x000fe20007ffe057 */
[----:B------:R-:W-:Y:S01]  /*10b60*/  IMAD.X R89, RZ, RZ, R77, P6 ;  /* 0x000000ffff597224 */ /* 0x000fe200030e064d */
[----:B------:R-:W-:Y:S01]  /*10b70*/  IADD3.X R77, PT, PT, RZ, RZ, RZ, P4, P5 ;  /* 0x000000ffff4d7210 */ /* 0x000fe200027ea4ff */
[----:B------:R-:W-:Y:S01]  /*10b80*/  IMAD.WIDE.U32 R74, R2, R90, RZ ;  /* 0x0000005a024a7225 */ /* 0x000fe200078e00ff */
[----:B------:R-:W-:-:S02]  /*10b90*/  IADD3 R92, P4, P5, R70, R85, R92 ;  /* 0x00000055465c7210 */ /* 0x000fc40007d9e05c */
[----:B------:R-:W-:Y:S01]  /*10ba0*/  IADD3.X R87, PT, PT, RZ, RZ, RZ, P0, P1 ;  /* 0x000000ffff577210 */ /* 0x000fe200007e24ff */
[----:B------:R-:W-:Y:S01]  /*10bb0*/  IMAD.IADD R115, R83, 0x1, R115 ;  /* 0x0000000153737824 */ /* 0x000fe200078e0273 */
[----:B------:R-:W-:Y:S01]  /*10bc0*/  IADD3 R74, P2, P3, R74, R95, R80 ;  /* 0x0000005f4a4a7210 */ /* 0x000fe20007b5e050 */
[----:B------:R-:W-:Y:S01]  /*10bd0*/  IMAD.WIDE.U32 R84, R65, UR27, RZ ;  /* 0x0000001b41547c25 */ /* 0x000fe2000f8e00ff */
[----:B------:R-:W-:Y:S02]  /*10be0*/  IADD3.X R117, PT, PT, RZ, RZ, RZ, P4, P5 ;  /* 0x000000ffff757210 */ /* 0x000fe400027ea4ff */
[----:B------:R-:W-:Y:S01]  /*10bf0*/  IADD3.X R95, PT, PT, RZ, RZ, RZ, P2, P3 ;  /* 0x000000ffff5f7210 */ /* 0x000fe200017e64ff */
[----:B------:R-:W-:Y:S01]  /*10c00*/  IMAD.WIDE.U32 R72, R4, R86, RZ ;  /* 0x0000005604487225 */ /* 0x000fe200078e00ff */
[----:B------:R-:W-:Y:S02]  /*10c10*/  IADD3 R94, P4, P5, R84, R115, R94 ;  /* 0x00000073545e7210 */ /* 0x000fe40007d9e05e */
[----:B------:R-:W-:Y:S01]  /*10c20*/  IADD3 R117, PT, PT, R117, R103, R71 ;  /* 0x0000006775757210 */ /* 0x000fe20007ffe047 */
[----:B------:R-:W-:Y:S01]  /*10c30*/  IMAD.IADD R77, R81, 0x1, R77 ;  /* 0x00000001514d7824 */ /* 0x000fe200078e024d */
[----:B------:R-:W-:Y:S01]  /*10c40*/  IADD3 R70, P0, P1, R72, R93, R78 ;  /* 0x0000005d48467210 */ /* 0x000fe2000791e04e */
[----:B------:R-:W-:Y:S01]  /*10c50*/  IMAD.WIDE.U32 R82, R66, UR25, RZ ;  /* 0x0000001942527c25 */ /* 0x000fe2000f8e00ff */
[----:B------:R-:W-:-:S02]  /*10c60*/  IADD3 R95, PT, PT, R95, R101, R75 ;  /* 0x000000655f5f7210 */ /* 0x000fc40007ffe04b */
[----:B------:R-:W-:Y:S01]  /*10c70*/  IADD3.X R72, PT, PT, RZ, RZ, RZ, P0, P1 ;  /* 0x000000ffff487210 */ /* 0x000fe200007e24ff */
[----:B------:R-:W-:Y:S01]  /*10c80*/  IMAD R84, R91, UR28, RZ ;  /* 0x0000001c5b547c24 */ /* 0x000fe2000f8e02ff */
[----:B------:R-:W-:Y:S01]  /*10c90*/  IADD3 R92, P2, P3, R82, R77, R92 ;  /* 0x0000004d525c7210 */ /* 0x000fe20007b5e05c */
[----:B------:R-:W-:Y:S02]  /*10ca0*/  IMAD.IADD R87, R79, 0x1, R87 ;  /* 0x000000014f577824 */ /* 0x000fe400078e0257 */
[----:B------:R-:W-:Y:S01]  /*10cb0*/  IMAD.WIDE.U32 R78, R68, UR21, RZ ;  /* 0x00000015444e7c25 */ /* 0x000fe2000f8e00ff */
[----:B------:R-:W-:-:S03]  /*10cc0*/  IADD3.X R115, PT, PT, RZ, RZ, RZ, P2, P3 ;  /* 0x000000ffff737210 */ /* 0x000fc600017e64ff */
[----:B------:R-:W-:Y:S01]  /*10cd0*/  IMAD.WIDE.U32 R80, R67, UR23, RZ ;  /* 0x0000001743507c25 */ /* 0x000fe2000f8e00ff */
[----:B------:R-:W-:-:S03]  /*10ce0*/  IADD3 R78, P2, P3, R78, R89, R70 ;  /* 0x000000594e4e7210 */ /* 0x000fc60007b5e046 */
[----:B------:R-:W-:Y:S01]  /*10cf0*/  IMAD.WIDE.U32 R76, R6, R84, RZ ;  /* 0x00000054064c7225 */ /* 0x000fe200078e00ff */
[----:B------:R-:W-:Y:S02]  /*10d00*/  IADD3 R82, P1, P0, R80, R87, R74 ;  /* 0x0000005750527210 */ /* 0x000fe4000783e04a */
[----:B------:R-:W-:Y:S01]  /*10d10*/  IADD3.X R87, PT, PT, RZ, RZ, RZ, P2, P3 ;  /* 0x000000ffff577210 */ /* 0x000fe200017e64ff */
[----:B------:R-:W-:Y:S01]  /*10d20*/  IMAD.WIDE.U32 R88, R88, UR19, RZ ;  /* 0x0000001358587c25 */ /* 0x000fe2000f8e00ff */
[----:B------:R-:W-:Y:S02]  /*10d30*/  IADD3 RZ, P6, PT, R76, R91, RZ ;  /* 0x0000005b4cff7210 */ /* 0x000fe40007fde0ff */
[----:B------:R-:W-:Y:S01]  /*10d40*/  IADD3 R91, PT, PT, R72, R113, R73 ;  /* 0x00000071485b7210 */ /* 0x000fe20007ffe049 */
[----:B------:R-:W-:Y:S01]  /*10d50*/  IMAD.WIDE.U32 R70, R3, R90, RZ ;  /* 0x0000005a03467225 */ /* 0x000fe200078e00ff */
[----:B------:R-:W-:Y:S02]  /*10d60*/  IADD3.X R93, PT, PT, RZ, RZ, RZ, P1, P0 ;  /* 0x000000ffff5d7210 */ /* 0x000fe40000fe04ff */
[----:B------:R-:W-:Y:S01]  /*10d70*/  IADD3 R94, P0, P1, R88, R117, R94 ;  /* 0x00000075585e7210 */ /* 0x000fe2000791e05e */
[----:B------:R-:W-:Y:S01]  /*10d80*/  IMAD.WIDE.U32 R74, R5, R86, RZ ;  /* 0x00000056054a7225 */ /* 0x000fe200078e00ff */
[----:B------:R-:W-:-:S02]  /*10d90*/  IADD3 R70, P2, P3, R70, R95, R92 ;  /* 0x0000005f46467210 */ /* 0x000fc40007b5e05c */
[----:B------:R-:W-:Y:S01]  /*10da0*/  IADD3.X R92, PT, PT, RZ, RZ, RZ, P4, P5 ;  /* 0x000000ffff5c7210 */ /* 0x000fe200027ea4ff */
[----:B------:R-:W-:Y:S01]  /*10db0*/  IMAD.X R77, RZ, RZ, R77, P6 ;  /* 0x000000ffff4d7224 */ /* 0x000fe200030e064d */
        /* <DEDUP_REMOVED lines=8> */
[----:B------:R-:W-:Y:S01]  /*10e40*/  IMAD.IADD R93, R81, 0x1, R93 ;  /* 0x00000001515d7824 */ /* 0x000fe200078e025d */
[----:B------:R-:W-:Y:S01]  /*10e50*/  IADD3.X R72, PT, PT, RZ, RZ, RZ, P1, P0 ;  /* 0x000000ffff487210 */ /* 0x000fe20000fe04ff */
[----:B------:R-:W-:-:S04]  /*10e60*/  IMAD.WIDE.U32 R78, R67, UR24, RZ ;  /* 0x00000018434e7c25 */ /* 0x000fc8000f8e00ff */
[----:B------:R-:W-:Y:S01]  /*10e70*/  IMAD.WIDE.U32 R80, R66, UR26, RZ ;  /* 0x0000001a42507c25 */ /* 0x000fe2000f8e00ff */
[----:B------:R-:W-:Y:S02]  /*10e80*/  IADD3 R78, P4, P5, R78, R93, R70 ;  /* 0x0000005d4e4e7210 */ /* 0x000fe40007d9e046 */
[----:B------:R-:W-:Y:S01]  /*10e90*/  IADD3 R93, PT, PT, R88, R111, R71 ;  /* 0x0000006f585d7210 */ /* 0x000fe20007ffe047 */
[----:B------:R-:W-:Y:S01]  /*10ea0*/  IMAD.WIDE.U32 R76, R68, UR22, RZ ;  /* 0x00000016444c7c25 */ /* 0x000fe2000f8e00ff */
[----:B------:R-:W-:-:S03]  /*10eb0*/  IADD3 R80, P3, P2, R80, R115, R94 ;  /* 0x0000007350507210 */ /* 0x000fc60007a7e05e */
[----:B------:R-:W-:Y:S01]  /*10ec0*/  IMAD.IADD R91, R89, 0x1, R91 ;  /* 0x00000001595b7824 */ /* 0x000fe200078e025b */
[----:B------:R-:W-:Y:S01]  /*10ed0*/  IADD3 R82, P0, P1, R76, R87, R82 ;  /* 0x000000574c527210 */ /* 0x000fe2000791e052 */
[----:B------:R-:W-:Y:S01]  /*10ee0*/  IMAD.WIDE.U32 R70, R2, R86, RZ ;  /* 0x0000005602467225 */ /* 0x000fe200078e00ff */
[----:B------:R-:W-:Y:S02]  /*10ef0*/  IADD3 R87, PT, PT, R72, R99, R73 ;  /* 0x0000006348577210 */ /* 0x000fe40007ffe049 */
[----:B------:R-:W-:Y:S01]  /*10f00*/  IADD3 R92, PT, PT, R91, R92, R85 ;  /* 0x0000005c5b5c7210 */ /* 0x000fe20007ffe055 */
[----:B------:R-:W-:Y:S01]  /*10f10*/  IMAD.WIDE.U32 R72, R90, UR18, RZ ;  /* 0x000000125a487c25 */ /* 0x000fe2000f8e00ff */
[----:B------:R-:W-:Y:S02]  /*10f20*/  IADD3.X R91, PT, PT, RZ, RZ, RZ, P4, P5 ;  /* 0x000000ffff5b7210 */ /* 0x000fe400027ea4ff */
[----:B------:R-:W-:Y:S01]  /*10f30*/  IADD3 R89, PT, PT, R74, R97, R75 ;  /* 0x000000614a597210 */ /* 0x000fe20007ffe04b */
[----:B------:R-:W-:Y:S01]  /*10f40*/  IMAD.WIDE.U32 R74, R4, R84, RZ ;  /* 0x00000054044a7225 */ /* 0x000fe200078e00ff */
[----:B------:R-:W-:-:S02]  /*10f50*/  IADD3.X R95, PT, PT, RZ, RZ, RZ, P3, P2 ;  /* 0x000000ffff5f7210 */ /* 0x000fc40001fe44ff */
[----:B------:R-:W-:Y:S01]  /*10f60*/  IADD3.X R85, PT, PT, RZ, RZ, RZ, P0, P1 ;  /* 0x000000ffff557210 */ /* 0x000fe200007e24ff */
[----:B------:R-:W-:Y:S01]  /*10f70*/  IMAD.IADD R91, R79, 0x1, R91 ;  /* 0x000000014f5b7824 */ /* 0x000fe200078e025b */
[----:B------:R-:W-:Y:S01]  /*10f80*/  IADD3 R70, P4, P5, R70, R89, R78 ;  /* 0x0000005946467210 */ /* 0x000fe20007d9e04e */
[----:B------:R-:W-:Y:S01]  /*10f90*/  IMAD.WIDE.U32 R78, R67, UR25, RZ ;  /* 0x00000019434e7c25 */ /* 0x000fe2000f8e00ff */
[----:B------:R-:W-:Y:S02]  /*10fa0*/  IADD3 R72, P0, P1, R72, R93, R80 ;  /* 0x0000005d48487210 */ /* 0x000fe4000791e050 */
        /* <DEDUP_REMOVED lines=13> */
[----:B------:R-:W-:Y:S01]  /*11080*/  IADD3 R87, PT, PT, R87, R101, R71 ;  /* 0x0000006557577210 */ /* 0x000fe20007ffe047 */
[----:B------:R-:W-:Y:S01]  /*11090*/  IMAD.WIDE.U32 R70, R3, R86, RZ ;  /* 0x0000005603467225 */ /* 0x000fe200078e00ff */
[----:B------:R-:W-:-:S02]  /*110a0*/  IADD3.X R89, PT, PT, RZ, RZ, RZ, P4, P5 ;  /* 0x000000ffff597210 */ /* 0x000fc400027ea4ff */
[----:B------:R-:W-:Y:S01]  /*110b0*/  IADD3 R80, P5, P4, R90, R73, R80 ;  /* 0x000000495a507210 */ /* 0x000fe20007cbe050 */
[----:B------:R-:W-:Y:S01]  /*110c0*/  IMAD.WIDE.U32 R72, R5, R84, RZ ;  /* 0x0000005405487225 */ /* 0x000fe200078e00ff */
[----:B------:R-:W-:Y:S02]  /*110d0*/  IADD3.X R85, PT, PT, RZ, RZ, RZ, P2, P3 ;  /* 0x000000ffff557210 */ /* 0x000fe400017e64ff */
[----:B------:R-:W-:Y:S01]  /*110e0*/  IADD3 R115, PT, PT, R74, R113, R75 ;  /* 0x000000714a737210 */ /* 0x000fe20007ffe04b */
[----:B------:R-:W-:Y:S01]  /*110f0*/  IMAD.IADD R89, R79, 0x1, R89 ;  /* 0x000000014f597824 */ /* 0x000fe200078e0259 */
[----:B------:R-:W-:Y:S01]  /*11100*/  IADD3 R70, P2, P3, R70, R87, R78 ;  /* 0x0000005746467210 */ /* 0x000fe20007b5e04e */
[----:B------:R-:W-:Y:S01]  /*11110*/  IMAD.WIDE.U32 R78, R67, UR26, RZ ;  /* 0x0000001a434e7c25 */ /* 0x000fe2000f8e00ff */
[----:B------:R-:W-:Y:S02]  /*11120*/  IADD3.X R87, PT, PT, RZ, RZ, RZ, P5, P4 ;  /* 0x000000ffff577210 */ /* 0x000fe40002fe84ff */
[----:B------:R-:W-:Y:S01]  /*11130*/  IADD3 R115, P5, P4, R72, R115, R76 ;  /* 0x0000007348737210 */ /* 0x000fe20007cbe04c */
[----:B------:R-:W-:Y:S01]  /*11140*/  IMAD.WIDE.U32 R74, R68, UR24, RZ ;  /* 0x00000018444a7c25 */ /* 0x000fe2000f8e00ff */
[----:B------:R-:W-:-:S02]  /*11150*/  IADD3.X R76, PT, PT, RZ, RZ, RZ, P2, P3 ;  /* 0x000000ffff4c7210 */ /* 0x000fc400017e64ff */
[----:B------:R-:W-:Y:S01]  /*11160*/  IADD3 R78, P2, P3, R78, R89, R80 ;  /* 0x000000594e4e7210 */ /* 0x000fe20007b5e050 */
[----:B------:R-:W-:Y:S01]  /*11170*/  IMAD.IADD R77, R77, 0x1, R85 ;  /* 0x000000014d4d7824 */ /* 0x000fe200078e0255 */
[----:B------:R-:W-:Y:S01]  /*11180*/  IADD3.X R72, PT, PT, RZ, RZ, RZ, P5, P4 ;  /* 0x000000ffff487210 */ /* 0x000fe20002fe84ff */
[----:B------:R-:W-:Y:S01]  /*11190*/  IMAD.IADD R80, R91, 0x1, R87 ;  /* 0x000000015b507824 */ /* 0x000fe200078e0257 */
[----:B------:R-:W-:Y:S01]  /*111a0*/  IADD3.X R89, PT, PT, RZ, RZ, RZ, P1, P0 ;  /* 0x000000ffff597210 */ /* 0x000fe20000fe04ff */
[----:B------:R-:W-:Y:S01]  /*111b0*/  IMAD.MOV.U32 R90, RZ, RZ, R82 ;  /* 0x000000ffff5a7224 */ /* 0x000fe200078e0052 */
[----:B------:R-:W-:Y:S01]  /*111c0*/  IADD3 R74, P4, P5, R74, R77, R70 ;  /* 0x0000004d4a4a7210 */ /* 0x000fe20007d9e046 */
[----:B------:R-:W-:Y:S01]  /*111d0*/  IMAD.MOV.U32 R91, RZ, RZ, R115 ;  /* 0x000000ffff5b7224 */ /* 0x000fe200078e0073 */
[----:B------:R-:W-:Y:S01]  /*111e0*/  IADD3 R77, PT, PT, R76, R111, R71 ;  /* 0x0000006f4c4d7210 */ /* 0x000fe20007ffe047 */
[----:B------:R-:W-:Y:S01]  /*111f0*/  IMAD.WIDE.U32 R70, R86, UR18, RZ ;  /* 0x0000001256467c25 */ /* 0x000fe2000f8e00ff */
[----:B------:R-:W-:-:S02]  /*11200*/  IADD3.X R87, PT, PT, RZ, RZ, RZ, P2, P3 ;  /* 0x000000ffff577210 */ /* 0x000fc400017e64ff */
[----:B------:R-:W-:Y:S01]  /*11210*/  IADD3 R80, PT, PT, R80, R89, R81 ;  /* 0x0000005950507210 */ /* 0x000fe20007ffe051 */
[----:B------:R-:W-:Y:S01]  /*11220*/  IMAD.WIDE.U32 R88, R68, UR27, RZ ;  /* 0x0000001b44587c25 */ /* 0x000fe2000f8e00ff */
[----:B------:R-:W-:Y:S02]  /*11230*/  IADD3.X R81, PT, PT, RZ, RZ, RZ, P4, P5 ;  /* 0x000000ffff517210 */ /* 0x000fe400027ea4ff */
[----:B------:R-:W-:Y:S01]  /*11240*/  IADD3 R85, PT, PT, R72, R97, R73 ;  /* 0x0000006148557210 */ /* 0x000fe20007ffe049 */
[----:B------:R-:W-:Y:S01]  /*11250*/  IMAD.WIDE.U32 R72, R2, R84, RZ ;  /* 0x0000005402487225 */ /* 0x000fe200078e00ff */
[----:B------:R-:W-:-:S03]  /*11260*/  IADD3 R70, P0, P1, R70, R77, R78 ;  /* 0x0000004d46467210 */ /* 0x000fc6000791e04e */
[----:B------:R-:W-:Y:S01]  /*11270*/  IMAD.IADD R87, R79, 0x1, R87 ;  /* 0x000000014f577824 */ /* 0x000fe200078e0257 */
[----:B------:R-:W-:Y:S01]  /*11280*/  IADD3 R96, P3, P2, R72, R85, R74 ;  /* 0x0000005548607210 */ /* 0x000fe20007a7e04a */
[----:B------:R-:W-:-:S03]  /*11290*/  IMAD.WIDE.U32 R78, R67, UR27, RZ ;  /* 0x0000001b434e7c25 */ /* 0x000fc6000f8e00ff */
[----:B------:R-:W-:Y:S01]  /*112a0*/  IADD3.X R72, PT, PT, RZ, RZ, RZ, P3, P2 ;  /* 0x000000ffff487210 */ /* 0x000fe20001fe44ff */
[----:B------:R-:W-:-:S03]  /*112b0*/  IMAD.WIDE.U32 R76, R68, UR25, RZ ;  /* 0x00000019444c7c25 */ /* 0x000fc6000f8e00ff */
[----:B------:R-:W-:Y:S01]  /*112c0*/  IADD3 R73, PT, PT, R72, R101, R73 ;  /* 0x0000006548497210 */ /* 0x000fe20007ffe049 */
[----:B------:R-:W-:Y:S01]  /*112d0*/  IMAD.IADD R75, R75, 0x1, R81 ;  /* 0x000000014b4b7824 */ /* 0x000fe200078e0251 */
[----:B------:R-:W-:Y:S01]  /*112e0*/  IADD3.X R81, PT, PT, RZ, RZ, RZ, P0, P1 ;  /* 0x000000ffff517210 */ /* 0x000fe200007e24ff */
[----:B------:R-:W-:Y:S01]  /*112f0*/  IMAD.MOV.U32 R92, RZ, RZ, R96 ;  /* 0x000000ffff5c7224 */ /* 0x000fe200078e0060 */
[----:B------:R-:W-:Y:S01]  /*11300*/  IADD3 R78, P1, P0, R78, R87, R80 ;  /* 0x000000574e4e7210 */ /* 0x000fe2000783e050 */
[----:B------:R-:W-:Y:S01]  /*11310*/  IMAD.WIDE.U32 R86, R86, UR19, RZ ;  /* 0x0000001356567c25 */ /* 0x000fe2000f8e00ff */
[----:B------:R-:W-:Y:S02]  /*11320*/  IADD3 R74, P4, P5, R76, R75, R70 ;  /* 0x0000004b4c4a7210 */ /* 0x000fe40007d9e046 */
[----:B------:R-:W-:Y:S01]  /*11330*/  IADD3 R81, PT, PT, R81, R103, R71 ;  /* 0x0000006751517210 */ /* 0x000fe20007ffe047 */
[----:B------:R-:W-:Y:S01]  /*11340*/  IMAD.WIDE.U32 R70, R3, R84, RZ ;  /* 0x0000005403467225 */ /* 0x000fe200078e00ff */
[----:B------:R-:W-:-:S02]  /*11350*/  IADD3.X R75, PT, PT, RZ, RZ, RZ, P4, P5 ;  /* 0x000000ffff4b7210 */ /* 0x000fc400027ea4ff */
[----:B------:R-:W-:Y:S02]  /*11360*/  IADD3 R76, P2, P3, R86, R81, R78 ;  /* 0x00000051564c7210 */ /* 0x000fe40007b5e04e */
[----:B------:R-:W-:Y:S01]  /*11370*/  IADD3 R81, P4, P5, R70, R73, R74 ;  /* 0x0000004946517210 */ /* 0x000fe20007d9e04a */
[----:B------:R-:W-:Y:S01]  /*11380*/  IMAD.IADD R77, R77, 0x1, R75 ;  /* 0x000000014d4d7824 */ /* 0x000fe200078e024b */
[----:B------:R-:W-:Y:S01]  /*11390*/  IADD3.X R75, PT, PT, RZ, RZ, RZ, P2, P3 ;  /* 0x000000ffff4b7210 */ /* 0x000fe200017e64ff */
[----:B------:R-:W-:Y:S01]  /*113a0*/  IMAD.WIDE.U32 R72, R68, UR26, RZ ;  /* 0x0000001a44487c25 */ /* 0x000fe2000f8e00ff */
        /* <DEDUP_REMOVED lines=10> */
[----:B------:R-:W-:Y:S01]  /*11450*/  IMAD.IADD R73, R73, 0x1, R77 ;  /* 0x0000000149497824 */ /* 0x000fe200078e024d */
[----:B------:R-:W-:Y:S01]  /*11460*/  IADD3.X R74, PT, PT, RZ, RZ, RZ, P0, P1 ;  /* 0x000000ffff4a7210 */ /* 0x000fe200007e24ff */
[----:B------:R-:W-:Y:S02]  /*11470*/  IMAD.MOV.U32 R93, RZ, RZ, R81 ;  /* 0x000000ffff5d7224 */ /* 0x000fe400078e0051 */
[----:B------:R-:W-:Y:S01]  /*11480*/  IMAD.MOV.U32 R94, RZ, RZ, R72 ;  /* 0x000000ffff5e7224 */ /* 0x000fe200078e0048 */
[----:B------:R-:W-:-:S02]  /*11490*/  IADD3 R70, P0, P1, R88, R73, R70 ;  /* 0x0000004958467210 */ /* 0x000fc4000791e046 */
[----:B------:R-:W-:Y:S02]  /*114a0*/  IADD3 R75, PT, PT, R74, R103, R75 ;  /* 0x000000674a4b7210 */ /* 0x000fe40007ffe04b */
[----:B------:R-:W-:Y:S02]  /*114b0*/  IADD3.X R88, PT, PT, RZ, RZ, RZ, P0, P1 ;  /* 0x000000ffff587210 */ /* 0x000fe400007e24ff */
[----:B------:R-:W-:-:S04]  /*114c0*/  IADD3 R74, P2, P3, R84, R75, R70 ;  /* 0x0000004b544a7210 */ /* 0x000fc80007b5e046 */
[----:B------:R-:W-:Y:S01]  /*114d0*/  IADD3.X R71, PT, PT, RZ, RZ, RZ, P2, P3 ;  /* 0x000000ffff477210 */ /* 0x000fe200017e64ff */
[----:B------:R-:W-:-:S04]  /*114e0*/  IMAD.MOV.U32 R95, RZ, RZ, R74 ;  /* 0x000000ffff5f7224 */ /* 0x000fc800078e004a */
[----:B------:R-:W-:-:S05]  /*114f0*/  IMAD.IADD R85, R85, 0x1, R71 ;  /* 0x0000000155557824 */ /* 0x000fca00078e0247 */
[----:B------:R-:W-:Y:S01]  /*11500*/  IADD3 R88, PT, PT, R85, R88, R89 ;  /* 0x0000005855587210 */ /* 0x000fe20007ffe059 */
[----:B------:R-:W-:-:S03]  /*11510*/  IMAD.MOV.U32 R89, RZ, RZ, R83 ;  /* 0x000000ffff597224 */ /* 0x000fc600078e0053 */
        /* <DEDUP_REMOVED lines=12> */
[----:B------:R-:W-:Y:S05]  /*115e0*/  @P0 BREAK.RELIABLE B4 ;  /* 0x0000000000040942 */ /* 0x000fea0003800100 */
        /* <DEDUP_REMOVED lines=62> */
[----:B------:R-:W-:Y:S01]  /*119d0*/  ISETP.GT.U32.AND P0, PT, R6, R83, PT ;  /* 0x000000530600720c */ /* 0x000fe20003f04070 */
[----:B------:R-:W-:Y:S01]  /*119e0*/  IMAD.MOV.U32 R95, RZ, RZ, R74 ;  /* 0x000000ffff5f7224 */ /* 0x000fe200078e004a */
[----:B------:R-:W-:Y:S01]  /*119f0*/  ISETP.GE.U32.AND P1, PT, R7, R82, PT ;  /* 0x000000520700720c */ /* 0x000fe20003f26070 */
[----:B------:R-:W-:Y:S02]  /*11a00*/  IMAD.MOV.U32 R94, RZ, RZ, R72 ;  /* 0x000000ffff5e7224 */ /* 0x000fe400078e0048 */
[----:B------:R-:W-:Y:S02]  /*11a10*/  IMAD.MOV.U32 R93, RZ, RZ, R81 ;  /* 0x000000ffff5d7224 */ /* 0x000fe400078e0051 */
[----:B------:R-:W-:Y:S02]  /*11a20*/  IMAD.MOV.U32 R92, RZ, RZ, R96 ;  /* 0x000000ffff5c7224 */ /* 0x000fe400078e0060 */
[----:B------:R-:W-:Y:S02]  /*11a30*/  IMAD.MOV.U32 R91, RZ, RZ, R115 ;  /* 0x000000ffff5b7224 */ /* 0x000fe400078e0073 */
[----:B------:R-:W-:-:S02]  /*11a40*/  IMAD.MOV.U32 R90, RZ, RZ, R82 ;  /* 0x000000ffff5a7224 */ /* 0x000fc400078e0052 */
[----:B------:R-:W-:Y:S02]  /*11a50*/  IMAD.MOV.U32 R89, RZ, RZ, R83 ;  /* 0x000000ffff597224 */ /* 0x000fe400078e0053 */
[----:B------:R-:W-:Y:S05]  /*11a60*/  @P0 BREAK.RELIABLE P1, B4 ;  /* 0x0000000000040942 */ /* 0x000fea0000800100 */
[----:B------:R-:W-:Y:S05]  /*11a70*/  @P0 BRA P1, `(.L_x_38) ;  /* 0x0000000000980947 */ /* 0x000fea0000800000 */
.L_x_40:
[----:B------:R-:W-:Y:S05]  /*11a80*/  BSYNC.RELIABLE B4 ;  /* 0x0000000000047941 */ /* 0x000fea0003800100 */
.L_x_39:
        /* <DEDUP_REMOVED lines=16> */
[-C--:B------:R-:W-:Y:S01]  /*11b90*/  ISETP.EQ.AND P2, PT, R5, R96.reuse, P1 ;  /* 0x000000600500720c */ /* 0x080fe20000f42270 */
        /* <DEDUP_REMOVED lines=20> */
.L_x_38:
[----:B------:R-:W-:Y:S05]  /*11ce0*/  BSYNC.RECONVERGENT B3 ;  /* 0x0000000000037941 */ /* 0x000fea0003800200 */
.L_x_37:
        /* <DEDUP_REMOVED lines=71> */
[----:B------:R-:W-:Y:S01]  /*12160*/  IADD3 R117, PT, PT, R72, R113, R75 ;  /* 0x0000007148757210 */ /* 0x000fe20007ffe04b */
[----:B------:R-:W-:Y:S01]  /*12170*/  IMAD.WIDE.U32 R76, R5, R98, RZ ;  /* 0x00000062054c7225 */ /* 0x000fe200078e00ff */
[----:B------:R-:W-:-:S02]  /*12180*/  IADD3 R70, P2, P3, R70, R87, R74 ;  /* 0x0000005746467210 */ /* 0x000fc40007b5e04a */
[----:B------:R-:W-:Y:S01]  /*12190*/  IADD3.X R119, PT, PT, RZ, RZ, RZ, P0, P1 ;  /* 0x000000ffff777210 */ /* 0x000fe200007e24ff */
[----:B------:R-:W-:Y:S01]  /*121a0*/  IMAD.X R87, RZ, RZ, R79, P4 ;  /* 0x000000ffff577224 */ /* 0x000fe200020e064f */
[----:B------:R-:W-:Y:S01]  /*121b0*/  IADD3.X R85, PT, PT, RZ, RZ, RZ, P2, P3 ;  /* 0x000000ffff557210 */ /* 0x000fe200017e64ff */
[----:B------:R-:W-:Y:S01]  /*121c0*/  IMAD.WIDE.U32 R78, R3, R84, RZ ;  /* 0x00000054034e7225 */ /* 0x000fe200078e00ff */
[----:B------:R-:W-:-:S03]  /*121d0*/  IADD3 R76, P0, P1, R76, R117, R80 ;  /* 0x000000754c4c7210 */ /* 0x000fc6000791e050 */
[----:B------:R-:W-:Y:S01]  /*121e0*/  IMAD.WIDE.U32 R74, R7, R102, RZ ;  /* 0x00000066074a7225 */ /* 0x000fe200078e00ff */
[----:B------:R-:W-:Y:S02]  /*121f0*/  IADD3 R78, P4, P5, R78, R82, R81 ;  /* 0x000000524e4e7210 */ /* 0x000fe40007d9e051 */
[----:B------:R-:W-:Y:S01]  /*12200*/  IADD3.X R121, PT, PT, RZ, RZ, RZ, P0, P1 ;  /* 0x000000ffff797210 */ /* 0x000fe200007e24ff */
[----:B------:R-:W-:Y:S01]  /*12210*/  IMAD.WIDE.U32 R80, R107, UR20, RZ ;  /* 0x000000146b507c25 */ /* 0x000fe2000f8e00ff */
[----:B------:R-:W-:Y:S02]  /*12220*/  IADD3 R87, P2, P3, R74, R87, R70 ;  /* 0x000000574a577210 */ /* 0x000fe40007b5e046 */
[----:B------:R-:W-:Y:S01]  /*12230*/  IADD3.X R82, PT, PT, RZ, RZ, RZ, P4, P5 ;  /* 0x000000ffff527210 */ /* 0x000fe200027ea4ff */
[----:B------:R-:W-:Y:S01]  /*12240*/  IMAD.IADD R119, R73, 0x1, R119 ;  /* 0x0000000149777824 */ /* 0x000fe200078e0277 */
[----:B------:R-:W-:Y:S01]  /*12250*/  IADD3.X R74, PT, PT, RZ, RZ, RZ, P2, P3 ;  /* 0x000000ffff4a7210 */ /* 0x000fe200017e64ff */
[----:B------:R-:W-:Y:S01]  /*12260*/  IMAD.WIDE.U32 R72, R105, UR24, RZ ;  /* 0x0000001869487c25 */ /* 0x000fe2000f8e00ff */
[----:B------:R-:W-:-:S02]  /*12270*/  IADD3 R87, P2, PT, R80, R87, RZ ;  /* 0x0000005750577210 */ /* 0x000fc40007f5e0ff */
[----:B------:R-:W-:Y:S01]  /*12280*/  IADD3 R82, PT, PT, R82, R111, R79 ;  /* 0x0000006f52527210 */ /* 0x000fe20007ffe04f */
[----:B------:R-:W-:Y:S01]  /*12290*/  IMAD.IADD R85, R71, 0x1, R85 ;  /* 0x0000000147557824 */ /* 0x000fe200078e0255 */
[----:B------:R-:W-:Y:S01]  /*122a0*/  IADD3 R72, P4, P5, R72, R119, R78 ;  /* 0x0000007748487210 */ /* 0x000fe20007d9e04e */
[----:B------:R-:W-:Y:S01]  /*122b0*/  IMAD.WIDE.U32 R70, R106, UR22, RZ ;  /* 0x000000166a467c25 */ /* 0x000fe2000f8e00ff */
[----:B------:R-:W-:Y:S02]  /*122c0*/  IADD3 R121, PT, PT, R121, R97, R77 ;  /* 0x0000006179797210 */ /* 0x000fe40007ffe04d */
[----:B------:R-:W-:Y:S01]  /*122d0*/  IADD3.X R123, PT, PT, RZ, RZ, RZ, P4, P5 ;  /* 0x000000ffff7b7210 */ /* 0x000fe200027ea4ff */
[----:B------:R-:W-:Y:S01]  /*122e0*/  IMAD.WIDE.U32 R78, R2, R98, RZ ;  /* 0x00000062024e7225 */ /* 0x000fe200078e00ff */
[----:B------:R-:W-:Y:S02]  /*122f0*/  IADD3 R70, P0, P1, R70, R85, R76 ;  /* 0x0000005546467210 */ /* 0x000fe4000791e04c */
[----:B------:R-:W-:Y:S01]  /*12300*/  IADD3 R117, PT, PT, R74, R99, R75 ;  /* 0x000000634a757210 */ /* 0x000fe20007ffe04b */
[----:B------:R-:W-:Y:S01]  /*12310*/  IMAD.X R85, RZ, RZ, R81, P2 ;  /* 0x000000ffff557224 */ /* 0x000fe200010e0651 */
[----:B------:R-:W-:Y:S01]  /*12320*/  IADD3.X R119, PT, PT, RZ, RZ, RZ, P0, P1 ;  /* 0x000000ffff777210 */ /* 0x000fe200007e24ff */
[----:B------:R-:W-:Y:S01]  /*12330*/  IMAD.WIDE.U32 R80, R84, UR18, RZ ;  /* 0x0000001254507c25 */ /* 0x000fe2000f8e00ff */
[----:B------:R-:W-:-:S03]  /*12340*/  IADD3 R78, P4, P5, R78, R121, R72 ;  /* 0x000000794e4e7210 */ /* 0x000fc60007d9e048 */
[----:B------:R-:W-:Y:S01]  /*12350*/  IMAD.WIDE.U32 R76, R4, R102, RZ ;  /* 0x00000066044c7225 */ /* 0x000fe200078e00ff */
[----:B------:R-:W-:-:S03]  /*12360*/  IADD3 R80, P0, P1, R80, R82, R83 ;  /* 0x0000005250507210 */ /* 0x000fc6000791e053 */
[----:B------:R-:W-:Y:S01]  /*12370*/  IMAD.IADD R123, R73, 0x1, R123 ;  /* 0x00000001497b7824 */ /* 0x000fe200078e027b */
[----:B------:R-:W-:Y:S01]  /*12380*/  IADD3 R76, P3, P2, R76, R117, R70 ;  /* 0x000000754c4c7210 */ /* 0x000fe20007a7e046 */
[----:B------:R-:W-:Y:S01]  /*12390*/  IMAD.WIDE.U32 R74, R105, UR25, RZ ;  /* 0x00000019694a7c25 */ /* 0x000fe2000f8e00ff */
[----:B------:R-:W-:-:S03]  /*123a0*/  IADD3.X R127, PT, PT, RZ, RZ, RZ, P0, P1 ;  /* 0x000000ffff7f7210 */ /* 0x000fc600007e24ff */
[----:B------:R-:W-:Y:S01]  /*123b0*/  IMAD R100, R87, UR28, RZ ;  /* 0x0000001c57647c24 */ /* 0x000fe2000f8e02ff */
[----:B------:R-:W-:Y:S01]  /*123c0*/  IADD3 R80, P0, P1, R74, R123, R80 ;  /* 0x0000007b4a507210 */ /* 0x000fe2000791e050 */
[----:B------:R-:W-:Y:S01]  /*123d0*/  IMAD.IADD R119, R71, 0x1, R119 ;  /* 0x0000000147777824 */ /* 0x000fe200078e0277 */
[----:B------:R-:W-:Y:S01]  /*123e0*/  IADD3.X R123, PT, PT, RZ, RZ, RZ, P4, P5 ;  /* 0x000000ffff7b7210 */ /* 0x000fe200027ea4ff */
[----:B------:R-:W-:Y:S01]  /*123f0*/  IMAD.WIDE.U32 R72, R106, UR23, RZ ;  /* 0x000000176a487c25 */ /* 0x000fe2000f8e00ff */
[----:B------:R-:W-:Y:S02]  /*12400*/  IADD3.X R125, PT, PT, RZ, RZ, RZ, P0, P1 ;  /* 0x000000ffff7d7210 */ /* 0x000fe400007e24ff */
[----:B------:R-:W-:Y:S01]  /*12410*/  IADD3 R123, PT, PT, R123, R101, R79 ;  /* 0x000000657b7b7210 */ /* 0x000fe20007ffe04f */
[----:B------:R-:W-:Y:S01]  /*12420*/  IMAD.WIDE.U32 R70, R107, UR21, RZ ;  /* 0x000000156b467c25 */ /* 0x000fe2000f8e00ff */
[----:B------:R-:W-:Y:S02]  /*12430*/  IADD3 R72, P4, P5, R72, R119, R78 ;  /* 0x0000007748487210 */ /* 0x000fe40007d9e04e */
[----:B------:R-:W-:Y:S01]  /*12440*/  IADD3.X R119, PT, PT, RZ, RZ, RZ, P3, P2 ;  /* 0x000000ffff777210 */ /* 0x000fe20001fe44ff */
[----:B------:R-:W-:Y:S01]  /*12450*/  IMAD.WIDE.U32 R82, R6, R100, RZ ;  /* 0x0000006406527225 */ /* 0x000fe200078e00ff */
[----:B------:R-:W-:-:S02]  /*12460*/  IADD3 R70, P2, P3, R70, R85, R76 ;  /* 0x0000005546467210 */ /* 0x000fc40007b5e04c */
[----:B------:R-:W-:Y:S01]  /*12470*/  IADD3 R127, PT, PT, R127, R103, R81 ;  /* 0x000000677f7f7210 */ /* 0x000fe20007ffe051 */
[----:B------:R-:W-:Y:S01]  /*12480*/  IMAD.WIDE.U32 R84, R84, UR19, RZ ;  /* 0x0000001354547c25 */ /* 0x000fe2000f8e00ff */
[----:B------:R-:W-:Y:S02]  /*12490*/  IADD3 RZ, P6, PT, R82, R87, RZ ;  /* 0x0000005752ff7210 */ /* 0x000fe40007fde0ff */
[----:B------:R-:W-:Y:S01]  /*124a0*/  IADD3.X R117, PT, PT, RZ, RZ, RZ, P2, P3 ;  /* 0x000000ffff757210 */ /* 0x000fe200017e64ff */
[----:B------:R-:W-:Y:S01]  /*124b0*/  IMAD.WIDE.U32 R86, R104, UR27, RZ ;  /* 0x0000001b68567c25 */ /* 0x000fe2000f8e00ff */
[----:B------:R-:W-:Y:S02]  /*124c0*/  IADD3.X R121, PT, PT, RZ, RZ, RZ, P4, P5 ;  /* 0x000000ffff797210 */ /* 0x000fe400027ea4ff */
[----:B------:R-:W-:Y:S01]  /*124d0*/  IADD3 R119, PT, PT, R119, R113, R77 ;  /* 0x0000007177777210 */ /* 0x000fe20007ffe04d */
[----:B------:R-:W-:Y:S01]  /*124e0*/  IMAD.WIDE.U32 R78, R3, R98, RZ ;  /* 0x00000062034e7225 */ /* 0x000fe200078e00ff */
[----:B------:R-:W-:-:S03]  /*124f0*/  IADD3 R115, P0, PT, R86, R115, RZ ;  /* 0x0000007356737210 */ /* 0x000fc60007f1e0ff */
        /* <DEDUP_REMOVED lines=10> */
[----:B------:R-:W-:Y:S01]  /*125a0*/  IADD3 R123, PT, PT, R123, R111, R79 ;  /* 0x0000006f7b7b7210 */ /* 0x000fe20007ffe04f */
        /* <DEDUP_REMOVED lines=10> */
[----:B------:R-:W-:Y:S01]  /*12650*/  IADD3 R117, PT, PT, R74, R99, R75 ;  /* 0x000000634a757210 */ /* 0x000fe20007ffe04b */
[----:B------:R-:W-:Y:S01]  /*12660*/  IMAD.WIDE.U32 R72, R106, UR24, RZ ;  /* 0x000000186a487c25 */ /* 0x000fe2000f8e00ff */
[----:B------:R-:W-:-:S03]  /*12670*/  IADD3 R119, PT, PT, R119, R97, R77 ;  /* 0x0000006177777210 */ /* 0x000fc60007ffe04d */
[----:B------:R-:W-:Y:S01]  /*12680*/  IMAD.IADD R86, R85, 0x1, R84 ;  /* 0x0000000155567824 */ /* 0x000fe200078e0254 */
[----:B------:R-:W-:Y:S01]  /*12690*/  IADD3 R72, P5, P6, R72, R121, R78 ;  /* 0x0000007948487210 */ /* 0x000fe20007ebe04e */
[----:B------:R-:W-:Y:S01]  /*126a0*/  IMAD.X R79, RZ, RZ, RZ, P0 ;  /* 0x000000ffff4f7224 */ /* 0x000fe200000e06ff */
[----:B------:R-:W-:Y:S01]  /*126b0*/  IADD3 R85, P0, PT, R80, R115, RZ ;  /* 0x0000007350557210 */ /* 0x000fe20007f1e0ff */
[----:B------:R-:W-:Y:S01]  /*126c0*/  IMAD.WIDE.U32 R76, R2, R102, RZ ;  /* 0x00000066024c7225 */ /* 0x000fe200078e00ff */
[----:B------:R-:W-:Y:S02]  /*126d0*/  IADD3.X R121, PT, PT, RZ, RZ, RZ, P3, P4 ;  /* 0x000000ffff797210 */ /* 0x000fe40001fe84ff */
[----:B------:R-:W-:Y:S01]  /*126e0*/  IADD3 R80, PT, PT, R86, R79, R87 ;  /* 0x0000004f56507210 */ /* 0x000fe20007ffe057 */
[----:B------:R-:W-:Y:S01]  /*126f0*/  IMAD.X R115, RZ, RZ, R81, P0 ;  /* 0x000000ffff737224 */ /* 0x000fe200000e0651 */
[----:B------:R-:W-:Y:S01]  /*12700*/  IADD3.X R81, PT, PT, RZ, RZ, RZ, P5, P6 ;  /* 0x000000ffff517210 */ /* 0x000fe20002fec4ff */
[----:B------:R-:W-:Y:S01]  /*12710*/  IMAD.WIDE.U32 R78, R98, UR18, RZ ;  /* 0x00000012624e7c25 */ /* 0x000fe2000f8e00ff */
[----:B------:R-:W-:-:S03]  /*12720*/  IADD3 R76, P2, P3, R76, R119, R72 ;  /* 0x000000774c4c7210 */ /* 0x000fc60007b5e048 */
[----:B------:R-:W-:Y:S01]  /*12730*/  IMAD.IADD R121, R71, 0x1, R121 ;  /* 0x0000000147797824 */ /* 0x000fe200078e0279 */
[----:B------:R-:W-:Y:S01]  /*12740*/  IADD3 R71, P4, P5, R78, R123, R82 ;  /* 0x0000007b4e477210 */ /* 0x000fe20007d9e052 */
[----:B------:R-:W-:Y:S01]  /*12750*/  IMAD.IADD R125, R83, 0x1, R125 ;  /* 0x00000001537d7824 */ /* 0x000fe200078e027d */
[----:B------:R-:W-:Y:S01]  /*12760*/  IADD3.X R78, PT, PT, RZ, RZ, RZ, P2, P3 ;  /* 0x000000ffff4e7210 */ /* 0x000fe200017e64ff */
[----:B------:R-:W-:Y:S01]  /*12770*/  IMAD.IADD R81, R73, 0x1, R81 ;  /* 0x0000000149517824 */ /* 0x000fe200078e0251 */
[----:B------:R-:W-:Y:S01]  /*12780*/  IADD3.X R123, PT, PT, RZ, RZ, RZ, P4, P5 ;  /* 0x000000ffff7b7210 */ /* 0x000fe200027ea4ff */
[----:B------:R-:W-:-:S03]  /*12790*/  IMAD.WIDE.U32 R86, R105, UR27, RZ ;  /* 0x0000001b69567c25 */ /* 0x000fc6000f8e00ff */
[----:B------:R-:W-:Y:S01]  /*127a0*/  IADD3 R123, PT, PT, R123, R103, R79 ;  /* 0x000000677b7b7210 */ /* 0x000fe20007ffe04f */
[----:B------:R-:W-:Y:S01]  /*127b0*/  IMAD.WIDE.U32 R82, R106, UR25, RZ ;  /* 0x000000196a527c25 */ /* 0x000fe2000f8e00ff */
[----:B------:R-:W-:-:S03]  /*127c0*/  IADD3 R86, P4, P5, R86, R125, R80 ;  /* 0x0000007d56567210 */ /* 0x000fc60007d9e050 */
[----:B------:R-:W-:Y:S01]  /*127d0*/  IMAD.WIDE.U32 R74, R4, R100, RZ ;  /* 0x00000064044a7225 */ /* 0x000fe200078e00ff */
[----:B------:R-:W-:Y:S02]  /*127e0*/  IADD3 R82, P2, P3, R82, R81, R71 ;  /* 0x0000005152527210 */ /* 0x000fe40007b5e047 */
[----:B------:R-:W-:Y:S01]  /*127f0*/  IADD3.X R127, PT, PT, RZ, RZ, RZ, P4, P5 ;  /* 0x000000ffff7f7210 */ /* 0x000fe200027ea4ff */
[----:B------:R-:W-:Y:S01]  /*12800*/  IMAD R96, R85, UR28, RZ ;  /* 0x0000001c55607c24 */ /* 0x000fe2000f8e02ff */
[----:B------:R-:W-:Y:S01]  /*12810*/  IADD3 R74, P0, P1, R74, R117, R70 ;  /* 0x000000754a4a7210 */ /* 0x000fe2000791e046 */
[----:B------:R-:W-:Y:S01]  /*12820*/  IMAD.WIDE.U32 R72, R107, UR23, RZ ;  /* 0x000000176b487c25 */ /* 0x000fe2000f8e00ff */
[----:B------:R-:W-:Y:S02]  /*12830*/  IADD3.X R125, PT, PT, RZ, RZ, RZ, P2, P3 ;  /* 0x000000ffff7d7210 */ /* 0x000fe400017e64ff */
[----:B------:R-:W-:Y:S01]  /*12840*/  IADD3.X R119, PT, PT, RZ, RZ, RZ, P0, P1 ;  /* 0x000000ffff777210 */ /* 0x000fe200007e24ff */
[----:B------:R-:W-:Y:S01]  /*12850*/  IMAD.WIDE.U32 R80, R6, R96, RZ ;  /* 0x0000006006507225 */ /* 0x000fe200078e00ff */
[----:B------:R-:W-:-:S02]  /*12860*/  IADD3 R72, P1, P0, R72, R121, R76 ;  /* 0x0000007948487210 */ /* 0x000fc4000783e04c */
[----:B------:R-:W-:Y:S01]  /*12870*/  IADD3 R121, PT, PT, R78, R101, R77 ;  /* 0x000000654e797210 */ /* 0x000fe20007ffe04d */
[----:B------:R-:W-:Y:S01]  /*12880*/  IMAD.WIDE.U32 R70, R108, UR21, RZ ;  /* 0x000000156c467c25 */ /* 0x000fe2000f8e00ff */
[----:B------:R-:W-:Y:S02]  /*12890*/  IADD3 RZ, P6, PT, R80, R85, RZ ;  /* 0x0000005550ff7210 */ /* 0x000fe40007fde0ff */
[----:B------:R-:W-:Y:S01]  /*128a0*/  IADD3 R119, PT, PT, R119, R113, R75 ;  /* 0x0000007177777210 */ /* 0x000fe20007ffe04b */
[----:B------:R-:W-:Y:S01]  /*128b0*/  IMAD.WIDE.U32 R78, R3, R102, RZ ;  /* 0x00000066034e7225 */ /* 0x000fe200078e00ff */
[----:B------:R-:W-:-:S03]  /*128c0*/  IADD3 R70, P2, P3, R70, R115, R74 ;  /* 0x0000007346467210 */ /* 0x000fc60007b5e04a */
[----:B------:R-:W-:Y:S01]  /*128d0*/  IMAD.X R115, RZ, RZ, R81, P6 ;  /* 0x000000ffff737224 */ /* 0x000fe200030e0651 */
[----:B------:R-:W-:Y:S01]  /*128e0*/  IADD3.X R81, PT, PT, RZ, RZ, RZ, P1, P0 ;  /* 0x000000ffff517210 */ /* 0x000fe20000fe04ff */
[----:B------:R-:W-:Y:S01]  /*128f0*/  IMAD.WIDE.U32 R76, R5, R100, RZ ;  /* 0x00000064054c7225 */ /* 0x000fe200078e00ff */
[----:B------:R-:W-:Y:S02]  /*12900*/  IADD3.X R117, PT, PT, RZ, RZ, RZ, P2, P3 ;  /* 0x000000ffff757210 */ /* 0x000fe400017e64ff */
[----:B------:R-:W-:Y:S01]  /*12910*/  IADD3 R78, P2, P3, R78, R121, R82 ;  /* 0x000000794e4e7210 */ /* 0x000fe20007b5e052 */
[----:B------:R-:W-:Y:S01]  /*12920*/  IMAD.WIDE.U32 R84, R98, UR19, RZ ;  /* 0x0000001362547c25 */ /* 0x000fe2000f8e00ff */
[----:B------:R-:W-:-:S03]  /*12930*/  IADD3 R76, P5, P4, R76, R119, R72 ;  /* 0x000000774c4c7210 */ /* 0x000fc60007cbe048 */
[----:B------:R-:W-:Y:S01]  /*12940*/  IMAD.IADD R125, R83, 0x1, R125 ;  /* 0x00000001537d7824 */ /* 0x000fe200078e027d */
[----:B------:R-:W-:Y:S01]  /*12950*/  IADD3.X R121, PT, PT, RZ, RZ, RZ, P5, P4 ;  /* 0x000000ffff797210 */ /* 0x000fe20002fe84ff */
        /* <DEDUP_REMOVED lines=14> */
[----:B------:R-:W-:Y:S01]  /*12a40*/  IADD3 R121, PT, PT, R121, R97, R77 ;  /* 0x0000006179797210 */ /* 0x000fe20007ffe04d */
[----:B------:R-:W-:Y:S01]  /*12a50*/  IMAD.WIDE.U32 R80, R109, UR20, RZ ;  /* 0x000000146d507c25 */ /* 0x000fe2000f8e00ff */
[----:B------:R-:W-:-:S02]  /*12a60*/  IADD3 R70, P0, P1, R70, R117, R76 ;  /* 0x0000007546467210 */ /* 0x000fc4000791e04c */
[----:B------:R-:W-:Y:S01]  /*12a70*/  IADD3.X R125, PT, PT, RZ, RZ, RZ, P2, P3 ;  /* 0x000000ffff7d7210 */ /* 0x000fe200017e64ff */
[----:B------:R-:W-:Y:S01]  /*12a80*/  IMAD.IADD R86, R85, 0x1, R84 ;  /* 0x0000000155567824 */ /* 0x000fe200078e0254 */
[----:B------:R-:W-:Y:S01]  /*12a90*/  IADD3 R85, P6, PT, R80, R115, RZ ;  /* 0x0000007350557210 */ /* 0x000fe20007fde0ff */
[----:B------:R-:W-:Y:S01]  /*12aa0*/  IMAD.WIDE.U32 R78, R102, UR18, RZ ;  /* 0x00000012664e7c25 */ /* 0x000fe2000f8e00ff */
[----:B------:R-:W-:Y:S02]  /*12ab0*/  IADD3.X R119, PT, PT, RZ, RZ, RZ, P0, P1 ;  /* 0x000000ffff777210 */ /* 0x000fe400007e24ff */
[----:B------:R-:W-:Y:S01]  /*12ac0*/  IADD3 R117, PT, PT, R74, R99, R75 ;  /* 0x000000634a757210 */ /* 0x000fe20007ffe04b */
[----:B------:R-:W-:Y:S01]  /*12ad0*/  IMAD.X R115, RZ, RZ, R81, P6 ;  /* 0x000000ffff737224 */ /* 0x000fe200030e0651 */
[----:B------:R-:W-:Y:S01]  /*12ae0*/  IADD3.X R81, PT, PT, RZ, RZ, RZ, P4, P5 ;  /* 0x000000ffff517210 */ /* 0x000fe200027ea4ff */
[----:B------:R-:W-:Y:S01]  /*12af0*/  IMAD.WIDE.U32 R76, R2, R100, RZ ;  /* 0x00000064024c7225 */ /* 0x000fe200078e00ff */
[----:B------:R-:W-:-:S03]  /*12b00*/  IADD3 R80, PT, PT, R86, R127, R87 ;  /* 0x0000007f56507210 */ /* 0x000fc60007ffe057 */
        /* <DEDUP_REMOVED lines=17> */
[----:B------:R-:W-:Y:S01]  /*12c20*/  IADD3 R77, PT, PT, R74, R113, R75 ;  /* 0x000000714a4d7210 */ /* 0x000fe20007ffe04b */
[----:B------:R-:W-:Y:S01]  /*12c30*/  IMAD R98, R85, UR28, RZ ;  /* 0x0000001c55627c24 */ /* 0x000fe2000f8e02ff */
[----:B------:R-:W-:Y:S01]  /*12c40*/  IADD3 R78, P1, P0, R72, R119, R78 ;  /* 0x00000077484e7210 */ /* 0x000fe2000783e04e */
[----:B------:R-:W-:Y:S01]  /*12c50*/  IMAD.WIDE.U32 R70, R109, UR21, RZ ;  /* 0x000000156d467c25 */ /* 0x000fe2000f8e00ff */
[----:B------:R-:W-:-:S02]  /*12c60*/  IADD3.X R119, PT, PT, RZ, RZ, RZ, P2, P3 ;  /* 0x000000ffff777210 */ /* 0x000fc400017e64ff */
        /* <DEDUP_REMOVED lines=55> */
[----:B------:R-:W-:Y:S01]  /*12fe0*/  IMAD.IADD R117, R79, 0x1, R117 ;  /* 0x000000014f757824 */ /* 0x000fe200078e0275 */
[----:B------:R-:W-:Y:S01]  /*12ff0*/  IADD3 R121, PT, PT, R84, R103, R71 ;  /* 0x0000006754797210 */ /* 0x000fe20007ffe047 */
[----:B------:R-:W-:Y:S01]  /*13000*/  IMAD.WIDE.U32 R76, R109, UR23, RZ ;  /* 0x000000176d4c7c25 */ /* 0x000fe2000f8e00ff */
[----:B------:R-:W-:Y:S02]  /*13010*/  IADD3 R119, PT, PT, R119, R101, R81 ;  /* 0x0000006577777210 */ /* 0x000fe40007ffe051 */
        /* <DEDUP_REMOVED lines=8> */
[----:B------:R-:W-:-:S03]  /*130a0*/  IADD3 R76, P2, P3, R72, R115, R70 ;  /* 0x00000073484c7210 */ /* 0x000fc60007b5e046 */
[----:B------:R-:W-:Y:S01]  /*130b0*/  IMAD.X R115, RZ, RZ, R79, P6 ;  /* 0x000000ffff737224 */ /* 0x000fe200030e064f */
[----:B------:R-:W-:Y:S01]  /*130c0*/  IADD3 R78, P0, P1, R84, R121, R102 ;  /* 0x00000079544e7210 */ /* 0x000fe2000791e066 */
[----:B------:R-:W-:Y:S01]  /*130d0*/  IMAD.IADD R79, R83, 0x1, R117 ;  /* 0x00000001534f7824 */ /* 0x000fe200078e0275 */
[----:B------:R-:W-:Y:S01]  /*130e0*/  IADD3.X R117, PT, PT, RZ, RZ, RZ, P2, P3 ;  /* 0x000000ffff757210 */ /* 0x000fe200017e64ff */
[----:B------:R-:W-:Y:S01]  /*130f0*/  IMAD.WIDE.U32 R74, R3, R96, RZ ;  /* 0x00000060034a7225 */ /* 0x000fe200078e00ff */
[----:B------:R-:W-:Y:S02]  /*13100*/  IADD3.X R102, PT, PT, RZ, RZ, RZ, P4, P5 ;  /* 0x000000ffff667210 */ /* 0x000fe400027ea4ff */
[----:B------:R-:W-:Y:S01]  /*13110*/  IADD3.X R123, PT, PT, RZ, RZ, RZ, P0, P1 ;  /* 0x000000ffff7b7210 */ /* 0x000fe200007e24ff */
[----:B------:R-:W-:Y:S01]  /*13120*/  IMAD.IADD R117, R73, 0x1, R117 ;  /* 0x0000000149757824 */ /* 0x000fe200078e0275 */
[----:B------:R-:W-:Y:S01]  /*13130*/  IADD3 R74, P2, P3, R74, R119, R82 ;  /* 0x000000774a4a7210 */ /* 0x000fe20007b5e052 */
[----:B------:R-:W-:-:S03]  /*13140*/  IMAD.WIDE.U32 R72, R5, R98, RZ ;  /* 0x0000006205487225 */ /* 0x000fc600078e00ff */
        /* <DEDUP_REMOVED lines=13> */
[----:B------:R-:W-:Y:S01]  /*13220*/  IADD3 R119, PT, PT, R70, R99, R71 ;  /* 0x0000006346777210 */ /* 0x000fe20007ffe047 */
[----:B------:R-:W-:Y:S01]  /*13230*/  IMAD.WIDE.U32 R78, R110, UR22, RZ ;  /* 0x000000166e4e7c25 */ /* 0x000fe2000f8e00ff */
[----:B------:R-:W-:Y:S02]  /*13240*/  IADD3 R115, P6, PT, R76, R115, RZ ;  /* 0x000000734c737210 */ /* 0x000fe40007fde0ff */
[----:B------:R-:W-:Y:S01]  /*13250*/  IADD3.X R125, PT, PT, RZ, RZ, RZ, P2, P3 ;  /* 0x000000ffff7d7210 */ /* 0x000fe200017e64ff */
[----:B------:R-:W-:Y:S01]  /*13260*/  IMAD.IADD R123, R85, 0x1, R123 ;  /* 0x00000001557b7824 */ /* 0x000fe200078e027b */
[----:B------:R-:W-:Y:S01]  /*13270*/  IADD3 R85, PT, PT, R84, R111, R75 ;  /* 0x0000006f54557210 */ /* 0x000fe20007ffe04b */
[----:B------:R-:W-:Y:S01]  /*13280*/  IMAD.WIDE.U32 R70, R96, UR18, RZ ;  /* 0x0000001260467c25 */ /* 0x000fe2000f8e00ff */
[----:B------:R-:W-:Y:S02]  /*13290*/  IADD3 R78, P0, P1, R78, R117, R72 ;  /* 0x000000754e4e7210 */ /* 0x000fe4000791e048 */
        /* <DEDUP_REMOVED lines=38> */
[----:B------:R-:W-:-:S02]  /*13500*/  IADD3.X R102, PT, PT, RZ, RZ, RZ, P4, P5 ;  /* 0x000000ffff667210 */ /* 0x000fc400027ea4ff */
[----:B------:R-:W-:Y:S01]  /*13510*/  IADD3.X R96, PT, PT, RZ, RZ, RZ, P2, P3 ;  /* 0x000000ffff607210 */ /* 0x000fe200017e64ff */
[----:B------:R-:W-:Y:S01]  /*13520*/  IMAD.IADD R121, R83, 0x1, R121 ;  /* 0x0000000153797824 */ /* 0x000fe200078e0279 */
[----:B------:R-:W-:Y:S01]  /*13530*/  IADD3 R70, P5, P4, R76, R117, R80 ;  /* 0x000000754c467210 */ /* 0x000fe20007cbe050 */
[----:B------:R-:W-:Y:S01]  /*13540*/  IMAD.WIDE.U32 R74, R7, R84, RZ ;  /* 0x00000054074a7225 */ /* 0x000fe200078e00ff */
[----:B------:R-:W-:Y:S02]  /*13550*/  IADD3.X R117, PT, PT, RZ, RZ, RZ, P0, P1 ;  /* 0x000000ffff757210 */ /* 0x000fe400007e24ff */
[----:B------:R-:W-:Y:S01]  /*13560*/  IADD3.X R76, PT, PT, RZ, RZ, RZ, P5, P4 ;  /* 0x000000ffff4c7210 */ /* 0x000fe20002fe84ff */
[----:B------:R-:W-:Y:S01]  /*13570*/  IMAD.WIDE.U32 R82, R109, UR26, RZ ;  /* 0x0000001a6d527c25 */ /* 0x000fe2000f8e00ff */
[----:B------:R-:W-:Y:S02]  /*13580*/  IADD3 R115, P0, P1, R74, R115, R78 ;  /* 0x000000734a737210 */ /* 0x000fe4000791e04e */
[----:B------:R-:W-:Y:S01]  /*13590*/  IADD3 R77, PT, PT, R76, R97, R77 ;  /* 0x000000614c4d7210 */ /* 0x000fe20007ffe04d */
[----:B------:R-:W-:Y:S01]  /*135a0*/  IMAD.IADD R119, R81, 0x1, R119 ;  /* 0x0000000151777824 */ /* 0x000fe200078e0277 */
[----:B------:R-:W-:Y:S01]  /*135b0*/  IADD3 R100, P3, P2, R82, R121, R100 ;  /* 0x0000007952647210 */ /* 0x000fe20007a7e064 */
[----:B------:R-:W-:Y:S01]  /*135c0*/  IMAD.IADD R87, R79, 0x1, R87 ;  /* 0x000000014f577824 */ /* 0x000fe200078e0257 */
[----:B------:R-:W-:Y:S01]  /*135d0*/  IADD3.X R74, PT, PT, RZ, RZ, RZ, P0, P1 ;  /* 0x000000ffff4a7210 */ /* 0x000fe200007e24ff */
[----:B------:R-:W-:-:S03]  /*135e0*/  IMAD.WIDE.U32 R80, R110, UR24, RZ ;  /* 0x000000186e507c25 */ /* 0x000fc6000f8e00ff */
[----:B------:R-:W-:Y:S01]  /*135f0*/  IADD3 R99, PT, PT, R74, R99, R75 ;  /* 0x000000634a637210 */ /* 0x000fe20007ffe04b */
[----:B------:R-:W-:Y:S01]  /*13600*/  IMAD.WIDE.U32 R78, R69, UR22, RZ ;  /* 0x00000016454e7c25 */ /* 0x000fe2000f8e00ff */
[----:B------:R-:W-:-:S03]  /*13610*/  IADD3 R80, P0, P1, R80, R119, R72 ;  /* 0x0000007750507210 */ /* 0x000fc6000791e048 */
[----:B------:R-:W-:Y:S01]  /*13620*/  IMAD.IADD R73, R73, 0x1, R117 ;  /* 0x0000000149497824 */ /* 0x000fe200078e0275 */
[----:B------:R-:W-:Y:S01]  /*13630*/  IADD3.X R117, PT, PT, RZ, RZ, RZ, P3, P2 ;  /* 0x000000ffff757210 */ /* 0x000fe20001fe44ff */
[----:B------:R-:W-:Y:S01]  /*13640*/  IMAD.WIDE.U32 R74, R4, R84, RZ ;  /* 0x00000054044a7225 */ /* 0x000fe200078e00ff */
[----:B------:R-:W-:Y:S02]  /*13650*/  IADD3 R82, P4, P5, R78, R87, R70 ;  /* 0x000000574e527210 */ /* 0x000fe40007d9e046 */
[----:B------:R-:W-:Y:S01]  /*13660*/  IADD3 R87, PT, PT, R96, R111, R71 ;  /* 0x0000006f60577210 */ /* 0x000fe20007ffe047 */
[----:B------:R-:W-:Y:S01]  /*13670*/  IMAD.IADD R117, R83, 0x1, R117 ;  /* 0x0000000153757824 */ /* 0x000fe200078e0275 */
[----:B------:R-:W-:Y:S01]  /*13680*/  IADD3 R102, PT, PT, R73, R102, R85 ;  /* 0x0000006649667210 */ /* 0x000fe20007ffe055 */
[----:B------:R-:W-:Y:S01]  /*13690*/  IMAD.WIDE.U32 R72, R98, UR18, RZ ;  /* 0x0000001262487c25 */ /* 0x000fe2000f8e00ff */
[----:B------:R-:W-:Y:S02]  /*136a0*/  IADD3.X R85, PT, PT, RZ, RZ, RZ, P0, P1 ;  /* 0x000000ffff557210 */ /* 0x000fe400007e24ff */
[----:B------:R-:W-:Y:S01]  /*136b0*/  IADD3.X R83, PT, PT, RZ, RZ, RZ, P4, P5 ;  /* 0x000000ffff537210 */ /* 0x000fe200027ea4ff */
[----:B------:R-:W-:Y:S01]  /*136c0*/  IMAD.WIDE.U32 R70, R2, R86, RZ ;  /* 0x0000005602467225 */ /* 0x000fe200078e00ff */
[----:B------:R-:W-:-:S02]  /*136d0*/  IADD3 R72, P0, P1, R72, R87, R100 ;  /* 0x0000005748487210 */ /* 0x000fc4000791e064 */
[----:B------:R-:W-:Y:S01]  /*136e0*/  IADD3 R82, P4, P5, R74, R99, R82 ;  /* 0x000000634a527210 */ /* 0x000fe20007d9e052 */
        /* <DEDUP_REMOVED lines=14> */
[----:B------:R-:W-:Y:S02]  /*137d0*/  IADD3.X R87, PT, PT, RZ, RZ, RZ, P4, P5 ;  /* 0x000000ffff577210 */ /* 0x000fe400027ea4ff */
[----:B------:R-:W-:Y:S02]  /*137e0*/  IADD3 R83, P2, P3, R76, R83, R70 ;  /* 0x000000534c537210 */ /* 0x000fe40007b5e046 */
[----:B------:R-:W-:Y:S01]  /*137f0*/  IADD3 R85, PT, PT, R85, R101, R71 ;  /* 0x0000006555557210 */ /* 0x000fe20007ffe047 */
[----:B------:R-:W-:Y:S01]  /*13800*/  IMAD.WIDE.U32 R70, R5, R84, RZ ;  /* 0x0000005405467225 */ /* 0x000fe200078e00ff */
[----:B------:R-:W-:-:S02]  /*13810*/  IADD3 R96, P5, P4, R98, R73, R100 ;  /* 0x0000004962607210 */ /* 0x000fc40007cbe064 */
[----:B------:R-:W-:Y:S01]  /*13820*/  IADD3.X R76, PT, PT, RZ, RZ, RZ, P2, P3 ;  /* 0x000000ffff4c7210 */ /* 0x000fe200017e64ff */
[----:B------:R-:W-:Y:S01]  /*13830*/  IMAD.WIDE.U32 R72, R3, R86, RZ ;  /* 0x0000005603487225 */ /* 0x000fe200078e00ff */
[----:B------:R-:W-:Y:S02]  /*13840*/  IADD3.X R98, PT, PT, RZ, RZ, RZ, P5, P4 ;  /* 0x000000ffff627210 */ /* 0x000fe40002fe84ff */
[----:B------:R-:W-:Y:S01]  /*13850*/  IADD3 R83, P2, P3, R70, R75, R83 ;  /* 0x0000004b46537210 */ /* 0x000fe20007b5e053 */
        /* <DEDUP_REMOVED lines=8> */
[----:B------:R-:W-:Y:S01]  /*138e0*/  IMAD.IADD R77, R77, 0x1, R76 ;  /* 0x000000014d4d7824 */ /* 0x000fe200078e024c */
[----:B------:R-:W-:Y:S01]  /*138f0*/  IADD3.X R73, PT, PT, RZ, RZ, RZ, P2, P3 ;  /* 0x000000ffff497210 */ /* 0x000fe200017e64ff */
[----:B------:R-:W-:Y:S01]  /*13900*/  IMAD.IADD R87, R99, 0x1, R98 ;  /* 0x0000000163577824 */ /* 0x000fe200078e0262 */
[----:B------:R-:W-:Y:S01]  /*13910*/  IADD3 R97, PT, PT, R70, R97, R71 ;  /* 0x0000006146617210 */ /* 0x000fe20007ffe047 */
[----:B------:R-:W-:Y:S01]  /*13920*/  IMAD.WIDE.U32 R70, R2, R84, RZ ;  /* 0x0000005402467225 */ /* 0x000fe200078e00ff */
[----:B------:R-:W-:Y:S02]  /*13930*/  IADD3 R78, P4, P5, R74, R77, R72 ;  /* 0x0000004d4a4e7210 */ /* 0x000fe40007d9e048 */
[----:B------:R-:W-:Y:S01]  /*13940*/  IADD3.X R72, PT, PT, RZ, RZ, RZ, P1, P0 ;  /* 0x000000ffff487210 */ /* 0x000fe20000fe04ff */
[----:B------:R-:W-:Y:S01]  /*13950*/  IMAD.WIDE.U32 R76, R110, UR27, RZ ;  /* 0x0000001b6e4c7c25 */ /* 0x000fe2000f8e00ff */
[----:B------:R-:W-:-:S02]  /*13960*/  IADD3.X R74, PT, PT, RZ, RZ, RZ, P4, P5 ;  /* 0x000000ffff4a7210 */ /* 0x000fc400027ea4ff */
[----:B------:R-:W-:Y:S01]  /*13970*/  IADD3 R87, PT, PT, R87, R72, R81 ;  /* 0x0000004857577210 */ /* 0x000fe20007ffe051 */
[----:B------:R-:W-:Y:S01]  /*13980*/  IMAD.IADD R81, R79, 0x1, R73 ;  /* 0x000000014f517824 */ /* 0x000fe200078e0249 */
[----:B------:R-:W-:Y:S01]  /*13990*/  IADD3 R78, P0, P1, R70, R97, R78 ;  /* 0x00000061464e7210 */ /* 0x000fe2000791e04e */
[----:B------:R-:W-:-:S03]  /*139a0*/  IMAD.WIDE.U32 R72, R86, UR18, RZ ;  /* 0x0000001256487c25 */ /* 0x000fc6000f8e00ff */
[----:B------:R-:W-:Y:S01]  /*139b0*/  IADD3.X R70, PT, PT, RZ, RZ, RZ, P0, P1 ;  /* 0x000000ffff467210 */ /* 0x000fe200007e24ff */
[----:B------:R-:W-:Y:S01]  /*139c0*/  IMAD.IADD R79, R75, 0x1, R74 ;  /* 0x000000014b4f7824 */ /* 0x000fe200078e024a */
[----:B------:R-:W-:Y:S01]  /*139d0*/  IADD3 R72, P2, P3, R72, R85, R80 ;  /* 0x0000005548487210 */ /* 0x000fe20007b5e050 */
[----:B------:R-:W-:Y:S01]  /*139e0*/  IMAD.WIDE.U32 R74, R69, UR25, RZ ;  /* 0x00000019454a7c25 */ /* 0x000fe2000f8e00ff */
[----:B------:R-:W-:-:S03]  /*139f0*/  IADD3 R76, P1, P0, R76, R81, R87 ;  /* 0x000000514c4c7210 */ /* 0x000fc6000783e057 */
[----:B------:R-:W-:Y:S01]  /*13a00*/  IMAD.WIDE.U32 R86, R86, UR19, RZ ;  /* 0x0000001356567c25 */ /* 0x000fe2000f8e00ff */
[----:B------:R-:W-:Y:S02]  /*13a10*/  IADD3 R72, P4, P5, R74, R79, R72 ;  /* 0x0000004f4a487210 */ /* 0x000fe40007d9e048 */
[----:B------:R-:W-:Y:S02]  /*13a20*/  IADD3.X R74, PT, PT, RZ, RZ, RZ, P2, P3 ;  /* 0x000000ffff4a7210 */ /* 0x000fe400017e64ff */
[----:B------:R-:W-:Y:S01]  /*13a30*/  IADD3 R79, PT, PT, R70, R101, R71 ;  /* 0x00000065464f7210 */ /* 0x000fe20007ffe047 */
[----:B------:R-:W-:Y:S01]  /*13a40*/  IMAD.WIDE.U32 R70, R3, R84, RZ ;  /* 0x0000005403467225 */ /* 0x000fe200078e00ff */
[----:B------:R-:W-:Y:S02]  /*13a50*/  IADD3 R73, PT, PT, R74, R103, R73 ;  /* 0x000000674a497210 */ /* 0x000fe40007ffe049 */
[----:B------:R-:W-:Y:S02]  /*13a60*/  IADD3.X R74, PT, PT, RZ, RZ, RZ, P4, P5 ;  /* 0x000000ffff4a7210 */ /* 0x000fe400027ea4ff */
[----:B------:R-:W-:-:S02]  /*13a70*/  IADD3 R79, P4, P5, R70, R79, R72 ;  /* 0x0000004f464f7210 */ /* 0x000fc40007d9e048 */
[----:B------:R-:W-:Y:S01]  /*13a80*/  IADD3 R76, P2, P3, R86, R73, R76 ;  /* 0x00000049564c7210 */ /* 0x000fe20007b5e04c */
[----:B------:R-:W-:Y:S01]  /*13a90*/  IMAD.WIDE.U32 R72, R69, UR26, RZ ;  /* 0x0000001a45487c25 */ /* 0x000fe2000f8e00ff */
[----:B------:R-:W-:Y:S02]  /*13aa0*/  IADD3.X R70, PT, PT, RZ, RZ, RZ, P4, P5 ;  /* 0x000000ffff467210 */ /* 0x000fe400027ea4ff */
[----:B------:R-:W-:Y:S01]  /*13ab0*/  IADD3.X R81, PT, PT, RZ, RZ, RZ, P2, P3 ;  /* 0x000000ffff517210 */ /* 0x000fe200017e64ff */
[----:B------:R-:W-:Y:S01]  /*13ac0*/  IMAD.IADD R75, R75, 0x1, R74 ;  /* 0x000000014b4b7824 */ /* 0x000fe200078e024a */
[----:B------:R-:W-:Y:S01]  /*13ad0*/  IADD3 R111, PT, PT, R70, R111, R71 ;  /* 0x0000006f466f7210 */ /* 0x000fe20007ffe047 */
[----:B------:R-:W-:-:S03]  /*13ae0*/  IMAD.WIDE.U32 R70, R84, UR18, RZ ;  /* 0x0000001254467c25 */ /* 0x000fc6000f8e00ff */
[----:B------:R-:W-:Y:S01]  /*13af0*/  IADD3 R72, P2, P3, R72, R75, R76 ;  /* 0x0000004b48487210 */ /* 0x000fe20007b5e04c */
[----:B------:R-:W-:Y:S01]  /*13b00*/  IMAD.IADD R76, R87, 0x1, R81 ;  /* 0x00000001574c7824 */ /* 0x000fe200078e0251 */
[----:B------:R-:W-:Y:S01]  /*13b10*/  IADD3.X R75, PT, PT, RZ, RZ, RZ, P1, P0 ;  /* 0x000000ffff4b7210 */ /* 0x000fe20000fe04ff */
[----:B------:R-:W-:Y:S01]  /*13b20*/  IMAD.WIDE.U32 R84, R84, UR19, RZ ;  /* 0x0000001354547c25 */ /* 0x000fe2000f8e00ff */
[----:B------:R-:W-:Y:S02]  /*13b30*/  IADD3.X R81, PT, PT, RZ, RZ, RZ, P2, P3 ;  /* 0x000000ffff517210 */ /* 0x000fe400017e64ff */
        /* <DEDUP_REMOVED lines=46> */
.L_x_44:
[----:B------:R-:W-:Y:S05]  /*13e20*/  BSYNC.RELIABLE B4 ;  /* 0x0000000000047941 */ /* 0x000fea0003800100 */
.L_x_43:
        /* <DEDUP_REMOVED lines=37> */
.L_x_42:
[----:B------:R-:W-:Y:S05]  /*14080*/  BSYNC.RECONVERGENT B3 ;  /* 0x0000000000037941 */ /* 0x000fea0003800200 */
.L_x_41:
[----:B------:R-:W-:Y:S01]  /*14090*/  LOP3.LUT R72, R91, R90, R89, 0xfe, !PT ;  /* 0x0000005a5b487212 */ /* 0x000fe200078efe59 */
[----:B------:R-:W-:Y:S01]  /*140a0*/  BSSY.RECONVERGENT B3, `(.L_x_45) ;  /* 0x0000160000037945 */ /* 0x000fe20003800200 */
[----:B------:R-:W-:Y:S02]  /*140b0*/  PLOP3.LUT P1, PT, PT, PT, PT, 0x80, 0x8 ;  /* 0x000000000008781c */ /* 0x000fe40003f2f070 */
[----:B------:R-:W-:-:S04]  /*140c0*/  LOP3.LUT R72, R93, R92, R72, 0xfe, !PT ;  /* 0x0000005c5d487212 */ /* 0x000fc800078efe48 */
[----:B------:R-:W-:-:S04]  /*140d0*/  LOP3.LUT R73, R95, R94, R72, 0xfe, !PT ;  /* 0x0000005e5f497212 */ /* 0x000fc800078efe48 */
[----:B------:R-:W-:-:S13]  /*140e0*/  LOP3.LUT P0, RZ, R88, R73, RZ, 0xfc, !PT ;  /* 0x0000004958ff7212 */ /* 0x000fda000780fcff */
[----:B------:R-:W-:Y:S05]  /*140f0*/  @!P0 BRA `(.L_x_46) ;  /* 0x0000001400688947 */ /* 0x000fea0003800000 */
[----:B------:R-:W-:Y:S01]  /*14100*/  ISETP.GE.U32.AND P0, PT, R88, UR19, PT ;  /* 0x0000001358007c0c */ /* 0x000fe2000bf06070 */
[----:B------:R-:W-:-:S12]  /*14110*/  BSSY.RECONVERGENT B4, `(.L_x_47) ;  /* 0x0000098000047945 */ /* 0x000fd80003800200 */
[----:B------:R-:W-:Y:S05]  /*14120*/  @!P0 BRA `(.L_x_48) ;  /* 0x0000000800588947 */ /* 0x000fea0003800000 */
[----:B------:R-:W-:Y:S01]  /*14130*/  ISETP.GT.U32.AND P0, PT, R88, UR19, PT ;  /* 0x0000001358007c0c */ /* 0x000fe2000bf04070 */
[----:B------:R-:W-:-:S12]  /*14140*/  BSSY.RELIABLE B5, `(.L_x_49) ;  /* 0x0000022000057945 */ /* 0x000fd80003800100 */
[----:B------:R-:W-:Y:S05]  /*14150*/  @P0 BRA `(.L_x_50) ;  /* 0x0000000000800947 */ /* 0x000fea0003800000 */
[----:B------:R-:W-:-:S13]  /*14160*/  ISETP.GE.U32.AND P0, PT, R95, UR18, PT ;  /* 0x000000125f007c0c */ /* 0x000fda000bf06070 */
[----:B------:R-:W-:Y:S05]  /*14170*/  @!P0 BREAK.RELIABLE B5 ;  /* 0x0000000000058942 */ /* 0x000fea0003800100 */
[----:B------:R-:W-:Y:S05]  /*14180*/  @!P0 BRA `(.L_x_48) ;  /* 0x0000000800408947 */ /* 0x000fea0003800000 */
[----:B------:R-:W-:-:S13]  /*14190*/  ISETP.GT.U32.AND P0, PT, R95, UR18, PT ;  /* 0x000000125f007c0c */ /* 0x000fda000bf04070 */
[----:B------:R-:W-:Y:S05]  /*141a0*/  @P0 BRA `(.L_x_50) ;  /* 0x00000000006c0947 */ /* 0x000fea0003800000 */
[----:B------:R-:W-:-:S13]  /*141b0*/  ISETP.GE.U32.AND P0, PT, R94, R3, PT ;  /* 0x000000035e00720c */ /* 0x000fda0003f06070 */
[----:B------:R-:W-:Y:S05]  /*141c0*/  @!P0 BREAK.RELIABLE B5 ;  /* 0x0000000000058942 */ /* 0x000fea0003800100 */
[----:B------:R-:W-:Y:S05]  /*141d0*/  @!P0 BRA `(.L_x_48) ;  /* 0x00000008002c8947 */ /* 0x000fea0003800000 */
[----:B------:R-:W-:-:S13]  /*141e0*/  ISETP.GT.U32.AND P0, PT, R94, R3, PT ;  /* 0x000000035e00720c */ /* 0x000fda0003f04070 */
        /* <DEDUP_REMOVED lines=19> */
[----:B------:R-:W-:Y:S02]  /*14320*/  ISETP.GE.U32.AND P0, PT, R89, R6, PT ;  /* 0x000000065900720c */ /* 0x000fe40003f06070 */
[----:B------:R-:W-:-:S13]  /*14330*/  ISETP.LE.U32.AND P1, PT, R90, R7, PT ;  /* 0x000000075a00720c */ /* 0x000fda0003f23070 */
[----:B------:R-:W-:Y:S05]  /*14340*/  @!P0 BREAK.RELIABLE P1, B5 ;  /* 0x0000000000058942 */ /* 0x000fea0000800100 */
[----:B------:R-:W-:Y:S05]  /*14350*/  @!P0 BRA P1, `(.L_x_48) ;  /* 0x0000000400cc8947 */ /* 0x000fea0000800000 */
.L_x_50:
[----:B------:R-:W-:Y:S05]  /*14360*/  BSYNC.RELIABLE B5 ;  /* 0x0000000000057941 */ /* 0x000fea0003800100 */
.L_x_49:
[----:B------:R-:W-:Y:S01]  /*14370*/  ISETP.GE.U32.AND P5, PT, R89, R6, PT ;  /* 0x000000065900720c */ /* 0x000fe20003fa6070 */
[----:B------:R-:W-:Y:S02]  /*14380*/  IMAD.U32 R87, RZ, RZ, UR19 ;  /* 0x00000013ff577e24 */ /* 0x000fe4000f8e00ff */
[----:B------:R-:W-:Y:S01]  /*14390*/  VIADD R80, R4, 0x1 ;  /* 0x0000000104507836 */ /* 0x000fe20000000000 */
[CC--:B------:R-:W-:Y:S01]  /*143a0*/  ISETP.EQ.AND P0, PT, R90.reuse, R7.reuse, !P5 ;  /* 0x000000075a00720c */ /* 0x0c0fe20006f02270 */
[----:B------:R-:W-:Y:S02]  /*143b0*/  VIADD R87, R87, 0x1 ;  /* 0x0000000157577836 */ /* 0x000fe40000000000 */
[----:B------:R-:W-:Y:S01]  /*143c0*/  IMAD.MOV.U32 R72, RZ, RZ, R80 ;  /* 0x000000ffff487224 */ /* 0x000fe200078e0050 */
[----:B------:R-:W-:Y:S01]  /*143d0*/  ISETP.LT.U32.OR P0, PT, R90, R7, P0 ;  /* 0x000000075a00720c */ /* 0x000fe20000701470 */
[----:B------:R-:W-:Y:S02]  /*143e0*/  IMAD.MOV.U32 R75, RZ, RZ, R87 ;  /* 0x000000ffff4b7224 */ /* 0x000fe400078e0057 */
[----:B------:R-:W-:Y:S01]  /*143f0*/  VIADD R77, R7, 0x1 ;  /* 0x00000001074d7836 */ /* 0x000fe20000000000 */
[----:B------:R-:W-:Y:S01]  /*14400*/  ISETP.EQ.AND P1, PT, R91, R4, P0 ;  /* 0x000000045b00720c */ /* 0x000fe20000722270 */
[----:B------:R-:W-:-:S02]  /*14410*/  IMAD.U32 R86, RZ, RZ, UR18 ;  /* 0x00000012ff567e24 */ /* 0x000fc4000f8e00ff */
[----:B------:R-:W-:Y:S01]  /*14420*/  IMAD.MOV.U32 R73, RZ, RZ, R77 ;  /* 0x000000ffff497224 */ /* 0x000fe200078e004d */
[----:B------:R-:W-:Y:S01]  /*14430*/  ISETP.LT.U32.OR P1, PT, R91, R4, P1 ;  /* 0x000000045b00720c */ /* 0x000fe20000f21470 */
[----:B------:R-:W-:Y:S02]  /*14440*/  @P5 IMAD.MOV R73, RZ, RZ, R7 ;  /* 0x000000ffff495224 */ /* 0x000fe400078e0207 */
[----:B------:R-:W-:Y:S01]  /*14450*/  VIADD R81, R5, 0x1 ;  /* 0x0000000105517836 */ /* 0x000fe20000000000 */
[-C--:B------:R-:W-:Y:S01]  /*14460*/  ISETP.EQ.AND P2, PT, R92, R5.reuse, P1 ;  /* 0x000000055c00720c */ /* 0x080fe20000f42270 */
[----:B------:R-:W-:Y:S02]  /*14470*/  @!P0 IMAD.MOV R72, RZ, RZ, R4 ;  /* 0x000000ffff488224 */ /* 0x000fe400078e0204 */
[----:B------:R-:W-:Y:S01]  /*14480*/  VIADD R84, R2, 0x1 ;  /* 0x0000000102547836 */ /* 0x000fe20000000000 */
[----:B------:R-:W-:Y:S01]  /*14490*/  ISETP.LT.U32.OR P2, PT, R92, R5, P2 ;  /* 0x000000055c00720c */ /* 0x000fe20001741470 */
[----:B------:R-:W-:-:S02]  /*144a0*/  VIADD R85, R3, 0x1 ;  /* 0x0000000103557836 */ /* 0x000fc40000000000 */
[----:B------:R-:W-:Y:S01]  /*144b0*/  VIADD R86, R86, 0x1 ;  /* 0x0000000156567836 */ /* 0x000fe20000000000 */
[-C--:B------:R-:W-:Y:S01]  /*144c0*/  ISETP.EQ.AND P3, PT, R93, R2.reuse, P2 ;  /* 0x000000025d00720c */ /* 0x080fe20001762270 */
[----:B------:R-:W-:Y:S02]  /*144d0*/  IMAD.IADD R90, R90, 0x1, -R73 ;  /* 0x000000015a5a7824 */ /* 0x000fe400078e0a49 */
[----:B------:R-:W-:Y:S01]  /*144e0*/  IMAD.IADD R91, R91, 0x1, -R72 ;  /* 0x000000015b5b7824 */ /* 0x000fe200078e0a48 */
[----:B------:R-:W-:Y:S01]  /*144f0*/  ISETP.LT.U32.OR P3, PT, R93, R2, P3 ;  /* 0x000000025d00720c */ /* 0x000fe20001f61470 */
[----:B------:R-:W-:Y:S02]  /*14500*/  IMAD.MOV.U32 R73, RZ, RZ, R81 ;  /* 0x000000ffff497224 */ /* 0x000fe400078e0051 */
[----:B------:R-:W-:Y:S01]  /*14510*/  IMAD.MOV.U32 R72, RZ, RZ, R84 ;  /* 0x000000ffff487224 */ /* 0x000fe200078e0054 */
[----:B------:R-:W-:Y:S01]  /*14520*/  ISETP.EQ.AND P4, PT, R94, R3, P3 ;  /* 0x000000035e00720c */ /* 0x000fe20001f82270 */
[----:B------:R-:W-:-:S02]  /*14530*/  IMAD.MOV.U32 R76, RZ, RZ, R86 ;  /* 0x000000ffff4c7224 */ /* 0x000fc400078e0056 */
[----:B------:R-:W-:Y:S01]  /*14540*/  @!P1 IMAD.MOV R73, RZ, RZ, R5 ;  /* 0x000000ffff499224 */ /* 0x000fe200078e0205 */
[----:B------:R-:W-:Y:S01]  /*14550*/  ISETP.LT.U32.OR P4, PT, R94, R3, P4 ;  /* 0x000000035e00720c */ /* 0x000fe20002781470 */
[----:B------:R-:W-:Y:S02]  /*14560*/  @!P2 IMAD.MOV R72, RZ, RZ, R2 ;  /* 0x000000ffff48a224 */ /* 0x000fe400078e0202 */
[----:B------:R-:W-:Y:S01]  /*14570*/  IMAD.IADD R92, R92, 0x1, -R73 ;  /* 0x000000015c5c7824 */ /* 0x000fe200078e0a49 */
[----:B------:R-:W-:Y:S01]  /*14580*/  ISETP.EQ.AND P6, PT, R95, UR18, P4 ;  /* 0x000000125f007c0c */ /* 0x000fe2000a7c2270 */
[----:B------:R-:W-:Y:S02]  /*14590*/  IMAD.IADD R93, R93, 0x1, -R72 ;  /* 0x000000015d5d7824 */ /* 0x000fe400078e0a48 */
[----:B------:R-:W-:Y:S01]  /*145a0*/  IMAD.IADD R89, R89, 0x1, -R6 ;  /* 0x0000000159597824 */ /* 0x000fe200078e0a06 */
[----:B------:R-:W-:-:S05]  /*145b0*/  ISETP.LT.U32.OR P6, PT, R95, UR18, P6 ;  /* 0x000000125f007c0c */ /* 0x000fca000b7c1470 */
[----:B------:R-:W-:-:S04]  /*145c0*/  @!P4 IMAD R76, RZ, RZ, UR18 ;  /* 0x00000012ff4cce24 */ /* 0x000fc8000f8e02ff */
[----:B------:R-:W-:-:S04]  /*145d0*/  IMAD.IADD R95, R95, 0x1, -R76 ;  /* 0x000000015f5f7824 */ /* 0x000fc800078e0a4c */
[----:B------:R-:W-:-:S04]  /*145e0*/  @!P6 IMAD R75, RZ, RZ, UR19 ;  /* 0x00000013ff4bee24 */ /* 0x000fc8000f8e02ff */
[----:B------:R-:W-:Y:S02]  /*145f0*/  IMAD.IADD R88, R88, 0x1, -R75 ;  /* 0x0000000158587824 */ /* 0x000fe400078e0a4b */
[----:B------:R-:W-:Y:S02]  /*14600*/  IMAD.MOV.U32 R75, RZ, RZ, R85 ;  /* 0x000000ffff4b7224 */ /* 0x000fe400078e0055 */
[----:B------:R-:W-:Y:S01]  /*14610*/  @!P3 IMAD.MOV R75, RZ, RZ, R3 ;  /* 0x000000ffff4bb224 */ /* 0x000fe200078e0203 */
[----:B------:R-:W-:-:S03]  /*14620*/  ISETP.GE.U32.AND P0, PT, R88, UR19, PT ;  /* 0x0000001358007c0c */ /* 0x000fc6000bf06070 */
[----:B------:R-:W-:-:S10]  /*14630*/  IMAD.IADD R94, R94, 0x1, -R75 ;  /* 0x000000015e5e7824 */ /* 0x000fd400078e0a4b */
        /* <DEDUP_REMOVED lines=28> */
[----:B------:R-:W-:Y:S02]  /*14800*/  ISETP.LE.U32.AND P1, PT, R91, R4, PT ;  /* 0x000000045b00720c */ /* 0x000fe40003f23070 */
[----:B------:R-:W-:-:S04]  /*14810*/  ISETP.LE.U32.AND P0, PT, R90, R7, !P0 ;  /* 0x000000075a00720c */ /* 0x000fc80004703070 */
[----:B------:R-:W-:-:S13]  /*14820*/  ISETP.LT.U32.OR P0, PT, R90, R7, P0 ;  /* 0x000000075a00720c */ /* 0x000fda0000701470 */
[----:B------:R-:W-:Y:S05]  /*14830*/  @P0 BREAK.RELIABLE P1, B5 ;  /* 0x0000000000050942 */ /* 0x000fea0000800100 */
[----:B------:R-:W-:Y:S05]  /*14840*/  @P0 BRA P1, `(.L_x_48) ;  /* 0x0000000000900947 */ /* 0x000fea0000800000 */
.L_x_52:
[----:B------:R-:W-:Y:S05]  /*14850*/  BSYNC.RELIABLE B5 ;  /* 0x0000000000057941 */ /* 0x000fea0003800100 */
.L_x_51:
[C---:B------:R-:W-:Y:S01]  /*14860*/  ISETP.GE.U32.AND P5, PT, R89.reuse, R6, PT ;  /* 0x000000065900720c */ /* 0x040fe20003fa6070 */
[----:B------:R-:W-:Y:S02]  /*14870*/  IMAD.MOV.U32 R73, RZ, RZ, R77 ;  /* 0x000000ffff497224 */ /* 0x000fe400078e004d */
[----:B------:R-:W-:Y:S01]  /*14880*/  IMAD.MOV.U32 R72, RZ, RZ, R80 ;  /* 0x000000ffff487224 */ /* 0x000fe200078e0050 */
[CC--:B------:R-:W-:Y:S01]  /*14890*/  ISETP.EQ.AND P0, PT, R90.reuse, R7.reuse, !P5 ;  /* 0x000000075a00720c */ /* 0x0c0fe20006f02270 */
[----:B------:R-:W-:Y:S02]  /*148a0*/  IMAD.MOV.U32 R75, RZ, RZ, R81 ;  /* 0x000000ffff4b7224 */ /* 0x000fe400078e0051 */
[----:B------:R-:W-:Y:S01]  /*148b0*/  IMAD.MOV.U32 R76, RZ, RZ, R84 ;  /* 0x000000ffff4c7224 */ /* 0x000fe200078e0054 */
[----:B------:R-:W-:Y:S01]  /*148c0*/  ISETP.LT.U32.OR P0, PT, R90, R7, P0 ;  /* 0x000000075a00720c */ /* 0x000fe20000701470 */
[----:B------:R-:W-:-:S03]  /*148d0*/  IMAD.IADD R89, R89, 0x1, -R6 ;  /* 0x0000000159597824 */ /* 0x000fc600078e0a06 */
[----:B------:R-:W-:Y:S01]  /*148e0*/  ISETP.EQ.AND P1, PT, R91, R4, P0 ;  /* 0x000000045b00720c */ /* 0x000fe20000722270 */
[----:B------:R-:W-:-:S03]  /*148f0*/  @P5 IMAD.MOV R73, RZ, RZ, R7 ;  /* 0x000000ffff495224 */ /* 0x000fc600078e0207 */
[----:B------:R-:W-:Y:S01]  /*14900*/  ISETP.LT.U32.OR P1, PT, R91, R4, P1 ;  /* 0x000000045b00720c */ /* 0x000fe20000f21470 */
[----:B------:R-:W-:Y:S02]  /*14910*/  IMAD.IADD R90, R90, 0x1, -R73 ;  /* 0x000000015a5a7824 */ /* 0x000fe400078e0a49 */
[----:B------:R-:W-:Y:S01]  /*14920*/  IMAD.MOV.U32 R73, RZ, RZ, R85 ;  /* 0x000000ffff497224 */ /* 0x000fe200078e0055 */
[----:B------:R-:W-:Y:S01]  /*14930*/  ISETP.EQ.AND P2, PT, R92, R5, P1 ;  /* 0x000000055c00720c */ /* 0x000fe20000f42270 */
[----:B------:R-:W-:-:S03]  /*14940*/  @!P0 IMAD.MOV R72, RZ, RZ, R4 ;  /* 0x000000ffff488224 */ /* 0x000fc600078e0204 */
        /* <DEDUP_REMOVED lines=20> */
.L_x_48:
[----:B------:R-:W-:Y:S05]  /*14a90*/  BSYNC.RECONVERGENT B4 ;  /* 0x0000000000047941 */ /* 0x000fea0003800200 */
.L_x_47:
[----:B------:R-:W-:Y:S02]  /*14aa0*/  LOP3.LUT R72, R91, R90, R89, 0xfe, !PT ;  /* 0x0000005a5b487212 */ /* 0x000fe400078efe59 */
[----:B------:R-:W-:Y:S02]  /*14ab0*/  PLOP3.LUT P1, PT, PT, PT, PT, 0x80, 0x8 ;  /* 0x000000000008781c */ /* 0x000fe40003f2f070 */
[----:B------:R-:W-:-:S04]  /*14ac0*/  LOP3.LUT R72, R93, R92, R72, 0xfe, !PT ;  /* 0x0000005c5d487212 */ /* 0x000fc800078efe48 */
[----:B------:R-:W-:-:S04]  /*14ad0*/  LOP3.LUT R73, R95, R94, R72, 0xfe, !PT ;  /* 0x0000005e5f497212 */ /* 0x000fc800078efe48 */
[----:B------:R-:W-:-:S13]  /*14ae0*/  LOP3.LUT P0, RZ, R88, R73, RZ, 0xfc, !PT ;  /* 0x0000004958ff7212 */ /* 0x000fda000780fcff */
[----:B------:R-:W-:Y:S05]  /*14af0*/  @!P0 BRA `(.L_x_46) ;  /* 0x0000000800e88947 */ /* 0x000fea0003800000 */
[----:B------:R-:W-:Y:S02]  /*14b00*/  IMAD.MOV.U32 R98, RZ, RZ, RZ ;  /* 0x000000ffff627224 */ /* 0x000fe400078e00ff */
[----:B------:R-:W-:Y:S02]  /*14b10*/  IMAD.U32 R73, RZ, RZ, UR19 ;  /* 0x00000013ff497e24 */ /* 0x000fe4000f8e00ff */
[----:B------:R-:W-:Y:S02]  /*14b20*/  IMAD.U32 R72, RZ, RZ, UR18 ;  /* 0x00000012ff487e24 */ /* 0x000fe4000f8e00ff */
[----:B------:R-:W-:Y:S02]  /*14b30*/  IMAD.MOV.U32 R75, RZ, RZ, R3 ;  /* 0x000000ffff4b7224 */ /* 0x000fe400078e0003 */
[----:B------:R-:W-:Y:S02]  /*14b40*/  IMAD.MOV.U32 R80, RZ, RZ, R2 ;  /* 0x000000ffff507224 */ /* 0x000fe400078e0002 */
[----:B------:R-:W-:-:S02]  /*14b50*/  IMAD.MOV.U32 R77, RZ, RZ, R5 ;  /* 0x000000ffff4d7224 */ /* 0x000fc400078e0005 */
[----:B------:R-:W-:Y:S02]  /*14b60*/  IMAD.MOV.U32 R84, RZ, RZ, R4 ;  /* 0x000000ffff547224 */ /* 0x000fe400078e0004 */
[----:B------:R-:W-:Y:S02]  /*14b70*/  IMAD.MOV.U32 R81, RZ, RZ, R7 ;  /* 0x000000ffff517224 */ /* 0x000fe400078e0007 */
[----:B------:R-:W-:-:S07]  /*14b80*/  IMAD.MOV.U32 R76, RZ, RZ, R6 ;  /* 0x000000ffff4c7224 */ /* 0x000fce00078e0006 */
.L_x_64:
[----:B------:R-:W-:Y:S02]  /*14b90*/  LOP3.LUT R85, R94, R88, R95, 0xfe, !PT ;  /* 0x000000585e557212 */ /* 0x000fe400078efe5f */
[----:B------:R-:W-:Y:S02]  /*14ba0*/  ISETP.EQ.AND P2, PT, R89, 0x1, PT ;  /* 0x000000015900780c */ /* 0x000fe40003f42270 */
[----:B------:R-:W-:Y:S02]  /*14bb0*/  LOP3.LUT R85, R92, R85, R93, 0xfe, !PT ;  /* 0x000000555c557212 */ /* 0x000fe400078efe5d */
[----:B------:R-:W-:Y:S02]  /*14bc0*/  PLOP3.LUT P1, PT, PT, PT, PT, 0x8, 0x80 ;  /* 0x000000000080781c */ /* 0x000fe40003f2e170 */
[----:B------:R-:W-:-:S13]  /*14bd0*/  LOP3.LUT P0, RZ, R90, R85, R91, 0xfe, !PT ;  /* 0x000000555aff7212 */ /* 0x000fda000780fe5b */
[----:B------:R-:W-:Y:S05]  /*14be0*/  @!P0 BRA P2, `(.L_x_46) ;  /* 0x0000000800ac8947 */ /* 0x000fea0001000000 */
[----:B------:R-:W-:Y:S02]  /*14bf0*/  LOP3.LUT R85, R75, R73, R72, 0xfe, !PT ;  /* 0x000000494b557212 */ /* 0x000fe400078efe48 */
[----:B------:R-:W-:Y:S02]  /*14c00*/  ISETP.EQ.AND P2, PT, R76, 0x1, PT ;  /* 0x000000014c00780c */ /* 0x000fe40003f42270 */
[----:B------:R-:W-:-:S04]  /*14c10*/  LOP3.LUT R85, R77, R85, R80, 0xfe, !PT ;  /* 0x000000554d557212 */ /* 0x000fc800078efe50 */
[----:B------:R-:W-:-:S13]  /*14c20*/  LOP3.LUT P0, RZ, R81, R85, R84, 0xfe, !PT ;  /* 0x0000005551ff7212 */ /* 0x000fda000780fe54 */
[----:B------:R-:W-:Y:S05]  /*14c30*/  @!P0 BRA P2, `(.L_x_46) ;  /* 0x0000000800988947 */ /* 0x000fea0001000000 */
[----:B------:R-:W-:Y:S02]  /*14c40*/  LOP3.LUT R85, R91, R90, R89, 0xfe, !PT ;  /* 0x0000005a5b557212 */ /* 0x000fe400078efe59 */
[----:B------:R-:W-:Y:S02]  /*14c50*/  PLOP3.LUT P1, PT, PT, PT, PT, 0x80, 0x8 ;  /* 0x000000000008781c */ /* 0x000fe40003f2f070 */
[----:B------:R-:W-:-:S04]  /*14c60*/  LOP3.LUT R85, R93, R92, R85, 0xfe, !PT ;  /* 0x0000005c5d557212 */ /* 0x000fc800078efe55 */
[----:B------:R-:W-:-:S04]  /*14c70*/  LOP3.LUT R85, R95, R94, R85, 0xfe, !PT ;  /* 0x0000005e5f557212 */ /* 0x000fc800078efe55 */
[----:B------:R-:W-:-:S13]  /*14c80*/  LOP3.LUT P0, RZ, R88, R85, RZ, 0xfc, !PT ;  /* 0x0000005558ff7212 */ /* 0x000fda000780fcff */
[----:B------:R-:W-:Y:S05]  /*14c90*/  @!P0 BRA `(.L_x_46) ;  /* 0x0000000800808947 */ /* 0x000fea0003800000 */
[----:B------:R-:W-:Y:S02]  /*14ca0*/  LOP3.LUT R85, R84, R81, R76, 0xfe, !PT ;  /* 0x0000005154557212 */ /* 0x000fe400078efe4c */
[----:B------:R-:W-:Y:S02]  /*14cb0*/  PLOP3.LUT P1, PT, PT, PT, PT, 0x80, 0x8 ;  /* 0x000000000008781c */ /* 0x000fe40003f2f070 */
[----:B------:R-:W-:-:S04]  /*14cc0*/  LOP3.LUT R85, R80, R77, R85, 0xfe, !PT ;  /* 0x0000004d50557212 */ /* 0x000fc800078efe55 */
[----:B------:R-:W-:-:S04]  /*14cd0*/  LOP3.LUT R86, R72, R75, R85, 0xfe, !PT ;  /* 0x0000004b48567212 */ /* 0x000fc800078efe55 */
[----:B------:R-:W-:-:S13]  /*14ce0*/  LOP3.LUT P0, RZ, R73, R86, RZ, 0xfc, !PT ;  /* 0x0000005649ff7212 */ /* 0x000fda000780fcff */
[----:B------:R-:W-:Y:S05]  /*14cf0*/  @!P0 BRA `(.L_x_46) ;  /* 0x0000000800688947 */ /* 0x000fea0003800000 */
[----:B------:R-:W-:Y:S01]  /*14d00*/  LOP3.LUT R85, R89, 0x1, RZ, 0xc0, !PT ;  /* 0x0000000159557812 */ /* 0x000fe200078ec0ff */
[----:B------:R-:W-:Y:S01]  /*14d10*/  BSSY.RECONVERGENT B4, `(.L_x_53) ;  /* 0x0000015000047945 */ /* 0x000fe20003800200 */
[----:B------:R-:W-:Y:S02]  /*14d20*/  LOP3.LUT R86, R76, 0x1, RZ, 0xc0, !PT ;  /* 0x000000014c567812 */ /* 0x000fe400078ec0ff */
[----:B------:R-:W-:Y:S02]  /*14d30*/  ISETP.NE.U32.AND P0, PT, R85, 0x1, PT ;  /* 0x000000015500780c */ /* 0x000fe40003f05070 */
[----:B------:R-:W-:-:S11]  /*14d40*/  ISETP.NE.U32.AND P1, PT, R86, 0x1, PT ;  /* 0x000000015600780c */ /* 0x000fd60003f25070 */
[----:B------:R-:W-:Y:S05]  /*14d50*/  @!P0 BRA `(.L_x_54) ;  /* 0x0000000000408947 */ /* 0x000fea0003800000 */
.L_x_55:
[----:B------:R-:W-:Y:S02]  /*14d60*/  SHF.L.W.U32.HI R89, R89, 0x1f, R90 ;  /* 0x0000001f59597819 */ /* 0x000fe40000010e5a */
[----:B------:R-:W-:Y:S02]  /*14d70*/  SHF.L.W.U32.HI R86, R94, 0x1f, R95 ;  /* 0x0000001f5e567819 */ /* 0x000fe40000010e5f */
[----:B------:R-:W-:Y:S02]  /*14d80*/  SHF.L.W.U32.HI R87, R93, 0x1f, R94 ;  /* 0x0000001f5d577819 */ /* 0x000fe40000010e5e */
[----:B------:R-:W-:Y:S02]  /*14d90*/  LOP3.LUT R94, R89, 0x1, RZ, 0xc0, !PT ;  /* 0x00000001595e7812 */ /* 0x000fe400078ec0ff */
[----:B------:R-:W-:Y:S02]  /*14da0*/  SHF.L.W.U32.HI R85, R95, 0x1f, R88 ;  /* 0x0000001f5f557819 */ /* 0x000fe40000010e58 */
[----:B------:R-:W-:Y:S01]  /*14db0*/  ISETP.NE.U32.AND P0, PT, R94, 0x1, PT ;  /* 0x000000015e00780c */ /* 0x000fe20003f05070 */
[----:B------:R-:W-:Y:S01]  /*14dc0*/  IMAD.MOV.U32 R94, RZ, RZ, R86 ;  /* 0x000000ffff5e7224 */ /* 0x000fe200078e0056 */
[----:B------:R-:W-:Y:S01]  /*14dd0*/  SHF.L.W.U32.HI R96, R92, 0x1f, R93 ;  /* 0x0000001f5c607819 */ /* 0x000fe20000010e5d */
[----:B------:R-:W-:Y:S01]  /*14de0*/  IMAD.MOV.U32 R95, RZ, RZ, R85 ;  /* 0x000000ffff5f7224 */ /* 0x000fe200078e0055 */
[----:B------:R-:W-:Y:S01]  /*14df0*/  SHF.L.W.U32.HI R97, R91, 0x1f, R92 ;  /* 0x0000001f5b617819 */ /* 0x000fe20000010e5c */
[----:B------:R-:W-:Y:S01]  /*14e00*/  IMAD.MOV.U32 R93, RZ, RZ, R87 ;  /* 0x000000ffff5d7224 */ /* 0x000fe200078e0057 */
[----:B------:R-:W-:Y:S01]  /*14e10*/  SHF.L.W.U32.HI R90, R90, 0x1f, R91 ;  /* 0x0000001f5a5a7819 */ /* 0x000fe20000010e5b */
[----:B------:R-:W-:Y:S01]  /*14e20*/  IMAD.MOV.U32 R92, RZ, RZ, R96 ;  /* 0x000000ffff5c7224 */ /* 0x000fe200078e0060 */
[----:B------:R-:W-:Y:S01]  /*14e30*/  SHF.R.U32.HI R88, RZ, 0x1, R88 ;  /* 0x00000001ff587819 */ /* 0x000fe20000011658 */
[----:B------:R-:W-:-:S04]  /*14e40*/  IMAD.MOV.U32 R91, RZ, RZ, R97 ;  /* 0x000000ffff5b7224 */ /* 0x000fc800078e0061 */
[----:B------:R-:W-:Y:S05]  /*14e50*/  @P0 BRA `(.L_x_55) ;  /* 0xfffffffc00c00947 */ /* 0x000fea000383ffff */
.L_x_54:
[----:B------:R-:W-:Y:S05]  /*14e60*/  BSYNC.RECONVERGENT B4 ;  /* 0x0000000000047941 */ /* 0x000fea0003800200 */
.L_x_53:
[----:B------:R-:W-:Y:S04]  /*14e70*/  BSSY.RECONVERGENT B4, `(.L_x_56) ;  /* 0x0000012000047945 */ /* 0x000fe80003800200 */
[----:B------:R-:W-:Y:S05]  /*14e80*/  @!P1 BRA `(.L_x_57) ;  /* 0x0000000000409947 */ /* 0x000fea0003800000 */
.L_x_58:
[----:B------:R-:W-:Y:S02]  /*14e90*/  SHF.L.W.U32.HI R76, R76, 0x1f, R81 ;  /* 0x0000001f4c4c7819 */ /* 0x000fe40000010e51 */
[----:B------:R-:W-:Y:S02]  /*14ea0*/  SHF.L.W.U32.HI R85, R72, 0x1f, R73 ;  /* 0x0000001f48557819 */ /* 0x000fe40000010e49 */
[----:B------:R-:W-:Y:S02]  /*14eb0*/  SHF.L.W.U32.HI R86, R75, 0x1f, R72 ;  /* 0x0000001f4b567819 */ /* 0x000fe40000010e48 */
[----:B------:R-:W-:Y:S02]  /*14ec0*/  LOP3.LUT R72, R76, 0x1, RZ, 0xc0, !PT ;  /* 0x000000014c487812 */ /* 0x000fe400078ec0ff */
[----:B------:R-:W-:Y:S01]  /*14ed0*/  SHF.L.W.U32.HI R87, R80, 0x1f, R75 ;  /* 0x0000001f50577819 */ /* 0x000fe20000010e4b */
[----:B------:R-:W-:Y:S01]  /*14ee0*/  IMAD.MOV.U32 R75, RZ, RZ, R86 ;  /* 0x000000ffff4b7224 */ /* 0x000fe200078e0056 */
[----:B------:R-:W-:Y:S01]  /*14ef0*/  ISETP.NE.U32.AND P0, PT, R72, 0x1, PT ;  /* 0x000000014800780c */ /* 0x000fe20003f05070 */
[----:B------:R-:W-:Y:S01]  /*14f00*/  IMAD.MOV.U32 R72, RZ, RZ, R85 ;  /* 0x000000ffff487224 */ /* 0x000fe200078e0055 */
[----:B------:R-:W-:Y:S01]  /*14f10*/  SHF.L.W.U32.HI R96, R77, 0x1f, R80 ;  /* 0x0000001f4d607819 */ /* 0x000fe20000010e50 */
[----:B------:R-:W-:Y:S01]  /*14f20*/  IMAD.MOV.U32 R80, RZ, RZ, R87 ;  /* 0x000000ffff507224 */ /* 0x000fe200078e0057 */
[----:B------:R-:W-:-:S02]  /*14f30*/  SHF.L.W.U32.HI R97, R84, 0x1f, R77 ;  /* 0x0000001f54617819 */ /* 0x000fc40000010e4d */
[----:B------:R-:W-:Y:S01]  /*14f40*/  SHF.L.W.U32.HI R81, R81, 0x1f, R84 ;  /* 0x0000001f51517819 */ /* 0x000fe20000010e54 */
[----:B------:R-:W-:Y:S01]  /*14f50*/  IMAD.MOV.U32 R77, RZ, RZ, R96 ;  /* 0x000000ffff4d7224 */ /* 0x000fe200078e0060 */
[----:B------:R-:W-:Y:S01]  /*14f60*/  SHF.R.U32.HI R73, RZ, 0x1, R73 ;  /* 0x00000001ff497819 */ /* 0x000fe20000011649 */
[----:B------:R-:W-:-:S04]  /*14f70*/  IMAD.MOV.U32 R84, RZ, RZ, R97 ;  /* 0x000000ffff547224 */ /* 0x000fc800078e0061 */
[----:B------:R-:W-:Y:S05]  /*14f80*/  @P0 BRA `(.L_x_58) ;  /* 0xfffffffc00c00947 */ /* 0x000fea000383ffff */
.L_x_57:
[----:B------:R-:W-:Y:S05]  /*14f90*/  BSYNC.RECONVERGENT B4 ;  /* 0x0000000000047941 */ /* 0x000fea0003800200 */
.L_x_56:
[----:B------:R-:W-:Y:S01]  /*14fa0*/  ISETP.GE.U32.AND P0, PT, R88, R73, PT ;  /* 0x000000495800720c */ /* 0x000fe20003f06070 */
[----:B------:R-:W-:-:S12]  /*14fb0*/  BSSY.RECONVERGENT B4, `(.L_x_59) ;  /* 0x000006a000047945 */ /* 0x000fd80003800200 */
[----:B------:R-:W-:Y:S05]  /*14fc0*/  @!P0 BRA `(.L_x_60) ;  /* 0x0000000400148947 */ /* 0x000fea0003800000 */
[----:B------:R-:W-:Y:S01]  /*14fd0*/  ISETP.GT.U32.AND P0, PT, R88, R73, PT ;  /* 0x000000495800720c */ /* 0x000fe20003f04070 */
[----:B------:R-:W-:-:S12]  /*14fe0*/  BSSY.RELIABLE B5, `(.L_x_61) ;  /* 0x000001f000057945 */ /* 0x000fd80003800100 */
        /* <DEDUP_REMOVED lines=30> */
.L_x_62:
[----:B------:R-:W-:Y:S05]  /*151d0*/  BSYNC.RELIABLE B5 ;  /* 0x0000000000057941 */ /* 0x000fea0003800100 */
.L_x_61:
[----:B------:R-:W-:Y:S01]  /*151e0*/  ISETP.GE.U32.AND P5, PT, R89, R76, PT ;  /* 0x0000004c5900720c */ /* 0x000fe20003fa6070 */
[----:B------:R-:W-:Y:S02]  /*151f0*/  VIADD R85, R81, 0x1 ;  /* 0x0000000151557836 */ /* 0x000fe40000000000 */
[----:B------:R-:W-:Y:S01]  /*15200*/  VIADD R86, R84, 0x1 ;  /* 0x0000000154567836 */ /* 0x000fe20000000000 */
[-C--:B------:R-:W-:Y:S01]  /*15210*/  ISETP.EQ.AND P0, PT, R90, R81.reuse, !P5 ;  /* 0x000000515a00720c */ /* 0x080fe20006f02270 */
[----:B------:R-:W-:Y:S02]  /*15220*/  VIADD R87, R77, 0x1 ;  /* 0x000000014d577836 */ /* 0x000fe40000000000 */
[----:B------:R-:W-:Y:S01]  /*15230*/  VIADD R96, R80, 0x1 ;  /* 0x0000000150607836 */ /* 0x000fe20000000000 */
[----:B------:R-:W-:Y:S01]  /*15240*/  ISETP.LT.U32.OR P0, PT, R90, R81, P0 ;  /* 0x000000515a00720c */ /* 0x000fe20000701470 */
[----:B------:R-:W-:-:S03]  /*15250*/  IMAD.IADD R89, R89, 0x1, -R76 ;  /* 0x0000000159597824 */ /* 0x000fc600078e0a4c */
[----:B------:R-:W-:Y:S01]  /*15260*/  ISETP.EQ.AND P1, PT, R91, R84, P0 ;  /* 0x000000545b00720c */ /* 0x000fe20000722270 */
[----:B------:R-:W-:-:S03]  /*15270*/  @P5 IMAD.MOV R85, RZ, RZ, R81 ;  /* 0x000000ffff555224 */ /* 0x000fc600078e0251 */
[----:B------:R-:W-:Y:S01]  /*15280*/  ISETP.LT.U32.OR P1, PT, R91, R84, P1 ;  /* 0x000000545b00720c */ /* 0x000fe20000f21470 */
[----:B------:R-:W-:Y:S02]  /*15290*/  IMAD.IADD R90, R90, 0x1, -R85 ;  /* 0x000000015a5a7824 */ /* 0x000fe400078e0a55 */
[----:B------:R-:W-:Y:S01]  /*152a0*/  VIADD R85, R75, 0x1 ;  /* 0x000000014b557836 */ /* 0x000fe20000000000 */
[----:B------:R-:W-:Y:S01]  /*152b0*/  ISETP.EQ.AND P2, PT, R92, R77, P1 ;  /* 0x0000004d5c00720c */ /* 0x000fe20000f42270 */
[----:B------:R-:W-:-:S03]  /*152c0*/  @!P0 IMAD.MOV R86, RZ, RZ, R84 ;  /* 0x000000ffff568224 */ /* 0x000fc600078e0254 */
        /* <DEDUP_REMOVED lines=21> */
.L_x_60:
        /* <DEDUP_REMOVED lines=34> */
[----:B------:R-:W-:-:S07]  /*15640*/  IMAD.IADD R73, R73, 0x1, -R96 ;  /* 0x0000000149497824 */ /* 0x000fce00078e0a60 */
.L_x_63:
[----:B------:R-:W-:Y:S05]  /*15650*/  BSYNC.RECONVERGENT B4 ;  /* 0x0000000000047941 */ /* 0x000fea0003800200 */
.L_x_59:
[----:B------:R-:W-:-:S05]  /*15660*/  VIADD R98, R98, 0x1 ;  /* 0x0000000162627836 */ /* 0x000fca0000000000 */
[----:B------:R-:W-:-:S13]  /*15670*/  ISETP.NE.AND P0, PT, R98, 0x4e20, PT ;  /* 0x00004e206200780c */ /* 0x000fda0003f05270 */
[----:B------:R-:W-:Y:S05]  /*15680*/  @P0 BRA `(.L_x_64) ;  /* 0xfffffff400400947 */ /* 0x000fea000383ffff */
[----:B------:R-:W-:-:S13]  /*15690*/  PLOP3.LUT P1, PT, PT, PT, PT, 0x80, 0x8 ;  /* 0x000000000008781c */ /* 0x000fda0003f2f070 */
.L_x_46:
[----:B------:R-:W-:Y:S05]  /*156a0*/  BSYNC.RECONVERGENT B3 ;  /* 0x0000000000037941 */ /* 0x000fea0003800200 */
.L_x_45:
[----:B------:R-:W-:Y:S02]  /*156b0*/  LOP3.LUT R72, R83, R82, R115, 0xfe, !PT ;  /* 0x0000005253487212 */ /* 0x000fe400078efe73 */
        /* <DEDUP_REMOVED lines=43> */
.L_x_68:
[----:B------:R-:W-:Y:S05]  /*15970*/  BSYNC.RELIABLE B4 ;  /* 0x0000000000047941 */ /* 0x000fea0003800100 */
.L_x_67:
[----:B------:R-:W-:Y:S01]  /*15980*/  ISETP.GE.U32.AND P6, PT, R115, R6, PT ;  /* 0x000000067300720c */ /* 0x000fe20003fc6070 */
[----:B------:R-:W-:Y:S02]  /*15990*/  VIADD R77, R7, 0x1 ;  /* 0x00000001074d7836 */ /* 0x000fe40000000000 */
[----:B------:R-:W-:Y:S01]  /*159a0*/  VIADD R80, R4, 0x1 ;  /* 0x0000000104507836 */ /* 0x000fe20000000000 */
[CC--:B------:R-:W-:Y:S01]  /*159b0*/  ISETP.EQ.AND P2, PT, R82.reuse, R7.reuse, !P6 ;  /* 0x000000075200720c */ /* 0x0c0fe20007742270 */
[----:B------:R-:W-:Y:S02]  /*159c0*/  IMAD.MOV.U32 R73, RZ, RZ, R77 ;  /* 0x000000ffff497224 */ /* 0x000fe400078e004d */
[----:B------:R-:W-:Y:S01]  /*159d0*/  IMAD.MOV.U32 R72, RZ, RZ, R80 ;  /* 0x000000ffff487224 */ /* 0x000fe200078e0050 */
[----:B------:R-:W-:Y:S01]  /*159e0*/  ISETP.LT.U32.OR P2, PT, R82, R7, P2 ;  /* 0x000000075200720c */ /* 0x000fe20001741470 */
[----:B------:R-:W-:Y:S02]  /*159f0*/  IMAD.U32 R87, RZ, RZ, UR19 ;  /* 0x00000013ff577e24 */ /* 0x000fe4000f8e00ff */
[----:B------:R-:W-:Y:S01]  /*15a00*/  IMAD.U32 R86, RZ, RZ, UR18 ;  /* 0x00000012ff567e24 */ /* 0x000fe2000f8e00ff */
[----:B------:R-:W-:Y:S01]  /*15a10*/  ISETP.EQ.AND P3, PT, R83, R4, P2 ;  /* 0x000000045300720c */ /* 0x000fe20001762270 */
[----:B------:R-:W-:-:S02]  /*15a20*/  @P6 IMAD.MOV R73, RZ, RZ, R7 ;  /* 0x000000ffff496224 */ /* 0x000fc400078e0207 */
[----:B------:R-:W-:Y:S01]  /*15a30*/  VIADD R87, R87, 0x1 ;  /* 0x0000000157577836 */ /* 0x000fe20000000000 */
[----:B------:R-:W-:Y:S01]  /*15a40*/  ISETP.LT.U32.OR P3, PT, R83, R4, P3 ;  /* 0x000000045300720c */ /* 0x000fe20001f61470 */
[----:B------:R-:W-:Y:S02]  /*15a50*/  VIADD R81, R5, 0x1 ;  /* 0x0000000105517836 */ /* 0x000fe40000000000 */
[----:B------:R-:W-:Y:S01]  /*15a60*/  IMAD.MOV.U32 R75, RZ, RZ, R87 ;  /* 0x000000ffff4b7224 */ /* 0x000fe200078e0057 */
        /* <DEDUP_REMOVED lines=63> */
.L_x_70:
[----:B------:R-:W-:Y:S05]  /*15e60*/  BSYNC.RELIABLE B4 ;  /* 0x0000000000047941 */ /* 0x000fea0003800100 */
.L_x_69:
        /* <DEDUP_REMOVED lines=35> */
.L_x_66:
[----:B------:R-:W-:Y:S05]  /*160a0*/  BSYNC.RECONVERGENT B3 ;  /* 0x0000000000037941 */ /* 0x000fea0003800200 */
.L_x_65:
[----:B------:R-:W-:-:S04]  /*160b0*/  LOP3.LUT R72, R83, R82, R115, 0xfe, !PT ;  /* 0x0000005253487212 */ /* 0x000fc800078efe73 */
[----:B------:R-:W-:-:S04]  /*160c0*/  LOP3.LUT R72, R79, R78, R72, 0xfe, !PT ;  /* 0x0000004e4f487212 */ /* 0x000fc800078efe48 */
[----:B------:R-:W-:-:S04]  /*160d0*/  LOP3.LUT R73, R71, R70, R72, 0xfe, !PT ;  /* 0x0000004647497212 */ /* 0x000fc800078efe48 */
[----:B------:R-:W-:-:S13]  /*160e0*/  LOP3.LUT P2, RZ, R74, R73, RZ, 0xfc, !PT ;  /* 0x000000494aff7212 */ /* 0x000fda000784fcff */
[----:B------:R-:W-:Y:S05]  /*160f0*/  @!P2 BRA `(.L_x_32) ;  /* 0x000003d000c0a947 */ /* 0x000fea0003800000 */
[----:B------:R-:W-:Y:S01]  /*16100*/  BSSY.RECONVERGENT B3, `(.L_x_71) ;  /* 0x00000af000037945 */ /* 0x000fe20003800200 */
[----:B------:R-:W-:Y:S02]  /*16110*/  IMAD.MOV.U32 R89, RZ, RZ, RZ ;  /* 0x000000ffff597224 */ /* 0x000fe400078e00ff */
[----:B------:R-:W-:Y:S02]  /*16120*/  IMAD.MOV.U32 R72, RZ, RZ, R6 ;  /* 0x000000ffff487224 */ /* 0x000fe400078e0006 */
[----:B------:R-:W-:Y:S02]  /*16130*/  IMAD.MOV.U32 R73, RZ, RZ, R7 ;  /* 0x000000ffff497224 */ /* 0x000fe400078e0007 */
[----:B------:R-:W-:Y:S02]  /*16140*/  IMAD.MOV.U32 R76, RZ, RZ, R4 ;  /* 0x000000ffff4c7224 */ /* 0x000fe400078e0004 */
[----:B------:R-:W-:Y:S02]  /*16150*/  IMAD.MOV.U32 R75, RZ, RZ, R5 ;  /* 0x000000ffff4b7224 */ /* 0x000fe400078e0005 */
[----:B------:R-:W-:-:S02]  /*16160*/  IMAD.MOV.U32 R80, RZ, RZ, R2 ;  /* 0x000000ffff507224 */ /* 0x000fc400078e0002 */
[----:B------:R-:W-:Y:S02]  /*16170*/  IMAD.MOV.U32 R77, RZ, RZ, R3 ;  /* 0x000000ffff4d7224 */ /* 0x000fe400078e0003 */
[----:B------:R-:W-:Y:S02]  /*16180*/  IMAD.U32 R84, RZ, RZ, UR18 ;  /* 0x00000012ff547e24 */ /* 0x000fe4000f8e00ff */
[----:B------:R-:W-:-:S07]  /*16190*/  IMAD.U32 R81, RZ, RZ, UR19 ;  /* 0x00000013ff517e24 */ /* 0x000fce000f8e00ff */
.L_x_84:
        /* <DEDUP_REMOVED lines=17> */
[----:B------:R-:W-:-:S04]  /*162b0*/  LOP3.LUT R85, R76, R73, R72, 0xfe, !PT ;  /* 0x000000494c557212 */ /* 0x000fc800078efe48 */
        /* <DEDUP_REMOVED lines=10> */
.L_x_75:
[----:B------:R-:W-:Y:S02]  /*16360*/  SHF.L.W.U32.HI R115, R115, 0x1f, R82 ;  /* 0x0000001f73737819 */ /* 0x000fe40000010e52 */
[----:B------:R-:W-:Y:S02]  /*16370*/  SHF.L.W.U32.HI R82, R82, 0x1f, R83 ;  /* 0x0000001f52527819 */ /* 0x000fe40000010e53 */
[----:B------:R-:W-:Y:S02]  /*16380*/  LOP3.LUT R85, R115, 0x1, RZ, 0xc0, !PT ;  /* 0x0000000173557812 */ /* 0x000fe400078ec0ff */
[----:B------:R-:W-:Y:S02]  /*16390*/  SHF.L.W.U32.HI R83, R83, 0x1f, R78 ;  /* 0x0000001f53537819 */ /* 0x000fe40000010e4e */
[----:B------:R-:W-:Y:S02]  /*163a0*/  ISETP.NE.U32.AND P3, PT, R85, 0x1, PT ;  /* 0x000000015500780c */ /* 0x000fe40003f65070 */
[----:B------:R-:W-:-:S02]  /*163b0*/  SHF.L.W.U32.HI R78, R78, 0x1f, R79 ;  /* 0x0000001f4e4e7819 */ /* 0x000fc40000010e4f */
[----:B------:R-:W-:Y:S02]  /*163c0*/  SHF.L.W.U32.HI R79, R79, 0x1f, R70 ;  /* 0x0000001f4f4f7819 */ /* 0x000fe40000010e46 */
[----:B------:R-:W-:Y:S02]  /*163d0*/  SHF.L.W.U32.HI R70, R70, 0x1f, R71 ;  /* 0x0000001f46467819 */ /* 0x000fe40000010e47 */
[--C-:B------:R-:W-:Y:S02]  /*163e0*/  SHF.L.W.U32.HI R71, R71, 0x1f, R74.reuse ;  /* 0x0000001f47477819 */ /* 0x100fe40000010e4a */
[----:B------:R-:W-:-:S03]  /*163f0*/  SHF.R.U32.HI R74, RZ, 0x1, R74 ;  /* 0x00000001ff4a7819 */ /* 0x000fc6000001164a */
[----:B------:R-:W-:Y:S05]  /*16400*/  @P3 BRA `(.L_x_75) ;  /* 0xfffffffc00d43947 */ /* 0x000fea000383ffff */
.L_x_74:
[----:B------:R-:W-:Y:S05]  /*16410*/  BSYNC.RECONVERGENT B4 ;  /* 0x0000000000047941 */ /* 0x000fea0003800200 */
.L_x_73:
[----:B------:R-:W-:Y:S04]  /*16420*/  BSSY.RECONVERGENT B4, `(.L_x_76) ;  /* 0x000000d000047945 */ /* 0x000fe80003800200 */
[----:B------:R-:W-:Y:S05]  /*16430*/  @!P4 BRA `(.L_x_77) ;  /* 0x00000000002cc947 */ /* 0x000fea0003800000 */
.L_x_78:
        /* <DEDUP_REMOVED lines=11> */
.L_x_77:
[----:B------:R-:W-:Y:S05]  /*164f0*/  BSYNC.RECONVERGENT B4 ;  /* 0x0000000000047941 */ /* 0x000fea0003800200 */
.L_x_76:
        /* <DEDUP_REMOVED lines=35> */
.L_x_82:
[----:B------:R-:W-:Y:S05]  /*16730*/  BSYNC.RELIABLE B5 ;  /* 0x0000000000057941 */ /* 0x000fea0003800100 */
.L_x_81:
        /* <DEDUP_REMOVED lines=36> */
.L_x_80:
        /* <DEDUP_REMOVED lines=35> */
.L_x_83:
[----:B------:R-:W-:Y:S05]  /*16bb0*/  BSYNC.RECONVERGENT B4 ;  /* 0x0000000000047941 */ /* 0x000fea0003800200 */
.L_x_79:
[----:B------:R-:W-:-:S05]  /*16bc0*/  VIADD R89, R89, 0x1 ;  /* 0x0000000159597836 */ /* 0x000fca0000000000 */
[----:B------:R-:W-:-:S13]  /*16bd0*/  ISETP.NE.AND P3, PT, R89, 0x4e20, PT ;  /* 0x00004e205900780c */ /* 0x000fda0003f65270 */
[----:B------:R-:W-:Y:S05]  /*16be0*/  @P3 BRA `(.L_x_84) ;  /* 0xfffffff4006c3947 */ /* 0x000fea000383ffff */
.L_x_72:
[----:B------:R-:W-:Y:S05]  /*16bf0*/  BSYNC.RECONVERGENT B3 ;  /* 0x0000000000037941 */ /* 0x000fea0003800200 */
.L_x_71:
[----:B------:R-:W-:-:S13]  /*16c00*/  PLOP3.LUT P1, PT, P1, P2, PT, 0xf8, 0x8f ;  /* 0x00000000008f781c */ /* 0x000fda0000f25f70 */
[----:B------:R-:W-:Y:S05]  /*16c10*/  @P1 BRA `(.L_x_32) ;  /* 0x000003c400f81947 */ /* 0x000fea0003800000 */
[-C--:B------:R-:W-:Y:S01]  /*16c20*/  IMAD.WIDE.U32 R72, R61, R61.reuse, RZ ;  /* 0x0000003d3d487225 */ /* 0x080fe200078e00ff */
[----:B------:R-:W-:Y:S03]  /*16c30*/  BSSY.RECONVERGENT B3, `(.L_x_85) ;  /* 0x000024a000037945 */ /* 0x000fe60003800200 */
[C---:B------:R-:W-:Y:S01]  /*16c40*/  IMAD R88, R72.reuse, UR28, RZ ;  /* 0x0000001c48587c24 */ /* 0x040fe2000f8e02ff */
[----:B------:R-:W-:Y:S01]  /*16c50*/  LOP3.LUT R77, R72, 0xfffffffd, RZ, 0xc0, !PT ;  /* 0xfffffffd484d7812 */ /* 0x000fe200078ec0ff */
[----:B------:R-:W-:-:S04]  /*16c60*/  IMAD.WIDE.U32 R74, R62, R61, RZ ;  /* 0x0000003d3e4a7225 */ /* 0x000fc800078e00ff */
[----:B------:R-:W-:-:S04]  /*16c70*/  IMAD.WIDE.U32 R70, R6, R88, RZ ;  /* 0x0000005806467225 */ /* 0x000fc800078e00ff */
[----:B------:R-:W-:Y:S01]  /*16c80*/  IMAD.MOV.U32 R119, RZ, RZ, RZ ;  /* 0x000000ffff777224 */ /* 0x000fe200078e00ff */
[----:B------:R-:W-:Y:S01]  /*16c90*/  IADD3 RZ, P1, PT, R70, R77, RZ ;  /* 0x0000004d46ff7210 */ /* 0x000fe20007f3e0ff */
[----:B------:R-:W-:Y:S01]  /*16ca0*/  IMAD.WIDE.U32 R120, R4, R88, RZ ;  /* 0x0000005804787225 */ /* 0x000fe200078e00ff */
[----:B------:R-:W-:-:S03]  /*16cb0*/  IADD3 R70, P0, PT, R73, R74, RZ ;  /* 0x0000004a49467210 */ /* 0x000fc60007f1e0ff */
[----:B------:R-:W-:-:S04]  /*16cc0*/  IMAD.WIDE.U32 R72, R7, R88, RZ ;  /* 0x0000005807487225 */ /* 0x000fc800078e00ff */
[----:B------:R-:W-:Y:S02]  /*16cd0*/  IMAD.X R79, RZ, RZ, R71, P1 ;  /* 0x000000ffff4f7224 */ /* 0x000fe400008e0647 */
[----:B------:R-:W-:Y:S02]  /*16ce0*/  IMAD.X R81, RZ, RZ, R75, P0 ;  /* 0x000000ffff517224 */ /* 0x000fe400000e064b */
[----:B------:R-:W-:Y:S01]  /*16cf0*/  IMAD.WIDE.U32 R82, R64, R61, RZ ;  /* 0x0000003d40527225 */ /* 0x000fe200078e00ff */
[----:B------:R-:W-:-:S03]  /*16d00*/  IADD3 R79, P1, P2, R72, R79, R70 ;  /* 0x0000004f484f7210 */ /* 0x000fc60007a3e046 */
[----:B------:R-:W-:Y:S01]  /*16d10*/  IMAD.WIDE.U32 R70, R63, R61, RZ ;  /* 0x0000003d3f467225 */ /* 0x000fe200078e00ff */
[----:B------:R-:W-:Y:S02]  /*16d20*/  IADD3.X R72, PT, PT, RZ, RZ, RZ, P1, P2 ;  /* 0x000000ffff487210 */ /* 0x000fe40000fe44ff */
[----:B------:R-:W-:Y:S01]  /*16d30*/  IADD3 R79, P1, PT, R74, R79, RZ ;  /* 0x0000004f4a4f7210 */ /* 0x000fe20007f3e0ff */
[----:B------:R-:W-:Y:S01]  /*16d40*/  IMAD.WIDE.U32 R86, R65, R61, RZ ;  /* 0x0000003d41567225 */ /* 0x000fe200078e00ff */
[----:B------:R-:W-:Y:S02]  /*16d50*/  IADD3 R77, PT, PT, R72, R119, R73 ;  /* 0x00000077484d7210 */ /* 0x000fe40007ffe049 */
[----:B------:R-:W-:Y:S01]  /*16d60*/  IADD3 R74, P0, PT, R70, R81, RZ ;  /* 0x00000051464a7210 */ /* 0x000fe20007f1e0ff */
[----:B------:R-:W-:Y:S02]  /*16d70*/  IMAD R103, R79, UR28, RZ ;  /* 0x0000001c4f677c24 */ /* 0x000fe4000f8e02ff */
[----:B------:R-:W-:-:S04]  /*16d80*/  IMAD.WIDE.U32 R72, R62, R62, RZ ;  /* 0x0000003e3e487225 */ /* 0x000fc800078e00ff */
[----:B------:R-:W-:Y:S01]  /*16d90*/  IMAD.X R75, RZ, RZ, R75, P1 ;  /* 0x000000ffff4b7224 */ /* 0x000fe200008e064b */
[----:B------:R-:W-:Y:S01]  /*16da0*/  IADD3 R74, P1, P2, R120, R77, R74 ;  /* 0x0000004d784a7210 */ /* 0x000fe20007a3e04a */
[----:B------:R-:W-:Y:S01]  /*16db0*/  IMAD.WIDE.U32 R76, R6, R103, RZ ;  /* 0x00000067064c7225 */ /* 0x000fe200078e00ff */
[----:B------:R-:W-:Y:S02]  /*16dc0*/  LOP3.LUT R72, R72, 0xfffffffd, RZ, 0xc0, !PT ;  /* 0xfffffffd48487812 */ /* 0x000fe400078ec0ff */
[----:B------:R-:W-:Y:S01]  /*16dd0*/  IADD3.X R81, PT, PT, RZ, RZ, RZ, P1, P2 ;  /* 0x000000ffff517210 */ /* 0x000fe20000fe44ff */
[----:B------:R-:W-:Y:S01]  /*16de0*/  IMAD.MOV.U32 R120, RZ, RZ, RZ ;  /* 0x000000ffff787224 */ /* 0x000fe200078e00ff */
[----:B------:R-:W-:Y:S01]  /*16df0*/  IADD3 RZ, P3, PT, R76, R79, RZ ;  /* 0x0000004f4cff7210 */ /* 0x000fe20007f7e0ff */
[----:B------:R-:W-:Y:S01]  /*16e00*/  IMAD.X R85, RZ, RZ, R71, P0 ;  /* 0x000000ffff557224 */ /* 0x000fe200000e0647 */
[----:B------:R-:W-:Y:S01]  /*16e10*/  IADD3 R72, P1, P2, R72, R75, R74 ;  /* 0x0000004b48487210 */ /* 0x000fe20007a3e04a */
[----:B------:R-:W-:Y:S01]  /*16e20*/  IMAD.WIDE.U32 R74, R7, R103, RZ ;  /* 0x00000067074a7225 */ /* 0x000fe200078e00ff */
[----:B------:R-:W-:-:S02]  /*16e30*/  IADD3 R121, PT, PT, R81, R120, R121 ;  /* 0x0000007851797210 */ /* 0x000fc40007ffe079 */
[----:B------:R-:W-:Y:S01]  /*16e40*/  IADD3.X R79, PT, PT, RZ, RZ, RZ, P1, P2 ;  /* 0x000000ffff4f7210 */ /* 0x000fe20000fe44ff */
[----:B------:R-:W-:Y:S01]  /*16e50*/  IMAD.X R81, RZ, RZ, R77, P3 ;  /* 0x000000ffff517224 */ /* 0x000fe200018e064d */
[----:B------:R-:W-:Y:S01]  /*16e60*/  IADD3 R78, P0, PT, R82, R85, RZ ;  /* 0x00000055524e7210 */ /* 0x000fe20007f1e0ff */
[----:B------:R-:W-:-:S03]  /*16e70*/  IMAD.WIDE.U32 R76, R5, R88, RZ ;  /* 0x00000058054c7225 */ /* 0x000fc600078e00ff */
[----:B------:R-:W-:Y:S01]  /*16e80*/  IADD3 R81, P1, P2, R74, R81, R72 ;  /* 0x000000514a517210 */ /* 0x000fe20007a3e048 */
[----:B------:R-:W-:Y:S01]  /*16e90*/  IMAD.IADD R79, R73, 0x1, R79 ;  /* 0x00000001494f7824 */ /* 0x000fe200078e024f */
[----:B------:R-:W-:Y:S01]  /*16ea0*/  IADD3 R76, P3, P4, R76, R121, R78 ;  /* 0x000000794c4c7210 */ /* 0x000fe20007c7e04e */
[----:B------:R-:W-:Y:S01]  /*16eb0*/  IMAD.WIDE.U32 R72, R63, R62, RZ ;  /* 0x0000003e3f487225 */ /* 0x000fe200078e00ff */
[----:B------:R-:W-:-:S03]  /*16ec0*/  IADD3.X R74, PT, PT, RZ, RZ, RZ, P1, P2 ;  /* 0x000000ffff4a7210 */ /* 0x000fc60000fe44ff */
[----:B------:R-:W-:Y:S01]  /*16ed0*/  IMAD.X R89, RZ, RZ, R83, P0 ;  /* 0x000000ffff597224 */ /* 0x000fe200000e0653 */
[----:B------:R-:W-:Y:S01]  /*16ee0*/  IADD3 R76, P1, P2, R72, R79, R76 ;  /* 0x0000004f484c7210 */ /* 0x000fe20007a3e04c */
[----:B------:R-:W-:Y:S01]  /*16ef0*/  IMAD.WIDE.U32 R98, R67, R61, RZ ;  /* 0x0000003d43627225 */ /* 0x000fe200078e00ff */
[----:B------:R-:W-:Y:S02]  /*16f00*/  IADD3.X R79, PT, PT, RZ, RZ, RZ, P3, P4 ;  /* 0x000000ffff4f7210 */ /* 0x000fe40001fe84ff */
[----:B------:R-:W-:Y:S01]  /*16f10*/  IADD3 R81, P3, PT, R70, R81, RZ ;  /* 0x0000005146517210 */ /* 0x000fe20007f7e0ff */
[----:B------:R-:W-:Y:S01]  /*16f20*/  IMAD.MOV.U32 R121, RZ, RZ, RZ ;  /* 0x000000ffff797224 */ /* 0x000fe200078e00ff */
[----:B------:R-:W-:Y:S01]  /*16f30*/  IADD3 R85, PT, PT, R74, R119, R75 ;  /* 0x000000774a557210 */ /* 0x000fe20007ffe04b */
[----:B------:R-:W-:Y:S01]  /*16f40*/  IMAD.IADD R77, R77, 0x1, R79 ;  /* 0x000000014d4d7824 */ /* 0x000fe200078e024f */
[----:B------:R-:W-:Y:S01]  /*16f50*/  IADD3 R90, P0, PT, R86, R89, RZ ;  /* 0x00000059565a7210 */ /* 0x000fe20007f1e0ff */
[----:B------:R-:W-:-:S04]  /*16f60*/  IMAD.WIDE.U32 R74, R4, R103, RZ ;  /* 0x00000067044a7225 */ /* 0x000fc800078e00ff */
[----:B------:R-:W-:-:S04]  /*16f70*/  IMAD.WIDE.U32 R78, R2, R88, RZ ;  /* 0x00000058024e7225 */ /* 0x000fc800078e00ff */
[----:B------:R-:W-:Y:S01]  /*16f80*/  IMAD R102, R81, UR28, RZ ;  /* 0x0000001c51667c24 */ /* 0x000fe2000f8e02ff */
[----:B------:R-:W-:Y:S01]  /*16f90*/  IADD3 R90, P5, P6, R78, R77, R90 ;  /* 0x0000004d4e5a7210 */ /* 0x000fe20007ebe05a */
[----:B------:R-:W-:Y:S01]  /*16fa0*/  IMAD.X R71, RZ, RZ, R71, P3 ;  /* 0x000000ffff477224 */ /* 0x000fe200018e0647 */
[----:B------:R-:W-:Y:S01]  /*16fb0*/  IADD3 R70, P3, P4, R74, R85, R76 ;  /* 0x000000554a467210 */ /* 0x000fe20007c7e04c */
[----:B------:R-:W-:Y:S01]  /*16fc0*/  IMAD.WIDE.U32 R76, R6, R102, RZ ;  /* 0x00000066064c7225 */ /* 0x000fe200078e00ff */
[----:B------:R-:W-:Y:S02]  /*16fd0*/  IADD3.X R85, PT, PT, RZ, RZ, RZ, P1, P2 ;  /* 0x000000ffff557210 */ /* 0x000fe40000fe44ff */
[----:B------:R-:W-:Y:S02]  /*16fe0*/  IADD3.X R93, PT, PT, RZ, RZ, RZ, P3, P4 ;  /* 0x000000ffff5d7210 */ /* 0x000fe40001fe84ff */
[----:B------:R-:W-:Y:S01]  /*16ff0*/  IADD3 RZ, P3, PT, R76, R81, RZ ;  /* 0x000000514cff7210 */ /* 0x000fe20007f7e0ff */
[----:B------:R-:W-:Y:S01]  /*17000*/  IMAD.IADD R85, R73, 0x1, R85 ;  /* 0x0000000149557824 */ /* 0x000fe200078e0255 */
[----:B------:R-:W-:Y:S01]  /*17010*/  IADD3 R72, P1, P2, R72, R71, R70 ;  /* 0x0000004748487210 */ /* 0x000fe20007a3e046 */
[----:B------:R-:W-:Y:S01]  /*17020*/  IMAD.WIDE.U32 R70, R64, R62, RZ ;  /* 0x0000003e40467225 */ /* 0x000fe200078e00ff */
[----:B------:R-:W-:-:S02]  /*17030*/  IADD3.X R95, PT, PT, RZ, RZ, RZ, P5, P6 ;  /* 0x000000ffff5f7210 */ /* 0x000fc40002fec4ff */
[----:B------:R-:W-:Y:S01]  /*17040*/  IADD3 R93, PT, PT, R93, R120, R75 ;  /* 0x000000785d5d7210 */ /* 0x000fe20007ffe04b */
[----:B------:R-:W-:Y:S01]  /*17050*/  IMAD.X R91, RZ, RZ, R77, P3 ;  /* 0x000000ffff5b7224 */ /* 0x000fe200018e064d */
[----:B------:R-:W-:Y:S01]  /*17060*/  IADD3 R90, P5, P6, R70, R85, R90 ;  /* 0x00000055465a7210 */ /* 0x000fe20007ebe05a */
[----:B------:R-:W-:Y:S01]  /*17070*/  IMAD.WIDE.U32 R74, R66, R61, RZ ;  /* 0x0000003d424a7225 */ /* 0x000fe200078e00ff */
[----:B------:R-:W-:-:S03]  /*17080*/  IADD3.X R89, PT, PT, RZ, RZ, RZ, P1, P2 ;  /* 0x000000ffff597210 */ /* 0x000fc60000fe44ff */
[----:B------:R-:W-:Y:S02]  /*17090*/  IMAD.X R77, RZ, RZ, R87, P0 ;  /* 0x000000ffff4d7224 */ /* 0x000fe400000e0657 */
[----:B------:R-:W-:Y:S02]  /*170a0*/  IMAD.IADD R95, R79, 0x1, R95 ;  /* 0x000000014f5f7824 */ /* 0x000fe400078e025f */
[----:B------:R-:W-:Y:S01]  /*170b0*/  IMAD.WIDE.U32 R84, R3, R88, RZ ;  /* 0x0000005803547225 */ /* 0x000fe200078e00ff */
[----:B------:R-:W-:-:S03]  /*170c0*/  IADD3 R92, P2, PT, R74, R77, RZ ;  /* 0x0000004d4a5c7210 */ /* 0x000fc60007f5e0ff */
[----:B------:R-:W-:Y:S01]  /*170d0*/  IMAD.WIDE.U32 R78, R7, R102, RZ ;  /* 0x00000066074e7225 */ /* 0x000fe200078e00ff */
[----:B------:R-:W-:Y:S02]  /*170e0*/  IADD3 R84, P3, P4, R84, R95, R92 ;  /* 0x0000005f54547210 */ /* 0x000fe40007c7e05c */
[----:B------:R-:W-:Y:S01]  /*170f0*/  IADD3.X R95, PT, PT, RZ, RZ, RZ, P5, P6 ;  /* 0x000000ffff5f7210 */ /* 0x000fe20002fec4ff */
[----:B------:R-:W-:Y:S01]  /*17100*/  IMAD.WIDE.U32 R80, R5, R103, RZ ;  /* 0x0000006705507225 */ /* 0x000fe200078e00ff */
[----:B------:R-:W-:Y:S02]  /*17110*/  IADD3 R91, P5, P6, R78, R91, R72 ;  /* 0x0000005b4e5b7210 */ /* 0x000fe40007ebe048 */
[----:B------:R-:W-:Y:S01]  /*17120*/  IADD3.X R97, PT, PT, RZ, RZ, RZ, P3, P4 ;  /* 0x000000ffff617210 */ /* 0x000fe20001fe84ff */
[----:B------:R-:W-:Y:S01]  /*17130*/  IMAD.WIDE.U32 R76, R63, R63, RZ ;  /* 0x0000003f3f4c7225 */ /* 0x000fe200078e00ff */
[----:B------:R-:W-:Y:S02]  /*17140*/  IADD3 R80, P0, P1, R80, R93, R90 ;  /* 0x0000005d50507210 */ /* 0x000fe4000791e05a */
[----:B------:R-:W-:Y:S01]  /*17150*/  IADD3.X R78, PT, PT, RZ, RZ, RZ, P5, P6 ;  /* 0x000000ffff4e7210 */ /* 0x000fe20002fec4ff */
[----:B------:R-:W-:Y:S01]  /*17160*/  IMAD.IADD R89, R73, 0x1, R89 ;  /* 0x0000000149597824 */ /* 0x000fe200078e0259 */
[----:B------:R-:W-:Y:S01]  /*17170*/  LOP3.LUT R90, R76, 0xfffffffd, RZ, 0xc0, !PT ;  /* 0xfffffffd4c5a7812 */ /* 0x000fe200078ec0ff */
[----:B------:R-:W-:Y:S01]  /*17180*/  IMAD.WIDE.U32 R72, R65, R62, RZ ;  /* 0x0000003e41487225 */ /* 0x000fe200078e00ff */
[----:B------:R-:W-:-:S02]  /*17190*/  IADD3.X R93, PT, PT, RZ, RZ, RZ, P0, P1 ;  /* 0x000000ffff5d7210 */ /* 0x000fc400007e24ff */
[----:B------:R-:W-:Y:S01]  /*171a0*/  IADD3 R90, P3, P4, R90, R89, R80 ;  /* 0x000000595a5a7210 */ /* 0x000fe20007c7e050 */
[----:B------:R-:W-:Y:S01]  /*171b0*/  IMAD.IADD R95, R71, 0x1, R95 ;  /* 0x00000001475f7824 */ /* 0x000fe200078e025f */
[----:B------:R-:W-:Y:S01]  /*171c0*/  IADD3 R89, PT, PT, R78, R119, R79 ;  /* 0x000000774e597210 */ /* 0x000fe20007ffe04f */
[----:B------:R-:W-:Y:S02]  /*171d0*/  IMAD.IADD R93, R81, 0x1, R93 ;  /* 0x00000001515d7824 */ /* 0x000fe400078e025d */
[----:B------:R-:W-:Y:S01]  /*171e0*/  IMAD.WIDE.U32 R78, R88, UR18, RZ ;  /* 0x00000012584e7c25 */ /* 0x000fe2000f8e00ff */
[----:B------:R-:W-:-:S03]  /*171f0*/  IADD3 R76, P0, P1, R72, R95, R84 ;  /* 0x0000005f484c7210 */ /* 0x000fc6000791e054 */
[----:B------:R-:W-:Y:S01]  /*17200*/  IMAD.IADD R95, R85, 0x1, R97 ;  /* 0x00000001555f7824 */ /* 0x000fe200078e0261 */
[----:B------:R-:W-:Y:S01]  /*17210*/  IADD3 R85, P5, PT, R82, R91, RZ ;  /* 0x0000005b52557210 */ /* 0x000fe20007fbe0ff */
[----:B------:R-:W-:Y:S01]  /*17220*/  IMAD.X R97, RZ, RZ, R75, P2 ;  /* 0x000000ffff617224 */ /* 0x000fe200010e064b */
[----:B------:R-:W-:Y:S01]  /*17230*/  IADD3.X R91, PT, PT, RZ, RZ, RZ, P3, P4 ;  /* 0x000000ffff5b7210 */ /* 0x000fe20001fe84ff */
[----:B------:R-:W-:-:S03]  /*17240*/  IMAD.WIDE.U32 R80, R2, R103, RZ ;  /* 0x0000006702507225 */ /* 0x000fc600078e00ff */
[----:B------:R-:W-:Y:S01]  /*17250*/  IADD3 R82, P2, PT, R98, R97, RZ ;  /* 0x0000006162527210 */ /* 0x000fe20007f5e0ff */
[----:B------:R-:W-:Y:S02]  /*17260*/  IMAD R101, R85, UR28, RZ ;  /* 0x0000001c55657c24 */ /* 0x000fe4000f8e02ff */
[----:B------:R-:W-:Y:S01]  /*17270*/  IMAD.X R83, RZ, RZ, R83, P5 ;  /* 0x000000ffff537224 */ /* 0x000fe200028e0653 */
[----:B------:R-:W-:Y:S01]  /*17280*/  IADD3 R82, P3, P6, R78, R95, R82 ;  /* 0x0000005f4e527210 */ /* 0x000fe20007e7e052 */
[----:B------:R-:W-:Y:S01]  /*17290*/  IMAD.IADD R91, R77, 0x1, R91 ;  /* 0x000000014d5b7824 */ /* 0x000fe200078e025b */
[----:B------:R-:W-:Y:S01]  /*172a0*/  IADD3 R80, P4, P5, R80, R93, R76 ;  /* 0x0000005d50507210 */ /* 0x000fe20007d9e04c */
[----:B------:R-:W-:Y:S01]  /*172b0*/  IMAD.WIDE.U32 R76, R6, R101, RZ ;  /* 0x00000065064c7225 */ /* 0x000fe200078e00ff */
[----:B------:R-:W-:-:S03]  /*172c0*/  IADD3.X R78, PT, PT, RZ, RZ, RZ, P3, P6 ;  /* 0x000000ffff4e7210 */ /* 0x000fc60001fec4ff */
[----:B------:R-:W-:Y:S01]  /*172d0*/  IMAD.WIDE.U32 R96, R68, R61, RZ ;  /* 0x0000003d44607225 */ /* 0x000fe200078e00ff */
[----:B------:R-:W-:-:S03]  /*172e0*/  IADD3 R95, PT, PT, R78, R121, R79 ;  /* 0x000000794e5f7210 */ /* 0x000fc60007ffe04f */
[----:B------:R-:W-:Y:S01]  /*172f0*/  IMAD.X R93, RZ, RZ, R99, P2 ;  /* 0x000000ffff5d7224 */ /* 0x000fe200010e0663 */
[----:B------:R-:W-:Y:S01]  /*17300*/  IADD3 RZ, P2, PT, R76, R85, RZ ;  /* 0x000000554cff7210 */ /* 0x000fe20007f5e0ff */
[----:B------:R-:W-:-:S03]  /*17310*/  IMAD.WIDE.U32 R84, R88, UR19, RZ ;  /* 0x0000001358547c25 */ /* 0x000fc6000f8e00ff */
[----:B------:R-:W-:Y:S01]  /*17320*/  IADD3 R112, P6, PT, R96, R93, RZ ;  /* 0x0000005d60707210 */ /* 0x000fe20007fde0ff */
[----:B------:R-:W-:Y:S01]  /*17330*/  IMAD.WIDE.U32 R78, R4, R102, RZ ;  /* 0x00000066044e7225 */ /* 0x000fe200078e00ff */
[----:B------:R-:W-:Y:S02]  /*17340*/  IADD3.X R93, PT, PT, RZ, RZ, RZ, P0, P1 ;  /* 0x000000ffff5d7210 */ /* 0x000fe400007e24ff */
[----:B------:R-:W-:Y:S01]  /*17350*/  IADD3 R112, P0, P1, R84, R95, R112 ;  /* 0x0000005f54707210 */ /* 0x000fe2000791e070 */
[----:B------:R-:W-:-:S03]  /*17360*/  IMAD.WIDE.U32 R94, R66, R62, RZ ;  /* 0x0000003e425e7225 */ /* 0x000fc600078e00ff */
[----:B------:R-:W-:Y:S01]  /*17370*/  IADD3.X R117, PT, PT, RZ, RZ, RZ, P0, P1 ;  /* 0x000000ffff757210 */ /* 0x000fe200007e24ff */
[----:B------:R-:W-:Y:S02]  /*17380*/  IMAD.IADD R93, R73, 0x1, R93 ;  /* 0x00000001495d7824 */ /* 0x000fe400078e025d */
[----:B------:R-:W-:Y:S01]  /*17390*/  IMAD.X R111, RZ, RZ, R77, P2 ;  /* 0x000000ffff6f7224 */ /* 0x000fe200010e064d */
[----:B------:R-:W-:Y:S01]  /*173a0*/  IADD3 R78, P2, P3, R78, R89, R90 ;  /* 0x000000594e4e7210 */ /* 0x000fe20007b5e05a */
[----:B------:R-:W-:Y:S01]  /*173b0*/  IMAD.WIDE.U32 R76, R64, R63, RZ ;  /* 0x0000003f404c7225 */ /* 0x000fe200078e00ff */
[----:B------:R-:W-:Y:S02]  /*173c0*/  IADD3 R88, P0, P1, R94, R93, R82 ;  /* 0x0000005d5e587210 */ /* 0x000fe4000791e052 */
[----:B------:R-:W-:Y:S01]  /*173d0*/  IADD3.X R93, PT, PT, RZ, RZ, RZ, P4, P5 ;  /* 0x000000ffff5d7210 */ /* 0x000fe200027ea4ff */
[----:B------:R-:W-:Y:S01]  /*173e0*/  IMAD.IADD R85, R85, 0x1, R117 ;  /* 0x0000000155557824 */ /* 0x000fe200078e0275 */
[----:B------:R-:W-:-:S02]  /*173f0*/  IADD3 R84, P4, P5, R76, R91, R80 ;  /* 0x0000005b4c547210 */ /* 0x000fc40007d9e050 */
[----:B------:R-:W-:Y:S01]  /*17400*/  IADD3.X R91, PT, PT, RZ, RZ, RZ, P2, P3 ;  /* 0x000000ffff5b7210 */ /* 0x000fe200017e64ff */
[----:B------:R-:W-:Y:S01]  /*17410*/  IMAD.IADD R93, R81, 0x1, R93 ;  /* 0x00000001515d7824 */ /* 0x000fe200078e025d */
[----:B------:R-:W-:Y:S01]  /*17420*/  IADD3 R70, P2, P3, R70, R83, R78 ;  /* 0x0000005346467210 */ /* 0x000fe20007b5e04e */
[----:B------:R-:W-:Y:S01]  /*17430*/  IMAD.WIDE.U32 R82, R3, R103, RZ ;  /* 0x0000006703527225 */ /* 0x000fe200078e00ff */
[----:B------:R-:W-:Y:S02]  /*17440*/  IADD3 R91, PT, PT, R91, R120, R79 ;  /* 0x000000785b5b7210 */ /* 0x000fe40007ffe04f */
[----:B------:R-:W-:Y:S01]  /*17450*/  IADD3.X R89, PT, PT, RZ, RZ, RZ, P2, P3 ;  /* 0x000000ffff597210 */ /* 0x000fe200017e64ff */
[----:B------:R-:W-:Y:S01]  /*17460*/  IMAD.WIDE.U32 R78, R7, R101, RZ ;  /* 0x00000065074e7225 */ /* 0x000fe200078e00ff */
[----:B------:R-:W-:Y:S02]  /*17470*/  IADD3 R88, P2, P3, R82, R93, R88 ;  /* 0x0000005d52587210 */ /* 0x000fe40007b5e058 */
[----:B------:R-:W-:Y:S01]  /*17480*/  IADD3.X R113, PT, PT, RZ, RZ, RZ, P0, P1 ;  /* 0x000000ffff717210 */ /* 0x000fe200007e24ff */
[----:B------:R-:W-:Y:S01]  /*17490*/  IMAD.WIDE.U32 R80, R5, R102, RZ ;  /* 0x0000006605507225 */ /* 0x000fe200078e00ff */
[----:B------:R-:W-:-:S02]  /*174a0*/  IADD3.X R115, PT, PT, RZ, RZ, RZ, P2, P3 ;  /* 0x000000ffff737210 */ /* 0x000fc400017e64ff */
        /* <DEDUP_REMOVED lines=9> */
[----:B------:R-:W-:-:S02]  /*17540*/  IADD3 R111, P2, PT, R86, R111, RZ ;  /* 0x0000006f566f7210 */ /* 0x000fc40007f5e0ff */
[----:B------:R-:W-:Y:S01]  /*17550*/  IADD3.X R113, PT, PT, RZ, RZ, RZ, P0, P1 ;  /* 0x000000ffff717210 */ /* 0x000fe200007e24ff */
[----:B------:R-:W-:Y:S01]  /*17560*/  IMAD.IADD R89, R77, 0x1, R89 ;  /* 0x000000014d597824 */ /* 0x000fe200078e0259 */
[----:B------:R-:W-:Y:S01]  /*17570*/  IADD3 R112, P0, P1, R92, R91, R112 ;  /* 0x0000005b5c707210 */ /* 0x000fe2000791e070 */
[----:B------:R-:W-:Y:S01]  /*17580*/  IMAD.X R86, RZ, RZ, RZ, P6 ;  /* 0x000000ffff567224 */ /* 0x000fe200030e06ff */
[----:B------:R-:W-:Y:S01]  /*17590*/  IADD3.X R91, PT, PT, RZ, RZ, RZ, P4, P5 ;  /* 0x000000ffff5b7210 */ /* 0x000fe200027ea4ff */
[----:B------:R-:W-:Y:S01]  /*175a0*/  IMAD.IADD R115, R83, 0x1, R115 ;  /* 0x0000000153737824 */ /* 0x000fe200078e0273 */
[----:B------:R-:W-:Y:S01]  /*175b0*/  IADD3 R88, P4, P5, R70, R89, R88 ;  /* 0x0000005946587210 */ /* 0x000fe20007d9e058 */
[----:B------:R-:W-:Y:S01]  /*175c0*/  IMAD.WIDE.U32 R82, R103, UR18, RZ ;  /* 0x0000001267527c25 */ /* 0x000fe2000f8e00ff */
[----:B------:R-:W-:Y:S02]  /*175d0*/  IADD3 R86, PT, PT, R85, R86, R97 ;  /* 0x0000005655567210 */ /* 0x000fe40007ffe061 */
[----:B------:R-:W-:Y:S01]  /*175e0*/  IADD3 R89, PT, PT, R78, R119, R79 ;  /* 0x000000774e597210 */ /* 0x000fe20007ffe04f */
[----:B------:R-:W-:Y:S01]  /*175f0*/  IMAD.IADD R113, R81, 0x1, R113 ;  /* 0x0000000151717824 */ /* 0x000fe200078e0271 */
[----:B------:R-:W-:Y:S01]  /*17600*/  IADD3.X R117, PT, PT, RZ, RZ, RZ, P0, P1 ;  /* 0x000000ffff757210 */ /* 0x000fe200007e24ff */
[----:B------:R-:W-:-:S04]  /*17610*/  IMAD.WIDE.U32 R84, R2, R102, RZ ;  /* 0x0000006602547225 */ /* 0x000fc800078e00ff */
[----:B------:R-:W-:-:S04]  /*17620*/  IMAD.WIDE.U32 R78, R64, R64, RZ ;  /* 0x00000040404e7225 */ /* 0x000fc800078e00ff */
[----:B------:R-:W-:Y:S01]  /*17630*/  IMAD.X R87, RZ, RZ, R87, P2 ;  /* 0x000000ffff577224 */ /* 0x000fe200010e0657 */
[----:B------:R-:W-:Y:S01]  /*17640*/  IADD3 R112, P2, P3, R82, R115, R112 ;  /* 0x0000007352707210 */ /* 0x000fe20007b5e070 */
[----:B------:R-:W-:Y:S01]  /*17650*/  IMAD.IADD R77, R77, 0x1, R91 ;  /* 0x000000014d4d7824 */ /* 0x000fe200078e025b */
[----:B------:R-:W-:Y:S01]  /*17660*/  IADD3 R82, P0, P1, R84, R113, R88 ;  /* 0x0000007154527210 */ /* 0x000fe2000791e058 */
[----:B------:R-:W-:Y:S01]  /*17670*/  IMAD.WIDE.U32 R80, R4, R101, RZ ;  /* 0x0000006504507225 */ /* 0x000fe200078e00ff */
[----:B------:R-:W-:Y:S02]  /*17680*/  LOP3.LUT R84, R78, 0xfffffffd, RZ, 0xc0, !PT ;  /* 0xfffffffd4e547812 */ /* 0x000fe400078ec0ff */
[----:B------:R-:W-:Y:S01]  /*17690*/  IADD3.X R115, PT, PT, RZ, RZ, RZ, P4, P5 ;  /* 0x000000ffff737210 */ /* 0x000fe200027ea4ff */
[----:B------:R-:W-:Y:S01]  /*176a0*/  IMAD.WIDE.U32 R90, R68, R62, RZ ;  /* 0x0000003e445a7225 */ /* 0x000fe200078e00ff */
[----:B------:R-:W-:Y:S02]  /*176b0*/  IADD3.X R123, PT, PT, RZ, RZ, RZ, P2, P3 ;  /* 0x000000ffff7b7210 */ /* 0x000fe400017e64ff */
[----:B------:R-:W-:Y:S01]  /*176c0*/  IADD3 R78, P4, P5, R80, R89, R76 ;  /* 0x00000059504e7210 */ /* 0x000fe20007d9e04c */
[----:B------:R-:W-:Y:S01]  /*176d0*/  IMAD.WIDE.U32 R88, R66, R63, RZ ;  /* 0x0000003f42587225 */ /* 0x000fe200078e00ff */
[----:B------:R-:W-:-:S02]  /*176e0*/  IADD3 R84, P2, P3, R84, R77, R82 ;  /* 0x0000004d54547210 */ /* 0x000fc40007b5e052 */
[----:B------:R-:W-:Y:S01]  /*176f0*/  IADD3.X R113, PT, PT, RZ, RZ, RZ, P4, P5 ;  /* 0x000000ffff717210 */ /* 0x000fe200027ea4ff */
[----:B------:R-:W-:Y:S01]  /*17700*/  IMAD.IADD R77, R93, 0x1, R117 ;  /* 0x000000015d4d7824 */ /* 0x000fe200078e0275 */
[----:B------:R-:W-:Y:S01]  /*17710*/  IADD3.X R117, PT, PT, RZ, RZ, RZ, P0, P1 ;  /* 0x000000ffff757210 */ /* 0x000fe200007e24ff */
[----:B------:R-:W-:Y:S01]  /*17720*/  IMAD.IADD R115, R71, 0x1, R115 ;  /* 0x0000000147737824 */ /* 0x000fe200078e0273 */
[----:B------:R-:W-:Y:S01]  /*17730*/  IADD3 R123, PT, PT, R123, R121, R83 ;  /* 0x000000797b7b7210 */ /* 0x000fe20007ffe053 */
[----:B------:R-:W-:Y:S01]  /*17740*/  IMAD R100, R111, UR28, RZ ;  /* 0x0000001c6f647c24 */ /* 0x000fe2000f8e02ff */
[----:B------:R-:W-:Y:S01]  /*17750*/  IADD3 R86, P0, P1, R90, R77, R86 ;  /* 0x0000004d5a567210 */ /* 0x000fe2000791e056 */
[----:B------:R-:W-:Y:S01]  /*17760*/  IMAD.WIDE.U32 R82, R103, UR19, RZ ;  /* 0x0000001367527c25 */ /* 0x000fe2000f8e00ff */
[----:B------:R-:W-:Y:S02]  /*17770*/  IADD3 R112, P4, P5, R88, R115, R112 ;  /* 0x0000007358707210 */ /* 0x000fe40007d9e070 */
[----:B------:R-:W-:Y:S01]  /*17780*/  IADD3.X R115, PT, PT, RZ, RZ, RZ, P2, P3 ;  /* 0x000000ffff737210 */ /* 0x000fe200017e64ff */
[----:B------:R-:W-:Y:S01]  /*17790*/  IMAD.WIDE.U32 R76, R6, R100, RZ ;  /* 0x00000064064c7225 */ /* 0x000fe200078e00ff */
[----:B------:R-:W-:-:S02]  /*177a0*/  IADD3 R72, P2, P3, R72, R87, R78 ;  /* 0x0000005748487210 */ /* 0x000fc40007b5e04e */
[----:B------:R-:W-:Y:S01]  /*177b0*/  IADD3 R87, PT, PT, R113, R120, R81 ;  /* 0x0000007871577210 */ /* 0x000fe20007ffe051 */
[----:B------:R-:W-:Y:S01]  /*177c0*/  IMAD.IADD R113, R79, 0x1, R115 ;  /* 0x000000014f717824 */ /* 0x000fe200078e0273 */
[----:B------:R-:W-:Y:S01]  /*177d0*/  IADD3 RZ, P6, PT, R76, R111, RZ ;  /* 0x0000006f4cff7210 */ /* 0x000fe20007fde0ff */
[----:B------:R-:W-:Y:S01]  /*177e0*/  IMAD.WIDE.U32 R78, R5, R101, RZ ;  /* 0x00000065054e7225 */ /* 0x000fe200078e00ff */
[----:B------:R-:W-:Y:S02]  /*177f0*/  IADD3.X R103, PT, PT, RZ, RZ, RZ, P4, P5 ;  /* 0x000000ffff677210 */ /* 0x000fe400027ea4ff */
[----:B------:R-:W-:Y:S01]  /*17800*/  IADD3.X R114, PT, PT, RZ, RZ, RZ, P0, P1 ;  /* 0x000000ffff727210 */ /* 0x000fe200007e24ff */
[----:B------:R-:W-:Y:S01]  /*17810*/  IMAD.IADD R117, R85, 0x1, R117 ;  /* 0x0000000155757824 */ /* 0x000fe200078e0275 */
[----:B------:R-:W-:Y:S01]  /*17820*/  IADD3.X R85, PT, PT, RZ, RZ, RZ, P2, P3 ;  /* 0x000000ffff557210 */ /* 0x000fe200017e64ff */
[----:B------:R-:W-:Y:S01]  /*17830*/  IMAD.WIDE.U32 R80, R3, R102, RZ ;  /* 0x0000006603507225 */ /* 0x000fe200078e00ff */
[----:B------:R-:W-:-:S02]  /*17840*/  IADD3 R82, P2, P3, R82, R123, R86 ;  /* 0x0000007b52527210 */ /* 0x000fc40007b5e056 */
[----:B------:R-:W-:Y:S01]  /*17850*/  IADD3 R78, P0, P1, R78, R87, R84 ;  /* 0x000000574e4e7210 */ /* 0x000fe2000791e054 */
[----:B------:R-:W-:Y:S01]  /*17860*/  IMAD.X R111, RZ, RZ, R77, P6 ;  /* 0x000000ffff6f7224 */ /* 0x000fe200030e064d */
[----:B------:R-:W-:Y:S01]  /*17870*/  IADD3 R112, P4, P5, R80, R117, R112 ;  /* 0x0000007550707210 */ /* 0x000fe20007d9e070 */
[----:B------:R-:W-:Y:S01]  /*17880*/  IMAD.WIDE.U32 R76, R7, R100, RZ ;  /* 0x00000064074c7225 */ /* 0x000fe200078e00ff */
[----:B------:R-:W-:Y:S02]  /*17890*/  IADD3.X R115, PT, PT, RZ, RZ, RZ, P2, P3 ;  /* 0x000000ffff737210 */ /* 0x000fe400017e64ff */
[----:B------:R-:W-:Y:S01]  /*178a0*/  IADD3.X R80, PT, PT, RZ, RZ, RZ, P4, P5 ;  /* 0x000000ffff507210 */ /* 0x000fe200027ea4ff */
[----:B------:R-:W-:Y:S01]  /*178b0*/  IMAD.WIDE.U32 R86, R67, R63, RZ ;  /* 0x0000003f43567225 */ /* 0x000fe200078e00ff */
[----:B------:R-:W-:-:S03]  /*178c0*/  IADD3 R111, P2, P3, R76, R111, R72 ;  /* 0x0000006f4c6f7210 */ /* 0x000fc60007b5e048 */
[----:B------:R-:W-:Y:S01]  /*178d0*/  IMAD.IADD R103, R89, 0x1, R103 ;  /* 0x0000000159677824 */ /* 0x000fe200078e0267 */
[----:B------:R-:W-:Y:S01]  /*178e0*/  IADD3.X R76, PT, PT, RZ, RZ, RZ, P2, P3 ;  /* 0x000000ffff4c7210 */ /* 0x000fe200017e64ff */
[----:B------:R-:W-:Y:S02]  /*178f0*/  IMAD.IADD R85, R73, 0x1, R85 ;  /* 0x0000000149557824 */ /* 0x000fe400078e0255 */
[----:B------:R-:W-:Y:S01]  /*17900*/  IMAD.WIDE.U32 R72, R65, R64, RZ ;  /* 0x0000004041487225 */ /* 0x000fe200078e00ff */
[----:B------:R-:W-:Y:S02]  /*17910*/  IADD3 R82, P4, P5, R86, R103, R82 ;  /* 0x0000006756527210 */ /* 0x000fe40007d9e052 */
[----:B------:R-:W-:Y:S01]  /*17920*/  IADD3.X R103, PT, PT, RZ, RZ, RZ, P0, P1 ;  /* 0x000000ffff677210 */ /* 0x000fe200007e24ff */
[----:B------:R-:W-:Y:S01]  /*17930*/  IMAD.IADD R115, R83, 0x1, R115 ;  /* 0x0000000153737824 */ /* 0x000fe200078e0273 */
[----:B------:R-:W-:Y:S02]  /*17940*/  IADD3 R70, P0, P1, R70, R85, R78 ;  /* 0x0000005546467210 */ /* 0x000fe4000791e04e */
[----:B------:R-:W-:Y:S01]  /*17950*/  IADD3 R112, P2, P3, R72, R113, R112 ;  /* 0x0000007148707210 */ /* 0x000fe20007b5e070 */
[----:B------:R-:W-:Y:S01]  /*17960*/  IMAD.IADD R113, R81, 0x1, R80 ;  /* 0x0000000151717824 */ /* 0x000fe200078e0250 */
[----:B------:R-:W-:Y:S01]  /*17970*/  IADD3.X R85, PT, PT, RZ, RZ, RZ, P0, P1 ;  /* 0x000000ffff557210 */ /* 0x000fe200007e24ff */
[----:B------:R-:W-:Y:S01]  /*17980*/  IMAD.IADD R103, R79, 0x1, R103 ;  /* 0x000000014f677824 */ /* 0x000fe200078e0267 */
[----:B------:R-:W-:Y:S01]  /*17990*/  IADD3 R111, P0, PT, R74, R111, RZ ;  /* 0x0000006f4a6f7210 */ /* 0x000fe20007f1e0ff */
[----:B------:R-:W-:Y:S01]  /*179a0*/  IMAD.WIDE.U32 R78, R2, R101, RZ ;  /* 0x00000065024e7225 */ /* 0x000fe200078e00ff */
[----:B------:R-:W-:-:S02]  /*179b0*/  IADD3 R81, PT, PT, R76, R119, R77 ;  /* 0x000000774c517210 */ /* 0x000fc40007ffe04d */
[----:B------:R-:W-:Y:S01]  /*179c0*/  IADD3 R114, PT, PT, R115, R114, R91 ;  /* 0x0000007273727210 */ /* 0x000fe20007ffe05b */
[----:B------:R-:W-:Y:S01]  /*179d0*/  IMAD.WIDE.U32 R76, R102, UR18, RZ ;  /* 0x00000012664c7c25 */ /* 0x000fe2000f8e00ff */
[----:B------:R-:W-:-:S03]  /*179e0*/  IADD3.X R115, PT, PT, RZ, RZ, RZ, P2, P3 ;  /* 0x000000ffff737210 */ /* 0x000fc600017e64ff */
[----:B------:R-:W-:Y:S01]  /*179f0*/  IMAD.X R83, RZ, RZ, R75, P0 ;  /* 0x000000ffff537224 */ /* 0x000fe200000e064b */
[----:B------:R-:W-:Y:S01]  /*17a00*/  IADD3 R76, P0, P1, R76, R113, R82 ;  /* 0x000000714c4c7210 */ /* 0x000fe2000791e052 */
[----:B------:R-:W-:Y:S01]  /*17a10*/  IMAD.IADD R71, R71, 0x1, R85 ;  /* 0x0000000147477824 */ /* 0x000fe200078e0255 */
        /* <DEDUP_REMOVED lines=11> */
[----:B------:R-:W-:Y:S01]  /*17ad0*/  IADD3 R114, P0, P1, R84, R103, R114 ;  /* 0x0000006754727210 */ /* 0x000fe2000791e072 */
[----:B------:R-:W-:Y:S01]  /*17ae0*/  IMAD.IADD R115, R73, 0x1, R115 ;  /* 0x0000000149737824 */ /* 0x000fe200078e0273 */
[----:B------:R-:W-:Y:S01]  /*17af0*/  IADD3 R125, PT, PT, R125, R121, R77 ;  /* 0x000000797d7d7210 */ /* 0x000fe20007ffe04d */
[----:B------:R-:W-:Y:S02]  /*17b00*/  IMAD R103, R111, UR28, RZ ;  /* 0x0000001c6f677c24 */ /* 0x000fe4000f8e02ff */
[----:B------:R-:W-:Y:S01]  /*17b10*/  IMAD.IADD R117, R79, 0x1, R117 ;  /* 0x000000014f757824 */ /* 0x000fe200078e0275 */
[----:B------:R-:W-:Y:S01]  /*17b20*/  IADD3 R74, P2, P3, R80, R115, R76 ;  /* 0x00000073504a7210 */ /* 0x000fe20007b5e04c */
[----:B------:R-:W-:Y:S01]  /*17b30*/  IMAD.WIDE.U32 R70, R6, R103, RZ ;  /* 0x0000006706467225 */ /* 0x000fe200078e00ff */
[----:B------:R-:W-:Y:S02]  /*17b40*/  IADD3.X R115, PT, PT, RZ, RZ, RZ, P5, P4 ;  /* 0x000000ffff737210 */ /* 0x000fe40002fe84ff */
[----:B------:R-:W-:Y:S01]  /*17b50*/  IADD3 R78, P5, P4, R94, R83, R78 ;  /* 0x000000535e4e7210 */ /* 0x000fe20007cbe04e */
[----:B------:R-:W-:Y:S01]  /*17b60*/  IMAD.WIDE.U32 R82, R102, UR19, RZ ;  /* 0x0000001366527c25 */ /* 0x000fe2000f8e00ff */
[----:B------:R-:W-:-:S02]  /*17b70*/  IADD3 RZ, P6, PT, R70, R111, RZ ;  /* 0x0000006f46ff7210 */ /* 0x000fc40007fde0ff */
[----:B------:R-:W-:Y:S01]  /*17b80*/  IADD3.X R123, PT, PT, RZ, RZ, RZ, P2, P3 ;  /* 0x000000ffff7b7210 */ /* 0x000fe200017e64ff */
[----:B------:R-:W-:Y:S01]  /*17b90*/  IMAD.WIDE.U32 R76, R3, R101, RZ ;  /* 0x00000065034c7225 */ /* 0x000fe200078e00ff */
[----:B------:R-:W-:Y:S02]  /*17ba0*/  IADD3.X R94, PT, PT, RZ, RZ, RZ, P5, P4 ;  /* 0x000000ffff5e7210 */ /* 0x000fe40002fe84ff */
[----:B------:R-:W-:Y:S01]  /*17bb0*/  IADD3 R79, PT, PT, R113, R120, R75 ;  /* 0x00000078714f7210 */ /* 0x000fe20007ffe04b */
        /* <DEDUP_REMOVED lines=8> */
[----:B------:R-:W-:Y:S01]  /*17c40*/  IMAD.X R111, RZ, RZ, R71, P6 ;  /* 0x000000ffff6f7224 */ /* 0x000fe200030e0647 */
[----:B------:R-:W-:Y:S01]  /*17c50*/  LOP3.LUT R112, R74, 0xfffffffd, RZ, 0xc0, !PT ;  /* 0xfffffffd4a707812 */ /* 0x000fe200078ec0ff */
        /* <DEDUP_REMOVED lines=8> */
[----:B------:R-:W-:Y:S01]  /*17ce0*/  IMAD.IADD R95, R95, 0x1, R94 ;  /* 0x000000015f5f7824 */ /* 0x000fe200078e025e */
[----:B------:R-:W-:Y:S01]  /*17cf0*/  IADD3 R82, P5, P4, R78, R123, R82 ;  /* 0x0000007b4e527210 */ /* 0x000fe20007cbe052 */
[----:B------:R-:W-:Y:S01]  /*17d00*/  IMAD.IADD R123, R83, 0x1, R125 ;  /* 0x00000001537b7824 */ /* 0x000fe200078e027d */
[----:B------:R-:W-:Y:S01]  /*17d10*/  IADD3 R83, PT, PT, R70, R119, R71 ;  /* 0x0000007746537210 */ /* 0x000fe20007ffe047 */
[----:B------:R-:W-:Y:S01]  /*17d20*/  IMAD.IADD R117, R77, 0x1, R117 ;  /* 0x000000014d757824 */ /* 0x000fe200078e0275 */
[----:B------:R-:W-:Y:S01]  /*17d30*/  IADD3 R74, P2, P3, R88, R95, R72 ;  /* 0x0000005f584a7210 */ /* 0x000fe20007b5e048 */
[----:B------:R-:W-:Y:S01]  /*17d40*/  IMAD.WIDE.U32 R70, R101, UR18, RZ ;  /* 0x0000001265467c25 */ /* 0x000fe2000f8e00ff */
[----:B------:R-:W-:Y:S02]  /*17d50*/  IADD3 R95, P6, PT, R98, R111, RZ ;  /* 0x0000006f625f7210 */ /* 0x000fe40007fde0ff */
[----:B------:R-:W-:Y:S01]  /*17d60*/  IADD3.X R102, PT, PT, RZ, RZ, RZ, P0, P1 ;  /* 0x000000ffff667210 */ /* 0x000fe200007e24ff */
[----:B------:R-:W-:Y:S01]  /*17d70*/  IMAD.IADD R111, R73, 0x1, R113 ;  /* 0x00000001496f7824 */ /* 0x000fe200078e0271 */
[----:B------:R-:W-:Y:S01]  /*17d80*/  IADD3.X R113, PT, PT, RZ, RZ, RZ, P2, P3 ;  /* 0x000000ffff717210 */ /* 0x000fe200017e64ff */
[----:B------:R-:W-:Y:S01]  /*17d90*/  IMAD.WIDE.U32 R72, R4, R103, RZ ;  /* 0x0000006704487225 */ /* 0x000fe200078e00ff */
[----:B------:R-:W-:-:S02]  /*17da0*/  IADD3 R98, P0, P1, R70, R117, R82 ;  /* 0x0000007546627210 */ /* 0x000fc4000791e052 */
[----:B------:R-:W-:Y:S01]  /*17db0*/  IADD3 R102, PT, PT, R123, R102, R85 ;  /* 0x000000667b667210 */ /* 0x000fe20007ffe055 */
[----:B------:R-:W-:Y:S01]  /*17dc0*/  IMAD.WIDE.U32 R76, R2, R100, RZ ;  /* 0x00000064024c7225 */ /* 0x000fe200078e00ff */
[----:B------:R-:W-:Y:S02]  /*17dd0*/  IADD3 R70, P3, P2, R72, R83, R74 ;  /* 0x0000005348467210 */ /* 0x000fe40007a7e04a */
[----:B------:R-:W-:Y:S01]  /*17de0*/  IADD3.X R117, PT, PT, RZ, RZ, RZ, P0, P1 ;  /* 0x000000ffff757210 */ /* 0x000fe200007e24ff */
[----:B------:R-:W-:Y:S01]  /*17df0*/  IMAD.IADD R75, R75, 0x1, R115 ;  /* 0x000000014b4b7824 */ /* 0x000fe200078e0273 */
[----:B------:R-:W-:Y:S01]  /*17e00*/  IADD3.X R115, PT, PT, RZ, RZ, RZ, P5, P4 ;  /* 0x000000ffff737210 */ /* 0x000fe20002fe84ff */
[----:B------:R-:W-:Y:S01]  /*17e10*/  IMAD.WIDE.U32 R82, R66, R65, RZ ;  /* 0x0000004142527225 */ /* 0x000fe200078e00ff */
[----:B------:R-:W-:Y:S02]  /*17e20*/  IADD3 R112, P5, P4, R76, R111, R112 ;  /* 0x0000006f4c707210 */ /* 0x000fe40007cbe070 */
[----:B------:R-:W-:Y:S01]  /*17e30*/  IADD3 R117, PT, PT, R117, R121, R71 ;  /* 0x0000007975757210 */ /* 0x000fe20007ffe047 */
[----:B------:R-:W-:Y:S01]  /*17e40*/  IMAD.IADD R113, R89, 0x1, R113 ;  /* 0x0000000159717824 */ /* 0x000fe200078e0271 */
[----:B------:R-:W-:Y:S01]  /*17e50*/  IADD3.X R76, PT, PT, RZ, RZ, RZ, P5, P4 ;  /* 0x000000ffff4c7210 */ /* 0x000fe20002fe84ff */
[----:B------:R-:W-:Y:S01]  /*17e60*/  IMAD R94, R95, UR28, RZ ;  /* 0x0000001c5f5e7c24 */ /* 0x000fe2000f8e02ff */
[----:B------:R-:W-:Y:S01]  /*17e70*/  IADD3 R98, P4, P5, R82, R75, R98 ;  /* 0x0000004b52627210 */ /* 0x000fe20007d9e062 */
[----:B------:R-:W-:-:S04]  /*17e80*/  IMAD.WIDE.U32 R88, R68, R64, RZ ;  /* 0x0000004044587225 */ /* 0x000fc800078e00ff */
[----:B------:R-:W-:Y:S01]  /*17e90*/  IMAD.IADD R111, R79, 0x1, R115 ;  /* 0x000000014f6f7824 */ /* 0x000fe200078e0273 */
[----:B------:R-:W-:Y:S01]  /*17ea0*/  IADD3.X R115, PT, PT, RZ, RZ, RZ, P4, P5 ;  /* 0x000000ffff737210 */ /* 0x000fe200027ea4ff */
[----:B------:R-:W-:Y:S02]  /*17eb0*/  IMAD.X R99, RZ, RZ, R99, P6 ;  /* 0x000000ffff637224 */ /* 0x000fe400030e0663 */
[----:B------:R-:W-:Y:S01]  /*17ec0*/  IMAD.WIDE.U32 R74, R6, R94, RZ ;  /* 0x0000005e064a7225 */ /* 0x000fe200078e00ff */
[----:B------:R-:W-:Y:S02]  /*17ed0*/  IADD3 R72, P0, P1, R88, R111, R102 ;  /* 0x0000006f58487210 */ /* 0x000fe4000791e066 */
[----:B------:R-:W-:Y:S02]  /*17ee0*/  IADD3.X R111, PT, PT, RZ, RZ, RZ, P3, P2 ;  /* 0x000000ffff6f7210 */ /* 0x000fe40001fe44ff */
[----:B------:R-:W-:Y:S01]  /*17ef0*/  IADD3 R112, P3, P2, R80, R113, R112 ;  /* 0x0000007150707210 */ /* 0x000fe20007a7e070 */
[----:B------:R-:W-:Y:S01]  /*17f00*/  IMAD.IADD R113, R77, 0x1, R76 ;  /* 0x000000014d717824 */ /* 0x000fe200078e024c */
[----:B------:R-:W-:Y:S01]  /*17f10*/  IADD3 R80, P4, P5, R92, R99, R70 ;  /* 0x000000635c507210 */ /* 0x000fe20007d9e046 */
[----:B------:R-:W-:Y:S01]  /*17f20*/  IMAD.WIDE.U32 R70, R101, UR19, RZ ;  /* 0x0000001365467c25 */ /* 0x000fe2000f8e00ff */
[----:B------:R-:W-:-:S02]  /*17f30*/  IADD3 RZ, P6, PT, R74, R95, RZ ;  /* 0x0000005f4aff7210 */ /* 0x000fc40007fde0ff */
[----:B------:R-:W-:Y:S01]  /*17f40*/  IADD3.X R101, PT, PT, RZ, RZ, RZ, P3, P2 ;  /* 0x000000ffff657210 */ /* 0x000fe20001fe44ff */
[----:B------:R-:W-:Y:S01]  /*17f50*/  IMAD.WIDE.U32 R76, R3, R100, RZ ;  /* 0x00000064034c7225 */ /* 0x000fe200078e00ff */
[----:B------:R-:W-:Y:S02]  /*17f60*/  IADD3 R70, P3, P2, R70, R117, R72 ;  /* 0x0000007546467210 */ /* 0x000fe40007a7e048 */
[----:B------:R-:W-:Y:S01]  /*17f70*/  IADD3 R99, PT, PT, R111, R120, R73 ;  /* 0x000000786f637210 */ /* 0x000fe20007ffe049 */
[----:B------:R-:W-:Y:S01]  /*17f80*/  IMAD.X R95, RZ, RZ, R75, P6 ;  /* 0x000000ffff5f7224 */ /* 0x000fe200030e064b */
[----:B------:R-:W-:Y:S01]  /*17f90*/  IADD3.X R92, PT, PT, RZ, RZ, RZ, P4, P5 ;  /* 0x000000ffff5c7210 */ /* 0x000fe200027ea4ff */
        /* <DEDUP_REMOVED lines=15> */
[----:B------:R-:W-:Y:S01]  /*18090*/  IMAD.IADD R113, R71, 0x1, R113 ;  /* 0x0000000147717824 */ /* 0x000fe200078e0271 */
[----:B------:R-:W-:Y:S01]  /*180a0*/  IADD3 R82, P4, P5, R80, R99, R70 ;  /* 0x0000006350527210 */ /* 0x000fe20007d9e046 */
[----:B------:R-:W-:Y:S01]  /*180b0*/  IMAD.IADD R111, R77, 0x1, R111 ;  /* 0x000000014d6f7824 */ /* 0x000fe200078e026f */
[----:B------:R-:W-:Y:S01]  /*180c0*/  IADD3 R112, P2, P3, R86, R93, R112 ;  /* 0x0000005d56707210 */ /* 0x000fe20007b5e070 */
[----:B------:R-:W-:Y:S01]  /*180d0*/  IMAD.WIDE.U32 R70, R100, UR18, RZ ;  /* 0x0000001264467c25 */ /* 0x000fe2000f8e00ff */
[----:B------:R-:W-:-:S02]  /*180e0*/  IADD3 R93, P6, PT, R96, R95, RZ ;  /* 0x0000005f605d7210 */ /* 0x000fc40007fde0ff */
[----:B------:R-:W-:Y:S01]  /*180f0*/  IADD3.X R99, PT, PT, RZ, RZ, RZ, P2, P3 ;  /* 0x000000ffff637210 */ /* 0x000fe200017e64ff */
[----:B------:R-:W-:Y:S01]  /*18100*/  IMAD.IADD R95, R75, 0x1, R74 ;  /* 0x000000014b5f7824 */ /* 0x000fe200078e024a */
        /* <DEDUP_REMOVED lines=8> */
[----:B------:R-:W-:Y:S01]  /*18190*/  IADD3 R74, PT, PT, R113, R74, R89 ;  /* 0x0000004a714a7210 */ /* 0x000fe20007ffe059 */
[----:B------:R-:W-:Y:S01]  /*181a0*/  IMAD.WIDE.U32 R82, R66, R66, RZ ;  /* 0x0000004242527225 */ /* 0x000fe200078e00ff */
[----:B------:R-:W-:Y:S02]  /*181b0*/  IADD3 R112, P5, P4, R72, R75, R112 ;  /* 0x0000004b48707210 */ /* 0x000fe40007cbe070 */
[----:B------:R-:W-:Y:S01]  /*181c0*/  IADD3.X R111, PT, PT, RZ, RZ, RZ, P2, P3 ;  /* 0x000000ffff6f7210 */ /* 0x000fe200017e64ff */
[----:B------:R-:W-:Y:S01]  /*181d0*/  IMAD.IADD R99, R87, 0x1, R99 ;  /* 0x0000000157637824 */ /* 0x000fe200078e0263 */
[----:B------:R-:W-:Y:S01]  /*181e0*/  LOP3.LUT R114, R82, 0xfffffffd, RZ, 0xc0, !PT ;  /* 0xfffffffd52727812 */ /* 0x000fe200078ec0ff */
[----:B------:R-:W-:Y:S01]  /*181f0*/  IMAD.WIDE.U32 R86, R68, R65, RZ ;  /* 0x0000004144567225 */ /* 0x000fe200078e00ff */
[----:B------:R-:W-:Y:S02]  /*18200*/  IADD3 R111, PT, PT, R111, R121, R71 ;  /* 0x000000796f6f7210 */ /* 0x000fe40007ffe047 */
[----:B------:R-:W-:Y:S01]  /*18210*/  IADD3 R114, P2, P3, R114, R101, R70 ;  /* 0x0000006572727210 */ /* 0x000fe20007b5e046 */
[----:B------:R-:W-:Y:S01]  /*18220*/  IMAD.IADD R75, R81, 0x1, R95 ;  /* 0x00000001514b7824 */ /* 0x000fe200078e025f */
[----:B------:R-:W-:Y:S01]  /*18230*/  IADD3.X R101, PT, PT, RZ, RZ, RZ, P1, P0 ;  /* 0x000000ffff657210 */ /* 0x000fe20000fe04ff */
[----:B------:R-:W-:Y:S01]  /*18240*/  IMAD R82, R93, UR28, RZ ;  /* 0x0000001c5d527c24 */ /* 0x000fe2000f8e02ff */
[----:B------:R-:W-:Y:S01]  /*18250*/  IADD3.X R95, PT, PT, RZ, RZ, RZ, P5, P4 ;  /* 0x000000ffff5f7210 */ /* 0x000fe20002fe84ff */
[----:B------:R-:W-:Y:S01]  /*18260*/  IMAD.X R97, RZ, RZ, R97, P6 ;  /* 0x000000ffff617224 */ /* 0x000fe200030e0661 */
[----:B------:R-:W-:Y:S01]  /*18270*/  IADD3 R70, P0, P1, R86, R75, R74 ;  /* 0x0000004b56467210 */ /* 0x000fe2000791e04a */
[----:B------:R-:W-:Y:S01]  /*18280*/  IMAD.WIDE.U32 R74, R6, R82, RZ ;  /* 0x00000052064a7225 */ /* 0x000fe200078e00ff */
[----:B------:R-:W-:-:S02]  /*18290*/  IADD3 R76, P5, P4, R78, R99, R76 ;  /* 0x000000634e4c7210 */ /* 0x000fc40007cbe04c */
[----:B------:R-:W-:Y:S01]  /*182a0*/  IADD3.X R99, PT, PT, RZ, RZ, RZ, P2, P3 ;  /* 0x000000ffff637210 */ /* 0x000fe200017e64ff */
[----:B------:R-:W-:Y:S01]  /*182b0*/  IMAD.IADD R71, R77, 0x1, R101 ;  /* 0x000000014d477824 */ /* 0x000fe200078e0265 */
[----:B------:R-:W-:Y:S01]  /*182c0*/  IADD3 RZ, P6, PT, R74, R93, RZ ;  /* 0x0000005d4aff7210 */ /* 0x000fe20007fde0ff */
[----:B------:R-:W-:Y:S01]  /*182d0*/  IMAD.WIDE.U32 R100, R100, UR19, RZ ;  /* 0x0000001364647c25 */ /* 0x000fe2000f8e00ff */
[----:B------:R-:W-:Y:S02]  /*182e0*/  IADD3 R93, PT, PT, R95, R120, R73 ;  /* 0x000000785f5d7210 */ /* 0x000fe40007ffe049 */
[----:B------:R-:W-:Y:S01]  /*182f0*/  IADD3.X R95, PT, PT, RZ, RZ, RZ, P5, P4 ;  /* 0x000000ffff5f7210 */ /* 0x000fe20002fe84ff */
[----:B------:R-:W-:Y:S01]  /*18300*/  IMAD.X R77, RZ, RZ, R75, P6 ;  /* 0x000000ffff4d7224 */ /* 0x000fe200030e064b */
[----:B------:R-:W-:Y:S01]  /*18310*/  IADD3 R78, P5, P4, R100, R111, R70 ;  /* 0x0000006f644e7210 */ /* 0x000fe20007cbe046 */
[----:B------:R-:W-:Y:S01]  /*18320*/  IMAD.WIDE.U32 R72, R5, R94, RZ ;  /* 0x0000005e05487225 */ /* 0x000fe200078e00ff */
[----:B------:R-:W-:-:S03]  /*18330*/  IADD3 R112, P2, P3, R90, R97, R112 ;  /* 0x000000615a707210 */ /* 0x000fc60007b5e070 */
[----:B------:R-:W-:-:S04]  /*18340*/  IMAD.WIDE.U32 R74, R3, R103, RZ ;  /* 0x00000067034a7225 */ /* 0x000fc800078e00ff */
[----:B------:R-:W-:Y:S01]  /*18350*/  IMAD.IADD R97, R83, 0x1, R99 ;  /* 0x0000000153617824 */ /* 0x000fe200078e0263 */
[----:B------:R-:W-:Y:S01]  /*18360*/  IADD3.X R99, PT, PT, RZ, RZ, RZ, P5, P4 ;  /* 0x000000ffff637210 */ /* 0x000fe20002fe84ff */
[----:B------:R-:W-:Y:S01]  /*18370*/  IMAD.IADD R95, R79, 0x1, R95 ;  /* 0x000000014f5f7824 */ /* 0x000fe200078e025f */
[----:B------:R-:W-:Y:S02]  /*18380*/  IADD3.X R83, PT, PT, RZ, RZ, RZ, P2, P3 ;  /* 0x000000ffff537210 */ /* 0x000fe400017e64ff */
[----:B------:R-:W-:Y:S01]  /*18390*/  IADD3 R72, P5, P4, R72, R93, R76 ;  /* 0x0000005d48487210 */ /* 0x000fe20007cbe04c */
[----:B------:R-:W-:Y:S01]  /*183a0*/  IMAD.IADD R101, R101, 0x1, R99 ;  /* 0x0000000165657824 */ /* 0x000fe200078e0263 */
[----:B------:R-:W-:Y:S01]  /*183b0*/  IADD3 R114, P2, P3, R74, R71, R114 ;  /* 0x000000474a727210 */ /* 0x000fe20007b5e072 */
[----:B------:R-:W-:Y:S01]  /*183c0*/  IMAD.IADD R91, R91, 0x1, R83 ;  /* 0x000000015b5b7824 */ /* 0x000fe200078e0253 */
[----:B------:R-:W-:Y:S01]  /*183d0*/  IADD3.X R79, PT, PT, RZ, RZ, RZ, P5, P4 ;  /* 0x000000ffff4f7210 */ /* 0x000fe20002fe84ff */
[----:B------:R-:W-:Y:S01]  /*183e0*/  IMAD.WIDE.U32 R70, R7, R82, RZ ;  /* 0x0000005207467225 */ /* 0x000fe200078e00ff */
[----:B------:R-:W-:-:S02]  /*183f0*/  IADD3 R114, P5, P4, R80, R95, R114 ;  /* 0x0000005f50727210 */ /* 0x000fc40007cbe072 */
[----:B------:R-:W-:Y:S01]  /*18400*/  IADD3.X R74, PT, PT, RZ, RZ, RZ, P2, P3 ;  /* 0x000000ffff4a7210 */ /* 0x000fe200017e64ff */
[----:B------:R-:W-:Y:S01]  /*18410*/  IMAD.IADD R83, R73, 0x1, R79 ;  /* 0x0000000149537824 */ /* 0x000fe200078e024f */
        /* <DEDUP_REMOVED lines=10> */
[----:B------:R-:W-:Y:S01]  /*184c0*/  IMAD.IADD R85, R85, 0x1, R73 ;  /* 0x0000000155557824 */ /* 0x000fe200078e0249 */
[----:B------:R-:W-:Y:S01]  /*184d0*/  IADD3.X R84, PT, PT, RZ, RZ, RZ, P0, P1 ;  /* 0x000000ffff547210 */ /* 0x000fe200007e24ff */
[----:B------:R-:W-:Y:S01]  /*184e0*/  IMAD.WIDE.U32 R72, R103, UR18, RZ ;  /* 0x0000001267487c25 */ /* 0x000fe2000f8e00ff */
[----:B------:R-:W-:Y:S02]  /*184f0*/  IADD3 R114, P4, P5, R74, R83, R114 ;  /* 0x000000534a727210 */ /* 0x000fe40007d9e072 */
[----:B------:R-:W-:Y:S01]  /*18500*/  IADD3 R84, PT, PT, R101, R84, R87 ;  /* 0x0000005465547210 */ /* 0x000fe20007ffe057 */
[----:B------:R-:W-:Y:S01]  /*18510*/  IMAD.IADD R81, R81, 0x1, R93 ;  /* 0x0000000151517824 */ /* 0x000fe200078e025d */
[----:B------:R-:W-:Y:S01]  /*18520*/  IADD3.X R93, PT, PT, RZ, RZ, RZ, P2, P3 ;  /* 0x000000ffff5d7210 */ /* 0x000fe200017e64ff */
[----:B------:R-:W-:Y:S01]  /*18530*/  IMAD.WIDE.U32 R70, R4, R82, RZ ;  /* 0x0000005204467225 */ /* 0x000fe200078e00ff */
[----:B------:R-:W-:-:S02]  /*18540*/  IADD3 R72, P0, P1, R72, R91, R78 ;  /* 0x0000005b48487210 */ /* 0x000fc4000791e04e */
[----:B------:R-:W-:Y:S01]  /*18550*/  IADD3.X R74, PT, PT, RZ, RZ, RZ, P4, P5 ;  /* 0x000000ffff4a7210 */ /* 0x000fe200027ea4ff */
[----:B------:R-:W-:Y:S01]  /*18560*/  IMAD.WIDE.U32 R78, R68, R66, RZ ;  /* 0x00000042444e7225 */ /* 0x000fe200078e00ff */
[----:B------:R-:W-:Y:S02]  /*18570*/  IADD3 R113, P2, P3, R70, R113, R80 ;  /* 0x0000007146717210 */ /* 0x000fe40007b5e050 */
[----:B------:R-:W-:Y:S01]  /*18580*/  IADD3.X R83, PT, PT, RZ, RZ, RZ, P0, P1 ;  /* 0x000000ffff537210 */ /* 0x000fe200007e24ff */
[----:B------:R-:W-:Y:S01]  /*18590*/  IMAD.IADD R91, R77, 0x1, R93 ;  /* 0x000000014d5b7824 */ /* 0x000fe200078e025d */
[----:B------:R-:W-:Y:S02]  /*185a0*/  IADD3 R80, P4, P5, R76, R81, R72 ;  /* 0x000000514c507210 */ /* 0x000fe40007d9e048 */
[----:B------:R-:W-:Y:S01]  /*185b0*/  IADD3 R83, PT, PT, R83, R121, R73 ;  /* 0x0000007953537210 */ /* 0x000fe20007ffe049 */
[----:B------:R-:W-:Y:S01]  /*185c0*/  IMAD.WIDE.U32 R72, R103, UR19, RZ ;  /* 0x0000001367487c25 */ /* 0x000fe2000f8e00ff */
[----:B------:R-:W-:-:S02]  /*185d0*/  IADD3 R84, P0, P1, R78, R91, R84 ;  /* 0x0000005b4e547210 */ /* 0x000fc4000791e054 */
[----:B------:R-:W-:Y:S02]  /*185e0*/  IADD3.X R81, PT, PT, RZ, RZ, RZ, P2, P3 ;  /* 0x000000ffff517210 */ /* 0x000fe400017e64ff */
[----:B------:R-:W-:Y:S02]  /*185f0*/  IADD3.X R91, PT, PT, RZ, RZ, RZ, P4, P5 ;  /* 0x000000ffff5b7210 */ /* 0x000fe400027ea4ff */
[----:B------:R-:W-:Y:S01]  /*18600*/  IADD3 R114, P2, P3, R88, R85, R114 ;  /* 0x0000005558727210 */ /* 0x000fe20007b5e072 */
[----:B------:R-:W-:Y:S01]  /*18610*/  IMAD.IADD R85, R75, 0x1, R74 ;  /* 0x000000014b557824 */ /* 0x000fe200078e024a */
[----:B------:R-:W-:Y:S01]  /*18620*/  IADD3 R81, PT, PT, R81, R120, R71 ;  /* 0x0000007851517210 */ /* 0x000fe20007ffe047 */
        /* <DEDUP_REMOVED lines=8> */
[----:B------:R-:W-:Y:S01]  /*186b0*/  IMAD.WIDE.U32 R76, R67, R67, RZ ;  /* 0x00000043434c7225 */ /* 0x000fe200078e00ff */
[----:B------:R-:W-:-:S03]  /*186c0*/  IADD3 R114, P4, P5, R70, R81, R114 ;  /* 0x0000005146727210 */ /* 0x000fc60007d9e072 */
[----:B------:R-:W-:Y:S01]  /*186d0*/  IMAD.IADD R89, R89, 0x1, R83 ;  /* 0x0000000159597824 */ /* 0x000fe200078e0253 */
[----:B------:R-:W-:Y:S01]  /*186e0*/  LOP3.LUT R80, R76, 0xfffffffd, RZ, 0xc0, !PT ;  /* 0xfffffffd4c507812 */ /* 0x000fe200078ec0ff */
[----:B------:R-:W-:Y:S01]  /*186f0*/  IMAD.IADD R75, R75, 0x1, R74 ;  /* 0x000000014b4b7824 */ /* 0x000fe200078e024a */
[----:B------:R-:W-:Y:S01]  /*18700*/  IADD3.X R81, PT, PT, RZ, RZ, RZ, P4, P5 ;  /* 0x000000ffff517210 */ /* 0x000fe200027ea4ff */
[----:B------:R-:W-:Y:S01]  /*18710*/  IMAD.IADD R85, R73, 0x1, R85 ;  /* 0x0000000149557824 */ /* 0x000fe200078e0255 */
[----:B------:R-:W-:Y:S02]  /*18720*/  IADD3 R80, P3, P2, R80, R91, R84 ;  /* 0x0000005b50507210 */ /* 0x000fe40007a7e054 */
[----:B------:R-:W-:Y:S01]  /*18730*/  IADD3 R76, P4, P5, R86, R89, R72 ;  /* 0x00000059564c7210 */ /* 0x000fe20007d9e048 */
[----:B------:R-:W-:Y:S01]  /*18740*/  IMAD.IADD R81, R71, 0x1, R81 ;  /* 0x0000000147517824 */ /* 0x000fe200078e0251 */
[----:B------:R-:W-:Y:S01]  /*18750*/  IADD3.X R83, PT, PT, RZ, RZ, RZ, P3, P2 ;  /* 0x000000ffff537210 */ /* 0x000fe20001fe44ff */
[----:B------:R-:W-:Y:S01]  /*18760*/  IMAD.WIDE.U32 R70, R94, UR18, RZ ;  /* 0x000000125e467c25 */ /* 0x000fe2000f8e00ff */
[----:B------:R-:W-:-:S03]  /*18770*/  IADD3.X R84, PT, PT, RZ, RZ, RZ, P0, P1 ;  /* 0x000000ffff547210 */ /* 0x000fc600007e24ff */
[----:B------:R-:W-:Y:S01]  /*18780*/  IMAD.WIDE.U32 R72, R2, R82, RZ ;  /* 0x0000005202487225 */ /* 0x000fe200078e00ff */
[----:B------:R-:W-:Y:S02]  /*18790*/  IADD3 R70, P0, P1, R70, R75, R80 ;  /* 0x0000004b46467210 */ /* 0x000fe4000791e050 */
[----:B------:R-:W-:Y:S01]  /*187a0*/  IADD3 R80, PT, PT, R85, R84, R79 ;  /* 0x0000005455507210 */ /* 0x000fe20007ffe04f */
        /* <DEDUP_REMOVED lines=8> */
[----:B------:R-:W-:-:S02]  /*18830*/  IADD3 R81, PT, PT, R81, R121, R71 ;  /* 0x0000007951517210 */ /* 0x000fc40007ffe047 */
[----:B------:R-:W-:Y:S01]  /*18840*/  IADD3 R76, P4, P5, R78, R87, R70 ;  /* 0x000000574e4c7210 */ /* 0x000fe20007d9e046 */
[----:B------:R-:W-:Y:S01]  /*18850*/  IMAD.WIDE.U32 R70, R3, R82, RZ ;  /* 0x0000005203467225 */ /* 0x000fe200078e00ff */
[----:B------:R-:W-:Y:S02]  /*18860*/  IADD3 R80, P1, P0, R74, R83, R80 ;  /* 0x000000534a507210 */ /* 0x000fe4000783e050 */
[----:B------:R-:W-:Y:S01]  /*18870*/  IADD3.X R77, PT, PT, RZ, RZ, RZ, P4, P5 ;  /* 0x000000ffff4d7210 */ /* 0x000fe200027ea4ff */
[----:B------:R-:W-:Y:S01]  /*18880*/  IMAD.IADD R73, R73, 0x1, R72 ;  /* 0x0000000149497824 */ /* 0x000fe200078e0248 */
[----:B------:R-:W-:Y:S01]  /*18890*/  IADD3 R72, P2, P3, R94, R81, R80 ;  /* 0x000000515e487210 */ /* 0x000fe20007b5e050 */
[----:B------:R-:W-:Y:S02]  /*188a0*/  IMAD.MOV.U32 R115, RZ, RZ, R84 ;  /* 0x000000ffff737224 */ /* 0x000fe400078e0054 */
[----:B------:R-:W-:Y:S01]  /*188b0*/  IMAD.IADD R79, R79, 0x1, R77 ;  /* 0x000000014f4f7824 */ /* 0x000fe200078e024d */
[----:B------:R-:W-:-:S02]  /*188c0*/  IADD3 R81, P4, P5, R70, R73, R76 ;  /* 0x0000004946517210 */ /* 0x000fc40007d9e04c */
[----:B------:R-:W-:Y:S02]  /*188d0*/  IADD3.X R73, PT, PT, RZ, RZ, RZ, P2, P3 ;  /* 0x000000ffff497210 */ /* 0x000fe400017e64ff */
[----:B------:R-:W-:Y:S01]  /*188e0*/  IADD3.X R77, PT, PT, RZ, RZ, RZ, P4, P5 ;  /* 0x000000ffff4d7210 */ /* 0x000fe200027ea4ff */
[----:B------:R-:W-:Y:S01]  /*188f0*/  IMAD.MOV.U32 R116, RZ, RZ, R81 ;  /* 0x000000ffff747224 */ /* 0x000fe200078e0051 */
        /* <DEDUP_REMOVED lines=13> */
[----:B------:R-:W-:Y:S01]  /*189d0*/  IADD3 R72, P0, P1, R72, R77, R76 ;  /* 0x0000004d48487210 */ /* 0x000fe2000791e04c */
[----:B------:R-:W-:Y:S01]  /*189e0*/  IMAD.MOV.U32 R117, RZ, RZ, R78 ;  /* 0x000000ffff757224 */ /* 0x000fe200078e004e */
[----:B------:R-:W-:-:S04]  /*189f0*/  IADD3 R71, PT, PT, R70, R121, R71 ;  /* 0x0000007946477210 */ /* 0x000fc80007ffe047 */
        /* <DEDUP_REMOVED lines=71> */
.L_x_88:
[----:B------:R-:W-:Y:S05]  /*18e70*/  BSYNC.RELIABLE B4 ;  /* 0x0000000000047941 */ /* 0x000fea0003800100 */
.L_x_87:
        /* <DEDUP_REMOVED lines=37> */
.L_x_86:
[----:B------:R-:W-:Y:S05]  /*190d0*/  BSYNC.RECONVERGENT B3 ;  /* 0x0000000000037941 */ /* 0x000fea0003800200 */
.L_x_85:
        /* <DEDUP_REMOVED lines=11> */
[----:B------:R-:W-:Y:S02]  /*19190*/  IMAD.X R79, RZ, RZ, R77, P0 ;  /* 0x000000ffff4f7224 */ /* 0x000fe400000e064d */
[----:B------:R-:W-:Y:S01]  /*191a0*/  IMAD.WIDE.U32 R74, R4, R88, RZ ;  /* 0x00000058044a7225 */ /* 0x000fe200078e00ff */
[----:B------:R-:W-:-:S03]  /*191b0*/  IADD3 R81, P1, P2, R72, R81, R70 ;  /* 0x0000005148517210 */ /* 0x000fc60007a3e046 */
[----:B------:R-:W-:Y:S01]  /*191c0*/  IMAD.WIDE.U32 R70, R106, R104, RZ ;  /* 0x000000686a467225 */ /* 0x000fe200078e00ff */
[----:B------:R-:W-:Y:S02]  /*191d0*/  IADD3.X R72, PT, PT, RZ, RZ, RZ, P1, P2 ;  /* 0x000000ffff487210 */ /* 0x000fe40000fe44ff */
[----:B------:R-:W-:Y:S02]  /*191e0*/  IADD3 R81, P1, PT, R76, R81, RZ ;  /* 0x000000514c517210 */ /* 0x000fe40007f3e0ff */
[----:B------:R-:W-:Y:S01]  /*191f0*/  IADD3 R83, PT, PT, R72, R119, R73 ;  /* 0x0000007748537210 */ /* 0x000fe20007ffe049 */
[----:B------:R-:W-:Y:S01]  /*19200*/  IMAD.WIDE.U32 R72, R105, R105, RZ ;  /* 0x0000006969487225 */ /* 0x000fe200078e00ff */
[----:B------:R-:W-:-:S03]  /*19210*/  IADD3 R76, P0, PT, R70, R79, RZ ;  /* 0x0000004f464c7210 */ /* 0x000fc60007f1e0ff */
[----:B------:R-:W-:Y:S01]  /*19220*/  IMAD R102, R81, UR28, RZ ;  /* 0x0000001c51667c24 */ /* 0x000fe2000f8e02ff */
[----:B------:R-:W-:Y:S01]  /*19230*/  LOP3.LUT R72, R72, 0xfffffffd, RZ, 0xc0, !PT ;  /* 0xfffffffd48487812 */ /* 0x000fe200078ec0ff */
[----:B------:R-:W-:Y:S01]  /*19240*/  IMAD.X R79, RZ, RZ, R77, P1 ;  /* 0x000000ffff4f7224 */ /* 0x000fe200008e064d */
[----:B------:R-:W-:Y:S01]  /*19250*/  IADD3 R74, P1, P2, R74, R83, R76 ;  /* 0x000000534a4a7210 */ /* 0x000fe20007a3e04c */
[----:B------:R-:W-:-:S03]  /*19260*/  IMAD.WIDE.U32 R76, R6, R102, RZ ;  /* 0x00000066064c7225 */ /* 0x000fc600078e00ff */
[----:B------:R-:W-:Y:S01]  /*19270*/  IADD3.X R85, PT, PT, RZ, RZ, RZ, P1, P2 ;  /* 0x000000ffff557210 */ /* 0x000fe20000fe44ff */
[----:B------:R-:W-:Y:S01]  /*19280*/  IMAD.WIDE.U32 R82, R107, R104, RZ ;  /* 0x000000686b527225 */ /* 0x000fe200078e00ff */
[----:B------:R-:W-:Y:S02]  /*19290*/  IADD3 RZ, P3, PT, R76, R81, RZ ;  /* 0x000000514cff7210 */ /* 0x000fe40007f7e0ff */
[----:B------:R-:W-:Y:S01]  /*192a0*/  IADD3 R72, P1, P2, R72, R79, R74 ;  /* 0x0000004f48487210 */ /* 0x000fe20007a3e04a */
[----:B------:R-:W-:Y:S01]  /*192b0*/  IMAD.X R87, RZ, RZ, R71, P0 ;  /* 0x000000ffff577224 */ /* 0x000fe200000e0647 */
[----:B------:R-:W-:Y:S01]  /*192c0*/  IADD3 R85, PT, PT, R85, R120, R75 ;  /* 0x0000007855557210 */ /* 0x000fe20007ffe04b */
[----:B------:R-:W-:Y:S01]  /*192d0*/  IMAD.WIDE.U32 R74, R7, R102, RZ ;  /* 0x00000066074a7225 */ /* 0x000fe200078e00ff */
[----:B------:R-:W-:Y:S02]  /*192e0*/  IADD3.X R79, PT, PT, RZ, RZ, RZ, P1, P2 ;  /* 0x000000ffff4f7210 */ /* 0x000fe40000fe44ff */
[----:B------:R-:W-:Y:S01]  /*192f0*/  IADD3 R78, P0, PT, R82, R87, RZ ;  /* 0x00000057524e7210 */ /* 0x000fe20007f1e0ff */
[----:B------:R-:W-:-:S02]  /*19300*/  IMAD.X R81, RZ, RZ, R77, P3 ;  /* 0x000000ffff517224 */ /* 0x000fc400018e064d */
[----:B------:R-:W-:-:S03]  /*19310*/  IMAD.WIDE.U32 R76, R5, R88, RZ ;  /* 0x00000058054c7225 */ /* 0x000fc600078e00ff */
[----:B------:R-:W-:Y:S01]  /*19320*/  IADD3 R81, P1, P2, R74, R81, R72 ;  /* 0x000000514a517210 */ /* 0x000fe20007a3e048 */
[----:B------:R-:W-:Y:S01]  /*19330*/  IMAD.IADD R79, R73, 0x1, R79 ;  /* 0x00000001494f7824 */ /* 0x000fe200078e024f */
[----:B------:R-:W-:Y:S01]  /*19340*/  IADD3 R76, P3, P4, R76, R85, R78 ;  /* 0x000000554c4c7210 */ /* 0x000fe20007c7e04e */
[----:B------:R-:W-:Y:S01]  /*19350*/  IMAD.WIDE.U32 R72, R106, R105, RZ ;  /* 0x000000696a487225 */ /* 0x000fe200078e00ff */
[----:B------:R-:W-:-:S03]  /*19360*/  IADD3.X R74, PT, PT, RZ, RZ, RZ, P1, P2 ;  /* 0x000000ffff4a7210 */ /* 0x000fc60000fe44ff */
[----:B------:R-:W-:Y:S01]  /*19370*/  IMAD.WIDE.U32 R86, R108, R104, RZ ;  /* 0x000000686c567225 */ /* 0x000fe200078e00ff */
[----:B------:R-:W-:Y:S02]  /*19380*/  IADD3 R76, P1, P2, R72, R79, R76 ;  /* 0x0000004f484c7210 */ /* 0x000fe40007a3e04c */
[----:B------:R-:W-:Y:S01]  /*19390*/  IADD3.X R79, PT, PT, RZ, RZ, RZ, P3, P4 ;  /* 0x000000ffff4f7210 */ /* 0x000fe20001fe84ff */
[----:B------:R-:W-:Y:S01]  /*193a0*/  IMAD.X R89, RZ, RZ, R83, P0 ;  /* 0x000000ffff597224 */ /* 0x000fe200000e0653 */
[----:B------:R-:W-:Y:S02]  /*193b0*/  IADD3 R81, P3, PT, R70, R81, RZ ;  /* 0x0000005146517210 */ /* 0x000fe40007f7e0ff */
[----:B------:R-:W-:Y:S01]  /*193c0*/  IADD3 R85, PT, PT, R74, R119, R75 ;  /* 0x000000774a557210 */ /* 0x000fe20007ffe04b */
[----:B------:R-:W-:Y:S01]  /*193d0*/  IMAD.IADD R77, R77, 0x1, R79 ;  /* 0x000000014d4d7824 */ /* 0x000fe200078e024f */
[----:B------:R-:W-:Y:S01]  /*193e0*/  IADD3 R92, P0, PT, R86, R89, RZ ;  /* 0x00000059565c7210 */ /* 0x000fe20007f1e0ff */
[----:B------:R-:W-:-:S04]  /*193f0*/  IMAD.WIDE.U32 R78, R2, R88, RZ ;  /* 0x00000058024e7225 */ /* 0x000fc800078e00ff */
[----:B------:R-:W-:Y:S01]  /*19400*/  IMAD.WIDE.U32 R74, R4, R102, RZ ;  /* 0x00000066044a7225 */ /* 0x000fe200078e00ff */
[----:B------:R-:W-:-:S03]  /*19410*/  IADD3 R92, P5, P6, R78, R77, R92 ;  /* 0x0000004d4e5c7210 */ /* 0x000fc60007ebe05c */
[----:B------:R-:W-:Y:S01]  /*19420*/  IMAD R103, R81, UR28, RZ ;  /* 0x0000001c51677c24 */ /* 0x000fe2000f8e02ff */
        /* <DEDUP_REMOVED lines=8> */
[----:B------:R-:W-:Y:S01]  /*194b0*/  IMAD.WIDE.U32 R70, R107, R105, RZ ;  /* 0x000000696b467225 */ /* 0x000fe200078e00ff */
[----:B------:R-:W-:-:S02]  /*194c0*/  IADD3 RZ, P3, PT, R76, R81, RZ ;  /* 0x000000514cff7210 */ /* 0x000fc40007f7e0ff */
[----:B------:R-:W-:Y:S01]  /*194d0*/  IADD3 R91, PT, PT, R91, R120, R75 ;  /* 0x000000785b5b7210 */ /* 0x000fe20007ffe04b */
[----:B------:R-:W-:Y:S02]  /*194e0*/  IMAD.IADD R85, R73, 0x1, R85 ;  /* 0x0000000149557824 */ /* 0x000fe400078e0255 */
[----:B------:R-:W-:-:S03]  /*194f0*/  IMAD.WIDE.U32 R74, R109, R104, RZ ;  /* 0x000000686d4a7225 */ /* 0x000fc600078e00ff */
[----:B------:R-:W-:Y:S01]  /*19500*/  IADD3 R92, P5, P6, R70, R85, R92 ;  /* 0x00000055465c7210 */ /* 0x000fe20007ebe05c */
[----:B------:R-:W-:Y:S02]  /*19510*/  IMAD.X R79, RZ, RZ, R87, P0 ;  /* 0x000000ffff4f7224 */ /* 0x000fe400000e0657 */
[----:B------:R-:W-:Y:S01]  /*19520*/  IMAD.X R89, RZ, RZ, R77, P3 ;  /* 0x000000ffff597224 */ /* 0x000fe200018e064d */
[----:B------:R-:W-:Y:S01]  /*19530*/  IADD3.X R77, PT, PT, RZ, RZ, RZ, P1, P2 ;  /* 0x000000ffff4d7210 */ /* 0x000fe20000fe44ff */
        /* <DEDUP_REMOVED lines=14> */
[----:B------:R-:W-:-:S03]  /*19620*/  LOP3.LUT R91, R76, 0xfffffffd, RZ, 0xc0, !PT ;  /* 0xfffffffd4c5b7812 */ /* 0x000fc600078ec0ff */
[----:B------:R-:W-:Y:S01]  /*19630*/  IMAD.IADD R93, R71, 0x1, R93 ;  /* 0x00000001475d7824 */ /* 0x000fe200078e025d */
[----:B------:R-:W-:Y:S01]  /*19640*/  IADD3 R91, P3, P4, R91, R90, R80 ;  /* 0x0000005a5b5b7210 */ /* 0x000fe20007c7e050 */
[----:B------:R-:W-:Y:S01]  /*19650*/  IMAD.IADD R97, R85, 0x1, R97 ;  /* 0x0000000155617824 */ /* 0x000fe200078e0261 */
[----:B------:R-:W-:Y:S01]  /*19660*/  IADD3 R85, P5, PT, R82, R89, RZ ;  /* 0x0000005952557210 */ /* 0x000fe20007fbe0ff */
[----:B------:R-:W-:Y:S01]  /*19670*/  IMAD.IADD R95, R81, 0x1, R95 ;  /* 0x00000001515f7824 */ /* 0x000fe200078e025f */
[----:B------:R-:W-:Y:S01]  /*19680*/  IADD3 R84, P0, P1, R72, R93, R84 ;  /* 0x0000005d48547210 */ /* 0x000fe2000791e054 */
[----:B------:R-:W-:Y:S01]  /*19690*/  IMAD.X R93, RZ, RZ, R75, P2 ;  /* 0x000000ffff5d7224 */ /* 0x000fe200010e064b */
[----:B------:R-:W-:Y:S01]  /*196a0*/  IADD3 R90, PT, PT, R78, R119, R79 ;  /* 0x000000774e5a7210 */ /* 0x000fe20007ffe04f */
[----:B------:R-:W-:Y:S01]  /*196b0*/  IMAD.WIDE.U32 R78, R88, UR18, RZ ;  /* 0x00000012584e7c25 */ /* 0x000fe2000f8e00ff */
[----:B------:R-:W-:Y:S02]  /*196c0*/  IADD3.X R101, PT, PT, RZ, RZ, RZ, P0, P1 ;  /* 0x000000ffff657210 */ /* 0x000fe400007e24ff */
[----:B------:R-:W-:Y:S01]  /*196d0*/  IADD3 R82, P2, PT, R98, R93, RZ ;  /* 0x0000005d62527210 */ /* 0x000fe20007f5e0ff */
[----:B------:R-:W-:Y:S01]  /*196e0*/  IMAD.WIDE.U32 R80, R2, R102, RZ ;  /* 0x0000006602507225 */ /* 0x000fe200078e00ff */
[----:B------:R-:W-:-:S02]  /*196f0*/  IADD3.X R93, PT, PT, RZ, RZ, RZ, P3, P4 ;  /* 0x000000ffff5d7210 */ /* 0x000fc40001fe84ff */
[----:B------:R-:W-:Y:S01]  /*19700*/  IADD3 R82, P3, P6, R78, R97, R82 ;  /* 0x000000614e527210 */ /* 0x000fe20007e7e052 */
[----:B------:R-:W-:Y:S02]  /*19710*/  IMAD R100, R85, UR28, RZ ;  /* 0x0000001c55647c24 */ /* 0x000fe4000f8e02ff */
[----:B------:R-:W-:Y:S01]  /*19720*/  IMAD.IADD R93, R77, 0x1, R93 ;  /* 0x000000014d5d7824 */ /* 0x000fe200078e025d */
[----:B------:R-:W-:Y:S01]  /*19730*/  IADD3.X R78, PT, PT, RZ, RZ, RZ, P3, P6 ;  /* 0x000000ffff4e7210 */ /* 0x000fe20001fec4ff */
[----:B------:R-:W-:Y:S01]  /*19740*/  IMAD.X R83, RZ, RZ, R83, P5 ;  /* 0x000000ffff537224 */ /* 0x000fe200028e0653 */
[----:B------:R-:W-:Y:S01]  /*19750*/  IADD3 R80, P4, P5, R80, R95, R84 ;  /* 0x0000005f50507210 */ /* 0x000fe20007d9e054 */
[----:B------:R-:W-:Y:S01]  /*19760*/  IMAD.WIDE.U32 R76, R6, R100, RZ ;  /* 0x00000064064c7225 */ /* 0x000fe200078e00ff */
[----:B------:R-:W-:-:S03]  /*19770*/  IADD3 R89, PT, PT, R78, R121, R79 ;  /* 0x000000794e597210 */ /* 0x000fc60007ffe04f */
[----:B------:R-:W-:-:S04]  /*19780*/  IMAD.WIDE.U32 R96, R69, R104, RZ ;  /* 0x0000006845607225 */ /* 0x000fc800078e00ff */
[----:B------:R-:W-:Y:S01]  /*19790*/  IMAD.X R95, RZ, RZ, R99, P2 ;  /* 0x000000ffff5f7224 */ /* 0x000fe200010e0663 */
[----:B------:R-:W-:Y:S01]  /*197a0*/  IADD3 RZ, P2, PT, R76, R85, RZ ;  /* 0x000000554cff7210 */ /* 0x000fe20007f5e0ff */
[----:B------:R-:W-:-:S03]  /*197b0*/  IMAD.WIDE.U32 R84, R88, UR19, RZ ;  /* 0x0000001358547c25 */ /* 0x000fc6000f8e00ff */
[----:B------:R-:W-:Y:S01]  /*197c0*/  IADD3 R76, P6, PT, R96, R95, RZ ;  /* 0x0000005f604c7210 */ /* 0x000fe20007fde0ff */
[----:B------:R-:W-:-:S03]  /*197d0*/  IMAD.WIDE.U32 R78, R4, R103, RZ ;  /* 0x00000067044e7225 */ /* 0x000fc600078e00ff */
        /* <DEDUP_REMOVED lines=10> */
[----:B------:R-:W-:Y:S01]  /*19880*/  IADD3 R88, P4, P5, R76, R93, R80 ;  /* 0x0000005d4c587210 */ /* 0x000fe20007d9e050 */
[----:B------:R-:W-:Y:S01]  /*19890*/  IMAD.X R124, RZ, RZ, RZ, P6 ;  /* 0x000000ffff7c7224 */ /* 0x000fe200030e06ff */
[----:B------:R-:W-:Y:S01]  /*198a0*/  IADD3.X R93, PT, PT, RZ, RZ, RZ, P2, P3 ;  /* 0x000000ffff5d7210 */ /* 0x000fe200017e64ff */
[----:B------:R-:W-:Y:S01]  /*198b0*/  IMAD.IADD R101, R81, 0x1, R101 ;  /* 0x0000000151657824 */ /* 0x000fe200078e0265 */
[----:B------:R-:W-:Y:S01]  /*198c0*/  IADD3 R70, P2, P3, R70, R83, R91 ;  /* 0x0000005346467210 */ /* 0x000fe20007b5e05b */
[----:B------:R-:W-:Y:S01]  /*198d0*/  IMAD.WIDE.U32 R82, R3, R102, RZ ;  /* 0x0000006603527225 */ /* 0x000fe200078e00ff */
[----:B------:R-:W-:-:S02]  /*198e0*/  IADD3 R93, PT, PT, R93, R120, R79 ;  /* 0x000000785d5d7210 */ /* 0x000fc40007ffe04f */
[----:B------:R-:W-:Y:S01]  /*198f0*/  IADD3.X R91, PT, PT, RZ, RZ, RZ, P2, P3 ;  /* 0x000000ffff5b7210 */ /* 0x000fe200017e64ff */
[----:B------:R-:W-:Y:S01]  /*19900*/  IMAD.WIDE.U32 R80, R5, R103, RZ ;  /* 0x0000006705507225 */ /* 0x000fe200078e00ff */
[----:B------:R-:W-:Y:S02]  /*19910*/  IADD3 R82, P2, P3, R82, R101, R78 ;  /* 0x0000006552527210 */ /* 0x000fe40007b5e04e */
[----:B------:R-:W-:Y:S01]  /*19920*/  IADD3.X R101, PT, PT, RZ, RZ, RZ, P0, P1 ;  /* 0x000000ffff657210 */ /* 0x000fe200007e24ff */
[----:B------:R-:W-:Y:S01]  /*19930*/  IMAD.WIDE.U32 R78, R7, R100, RZ ;  /* 0x00000064074e7225 */ /* 0x000fe200078e00ff */
[----:B------:R-:W-:Y:S02]  /*19940*/  IADD3.X R123, PT, PT, RZ, RZ, RZ, P4, P5 ;  /* 0x000000ffff7b7210 */ /* 0x000fe400027ea4ff */
[----:B------:R-:W-:Y:S01]  /*19950*/  IADD3.X R127, PT, PT, RZ, RZ, RZ, P2, P3 ;  /* 0x000000ffff7f7210 */ /* 0x000fe200017e64ff */
[----:B------:R-:W-:Y:S01]  /*19960*/  IMAD.IADD R91, R71, 0x1, R91 ;  /* 0x00000001475b7824 */ /* 0x000fe200078e025b */
[----:B------:R-:W-:Y:S01]  /*19970*/  IADD3 R71, P0, P1, R80, R93, R88 ;  /* 0x0000005d50477210 */ /* 0x000fe2000791e058 */
[----:B------:R-:W-:Y:S01]  /*19980*/  IMAD.WIDE.U32 R92, R110, R105, RZ ;  /* 0x000000696e5c7225 */ /* 0x000fe200078e00ff */
[----:B------:R-:W-:-:S02]  /*19990*/  IADD3 R125, P3, P2, R78, R125, R70 ;  /* 0x0000007d4e7d7210 */ /* 0x000fc40007a7e046 */
[----:B------:R-:W-:Y:S01]  /*199a0*/  IADD3 R91, P4, P5, R76, R91, R71 ;  /* 0x0000005b4c5b7210 */ /* 0x000fe20007d9e047 */
[----:B------:R-:W-:Y:S01]  /*199b0*/  IMAD.IADD R80, R95, 0x1, R101 ;  /* 0x000000015f507824 */ /* 0x000fe200078e0265 */
[----:B------:R-:W-:Y:S01]  /*199c0*/  IADD3.X R101, PT, PT, RZ, RZ, RZ, P0, P1 ;  /* 0x000000ffff657210 */ /* 0x000fe200007e24ff */
[----:B------:R-:W-:Y:S01]  /*199d0*/  IMAD.WIDE.U32 R70, R108, R106, RZ ;  /* 0x0000006a6c467225 */ /* 0x000fe200078e00ff */
[----:B------:R-:W-:Y:S02]  /*199e0*/  IADD3.X R78, PT, PT, RZ, RZ, RZ, P3, P2 ;  /* 0x000000ffff4e7210 */ /* 0x000fe40001fe44ff */
[----:B------:R-:W-:Y:S01]  /*199f0*/  IADD3 R80, P0, P1, R92, R80, R89 ;  /* 0x000000505c507210 */ /* 0x000fe2000791e059 */
[----:B------:R-:W-:Y:S01]  /*19a00*/  IMAD.IADD R123, R77, 0x1, R123 ;  /* 0x000000014d7b7824 */ /* 0x000fe200078e027b */
[----:B------:R-:W-:Y:S01]  /*19a10*/  IADD3.X R89, PT, PT, RZ, RZ, RZ, P4, P5 ;  /* 0x000000ffff597210 */ /* 0x000fe200027ea4ff */
[----:B------:R-:W-:Y:S01]  /*19a20*/  IMAD.IADD R127, R83, 0x1, R127 ;  /* 0x00000001537f7824 */ /* 0x000fe200078e027f */
[----:B------:R-:W-:Y:S01]  /*19a30*/  IADD3 R125, P2, PT, R86, R125, RZ ;  /* 0x0000007d567d7210 */ /* 0x000fe20007f5e0ff */
[----:B------:R-:W-:Y:S01]  /*19a40*/  IMAD.IADD R101, R81, 0x1, R101 ;  /* 0x0000000151657824 */ /* 0x000fe200078e0265 */
[----:B------:R-:W-:Y:S01]  /*19a50*/  IADD3 R88, P4, P5, R70, R123, R82 ;  /* 0x0000007b46587210 */ /* 0x000fe20007d9e052 */
[----:B------:R-:W-:Y:S01]  /*19a60*/  IMAD.WIDE.U32 R82, R102, UR18, RZ ;  /* 0x0000001266527c25 */ /* 0x000fe2000f8e00ff */
[----:B------:R-:W-:-:S02]  /*19a70*/  IADD3 R76, PT, PT, R78, R119, R79 ;  /* 0x000000774e4c7210 */ /* 0x000fc40007ffe04f */
[----:B------:R-:W-:Y:S01]  /*19a80*/  IADD3 R124, PT, PT, R85, R124, R97 ;  /* 0x0000007c557c7210 */ /* 0x000fe20007ffe061 */
[----:B------:R-:W-:Y:S01]  /*19a90*/  IMAD.X R123, RZ, RZ, R87, P2 ;  /* 0x000000ffff7b7224 */ /* 0x000fe200010e0657 */
[----:B------:R-:W-:Y:S01]  /*19aa0*/  IADD3 R82, P2, P3, R82, R127, R80 ;  /* 0x0000007f52527210 */ /* 0x000fe20007b5e050 */
[----:B------:R-:W-:Y:S01]  /*19ab0*/  IMAD.WIDE.U32 R84, R2, R103, RZ ;  /* 0x0000006702547225 */ /* 0x000fe200078e00ff */
[----:B------:R-:W-:Y:S02]  /*19ac0*/  IADD3.X R127, PT, PT, RZ, RZ, RZ, P0, P1 ;  /* 0x000000ffff7f7210 */ /* 0x000fe400007e24ff */
[----:B------:R-:W-:Y:S01]  /*19ad0*/  IADD3.X R129, PT, PT, RZ, RZ, RZ, P4, P5 ;  /* 0x000000ffff817210 */ /* 0x000fe200027ea4ff */
[----:B------:R-:W-:-:S04]  /*19ae0*/  IMAD.WIDE.U32 R78, R107, R107, RZ ;  /* 0x0000006b6b4e7225 */ /* 0x000fc800078e00ff */
[----:B------:R-:W-:Y:S01]  /*19af0*/  IMAD.WIDE.U32 R80, R4, R100, RZ ;  /* 0x0000006404507225 */ /* 0x000fe200078e00ff */
[----:B------:R-:W-:-:S03]  /*19b00*/  LOP3.LUT R87, R78, 0xfffffffd, RZ, 0xc0, !PT ;  /* 0xfffffffd4e577812 */ /* 0x000fc600078ec0ff */
[----:B------:R-:W-:Y:S01]  /*19b10*/  IMAD.IADD R86, R77, 0x1, R89 ;  /* 0x000000014d567824 */ /* 0x000fe200078e0259 */
[----:B------:R-:W-:Y:S01]  /*19b20*/  IADD3 R77, P0, P1, R84, R101, R88 ;  /* 0x00000065544d7210 */ /* 0x000fe2000791e058 */
[----:B------:R-:W-:Y:S01]  /*19b30*/  IMAD.WIDE.U32 R88, R109, R106, RZ ;  /* 0x0000006a6d587225 */ /* 0x000fe200078e00ff */
[----:B------:R-:W-:Y:S02]  /*19b40*/  IADD3 R78, P4, P5, R80, R76, R91 ;  /* 0x0000004c504e7210 */ /* 0x000fe40007d9e05b */
[----:B------:R-:W-:Y:S01]  /*19b50*/  IADD3.X R80, PT, PT, RZ, RZ, RZ, P2, P3 ;  /* 0x000000ffff507210 */ /* 0x000fe200017e64ff */
[----:B------:R-:W-:Y:S01]  /*19b60*/  IMAD.WIDE.U32 R90, R69, R105, RZ ;  /* 0x00000069455a7225 */ /* 0x000fe200078e00ff */
[----:B------:R-:W-:Y:S02]  /*19b70*/  IADD3 R87, P2, P3, R87, R86, R77 ;  /* 0x0000005657577210 */ /* 0x000fe40007b5e04d */
[----:B------:R-:W-:Y:S01]  /*19b80*/  IADD3.X R84, PT, PT, RZ, RZ, RZ, P0, P1 ;  /* 0x000000ffff547210 */ /* 0x000fe200007e24ff */
[----:B------:R-:W-:Y:S01]  /*19b90*/  IMAD.IADD R77, R93, 0x1, R127 ;  /* 0x000000015d4d7824 */ /* 0x000fe200078e027f */
[----:B------:R-:W-:Y:S01]  /*19ba0*/  IADD3.X R127, PT, PT, RZ, RZ, RZ, P4, P5 ;  /* 0x000000ffff7f7210 */ /* 0x000fe200027ea4ff */
[----:B------:R-:W-:Y:S01]  /*19bb0*/  IMAD.IADD R129, R71, 0x1, R129 ;  /* 0x0000000147817824 */ /* 0x000fe200078e0281 */
[----:B------:R-:W-:Y:S01]  /*19bc0*/  IADD3.X R131, PT, PT, RZ, RZ, RZ, P2, P3 ;  /* 0x000000ffff837210 */ /* 0x000fe200017e64ff */
[----:B------:R-:W-:Y:S01]  /*19bd0*/  IMAD R101, R125, UR28, RZ ;  /* 0x0000001c7d657c24 */ /* 0x000fe2000f8e02ff */
[----:B------:R-:W-:Y:S01]  /*19be0*/  IADD3 R124, P0, P1, R90, R77, R124 ;  /* 0x0000004d5a7c7210 */ /* 0x000fe2000791e07c */
[----:B------:R-:W-:Y:S01]  /*19bf0*/  IMAD.IADD R85, R85, 0x1, R84 ;  /* 0x0000000155557824 */ /* 0x000fe200078e0254 */
[----:B------:R-:W-:Y:S01]  /*19c00*/  IADD3 R86, P4, P5, R88, R129, R82 ;  /* 0x0000008158567210 */ /* 0x000fe20007d9e052 */
[----:B------:R-:W-:Y:S01]  /*19c10*/  IMAD.WIDE.U32 R76, R6, R101, RZ ;  /* 0x00000065064c7225 */ /* 0x000fe200078e00ff */
[----:B------:R-:W-:-:S02]  /*19c20*/  IADD3 R129, PT, PT, R80, R121, R83 ;  /* 0x0000007950817210 */ /* 0x000fc40007ffe053 */
[----:B------:R-:W-:Y:S01]  /*19c30*/  IADD3 R123, P2, P3, R72, R123, R78 ;  /* 0x0000007b487b7210 */ /* 0x000fe20007b5e04e */
[----:B------:R-:W-:Y:S01]  /*19c40*/  IMAD.WIDE.U32 R82, R102, UR19, RZ ;  /* 0x0000001366527c25 */ /* 0x000fe2000f8e00ff */
[----:B------:R-:W-:Y:S02]  /*19c50*/  IADD3 R72, PT, PT, R127, R120, R81 ;  /* 0x000000787f487210 */ /* 0x000fe40007ffe051 */
[----:B------:R-:W-:Y:S01]  /*19c60*/  IADD3 RZ, P6, PT, R76, R125, RZ ;  /* 0x0000007d4cff7210 */ /* 0x000fe20007fde0ff */
[----:B------:R-:W-:Y:S01]  /*19c70*/  IMAD.WIDE.U32 R80, R3, R103, RZ ;  /* 0x0000006703507225 */ /* 0x000fe200078e00ff */
[----:B------:R-:W-:Y:S02]  /*19c80*/  IADD3.X R127, PT, PT, RZ, RZ, RZ, P2, P3 ;  /* 0x000000ffff7f7210 */ /* 0x000fe400017e64ff */
[----:B------:R-:W-:Y:S01]  /*19c90*/  IADD3 R124, P2, P3, R82, R129, R124 ;  /* 0x00000081527c7210 */ /* 0x000fe20007b5e07c */
[----:B------:R-:W-:Y:S01]  /*19ca0*/  IMAD.IADD R131, R79, 0x1, R131 ;  /* 0x000000014f837824 */ /* 0x000fe200078e0283 */
[----:B------:R-:W-:Y:S01]  /*19cb0*/  IADD3.X R129, PT, PT, RZ, RZ, RZ, P4, P5 ;  /* 0x000000ffff817210 */ /* 0x000fe200027ea4ff */
        /* <DEDUP_REMOVED lines=26> */
[----:B------:R-:W-:-:S04]  /*19e60*/  IMAD.WIDE.U32 R76, R103, UR18, RZ ;  /* 0x00000012674c7c25 */ /* 0x000fc8000f8e00ff */
[----:B------:R-:W-:Y:S01]  /*19e70*/  IMAD.IADD R71, R71, 0x1, R81 ;  /* 0x0000000147477824 */ /* 0x000fe200078e0251 */
[----:B------:R-:W-:Y:S01]  /*19e80*/  IADD3.X R81, PT, PT, RZ, RZ, RZ, P4, P5 ;  /* 0x000000ffff517210 */ /* 0x000fe200027ea4ff */
[----:B------:R-:W-:Y:S01]  /*19e90*/  IMAD.X R125, RZ, RZ, R75, P0 ;  /* 0x000000ffff7d7224 */ /* 0x000fe200000e064b */
        /* <DEDUP_REMOVED lines=14> */
[----:B------:R-:W-:-:S02]  /*19f80*/  IADD3.X R127, PT, PT, RZ, RZ, RZ, P2, P3 ;  /* 0x000000ffff7f7210 */ /* 0x000fc400017e64ff */
[----:B------:R-:W-:Y:S01]  /*19f90*/  IADD3.X R72, PT, PT, RZ, RZ, RZ, P5, P4 ;  /* 0x000000ffff487210 */ /* 0x000fe20002fe84ff */
[----:B------:R-:W-:Y:S01]  /*19fa0*/  IMAD.WIDE.U32 R80, R109, R107, RZ ;  /* 0x0000006b6d507225 */ /* 0x000fe200078e00ff */
[----:B------:R-:W-:Y:S02]  /*19fb0*/  IADD3 RZ, P6, PT, R70, R83, RZ ;  /* 0x0000005346ff7210 */ /* 0x000fe40007fde0ff */
[----:B------:R-:W-:Y:S01]  /*19fc0*/  IADD3 R125, P5, P4, R94, R125, R74 ;  /* 0x0000007d5e7d7210 */ /* 0x000fe20007cbe04a */
[----:B------:R-:W-:Y:S01]  /*19fd0*/  IMAD.WIDE.U32 R82, R103, UR19, RZ ;  /* 0x0000001367527c25 */ /* 0x000fe2000f8e00ff */
[----:B------:R-:W-:Y:S02]  /*19fe0*/  IADD3 R124, P2, P3, R80, R131, R124 ;  /* 0x00000083507c7210 */ /* 0x000fe40007b5e07c */
[----:B------:R-:W-:Y:S01]  /*19ff0*/  IADD3 R131, PT, PT, R78, R121, R77 ;  /* 0x000000794e837210 */ /* 0x000fe20007ffe04d */
[----:B------:R-:W-:Y:S01]  /*1a000*/  IMAD.IADD R129, R79, 0x1, R129 ;  /* 0x000000014f817824 */ /* 0x000fe200078e0281 */
[----:B------:R-:W-:Y:S01]  /*1a010*/  IADD3 R79, PT, PT, R127, R120, R75 ;  /* 0x000000787f4f7210 */ /* 0x000fe20007ffe04b */
[----:B------:R-:W-:Y:S01]  /*1a020*/  IMAD.WIDE.U32 R76, R3, R100, RZ ;  /* 0x00000064034c7225 */ /* 0x000fe200078e00ff */
[----:B------:R-:W-:-:S02]  /*1a030*/  IADD3.X R127, PT, PT, RZ, RZ, RZ, P2, P3 ;  /* 0x000000ffff7f7210 */ /* 0x000fc400017e64ff */
[----:B------:R-:W-:Y:S01]  /*1a040*/  IADD3 R82, P2, P3, R82, R131, R126 ;  /* 0x0000008352527210 */ /* 0x000fe20007b5e07e */
[----:B------:R-:W-:Y:S01]  /*1a050*/  IMAD.IADD R122, R73, 0x1, R72 ;  /* 0x00000001497a7824 */ /* 0x000fe200078e0248 */
[----:B------:R-:W-:Y:S01]  /*1a060*/  IADD3.X R94, PT, PT, RZ, RZ, RZ, P5, P4 ;  /* 0x000000ffff5e7210 */ /* 0x000fe20002fe84ff */
[----:B------:R-:W-:Y:S01]  /*1a070*/  IMAD.WIDE.U32 R72, R5, R101, RZ ;  /* 0x0000006505487225 */ /* 0x000fe200078e00ff */
[----:B------:R-:W-:Y:S02]  /*1a080*/  IADD3 R76, P5, P4, R76, R129, R124 ;  /* 0x000000814c4c7210 */ /* 0x000fe40007cbe07c */
[----:B------:R-:W-:Y:S01]  /*1a090*/  IADD3.X R131, PT, PT, RZ, RZ, RZ, P2, P3 ;  /* 0x000000ffff837210 */ /* 0x000fe200017e64ff */
[----:B------:R-:W-:Y:S01]  /*1a0a0*/  IMAD.X R78, RZ, RZ, R71, P6 ;  /* 0x000000ffff4e7224 */ /* 0x000fe200030e0647 */
[----:B------:R-:W-:Y:S01]  /*1a0b0*/  IADD3 R123, P2, P3, R72, R79, R123 ;  /* 0x0000004f487b7210 */ /* 0x000fe20007b5e07b */
[----:B------:R-:W-:Y:S01]  /*1a0c0*/  IMAD.WIDE.U32 R74, R108, R108, RZ ;  /* 0x0000006c6c4a7225 */ /* 0x000fe200078e00ff */
[----:B------:R-:W-:-:S02]  /*1a0d0*/  IADD3.X R129, PT, PT, RZ, RZ, RZ, P5, P4 ;  /* 0x000000ffff817210 */ /* 0x000fc40002fe84ff */
[----:B------:R-:W-:Y:S01]  /*1a0e0*/  IADD3.X R72, PT, PT, RZ, RZ, RZ, P2, P3 ;  /* 0x000000ffff487210 */ /* 0x000fe200017e64ff */
[----:B------:R-:W-:Y:S01]  /*1a0f0*/  IMAD.WIDE.U32 R70, R7, R102, RZ ;  /* 0x0000006607467225 */ /* 0x000fe200078e00ff */
[----:B------:R-:W-:Y:S02]  /*1a100*/  LOP3.LUT R103, R74, 0xfffffffd, RZ, 0xc0, !PT ;  /* 0xfffffffd4a677812 */ /* 0x000fe400078ec0ff */
[----:B------:R-:W-:Y:S01]  /*1a110*/  IADD3.X R124, PT, PT, RZ, RZ, RZ, P0, P1 ;  /* 0x000000ffff7c7210 */ /* 0x000fe200007e24ff */
[----:B------:R-:W-:Y:S01]  /*1a120*/  IMAD.IADD R127, R81, 0x1, R127 ;  /* 0x00000001517f7824 */ /* 0x000fe200078e027f */
[----:B------:R-:W-:Y:S01]  /*1a130*/  IADD3 R125, P5, P4, R70, R78, R125 ;  /* 0x0000004e467d7210 */ /* 0x000fe20007cbe07d */
[----:B------:R-:W-:Y:S01]  /*1a140*/  IMAD.WIDE.U32 R78, R110, R107, RZ ;  /* 0x0000006b6e4e7225 */ /* 0x000fe200078e00ff */
[----:B------:R-:W-:Y:S02]  /*1a150*/  IADD3 R103, P2, P3, R103, R122, R76 ;  /* 0x0000007a67677210 */ /* 0x000fe40007b5e04c */
[----:B------:R-:W-:Y:S01]  /*1a160*/  IADD3.X R70, PT, PT, RZ, RZ, RZ, P5, P4 ;  /* 0x000000ffff467210 */ /* 0x000fe20002fe84ff */
[----:B------:R-:W-:Y:S01]  /*1a170*/  IMAD.IADD R95, R95, 0x1, R94 ;  /* 0x000000015f5f7824 */ /* 0x000fe200078e025e */
[----:B------:R-:W-:Y:S01]  /*1a180*/  IADD3 R122, P5, P4, R78, R127, R82 ;  /* 0x0000007f4e7a7210 */ /* 0x000fe20007cbe052 */
[----:B------:R-:W-:Y:S01]  /*1a190*/  IMAD.IADD R131, R83, 0x1, R131 ;  /* 0x0000000153837824 */ /* 0x000fe200078e0283 */
[----:B------:R-:W-:-:S02]  /*1a1a0*/  IADD3.X R127, PT, PT, RZ, RZ, RZ, P2, P3 ;  /* 0x000000ffff7f7210 */ /* 0x000fc400017e64ff */
[----:B------:R-:W-:Y:S02]  /*1a1b0*/  IADD3 R74, P2, P3, R88, R95, R123 ;  /* 0x0000005f584a7210 */ /* 0x000fe40007b5e07b */
[----:B------:R-:W-:Y:S01]  /*1a1c0*/  IADD3 R95, P6, PT, R98, R125, RZ ;  /* 0x0000007d625f7210 */ /* 0x000fe20007fde0ff */
[----:B------:R-:W-:Y:S01]  /*1a1d0*/  IMAD.IADD R125, R77, 0x1, R129 ;  /* 0x000000014d7d7824 */ /* 0x000fe200078e0281 */
[----:B------:R-:W-:Y:S01]  /*1a1e0*/  IADD3 R83, PT, PT, R70, R119, R71 ;  /* 0x0000007746537210 */ /* 0x000fe20007ffe047 */
[----:B------:R-:W-:Y:S01]  /*1a1f0*/  IMAD.WIDE.U32 R70, R100, UR18, RZ ;  /* 0x0000001264467c25 */ /* 0x000fe2000f8e00ff */
[----:B------:R-:W-:-:S03]  /*1a200*/  IADD3 R124, PT, PT, R131, R124, R85 ;  /* 0x0000007c837c7210 */ /* 0x000fc60007ffe055 */
[----:B------:R-:W-:Y:S01]  /*1a210*/  IMAD.IADD R98, R73, 0x1, R72 ;  /* 0x0000000149627824 */ /* 0x000fe200078e0248 */
[----:B------:R-:W-:Y:S01]  /*1a220*/  IADD3 R122, P0, P1, R70, R125, R122 ;  /* 0x0000007d467a7210 */ /* 0x000fe2000791e07a */
[----:B------:R-:W-:Y:S01]  /*1a230*/  IMAD.WIDE.U32 R72, R4, R102, RZ ;  /* 0x0000006604487225 */ /* 0x000fe200078e00ff */
[----:B------:R-:W-:-:S03]  /*1a240*/  IADD3.X R125, PT, PT, RZ, RZ, RZ, P5, P4 ;  /* 0x000000ffff7d7210 */ /* 0x000fc60002fe84ff */
[----:B------:R-:W-:Y:S01]  /*1a250*/  IMAD.X R123, RZ, RZ, R99, P6 ;  /* 0x000000ffff7b7224 */ /* 0x000fe200030e0663 */
[----:B------:R-:W-:Y:S01]  /*1a260*/  IADD3.X R99, PT, PT, RZ, RZ, RZ, P2, P3 ;  /* 0x000000ffff637210 */ /* 0x000fe200017e64ff */
[----:B------:R-:W-:Y:S01]  /*1a270*/  IMAD.WIDE.U32 R76, R2, R101, RZ ;  /* 0x00000065024c7225 */ /* 0x000fe200078e00ff */
[----:B------:R-:W-:-:S03]  /*1a280*/  IADD3 R70, P3, P2, R72, R83, R74 ;  /* 0x0000005348467210 */ /* 0x000fc60007a7e04a */
[----:B------:R-:W-:Y:S01]  /*1a290*/  IMAD.IADD R75, R75, 0x1, R127 ;  /* 0x000000014b4b7824 */ /* 0x000fe200078e027f */
[----:B------:R-:W-:Y:S01]  /*1a2a0*/  IADD3 R98, P5, P4, R76, R98, R103 ;  /* 0x000000624c627210 */ /* 0x000fe20007cbe067 */
[----:B------:R-:W-:Y:S01]  /*1a2b0*/  IMAD.WIDE.U32 R82, R109, R108, RZ ;  /* 0x0000006c6d527225 */ /* 0x000fe200078e00ff */
[----:B------:R-:W-:-:S03]  /*1a2c0*/  IADD3.X R127, PT, PT, RZ, RZ, RZ, P0, P1 ;  /* 0x000000ffff7f7210 */ /* 0x000fc600007e24ff */
[----:B------:R-:W-:Y:S01]  /*1a2d0*/  IMAD.IADD R99, R89, 0x1, R99 ;  /* 0x0000000159637824 */ /* 0x000fe200078e0263 */
[----:B------:R-:W-:Y:S01]  /*1a2e0*/  IADD3 R127, PT, PT, R127, R121, R71 ;  /* 0x000000797f7f7210 */ /* 0x000fe20007ffe047 */
[----:B------:R-:W-:-:S04]  /*1a2f0*/  IMAD.WIDE.U32 R88, R69, R107, RZ ;  /* 0x0000006b45587225 */ /* 0x000fc800078e00ff */
[----:B------:R-:W-:Y:S01]  /*1a300*/  IMAD.IADD R103, R79, 0x1, R125 ;  /* 0x000000014f677824 */ /* 0x000fe200078e027d */
[----:B------:R-:W-:Y:S01]  /*1a310*/  IADD3.X R125, PT, PT, RZ, RZ, RZ, P5, P4 ;  /* 0x000000ffff7d7210 */ /* 0x000fe20002fe84ff */
[----:B------:R-:W-:Y:S01]  /*1a320*/  IMAD R94, R95, UR28, RZ ;  /* 0x0000001c5f5e7c24 */ /* 0x000fe2000f8e02ff */
[----:B------:R-:W-:Y:S02]  /*1a330*/  IADD3 R72, P4, P5, R82, R75, R122 ;  /* 0x0000004b52487210 */ /* 0x000fe40007d9e07a */
[----:B------:R-:W-:Y:S01]  /*1a340*/  IADD3 R124, P0, P1, R88, R103, R124 ;  /* 0x00000067587c7210 */ /* 0x000fe2000791e07c */
[----:B------:R-:W-:Y:S01]  /*1a350*/  IMAD.WIDE.U32 R74, R6, R94, RZ ;  /* 0x0000005e064a7225 */ /* 0x000fe200078e00ff */
[----:B------:R-:W-:Y:S02]  /*1a360*/  IADD3.X R103, PT, PT, RZ, RZ, RZ, P3, P2 ;  /* 0x000000ffff677210 */ /* 0x000fe40001fe44ff */
[----:B------:R-:W-:Y:S01]  /*1a370*/  IADD3 R98, P3, P2, R80, R99, R98 ;  /* 0x0000006350627210 */ /* 0x000fe20007a7e062 */
[----:B------:R-:W-:Y:S01]  /*1a380*/  IMAD.IADD R125, R77, 0x1, R125 ;  /* 0x000000014d7d7824 */ /* 0x000fe200078e027d */
[----:B------:R-:W-:Y:S01]  /*1a390*/  IADD3.X R99, PT, PT, RZ, RZ, RZ, P4, P5 ;  /* 0x000000ffff637210 */ /* 0x000fe200027ea4ff */
[----:B------:R-:W-:Y:S01]  /*1a3a0*/  IMAD.WIDE.U32 R76, R3, R101, RZ ;  /* 0x00000065034c7225 */ /* 0x000fe200078e00ff */
[----:B------:R-:W-:-:S02]  /*1a3b0*/  IADD3 R80, P4, P5, R92, R123, R70 ;  /* 0x0000007b5c507210 */ /* 0x000fc40007d9e046 */
[----:B------:R-:W-:Y:S01]  /*1a3c0*/  IADD3 RZ, P6, PT, R74, R95, RZ ;  /* 0x0000005f4aff7210 */ /* 0x000fe20007fde0ff */
[----:B------:R-:W-:Y:S01]  /*1a3d0*/  IMAD.WIDE.U32 R70, R100, UR19, RZ ;  /* 0x0000001364467c25 */ /* 0x000fe2000f8e00ff */
[----:B------:R-:W-:Y:S02]  /*1a3e0*/  IADD3 R95, PT, PT, R103, R120, R73 ;  /* 0x00000078675f7210 */ /* 0x000fe40007ffe049 */
[----:B------:R-:W-:Y:S01]  /*1a3f0*/  IADD3.X R123, PT, PT, RZ, RZ, RZ, P3, P2 ;  /* 0x000000ffff7b7210 */ /* 0x000fe20001fe44ff */
[----:B------:R-:W-:Y:S01]  /*1a400*/  IMAD.X R103, RZ, RZ, R75, P6 ;  /* 0x000000ffff677224 */ /* 0x000fe200030e064b */
[----:B------:R-:W-:Y:S01]  /*1a410*/  IADD3 R100, P3, P2, R70, R127, R124 ;  /* 0x0000007f46647210 */ /* 0x000fe20007a7e07c */
[----:B------:R-:W-:Y:S01]  /*1a420*/  IMAD.WIDE.U32 R74, R5, R102, RZ ;  /* 0x00000066054a7225 */ /* 0x000fe200078e00ff */
[----:B------:R-:W-:Y:S02]  /*1a430*/  IADD3.X R92, PT, PT, RZ, RZ, RZ, P4, P5 ;  /* 0x000000ffff5c7210 */ /* 0x000fe400027ea4ff */
[----:B------:R-:W-:Y:S01]  /*1a440*/  IADD3 R70, P4, P5, R76, R125, R72 ;  /* 0x0000007d4c467210 */ /* 0x000fe20007d9e048 */
[----:B------:R-:W-:Y:S01]  /*1a450*/  IMAD.WIDE.U32 R72, R7, R94, RZ ;  /* 0x0000005e07487225 */ /* 0x000fe200078e00ff */
[----:B------:R-:W-:-:S02]  /*1a460*/  IADD3.X R127, PT, PT, RZ, RZ, RZ, P3, P2 ;  /* 0x000000ffff7f7210 */ /* 0x000fc40001fe44ff */
[----:B------:R-:W-:Y:S01]  /*1a470*/  IADD3 R74, P3, P2, R74, R95, R98 ;  /* 0x0000005f4a4a7210 */ /* 0x000fe20007a7e062 */
[----:B------:R-:W-:Y:S01]  /*1a480*/  IMAD.IADD R123, R81, 0x1, R123 ;  /* 0x00000001517b7824 */ /* 0x000fe200078e027b */
        /* <DEDUP_REMOVED lines=8> */
[----:B------:R-:W-:Y:S01]  /*1a510*/  IMAD.IADD R123, R77, 0x1, R76 ;  /* 0x000000014d7b7824 */ /* 0x000fe200078e024c */
[----:B------:R-:W-:Y:S01]  /*1a520*/  IADD3.X R82, PT, PT, RZ, RZ, RZ, P3, P2 ;  /* 0x000000ffff527210 */ /* 0x000fe20001fe44ff */
[----:B------:R-:W-:Y:S01]  /*1a530*/  IMAD.IADD R92, R75, 0x1, R99 ;  /* 0x000000014b5c7824 */ /* 0x000fe200078e0263 */
[----:B------:R-:W-:Y:S01]  /*1a540*/  IADD3 R74, P2, P3, R86, R93, R74 ;  /* 0x0000005d564a7210 */ /* 0x000fe20007b5e04a */
[----:B------:R-:W-:Y:S01]  /*1a550*/  IMAD.WIDE.U32 R76, R2, R102, RZ ;  /* 0x00000066024c7225 */ /* 0x000fe200078e00ff */
[----:B------:R-:W-:-:S02]  /*1a560*/  IADD3 R98, P4, P5, R80, R125, R100 ;  /* 0x0000007d50627210 */ /* 0x000fc40007d9e064 */
[----:B------:R-:W-:Y:S01]  /*1a570*/  IADD3 R93, P6, PT, R96, R103, RZ ;  /* 0x00000067605d7210 */ /* 0x000fe20007fde0ff */
[----:B------:R-:W-:Y:S01]  /*1a580*/  IMAD.IADD R125, R71, 0x1, R127 ;  /* 0x00000001477d7824 */ /* 0x000fe200078e027f */
[----:B------:R-:W-:Y:S01]  /*1a590*/  IADD3 R75, PT, PT, R72, R119, R73 ;  /* 0x00000077484b7210 */ /* 0x000fe20007ffe049 */
[----:B------:R-:W-:Y:S01]  /*1a5a0*/  IMAD.WIDE.U32 R70, R101, UR18, RZ ;  /* 0x0000001265467c25 */ /* 0x000fe2000f8e00ff */
[----:B------:R-:W-:Y:S02]  /*1a5b0*/  IADD3.X R100, PT, PT, RZ, RZ, RZ, P0, P1 ;  /* 0x000000ffff647210 */ /* 0x000fe400007e24ff */
[----:B------:R-:W-:Y:S01]  /*1a5c0*/  IADD3.X R99, PT, PT, RZ, RZ, RZ, P2, P3 ;  /* 0x000000ffff637210 */ /* 0x000fe200017e64ff */
[----:B------:R-:W-:Y:S01]  /*1a5d0*/  IMAD.IADD R103, R83, 0x1, R82 ;  /* 0x0000000153677824 */ /* 0x000fe200078e0252 */
[----:B------:R-:W-:Y:S01]  /*1a5e0*/  IADD3 R92, P1, P0, R76, R92, R95 ;  /* 0x0000005c4c5c7210 */ /* 0x000fe2000783e05f */
[----:B------:R-:W-:Y:S01]  /*1a5f0*/  IMAD.WIDE.U32 R72, R4, R94, RZ ;  /* 0x0000005e04487225 */ /* 0x000fe200078e00ff */
[----:B------:R-:W-:-:S02]  /*1a600*/  IADD3.X R95, PT, PT, RZ, RZ, RZ, P4, P5 ;  /* 0x000000ffff5f7210 */ /* 0x000fc400027ea4ff */
[----:B------:R-:W-:Y:S01]  /*1a610*/  IADD3 R96, P2, P3, R70, R123, R98 ;  /* 0x0000007b46607210 */ /* 0x000fe20007b5e062 */
[----:B------:R-:W-:Y:S01]  /*1a620*/  IMAD.WIDE.U32 R82, R109, R109, RZ ;  /* 0x0000006d6d527225 */ /* 0x000fe200078e00ff */
[----:B------:R-:W-:Y:S02]  /*1a630*/  IADD3 R70, P5, P4, R72, R75, R74 ;  /* 0x0000004b48467210 */ /* 0x000fe40007cbe04a */
[----:B------:R-:W-:Y:S01]  /*1a640*/  IADD3 R100, PT, PT, R125, R100, R89 ;  /* 0x000000647d647210 */ /* 0x000fe20007ffe059 */
[----:B------:R-:W-:Y:S01]  /*1a650*/  IMAD.IADD R99, R87, 0x1, R99 ;  /* 0x0000000157637824 */ /* 0x000fe200078e0263 */
[----:B------:R-:W-:Y:S01]  /*1a660*/  LOP3.LUT R72, R82, 0xfffffffd, RZ, 0xc0, !PT ;  /* 0xfffffffd52487812 */ /* 0x000fe200078ec0ff */
[----:B------:R-:W-:Y:S01]  /*1a670*/  IMAD.WIDE.U32 R86, R69, R108, RZ ;  /* 0x0000006c45567225 */ /* 0x000fe200078e00ff */
[----:B------:R-:W-:Y:S02]  /*1a680*/  IADD3.X R123, PT, PT, RZ, RZ, RZ, P2, P3 ;  /* 0x000000ffff7b7210 */ /* 0x000fe400017e64ff */
        /* <DEDUP_REMOVED lines=11> */
[----:B------:R-:W-:Y:S01]  /*1a740*/  IADD3 R78, P2, P3, R90, R97, R70 ;  /* 0x000000615a4e7210 */ /* 0x000fe20007b5e046 */
[----:B------:R-:W-:Y:S01]  /*1a750*/  IMAD.WIDE.U32 R76, R3, R102, RZ ;  /* 0x00000066034c7225 */ /* 0x000fe200078e00ff */
[----:B------:R-:W-:Y:S02]  /*1a760*/  IADD3 RZ, P6, PT, R74, R93, RZ ;  /* 0x0000005d4aff7210 */ /* 0x000fe40007fde0ff */
[----:B------:R-:W-:Y:S01]  /*1a770*/  IADD3 R123, PT, PT, R123, R121, R71 ;  /* 0x000000797b7b7210 */ /* 0x000fe20007ffe047 */
[----:B------:R-:W-:Y:S01]  /*1a780*/  IMAD.WIDE.U32 R70, R101, UR19, RZ ;  /* 0x0000001365467c25 */ /* 0x000fe2000f8e00ff */
[----:B------:R-:W-:Y:S02]  /*1a790*/  IADD3.X R97, PT, PT, RZ, RZ, RZ, P5, P4 ;  /* 0x000000ffff617210 */ /* 0x000fe40002fe84ff */
[----:B------:R-:W-:Y:S01]  /*1a7a0*/  IADD3 R95, PT, PT, R95, R120, R73 ;  /* 0x000000785f5f7210 */ /* 0x000fe20007ffe049 */
[----:B------:R-:W-:Y:S01]  /*1a7b0*/  IMAD.X R93, RZ, RZ, R75, P6 ;  /* 0x000000ffff5d7224 */ /* 0x000fe200030e064b */
[----:B------:R-:W-:Y:S01]  /*1a7c0*/  IADD3 R96, P5, P4, R70, R123, R96 ;  /* 0x0000007b46607210 */ /* 0x000fe20007cbe060 */
[----:B------:R-:W-:-:S04]  /*1a7d0*/  IMAD.WIDE.U32 R74, R5, R94, RZ ;  /* 0x0000005e054a7225 */ /* 0x000fc800078e00ff */
[----:B------:R-:W-:Y:S01]  /*1a7e0*/  IMAD.IADD R101, R83, 0x1, R103 ;  /* 0x0000000153657824 */ /* 0x000fe200078e0267 */
[----:B------:R-:W-:Y:S01]  /*1a7f0*/  IADD3.X R83, PT, PT, RZ, RZ, RZ, P2, P3 ;  /* 0x000000ffff537210 */ /* 0x000fe200017e64ff */
[----:B------:R-:W-:Y:S01]  /*1a800*/  IMAD.IADD R97, R79, 0x1, R97 ;  /* 0x000000014f617824 */ /* 0x000fe200078e0261 */
[----:B------:R-:W-:Y:S01]  /*1a810*/  IADD3 R90, P2, P3, R76, R99, R72 ;  /* 0x000000634c5a7210 */ /* 0x000fe20007b5e048 */
[----:B------:R-:W-:Y:S01]  /*1a820*/  IMAD.WIDE.U32 R72, R7, R82, RZ ;  /* 0x0000005207487225 */ /* 0x000fe200078e00ff */
[----:B------:R-:W-:Y:S02]  /*1a830*/  IADD3.X R99, PT, PT, RZ, RZ, RZ, P5, P4 ;  /* 0x000000ffff637210 */ /* 0x000fe40002fe84ff */
[----:B------:R-:W-:Y:S01]  /*1a840*/  IADD3 R70, P5, P4, R74, R95, R92 ;  /* 0x0000005f4a467210 */ /* 0x000fe20007cbe05c */
[----:B------:R-:W-:Y:S01]  /*1a850*/  IMAD.IADD R91, R91, 0x1, R83 ;  /* 0x000000015b5b7824 */ /* 0x000fe200078e0253 */
[----:B------:R-:W-:Y:S02]  /*1a860*/  IADD3.X R76, PT, PT, RZ, RZ, RZ, P2, P3 ;  /* 0x000000ffff4c7210 */ /* 0x000fe400017e64ff */
[----:B------:R-:W-:-:S02]  /*1a870*/  IADD3.X R74, PT, PT, RZ, RZ, RZ, P5, P4 ;  /* 0x000000ffff4a7210 */ /* 0x000fc40002fe84ff */
[----:B------:R-:W-:Y:S01]  /*1a880*/  IADD3 R90, P5, P4, R80, R97, R90 ;  /* 0x00000061505a7210 */ /* 0x000fe20007cbe05a */
        /* <DEDUP_REMOVED lines=12> */
[----:B------:R-:W-:-:S02]  /*1a950*/  IADD3 R83, PT, PT, R72, R119, R73 ;  /* 0x0000007748537210 */ /* 0x000fc40007ffe049 */
[----:B------:R-:W-:Y:S01]  /*1a960*/  IADD3.X R95, PT, PT, RZ, RZ, RZ, P2, P3 ;  /* 0x000000ffff5f7210 */ /* 0x000fe200017e64ff */
[----:B------:R-:W-:Y:S01]  /*1a970*/  IMAD.WIDE.U32 R72, R102, UR18, RZ ;  /* 0x0000001266487c25 */ /* 0x000fe2000f8e00ff */
[----:B------:R-:W-:-:S03]  /*1a980*/  IADD3.X R96, PT, PT, RZ, RZ, RZ, P0, P1 ;  /* 0x000000ffff607210 */ /* 0x000fc600007e24ff */
[----:B------:R-:W-:Y:S01]  /*1a990*/  IMAD.IADD R85, R85, 0x1, R71 ;  /* 0x0000000155557824 */ /* 0x000fe200078e0247 */
[----:B------:R-:W-:Y:S01]  /*1a9a0*/  IADD3 R84, P0, P1, R72, R77, R92 ;  /* 0x0000004d48547210 */ /* 0x000fe2000791e05c */
[----:B------:R-:W-:Y:S01]  /*1a9b0*/  IMAD.WIDE.U32 R70, R4, R82, RZ ;  /* 0x0000005204467225 */ /* 0x000fe200078e00ff */
[----:B------:R-:W-:Y:S02]  /*1a9c0*/  IADD3 R72, P4, P5, R74, R91, R90 ;  /* 0x0000005b4a487210 */ /* 0x000fe40007d9e05a */
[----:B------:R-:W-:Y:S01]  /*1a9d0*/  IADD3 R96, PT, PT, R97, R96, R87 ;  /* 0x0000006061607210 */ /* 0x000fe20007ffe057 */
[----:B------:R-:W-:Y:S01]  /*1a9e0*/  IMAD.WIDE.U32 R76, R69, R109, RZ ;  /* 0x0000006d454c7225 */ /* 0x000fe200078e00ff */
[----:B------:R-:W-:Y:S02]  /*1a9f0*/  IADD3 R80, P2, P3, R70, R83, R80 ;  /* 0x0000005346507210 */ /* 0x000fe40007b5e050 */
[----:B------:R-:W-:Y:S01]  /*1aa00*/  IADD3.X R83, PT, PT, RZ, RZ, RZ, P0, P1 ;  /* 0x000000ffff537210 */ /* 0x000fe200007e24ff */
[----:B------:R-:W-:Y:S01]  /*1aa10*/  IMAD.IADD R95, R79, 0x1, R95 ;  /* 0x000000014f5f7824 */ /* 0x000fe200078e025f */
[----:B------:R-:W-:Y:S01]  /*1aa20*/  IADD3.X R74, PT, PT, RZ, RZ, RZ, P4, P5 ;  /* 0x000000ffff4a7210 */ /* 0x000fe200027ea4ff */
[----:B------:R-:W-:Y:S01]  /*1aa30*/  IMAD.WIDE.U32 R102, R102, UR19, RZ ;  /* 0x0000001366667c25 */ /* 0x000fe2000f8e00ff */
[----:B------:R-:W-:-:S02]  /*1aa40*/  IADD3 R84, P4, P5, R78, R81, R84 ;  /* 0x000000514e547210 */ /* 0x000fc40007d9e054 */
[----:B------:R-:W-:Y:S02]  /*1aa50*/  IADD3 R70, P0, P1, R76, R95, R96 ;  /* 0x0000005f4c467210 */ /* 0x000fe4000791e060 */
[----:B------:R-:W-:Y:S02]  /*1aa60*/  IADD3.X R81, PT, PT, RZ, RZ, RZ, P2, P3 ;  /* 0x000000ffff517210 */ /* 0x000fe400017e64ff */
[----:B------:R-:W-:Y:S02]  /*1aa70*/  IADD3 R83, PT, PT, R83, R121, R73 ;  /* 0x0000007953537210 */ /* 0x000fe40007ffe049 */
[----:B------:R-:W-:Y:S01]  /*1aa80*/  IADD3 R78, P2, P3, R88, R85, R72 ;  /* 0x00000055584e7210 */ /* 0x000fe20007b5e048 */
[----:B------:R-:W-:Y:S01]  /*1aa90*/  IMAD.IADD R85, R75, 0x1, R74 ;  /* 0x000000014b557824 */ /* 0x000fe200078e024a */
[----:B------:R-:W-:Y:S01]  /*1aaa0*/  IADD3.X R91, PT, PT, RZ, RZ, RZ, P4, P5 ;  /* 0x000000ffff5b7210 */ /* 0x000fe200027ea4ff */
[----:B------:R-:W-:Y:S01]  /*1aab0*/  IMAD.WIDE.U32 R72, R3, R94, RZ ;  /* 0x0000005e03487225 */ /* 0x000fe200078e00ff */
[----:B------:R-:W-:-:S02]  /*1aac0*/  IADD3 R81, PT, PT, R81, R120, R71 ;  /* 0x0000007851517210 */ /* 0x000fc40007ffe047 */
[----:B------:R-:W-:Y:S01]  /*1aad0*/  IADD3 R88, P4, P5, R102, R83, R70 ;  /* 0x0000005366587210 */ /* 0x000fe20007d9e046 */
[----:B------:R-:W-:Y:S01]  /*1aae0*/  IMAD.WIDE.U32 R70, R5, R82, RZ ;  /* 0x0000005205467225 */ /* 0x000fe200078e00ff */
[----:B------:R-:W-:Y:S02]  /*1aaf0*/  IADD3.X R83, PT, PT, RZ, RZ, RZ, P2, P3 ;  /* 0x000000ffff537210 */ /* 0x000fe400017e64ff */
        /* <DEDUP_REMOVED lines=9> */
[----:B------:R-:W-:Y:S01]  /*1ab90*/  LOP3.LUT R74, R74, 0xfffffffd, RZ, 0xc0, !PT ;  /* 0xfffffffd4a4a7812 */ /* 0x000fe200078ec0ff */
[----:B------:R-:W-:Y:S01]  /*1aba0*/  IMAD.IADD R85, R73, 0x1, R85 ;  /* 0x0000000149557824 */ /* 0x000fe200078e0255 */
[----:B------:R-:W-:Y:S01]  /*1abb0*/  IADD3 R78, P4, P5, R86, R89, R72 ;  /* 0x00000059564e7210 */ /* 0x000fe20007d9e048 */
[----:B------:R-:W-:Y:S01]  /*1abc0*/  IMAD.IADD R81, R71, 0x1, R81 ;  /* 0x0000000147517824 */ /* 0x000fe200078e0251 */
[----:B------:R-:W-:Y:S01]  /*1abd0*/  IADD3 R74, P3, P2, R74, R91, R88 ;  /* 0x0000005b4a4a7210 */ /* 0x000fe20007a7e058 */
[----:B------:R-:W-:Y:S01]  /*1abe0*/  IMAD.WIDE.U32 R70, R94, UR18, RZ ;  /* 0x000000125e467c25 */ /* 0x000fe2000f8e00ff */
[----:B------:R-:W-:-:S02]  /*1abf0*/  IADD3.X R83, PT, PT, RZ, RZ, RZ, P4, P5 ;  /* 0x000000ffff537210 */ /* 0x000fc400027ea4ff */
[----:B------:R-:W-:Y:S01]  /*1ac00*/  IADD3.X R89, PT, PT, RZ, RZ, RZ, P3, P2 ;  /* 0x000000ffff597210 */ /* 0x000fe20001fe44ff */
[----:B------:R-:W-:Y:S01]  /*1ac10*/  IMAD.WIDE.U32 R72, R2, R82, RZ ;  /* 0x0000005202487225 */ /* 0x000fe200078e00ff */
[----:B------:R-:W-:Y:S02]  /*1ac20*/  IADD3.X R84, PT, PT, RZ, RZ, RZ, P0, P1 ;  /* 0x000000ffff547210 */ /* 0x000fe400007e24ff */
[----:B------:R-:W-:Y:S01]  /*1ac30*/  IADD3 R70, P0, P1, R70, R85, R74 ;  /* 0x0000005546467210 */ /* 0x000fe2000791e04a */
[----:B------:R-:W-:Y:S01]  /*1ac40*/  IMAD.IADD R87, R87, 0x1, R83 ;  /* 0x0000000157577824 */ /* 0x000fe200078e0253 */
[----:B------:R-:W-:Y:S01]  /*1ac50*/  IADD3 R78, P3, P2, R72, R81, R78 ;  /* 0x00000051484e7210 */ /* 0x000fe20007a7e04e */
[----:B------:R-:W-:Y:S01]  /*1ac60*/  IMAD.IADD R89, R75, 0x1, R89 ;  /* 0x000000014b597824 */ /* 0x000fe200078e0259 */
[----:B------:R-:W-:Y:S01]  /*1ac70*/  IADD3.X R83, PT, PT, RZ, RZ, RZ, P0, P1 ;  /* 0x000000ffff537210 */ /* 0x000fe200007e24ff */
[----:B------:R-:W-:Y:S01]  /*1ac80*/  IMAD.WIDE.U32 R74, R69, R110, RZ ;  /* 0x0000006e454a7225 */ /* 0x000fe200078e00ff */
[----:B------:R-:W-:-:S02]  /*1ac90*/  IADD3.X R72, PT, PT, RZ, RZ, RZ, P3, P2 ;  /* 0x000000ffff487210 */ /* 0x000fc40001fe44ff */
[----:B------:R-:W-:Y:S01]  /*1aca0*/  IADD3 R81, P4, P5, R76, R87, R70 ;  /* 0x000000574c517210 */ /* 0x000fe20007d9e046 */
[----:B------:R-:W-:Y:S01]  /*1acb0*/  IMAD.WIDE.U32 R94, R94, UR19, RZ ;  /* 0x000000135e5e7c25 */ /* 0x000fe2000f8e00ff */
[----:B------:R-:W-:Y:S02]  /*1acc0*/  IADD3 R83, PT, PT, R83, R121, R71 ;  /* 0x0000007953537210 */ /* 0x000fe40007ffe047 */
[----:B------:R-:W-:Y:S01]  /*1acd0*/  IADD3 R84, PT, PT, R103, R84, R77 ;  /* 0x0000005467547210 */ /* 0x000fe20007ffe04d */
[----:B------:R-:W-:Y:S01]  /*1ace0*/  IMAD.WIDE.U32 R70, R3, R82, RZ ;  /* 0x0000005203467225 */ /* 0x000fe200078e00ff */
[----:B------:R-:W-:Y:S02]  /*1acf0*/  IADD3.X R76, PT, PT, RZ, RZ, RZ, P4, P5 ;  /* 0x000000ffff4c7210 */ /* 0x000fe400027ea4ff */
[----:B------:R-:W-:Y:S01]  /*1ad00*/  IADD3 R84, P1, P0, R74, R89, R84 ;  /* 0x000000594a547210 */ /* 0x000fe2000783e054 */
[----:B------:R-:W-:-:S03]  /*1ad10*/  IMAD.IADD R73, R73, 0x1, R72 ;  /* 0x0000000149497824 */ /* 0x000fc600078e0248 */
        /* <DEDUP_REMOVED lines=59> */
.L_x_92:
[----:B------:R-:W-:Y:S05]  /*1b0d0*/  BSYNC.RELIABLE B4 ;  /* 0x0000000000047941 */ /* 0x000fea0003800100 */
.L_x_91:
        /* <DEDUP_REMOVED lines=37> */
.L_x_90:
[----:B------:R-:W-:Y:S05]  /*1b330*/  BSYNC.RECONVERGENT B3 ;  /* 0x0000000000037941 */ /* 0x000fea0003800200 */
.L_x_89:
        /* <DEDUP_REMOVED lines=35> */
.L_x_96:
        /* <DEDUP_REMOVED lines=8> */
[----:B------:R-:W-:Y:S01]  /*1b5f0*/  IMAD.IADD R85, R112, 0x1, -R93 ;  /* 0x0000000170557824 */ /* 0x000fe200078e0a5d */
[----:B------:R-:W-:Y:S01]  /*1b600*/  ISETP.EQ.AND P1, PT, R114, R79, P0 ;  /* 0x0000004f7200720c */ /* 0x000fe20000722270 */
[----:B------:R-:W-:-:S02]  /*1b610*/  @P5 IMAD.MOV R74, RZ, RZ, R80 ;  /* 0x000000ffff4a5224 */ /* 0x000fc400078e0250 */
[----:B------:R-:W-:Y:S01]  /*1b620*/  VIADD R80, R72, 0x1 ;  /* 0x0000000148507836 */ /* 0x000fe20000000000 */
        /* <DEDUP_REMOVED lines=8> */
[----:B------:R-:W-:Y:S01]  /*1b6b0*/  VIADD R78, R70, 0x1 ;  /* 0x00000001464e7836 */ /* 0x000fe20000000000 */
[----:B------:R-:W-:Y:S01]  /*1b6c0*/  ISETP.LT.U32.OR P3, PT, R116, R81, P3 ;  /* 0x000000517400720c */ /* 0x000fe20001f61470 */
[----:B------:R-:W-:-:S03]  /*1b6d0*/  IMAD.IADD R95, R115, 0x1, -R76 ;  /* 0x00000001735f7824 */ /* 0x000fc600078e0a4c */
        /* <DEDUP_REMOVED lines=13> */
.L_x_95:
[----:B------:R-:W-:Y:S05]  /*1b7b0*/  BSYNC.RELIABLE B4 ;  /* 0x0000000000047941 */ /* 0x000fea0003800100 */
.L_x_94:
[----:B------:R-:W-:Y:S01]  /*1b7c0*/  ISETP.GE.U32.AND P2, PT, R93, R112, PT ;  /* 0x000000705d00720c */ /* 0x000fe20003f46070 */
[----:B------:R-:W-:Y:S02]  /*1b7d0*/  VIADD R73, R113, 0x1 ;  /* 0x0000000171497836 */ /* 0x000fe40000000000 */
[----:B------:R-:W-:Y:S01]  /*1b7e0*/  IMAD.IADD R85, R93, 0x1, -R112 ;  /* 0x000000015d557824 */ /* 0x000fe200078e0a70 */
[----:B------:R-:W-:Y:S01]  /*1b7f0*/  ISETP.EQ.AND P0, PT, R80, R113, !P2 ;  /* 0x000000715000720c */ /* 0x000fe20005702270 */
[----:B------:R-:W-:-:S03]  /*1b800*/  VIADD R74, R114, 0x1 ;  /* 0x00000001724a7836 */ /* 0x000fc60000000000 */
[----:B------:R-:W-:Y:S02]  /*1b810*/  ISETP.LT.U32.OR P0, PT, R80, R113, P0 ;  /* 0x000000715000720c */ /* 0x000fe40000701470 */
[C---:B------:R-:W-:Y:S01]  /*1b820*/  ISETP.GE.U32.AND P6, PT, R6.reuse, R85, PT ;  /* 0x000000550600720c */ /* 0x040fe20003fc6070 */
[----:B------:R-:W-:Y:S01]  /*1b830*/  IMAD.IADD R85, R6, 0x1, -R85 ;  /* 0x0000000106557824 */ /* 0x000fe200078e0a55 */
[----:B------:R-:W-:Y:S01]  /*1b840*/  ISETP.EQ.AND P1, PT, R79, R114, P0 ;  /* 0x000000724f00720c */ /* 0x000fe20000722270 */
[----:B------:R-:W-:-:S03]  /*1b850*/  @P2 IMAD.MOV R73, RZ, RZ, R113 ;  /* 0x000000ffff492224 */ /* 0x000fc600078e0271 */
[----:B------:R-:W-:Y:S01]  /*1b860*/  ISETP.LT.U32.OR P1, PT, R79, R114, P1 ;  /* 0x000000724f00720c */ /* 0x000fe20000f21470 */
[----:B------:R-:W-:Y:S02]  /*1b870*/  IMAD.IADD R80, R80, 0x1, -R73 ;  /* 0x0000000150507824 */ /* 0x000fe400078e0a49 */
[----:B------:R-:W-:Y:S01]  /*1b880*/  VIADD R73, R115, 0x1 ;  /* 0x0000000173497836 */ /* 0x000fe20000000000 */
[-C--:B------:R-:W-:Y:S01]  /*1b890*/  ISETP.EQ.AND P2, PT, R78, R115.reuse, P1 ;  /* 0x000000734e00720c */ /* 0x080fe20000f42270 */
[----:B------:R-:W-:Y:S01]  /*1b8a0*/  @!P0 IMAD.MOV R74, RZ, RZ, R114 ;  /* 0x000000ffff4a8224 */ /* 0x000fe200078e0272 */
[-C--:B------:R-:W-:Y:S01]  /*1b8b0*/  ISETP.EQ.AND P3, PT, R7, R80.reuse, !P6 ;  /* 0x000000500700720c */ /* 0x080fe20007762270 */
[----:B------:R-:W-:Y:S01]  /*1b8c0*/  VIADD R76, R80, 0x1 ;  /* 0x00000001504c7836 */ /* 0x000fe20000000000 */
[----:B------:R-:W-:Y:S01]  /*1b8d0*/  ISETP.LT.U32.OR P0, PT, R78, R115, P2 ;  /* 0x000000734e00720c */ /* 0x000fe20001701470 */
[----:B------:R-:W-:Y:S01]  /*1b8e0*/  IMAD.IADD R79, R79, 0x1, -R74 ;  /* 0x000000014f4f7824 */ /* 0x000fe200078e0a4a */
[----:B------:R-:W-:Y:S01]  /*1b8f0*/  ISETP.LT.U32.OR P3, PT, R7, R80, P3 ;  /* 0x000000500700720c */ /* 0x000fe20001f61470 */
[----:B------:R-:W-:Y:S01]  /*1b900*/  VIADD R74, R116, 0x1 ;  /* 0x00000001744a7836 */ /* 0x000fe20000000000 */
[-C--:B------:R-:W-:Y:S01]  /*1b910*/  ISETP.EQ.AND P4, PT, R81, R116.reuse, P0 ;  /* 0x000000745100720c */ /* 0x080fe20000782270 */
[----:B------:R-:W-:Y:S01]  /*1b920*/  @!P1 IMAD.MOV R73, RZ, RZ, R115 ;  /* 0x000000ffff499224 */ /* 0x000fe200078e0273 */
[-C--:B------:R-:W-:Y:S01]  /*1b930*/  ISETP.EQ.AND P2, PT, R4, R79.reuse, P3 ;  /* 0x0000004f0400720c */ /* 0x080fe20001f42270 */
        /* <DEDUP_REMOVED lines=23> */
[----:B------:R-:W-:Y:S02]  /*1bab0*/  @!P3 IMAD.MOV R99, RZ, RZ, R79 ;  /* 0x000000ffff63b224 */ /* 0x000fe400078e024f */
        /* <DEDUP_REMOVED lines=12> */
[----:B------:R-:W-:Y:S01]  /*1bb80*/  @!P1 IMAD.MOV R97, RZ, RZ, R81 ;  /* 0x000000ffff619224 */ /* 0x000fe200078e0251 */
[----:B------:R-:W-:Y:S01]  /*1bb90*/  IADD3 R89, PT, PT, -R89, UR18, RZ ;  /* 0x0000001259597c10 */ /* 0x000fe2000fffe1ff */
[----:B------:R-:W-:-:S02]  /*1bba0*/  @!P4 IMAD.MOV R72, RZ, RZ, R70 ;  /* 0x000000ffff48c224 */ /* 0x000fc400078e0246 */
[----:B------:R-:W-:Y:S02]  /*1bbb0*/  @!P5 IMAD.MOV R87, RZ, RZ, R71 ;  /* 0x000000ffff57d224 */ /* 0x000fe400078e0247 */
[----:B------:R-:W-:Y:S02]  /*1bbc0*/  IMAD.IADD R103, R7, 0x1, -R76 ;  /* 0x0000000107677824 */ /* 0x000fe400078e0a4c */
[----:B------:R-:W-:Y:S02]  /*1bbd0*/  IMAD.IADD R99, R4, 0x1, -R99 ;  /* 0x0000000104637824 */ /* 0x000fe400078e0a63 */
[----:B------:R-:W-:Y:S02]  /*1bbe0*/  IMAD.IADD R95, R5, 0x1, -R82 ;  /* 0x00000001055f7824 */ /* 0x000fe400078e0a52 */
[----:B------:R-:W-:Y:S02]  /*1bbf0*/  IMAD.IADD R97, R2, 0x1, -R97 ;  /* 0x0000000102617824 */ /* 0x000fe400078e0a61 */
[----:B------:R-:W-:-:S02]  /*1bc00*/  IMAD.IADD R91, R3, 0x1, -R72 ;  /* 0x00000001035b7824 */ /* 0x000fc400078e0a48 */
[----:B------:R-:W-:-:S07]  /*1bc10*/  VIADD R87, R87, UR19 ;  /* 0x0000001357577c36 */ /* 0x000fce0008000000 */
.L_x_97:
[----:B------:R-:W-:Y:S05]  /*1bc20*/  BSYNC.RECONVERGENT B3 ;  /* 0x0000000000037941 */ /* 0x000fea0003800200 */
.L_x_93:
        /* <DEDUP_REMOVED lines=13> */
[----:B------:R-:W-:-:S04]  /*1bd00*/  IADD3 R75, P1, P2, R72, R75, R74 ;  /* 0x0000004b484b7210 */ /* 0x000fc80007a3e04a */
[----:B------:R-:W-:Y:S02]  /*1bd10*/  IADD3.X R72, PT, PT, RZ, RZ, RZ, P1, P2 ;  /* 0x000000ffff487210 */ /* 0x000fe40000fe44ff */
[----:B------:R-:W-:Y:S02]  /*1bd20*/  IADD3 R75, P0, PT, R70, R75, RZ ;  /* 0x0000004b464b7210 */ /* 0x000fe40007f1e0ff */
[----:B------:R-:W-:Y:S01]  /*1bd30*/  IADD3 R81, PT, PT, R72, R119, R73 ;  /* 0x0000007748517210 */ /* 0x000fe20007ffe049 */
[----:B------:R-:W-:Y:S01]  /*1bd40*/  IMAD.WIDE.U32 R72, R4, R86, RZ ;  /* 0x0000005604487225 */ /* 0x000fe200078e00ff */
[----:B------:R-:W-:-:S03]  /*1bd50*/  IADD3 R74, P2, P3, R82, R77, R71 ;  /* 0x0000004d524a7210 */ /* 0x000fc60007b5e047 */
        /* <DEDUP_REMOVED lines=13> */
[----:B------:R-:W-:Y:S02]  /*1be30*/  IADD3 R84, P2, P3, R70, R81, R83 ;  /* 0x0000005146547210 */ /* 0x000fe40007b5e053 */
[----:B------:R-:W-:Y:S01]  /*1be40*/  IADD3.X R81, PT, PT, RZ, RZ, RZ, P0, P1 ;  /* 0x000000ffff517210 */ /* 0x000fe200007e24ff */
[----:B------:R-:W-:Y:S01]  /*1be50*/  IMAD.WIDE.U32 R76, R99, R103, RZ ;  /* 0x00000067634c7225 */ /* 0x000fe200078e00ff */
[----:B------:R-:W-:Y:S02]  /*1be60*/  IADD3 R93, PT, PT, R93, R120, R73 ;  /* 0x000000785d5d7210 */ /* 0x000fe40007ffe049 */
[----:B------:R-:W-:Y:S01]  /*1be70*/  IADD3.X R123, PT, PT, RZ, RZ, RZ, P2, P3 ;  /* 0x000000ffff7b7210 */ /* 0x000fe200017e64ff */
[----:B------:R-:W-:Y:S01]  /*1be80*/  IMAD.WIDE.U32 R72, R7, R88, RZ ;  /* 0x0000005807487225 */ /* 0x000fe200078e00ff */
[----:B------:R-:W-:-:S03]  /*1be90*/  IADD3 R84, P0, P1, R74, R93, R84 ;  /* 0x0000005d4a547210 */ /* 0x000fc6000791e054 */
[----:B------:R-:W-:Y:S01]  /*1bea0*/  IMAD.X R79, R79, 0x1, R81, P5 ;  /* 0x000000014f4f7824 */ /* 0x000fe200028e0651 */
[----:B------:R-:W-:Y:S01]  /*1beb0*/  IADD3.X R93, PT, PT, RZ, RZ, RZ, P0, P1 ;  /* 0x000000ffff5d7210 */ /* 0x000fe200007e24ff */
[----:B------:R-:W-:Y:S01]  /*1bec0*/  IMAD.WIDE.U32 R80, R2, R86, RZ ;  /* 0x0000005602507225 */ /* 0x000fe200078e00ff */
[----:B------:R-:W-:Y:S02]  /*1bed0*/  IADD3 R101, P4, P5, R72, R101, R78 ;  /* 0x0000006548657210 */ /* 0x000fe40007d9e04e */
[----:B------:R-:W-:Y:S01]  /*1bee0*/  IADD3 R84, P0, P1, R76, R79, R84 ;  /* 0x0000004f4c547210 */ /* 0x000fe2000791e054 */
[----:B------:R-:W-:Y:S01]  /*1bef0*/  IMAD.WIDE.U32 R78, R97, R85, RZ ;  /* 0x00000055614e7225 */ /* 0x000fe200078e00ff */
[----:B------:R-:W-:Y:S02]  /*1bf00*/  IADD3.X R72, PT, PT, RZ, RZ, RZ, P4, P5 ;  /* 0x000000ffff487210 */ /* 0x000fe400027ea4ff */
[----:B------:R-:W-:Y:S01]  /*1bf10*/  IADD3 R101, P2, PT, R82, R101, RZ ;  /* 0x0000006552657210 */ /* 0x000fe20007f5e0ff */
[----:B------:R-:W-:Y:S01]  /*1bf20*/  IMAD.IADD R93, R75, 0x1, R93 ;  /* 0x000000014b5d7824 */ /* 0x000fe200078e025d */
[----:B------:R-:W-:Y:S01]  /*1bf30*/  IADD3 R92, P6, P5, R78, R123, R71 ;  /* 0x0000007b4e5c7210 */ /* 0x000fe20007dde047 */
[----:B------:R-:W-:Y:S01]  /*1bf40*/  IMAD.WIDE.U32 R74, R4, R88, RZ ;  /* 0x00000058044a7225 */ /* 0x000fe200078e00ff */
[----:B------:R-:W-:-:S02]  /*1bf50*/  IADD3 R73, PT, PT, R72, R119, R73 ;  /* 0x0000007748497210 */ /* 0x000fc40007ffe049 */
[----:B------:R-:W-:Y:S01]  /*1bf60*/  IADD3 R92, P3, P4, R80, R93, R92 ;  /* 0x0000005d505c7210 */ /* 0x000fe20007c7e05c */
[----:B------:R-:W-:Y:S01]  /*1bf70*/  IMAD R90, R101, UR28, RZ ;  /* 0x0000001c655a7c24 */ /* 0x000fe2000f8e02ff */
[----:B------:R-:W-:Y:S01]  /*1bf80*/  IADD3.X R125, PT, PT, RZ, RZ, RZ, P0, P1 ;  /* 0x000000ffff7d7210 */ /* 0x000fe200007e24ff */
[----:B------:R-:W-:Y:S01]  /*1bf90*/  IMAD.X R93, RZ, RZ, RZ, P2 ;  /* 0x000000ffff5d7224 */ /* 0x000fe200010e06ff */
[----:B------:R-:W-:Y:S01]  /*1bfa0*/  IADD3 R82, P0, P1, R74, R73, R84 ;  /* 0x000000494a527210 */ /* 0x000fe2000791e054 */
[----:B------:R-:W-:Y:S01]  /*1bfb0*/  IMAD.WIDE.U32 R122, R95, R103, RZ ;  /* 0x000000675f7a7225 */ /* 0x000fe200078e00ff */
[----:B------:R-:W-:Y:S02]  /*1bfc0*/  IADD3.X R80, PT, PT, RZ, RZ, RZ, P3, P4 ;  /* 0x000000ffff507210 */ /* 0x000fe40001fe84ff */
[----:B------:R-:W-:Y:S01]  /*1bfd0*/  IADD3 R93, P2, P3, R82, R93, R83 ;  /* 0x0000005d525d7210 */ /* 0x000fe20007b5e053 */
[----:B------:R-:W-:Y:S01]  /*1bfe0*/  IMAD.IADD R125, R77, 0x1, R125 ;  /* 0x000000014d7d7824 */ /* 0x000fe200078e027d */
[----:B------:R-:W-:Y:S01]  /*1bff0*/  IADD3.X R83, PT, PT, RZ, RZ, RZ, P0, P1 ;  /* 0x000000ffff537210 */ /* 0x000fe200007e24ff */
[----:B------:R-:W-:-:S03]  /*1c000*/  IMAD.WIDE.U32 R72, R6, R90, RZ ;  /* 0x0000005a06487225 */ /* 0x000fc600078e00ff */
[----:B------:R-:W-:Y:S01]  /*1c010*/  IADD3 R92, P0, P1, R122, R125, R92 ;  /* 0x0000007d7a5c7210 */ /* 0x000fe2000791e05c */
[----:B------:R-:W-:Y:S01]  /*1c020*/  IMAD.IADD R125, R81, 0x1, R80 ;  /* 0x00000001517d7824 */ /* 0x000fe200078e0250 */
[----:B------:R-:W-:Y:S02]  /*1c030*/  IADD3 RZ, P4, PT, R72, R101, RZ ;  /* 0x0000006548ff7210 */ /* 0x000fe40007f9e0ff */
[----:B------:R-:W-:Y:S01]  /*1c040*/  IADD3 R101, PT, PT, R83, R120, R75 ;  /* 0x0000007853657210 */ /* 0x000fe20007ffe04b */
[----:B------:R-:W-:Y:S01]  /*1c050*/  IMAD.WIDE.U32 R82, R91, R85, RZ ;  /* 0x000000555b527225 */ /* 0x000fe200078e00ff */
[----:B------:R-:W-:Y:S02]  /*1c060*/  IADD3.X R81, PT, PT, RZ, RZ, RZ, P6, P5 ;  /* 0x000000ffff517210 */ /* 0x000fe400037ea4ff */
        /* <DEDUP_REMOVED lines=9> */
[----:B------:R-:W-:Y:S01]  /*1c100*/  IADD3.X R125, PT, PT, RZ, RZ, RZ, P0, P1 ;  /* 0x000000ffff7d7210 */ /* 0x000fe200007e24ff */
[----:B------:R-:W-:Y:S01]  /*1c110*/  IMAD.WIDE.U32 R76, R99, R99, RZ ;  /* 0x00000063634c7225 */ /* 0x000fe200078e00ff */
[----:B------:R-:W-:-:S02]  /*1c120*/  IADD3 R74, P2, P3, R80, R101, R92 ;  /* 0x00000065504a7210 */ /* 0x000fc40007b5e05c */
[----:B------:R-:W-:Y:S01]  /*1c130*/  IADD3.X R127, PT, PT, RZ, RZ, RZ, P4, P5 ;  /* 0x000000ffff7f7210 */ /* 0x000fe200027ea4ff */
[----:B------:R-:W-:Y:S01]  /*1c140*/  IMAD.WIDE.U32 R72, R7, R90, RZ ;  /* 0x0000005a07487225 */ /* 0x000fe200078e00ff */
[----:B------:R-:W-:Y:S02]  /*1c150*/  LOP3.LUT R76, R76, 0xfffffffd, RZ, 0xc0, !PT ;  /* 0xfffffffd4c4c7812 */ /* 0x000fe400078ec0ff */
[----:B------:R-:W-:Y:S01]  /*1c160*/  IADD3.X R133, PT, PT, RZ, RZ, RZ, P2, P3 ;  /* 0x000000ffff857210 */ /* 0x000fe200017e64ff */
[----:B------:R-:W-:Y:S01]  /*1c170*/  IMAD.WIDE.U32 R100, R97, R103, RZ ;  /* 0x0000006761647225 */ /* 0x000fe200078e00ff */
[----:B------:R-:W-:Y:S02]  /*1c180*/  IADD3 R135, P0, P1, R72, R135, R84 ;  /* 0x0000008748877210 */ /* 0x000fe4000791e054 */
[----:B------:R-:W-:Y:S01]  /*1c190*/  IADD3 R76, P4, P5, R76, R93, R74 ;  /* 0x0000005d4c4c7210 */ /* 0x000fe20007d9e04a */
[----:B------:R-:W-:Y:S01]  /*1c1a0*/  IMAD.IADD R125, R123, 0x1, R125 ;  /* 0x000000017b7d7824 */ /* 0x000fe200078e027d */
[----:B------:R-:W-:Y:S01]  /*1c1b0*/  IADD3.X R72, PT, PT, RZ, RZ, RZ, P0, P1 ;  /* 0x000000ffff487210 */ /* 0x000fe200007e24ff */
[----:B------:R-:W-:Y:S01]  /*1c1c0*/  IMAD.IADD R93, R75, 0x1, R127 ;  /* 0x000000014b5d7824 */ /* 0x000fe200078e027f */
[----:B------:R-:W-:Y:S01]  /*1c1d0*/  IADD3.X R131, PT, PT, RZ, RZ, RZ, P4, P5 ;  /* 0x000000ffff837210 */ /* 0x000fe200027ea4ff */
[----:B------:R-:W-:Y:S01]  /*1c1e0*/  IMAD.WIDE.U32 R74, R89, R85, RZ ;  /* 0x00000055594a7225 */ /* 0x000fe200078e00ff */
[----:B------:R-:W-:-:S02]  /*1c1f0*/  IADD3 R80, P2, P3, R100, R125, R94 ;  /* 0x0000007d64507210 */ /* 0x000fc40007b5e05e */
[----:B------:R-:W-:Y:S01]  /*1c200*/  IADD3 R135, P6, PT, R70, R135, RZ ;  /* 0x0000008746877210 */ /* 0x000fe20007fde0ff */
[----:B------:R-:W-:Y:S01]  /*1c210*/  IMAD.IADD R133, R81, 0x1, R133 ;  /* 0x0000000151857824 */ /* 0x000fe200078e0285 */
[----:B------:R-:W-:Y:S01]  /*1c220*/  IADD3 R94, P4, P5, R74, R129, R83 ;  /* 0x000000814a5e7210 */ /* 0x000fe20007d9e053 */
[----:B------:R-:W-:Y:S01]  /*1c230*/  IMAD.WIDE.U32 R124, R86, UR18, RZ ;  /* 0x00000012567c7c25 */ /* 0x000fe2000f8e00ff */
[----:B------:R-:W-:Y:S02]  /*1c240*/  IADD3 R81, PT, PT, R72, R119, R73 ;  /* 0x0000007748517210 */ /* 0x000fe40007ffe049 */
[----:B------:R-:W-:Y:S01]  /*1c250*/  IADD3.X R127, PT, PT, RZ, RZ, RZ, P4, P5 ;  /* 0x000000ffff7f7210 */ /* 0x000fe200027ea4ff */
[----:B------:R-:W-:Y:S01]  /*1c260*/  IMAD.WIDE.U32 R72, R4, R90, RZ ;  /* 0x0000005a04487225 */ /* 0x000fe200078e00ff */
[----:B------:R-:W-:-:S03]  /*1c270*/  IADD3 R94, P0, P1, R124, R93, R94 ;  /* 0x0000005d7c5e7210 */ /* 0x000fc6000791e05e */
[----:B------:R-:W-:Y:S01]  /*1c280*/  IMAD.WIDE.U32 R92, R2, R88, RZ ;  /* 0x00000058025c7225 */ /* 0x000fe200078e00ff */
[----:B------:R-:W-:Y:S02]  /*1c290*/  IADD3 R70, P5, P4, R72, R81, R76 ;  /* 0x0000005148467210 */ /* 0x000fe40007cbe04c */
[----:B------:R-:W-:Y:S01]  /*1c2a0*/  IADD3.X R81, PT, PT, RZ, RZ, RZ, P2, P3 ;  /* 0x000000ffff517210 */ /* 0x000fe200017e64ff */
[----:B------:R-:W-:Y:S01]  /*1c2b0*/  IMAD.X R129, RZ, RZ, RZ, P6 ;  /* 0x000000ffff817224 */ /* 0x000fe200030e06ff */
[----:B------:R-:W-:Y:S01]  /*1c2c0*/  IADD3.X R124, PT, PT, RZ, RZ, RZ, P0, P1 ;  /* 0x000000ffff7c7210 */ /* 0x000fe200007e24ff */
[----:B------:R-:W-:Y:S01]  /*1c2d0*/  IMAD R84, R135, UR28, RZ ;  /* 0x0000001c87547c24 */ /* 0x000fe2000f8e02ff */
        /* <DEDUP_REMOVED lines=8> */
[----:B------:R-:W-:Y:S01]  /*1c360*/  IMAD.WIDE.U32 R70, R6, R84, RZ ;  /* 0x0000005406467225 */ /* 0x000fe200078e00ff */
[----:B------:R-:W-:Y:S02]  /*1c370*/  IADD3 R92, P0, PT, R122, R129, RZ ;  /* 0x000000817a5c7210 */ /* 0x000fe40007f1e0ff */
[----:B------:R-:W-:Y:S01]  /*1c380*/  IADD3.X R137, PT, PT, RZ, RZ, RZ, P5, P4 ;  /* 0x000000ffff897210 */ /* 0x000fe20002fe84ff */
[----:B------:R-:W-:Y:S01]  /*1c390*/  IMAD.WIDE.U32 R76, R91, R103, RZ ;  /* 0x000000675b4c7225 */ /* 0x000fe200078e00ff */
[----:B------:R-:W-:Y:S02]  /*1c3a0*/  IADD3 R131, P4, P5, R80, R131, R72 ;  /* 0x0000008350837210 */ /* 0x000fe40007d9e048 */
[----:B------:R-:W-:Y:S01]  /*1c3b0*/  IADD3 RZ, P6, PT, R70, R135, RZ ;  /* 0x0000008746ff7210 */ /* 0x000fe20007fde0ff */
[----:B------:R-:W-:Y:S01]  /*1c3c0*/  IMAD.WIDE.U32 R128, R87, R85, RZ ;  /* 0x0000005557807225 */ /* 0x000fe200078e00ff */
[----:B------:R-:W-:-:S02]  /*1c3d0*/  IADD3 R133, P2, P3, R76, R133, R94 ;  /* 0x000000854c857210 */ /* 0x000fc40007b5e05e */
[----:B------:R-:W-:Y:S01]  /*1c3e0*/  IADD3 R94, PT, PT, R137, R120, R73 ;  /* 0x00000078895e7210 */ /* 0x000fe20007ffe049 */
[----:B------:R-:W-:Y:S01]  /*1c3f0*/  IMAD.IADD R72, R93, 0x1, R139 ;  /* 0x000000015d487824 */ /* 0x000fe200078e028b */
[----:B------:R-:W-:Y:S01]  /*1c400*/  IADD3.X R139, PT, PT, RZ, RZ, RZ, P2, P3 ;  /* 0x000000ffff8b7210 */ /* 0x000fe200017e64ff */
[----:B------:R-:W-:Y:S01]  /*1c410*/  IMAD.X R93, R123, 0x1, R125, P0 ;  /* 0x000000017b5d7824 */ /* 0x000fe200000e067d */
[----:B------:R-:W-:Y:S01]  /*1c420*/  IADD3 R96, P0, P1, R128, R127, R75 ;  /* 0x0000007f80607210 */ /* 0x000fe2000791e04b */
[----:B------:R-:W-:Y:S01]  /*1c430*/  IMAD.WIDE.U32 R124, R86, UR19, RZ ;  /* 0x00000013567c7c25 */ /* 0x000fe2000f8e00ff */
        /* <DEDUP_REMOVED lines=22> */
[----:B------:R-:W-:Y:S01]  /*1c5a0*/  IADD3 R80, PT, PT, R72, R119, R73 ;  /* 0x0000007748507210 */ /* 0x000fe20007ffe049 */
[----:B------:R-:W-:Y:S01]  /*1c5b0*/  IMAD.IADD R123, R123, 0x1, R122 ;  /* 0x000000017b7b7824 */ /* 0x000fe200078e027a */
[----:B------:R-:W-:Y:S01]  /*1c5c0*/  IADD3 R131, P2, P3, R92, R131, R86 ;  /* 0x000000835c837210 */ /* 0x000fe20007b5e056 */
[----:B------:R-:W-:Y:S01]  /*1c5d0*/  IMAD.WIDE.U32 R70, R88, UR18, RZ ;  /* 0x0000001258467c25 */ /* 0x000fe2000f8e00ff */
[----:B------:R-:W-:-:S02]  /*1c5e0*/  IADD3 R135, P6, PT, R78, R135, RZ ;  /* 0x000000874e877210 */ /* 0x000fc40007fde0ff */
[----:B------:R-:W-:Y:S01]  /*1c5f0*/  IADD3.X R157, PT, PT, RZ, RZ, RZ, P4, P5 ;  /* 0x000000ffff9d7210 */ /* 0x000fe200027ea4ff */
[----:B------:R-:W-:Y:S01]  /*1c600*/  IMAD.WIDE.U32 R72, R4, R84, RZ ;  /* 0x0000005404487225 */ /* 0x000fe200078e00ff */
[----:B------:R-:W-:-:S03]  /*1c610*/  IADD3.X R159, PT, PT, RZ, RZ, RZ, P2, P3 ;  /* 0x000000ffff9f7210 */ /* 0x000fc600017e64ff */
[----:B------:R-:W-:Y:S01]  /*1c620*/  IMAD.IADD R86, R81, 0x1, R137 ;  /* 0x0000000151567824 */ /* 0x000fe200078e0289 */
[----:B------:R-:W-:Y:S01]  /*1c630*/  IADD3 R137, P0, P1, R70, R123, R96 ;  /* 0x0000007b46897210 */ /* 0x000fe2000791e060 */
[----:B------:R-:W-:Y:S01]  /*1c640*/  IMAD.WIDE.U32 R122, R2, R90, RZ ;  /* 0x0000005a027a7225 */ /* 0x000fe200078e00ff */
[----:B------:R-:W-:Y:S02]  /*1c650*/  IADD3 R78, P5, P4, R72, R80, R133 ;  /* 0x00000050484e7210 */ /* 0x000fe40007cbe085 */
[----:B------:R-:W-:Y:S01]  /*1c660*/  IADD3.X R70, PT, PT, RZ, RZ, RZ, P0, P1 ;  /* 0x000000ffff467210 */ /* 0x000fe200007e24ff */
[----:B------:R-:W-:Y:S01]  /*1c670*/  IMAD.WIDE.U32 R80, R95, R95, RZ ;  /* 0x0000005f5f507225 */ /* 0x000fe200078e00ff */
[----:B------:R-:W-:Y:S02]  /*1c680*/  IADD3 R131, P2, P3, R122, R94, R131 ;  /* 0x0000005e7a837210 */ /* 0x000fe40007b5e083 */
[----:B------:R-:W-:Y:S01]  /*1c690*/  IADD3 R102, PT, PT, R70, R121, R71 ;  /* 0x0000007946667210 */ /* 0x000fe20007ffe047 */
[----:B------:R-:W-:Y:S01]  /*1c6a0*/  IMAD.IADD R125, R125, 0x1, R124 ;  /* 0x000000017d7d7824 */ /* 0x000fe200078e027c */
[----:B------:R-:W-:Y:S01]  /*1c6b0*/  LOP3.LUT R133, R80, 0xfffffffd, RZ, 0xc0, !PT ;  /* 0xfffffffd50857812 */ /* 0x000fe200078ec0ff */
[----:B------:R-:W-:Y:S01]  /*1c6c0*/  IMAD.X R139, RZ, RZ, RZ, P6 ;  /* 0x000000ffff8b7224 */ /* 0x000fe200030e06ff */
[----:B------:R-:W-:Y:S01]  /*1c6d0*/  IADD3.X R122, PT, PT, RZ, RZ, RZ, P2, P3 ;  /* 0x000000ffff7a7210 */ /* 0x000fe200017e64ff */
[----:B------:R-:W-:Y:S01]  /*1c6e0*/  IMAD.WIDE.U32 R70, R91, R99, RZ ;  /* 0x000000635b467225 */ /* 0x000fe200078e00ff */
[----:B------:R-:W-:-:S02]  /*1c6f0*/  IADD3 R98, PT, PT, R125, R98, R129 ;  /* 0x000000627d627210 */ /* 0x000fc40007ffe081 */
[----:B------:R-:W-:Y:S01]  /*1c700*/  IADD3 R139, P0, P1, R78, R139, R79 ;  /* 0x0000008b4e8b7210 */ /* 0x000fe2000791e04f */
[----:B------:R-:W-:Y:S01]  /*1c710*/  IMAD.WIDE.U32 R124, R87, R103, RZ ;  /* 0x00000067577c7225 */ /* 0x000fe200078e00ff */
[----:B------:R-:W-:-:S03]  /*1c720*/  IADD3 R133, P2, P3, R133, R86, R131 ;  /* 0x0000005685857210 */ /* 0x000fc60007b5e083 */
[----:B------:R-:W-:Y:S01]  /*1c730*/  IMAD.IADD R79, R127, 0x1, R157 ;  /* 0x000000017f4f7824 */ /* 0x000fe200078e029d */
[----:B------:R-:W-:Y:S01]  /*1c740*/  IADD3.X R157, PT, PT, RZ, RZ, RZ, P5, P4 ;  /* 0x000000ffff9d7210 */ /* 0x000fe20002fe84ff */
[----:B------:R-:W-:Y:S01]  /*1c750*/  IMAD R86, R135, UR28, RZ ;  /* 0x0000001c87567c24 */ /* 0x000fe2000f8e02ff */
[----:B------:R-:W-:Y:S01]  /*1c760*/  IADD3.X R80, PT, PT, RZ, RZ, RZ, P2, P3 ;  /* 0x000000ffff507210 */ /* 0x000fe200017e64ff */
[----:B------:R-:W-:Y:S01]  /*1c770*/  IMAD.IADD R72, R93, 0x1, R159 ;  /* 0x000000015d487824 */ /* 0x000fe200078e029f */
[----:B------:R-:W-:Y:S01]  /*1c780*/  IADD3 R131, P5, P4, R124, R79, R98 ;  /* 0x0000004f7c837210 */ /* 0x000fe20007cbe062 */
[----:B------:R-:W-:Y:S01]  /*1c790*/  IMAD.WIDE.U32 R78, R6, R86, RZ ;  /* 0x00000056064e7225 */ /* 0x000fe200078e00ff */
[----:B------:R-:W-:Y:S02]  /*1c7a0*/  IADD3 R96, PT, PT, R157, R120, R73 ;  /* 0x000000789d607210 */ /* 0x000fe40007ffe049 */
[----:B------:R-:W-:Y:S01]  /*1c7b0*/  IADD3 R137, P3, P2, R70, R72, R137 ;  /* 0x0000004846897210 */ /* 0x000fe20007a7e089 */
[----:B------:R-:W-:Y:S01]  /*1c7c0*/  IMAD.IADD R98, R123, 0x1, R122 ;  /* 0x000000017b627824 */ /* 0x000fe200078e027a */
[----:B------:R-:W-:Y:S01]  /*1c7d0*/  IADD3.X R123, PT, PT, RZ, RZ, RZ, P0, P1 ;  /* 0x000000ffff7b7210 */ /* 0x000fe200007e24ff */
[----:B------:R-:W-:Y:S01]  /*1c7e0*/  IMAD.WIDE.U32 R72, R88, UR19, RZ ;  /* 0x0000001358487c25 */ /* 0x000fe2000f8e00ff */
[----:B------:R-:W-:-:S02]  /*1c7f0*/  IADD3 R94, P0, PT, R100, R139, RZ ;  /* 0x0000008b645e7210 */ /* 0x000fc40007f1e0ff */
[----:B------:R-:W-:Y:S01]  /*1c800*/  IADD3 RZ, P6, PT, R78, R135, RZ ;  /* 0x000000874eff7210 */ /* 0x000fe20007fde0ff */
[----:B------:R-:W-:Y:S01]  /*1c810*/  IMAD.IADD R135, R81, 0x1, R80 ;  /* 0x0000000151877824 */ /* 0x000fe200078e0250 */
[----:B------:R-:W-:Y:S01]  /*1c820*/  IADD3.X R157, PT, PT, RZ, RZ, RZ, P3, P2 ;  /* 0x000000ffff9d7210 */ /* 0x000fe20001fe44ff */
[----:B------:R-:W-:Y:S01]  /*1c830*/  IMAD.X R123, R101, 0x1, R123, P0 ;  /* 0x00000001657b7824 */ /* 0x000fe200000e067b */
[----:B------:R-:W-:Y:S01]  /*1c840*/  IADD3 R102, P0, P1, R72, R102, R131 ;  /* 0x0000006648667210 */ /* 0x000fe2000791e083 */
[----:B------:R-:W-:Y:S01]  /*1c850*/  IMAD.X R139, RZ, RZ, R79, P6 ;  /* 0x000000ffff8b7224 */ /* 0x000fe200030e064f */
[----:B------:R-:W-:Y:S01]  /*1c860*/  IADD3.X R131, PT, PT, RZ, RZ, RZ, P5, P4 ;  /* 0x000000ffff837210 */ /* 0x000fe20002fe84ff */
[----:B------:R-:W-:Y:S01]  /*1c870*/  IMAD.WIDE.U32 R100, R3, R90, RZ ;  /* 0x0000005a03647225 */ /* 0x000fe200078e00ff */
[----:B------:R-:W-:-:S03]  /*1c880*/  IADD3.X R72, PT, PT, RZ, RZ, RZ, P0, P1 ;  /* 0x000000ffff487210 */ /* 0x000fc600007e24ff */
        /* <DEDUP_REMOVED lines=12> */
[----:B------:R-:W-:Y:S01]  /*1c950*/  IMAD.WIDE.U32 R72, R97, R95, RZ ;  /* 0x0000005f61487225 */ /* 0x000fe200078e00ff */
[----:B------:R-:W-:-:S02]  /*1c960*/  IADD3 R88, PT, PT, R88, R131, R125 ;  /* 0x0000008358587210 */ /* 0x000fc40007ffe07d */
[----:B------:R-:W-:Y:S01]  /*1c970*/  IADD3 R96, P3, P2, R122, R133, R102 ;  /* 0x000000857a607210 */ /* 0x000fe20007a7e066 */
[----:B------:R-:W-:Y:S01]  /*1c980*/  IMAD.IADD R94, R79, 0x1, R78 ;  /* 0x000000014f5e7824 */ /* 0x000fe200078e024e */
[----:B------:R-:W-:Y:S01]  /*1c990*/  IADD3 R133, P1, P6, R72, R135, R98 ;  /* 0x0000008748857210 */ /* 0x000fe20007e3e062 */
[----:B------:R-:W-:Y:S01]  /*1c9a0*/  IMAD.WIDE.U32 R78, R4, R86, RZ ;  /* 0x00000056044e7225 */ /* 0x000fe200078e00ff */
[----:B------:R-:W-:Y:S02]  /*1c9b0*/  IADD3 R135, P0, PT, R82, R139, RZ ;  /* 0x0000008b52877210 */ /* 0x000fe40007f1e0ff */
[----:B------:R-:W-:Y:S01]  /*1c9c0*/  IADD3 R92, PT, PT, R80, R119, R81 ;  /* 0x00000077505c7210 */ /* 0x000fe20007ffe051 */
[----:B------:R-:W-:Y:S01]  /*1c9d0*/  IMAD.IADD R101, R101, 0x1, R100 ;  /* 0x0000000165657824 */ /* 0x000fe200078e0264 */
[----:B------:R-:W-:Y:S01]  /*1c9e0*/  IADD3.X R159, PT, PT, RZ, RZ, RZ, P3, P2 ;  /* 0x000000ffff9f7210 */ /* 0x000fe20001fe44ff */
[----:B------:R-:W-:Y:S01]  /*1c9f0*/  IMAD.X R139, RZ, RZ, RZ, P0 ;  /* 0x000000ffff8b7224 */ /* 0x000fe200000e06ff */
[----:B------:R-:W-:Y:S01]  /*1ca00*/  IADD3 R82, P3, P2, R78, R92, R137 ;  /* 0x0000005c4e527210 */ /* 0x000fe20007a7e089 */
[----:B------:R-:W-:Y:S01]  /*1ca10*/  IMAD.WIDE.U32 R80, R90, UR18, RZ ;  /* 0x000000125a507c25 */ /* 0x000fe2000f8e00ff */
[----:B------:R-:W-:-:S02]  /*1ca20*/  IADD3.X R92, PT, PT, RZ, RZ, RZ, P4, P5 ;  /* 0x000000ffff5c7210 */ /* 0x000fc400027ea4ff */
[----:B------:R-:W-:Y:S02]  /*1ca30*/  IADD3.X R157, PT, PT, RZ, RZ, RZ, P1, P6 ;  /* 0x000000ffff9d7210 */ /* 0x000fe40000fec4ff */
[----:B------:R-:W-:Y:S01]  /*1ca40*/  IADD3 R139, P4, P5, R82, R139, R83 ;  /* 0x0000008b528b7210 */ /* 0x000fe20007d9e053 */
[----:B------:R-:W-:Y:S01]  /*1ca50*/  IMAD.WIDE.U32 R82, R2, R84, RZ ;  /* 0x0000005402527225 */ /* 0x000fe200078e00ff */
[----:B------:R-:W-:-:S03]  /*1ca60*/  IADD3 R137, P1, P0, R80, R101, R96 ;  /* 0x0000006550897210 */ /* 0x000fc6000783e060 */
[----:B------:R-:W-:Y:S01]  /*1ca70*/  IMAD.WIDE.U32 R100, R87, R99, RZ ;  /* 0x0000006357647225 */ /* 0x000fe200078e00ff */
[----:B------:R-:W-:Y:S02]  /*1ca80*/  IADD3.X R80, PT, PT, RZ, RZ, RZ, P1, P0 ;  /* 0x000000ffff507210 */ /* 0x000fe40000fe04ff */
[----:B------:R-:W-:Y:S01]  /*1ca90*/  IADD3 R78, P0, P1, R82, R94, R133 ;  /* 0x0000005e524e7210 */ /* 0x000fe2000791e085 */
[----:B------:R-:W-:Y:S01]  /*1caa0*/  IMAD.IADD R133, R123, 0x1, R159 ;  /* 0x000000017b857824 */ /* 0x000fe200078e029f */
[----:B------:R-:W-:Y:S01]  /*1cab0*/  IADD3.X R159, PT, PT, RZ, RZ, RZ, P3, P2 ;  /* 0x000000ffff9f7210 */ /* 0x000fe20001fe44ff */
[----:B------:R-:W-:Y:S01]  /*1cac0*/  IMAD.IADD R131, R93, 0x1, R92 ;  /* 0x000000015d837824 */ /* 0x000fe200078e025c */
[----:B------:R-:W-:Y:S01]  /*1cad0*/  IADD3.X R82, PT, PT, RZ, RZ, RZ, P0, P1 ;  /* 0x000000ffff527210 */ /* 0x000fe200007e24ff */
[----:B------:R-:W-:Y:S01]  /*1cae0*/  IMAD.WIDE.U32 R92, R91, R95, RZ ;  /* 0x0000005f5b5c7225 */ /* 0x000fe200078e00ff */
[----:B------:R-:W-:Y:S02]  /*1caf0*/  IADD3 R133, P0, P1, R100, R133, R88 ;  /* 0x0000008564857210 */ /* 0x000fe4000791e058 */
[----:B------:R-:W-:Y:S01]  /*1cb00*/  IADD3 R131, P2, P3, R72, R131, R78 ;  /* 0x0000008348837210 */ /* 0x000fe20007b5e04e */
[----:B------:R-:W-:Y:S01]  /*1cb10*/  IMAD R88, R135, UR28, RZ ;  /* 0x0000001c87587c24 */ /* 0x000fe2000f8e02ff */
[----:B------:R-:W-:Y:S01]  /*1cb20*/  IADD3 R72, PT, PT, R80, R121, R81 ;  /* 0x0000007950487210 */ /* 0x000fe20007ffe051 */
[----:B------:R-:W-:Y:S01]  /*1cb30*/  IMAD.IADD R78, R73, 0x1, R157 ;  /* 0x00000001494e7824 */ /* 0x000fe200078e029d */
[----:B------:R-:W-:Y:S01]  /*1cb40*/  IADD3.X R157, PT, PT, RZ, RZ, RZ, P2, P3 ;  /* 0x000000ffff9d7210 */ /* 0x000fe200017e64ff */
[----:B------:R-:W-:Y:S01]  /*1cb50*/  IMAD.WIDE.U32 R80, R6, R88, RZ ;  /* 0x0000005806507225 */ /* 0x000fe200078e00ff */
[----:B------:R-:W-:-:S02]  /*1cb60*/  IADD3 R96, PT, PT, R159, R120, R79 ;  /* 0x000000789f607210 */ /* 0x000fc40007ffe04f */
[----:B------:R-:W-:Y:S01]  /*1cb70*/  IADD3 R137, P3, P2, R92, R78, R137 ;  /* 0x0000004e5c897210 */ /* 0x000fe20007a7e089 */
[----:B------:R-:W-:Y:S01]  /*1cb80*/  IMAD.IADD R98, R83, 0x1, R82 ;  /* 0x0000000153627824 */ /* 0x000fe200078e0252 */
[----:B------:R-:W-:Y:S01]  /*1cb90*/  IADD3 RZ, P6, PT, R80, R135, RZ ;  /* 0x0000008750ff7210 */ /* 0x000fe20007fde0ff */
[----:B------:R-:W-:Y:S01]  /*1cba0*/  IMAD.WIDE.U32 R82, R90, UR19, RZ ;  /* 0x000000135a527c25 */ /* 0x000fe2000f8e00ff */
[----:B------:R-:W-:Y:S02]  /*1cbb0*/  IADD3.X R135, PT, PT, RZ, RZ, RZ, P4, P5 ;  /* 0x000000ffff877210 */ /* 0x000fe400027ea4ff */
[----:B------:R-:W-:Y:S01]  /*1cbc0*/  IADD3 R139, P4, PT, R76, R139, RZ ;  /* 0x0000008b4c8b7210 */ /* 0x000fe20007f9e0ff */
[----:B------:R-:W-:Y:S01]  /*1cbd0*/  IMAD.X R94, RZ, RZ, R81, P6 ;  /* 0x000000ffff5e7224 */ /* 0x000fe200030e0651 */
[----:B------:R-:W-:Y:S01]  /*1cbe0*/  IADD3.X R159, PT, PT, RZ, RZ, RZ, P3, P2 ;  /* 0x000000ffff9f7210 */ /* 0x000fe20001fe44ff */
[----:B------:R-:W-:-:S04]  /*1cbf0*/  IMAD.WIDE.U32 R80, R3, R84, RZ ;  /* 0x0000005403507225 */ /* 0x000fc800078e00ff */
[----:B------:R-:W-:Y:S01]  /*1cc00*/  IMAD.WIDE.U32 R78, R97, R97, RZ ;  /* 0x00000061614e7225 */ /* 0x000fe200078e00ff */
[----:B------:R-:W-:-:S03]  /*1cc10*/  IADD3 R80, P3, P2, R80, R98, R137 ;  /* 0x0000006250507210 */ /* 0x000fc60007a7e089 */
[----:B------:R-:W-:Y:S01]  /*1cc20*/  IMAD.X R135, R77, 0x1, R135, P4 ;  /* 0x000000014d877824 */ /* 0x000fe200020e0687 */
[----:B------:R-:W-:Y:S01]  /*1cc30*/  IADD3 R90, P4, P5, R82, R72, R133 ;  /* 0x00000048525a7210 */ /* 0x000fe20007d9e085 */
[----:B------:R-:W-:Y:S01]  /*1cc40*/  IMAD.WIDE.U32 R76, R5, R86, RZ ;  /* 0x00000056054c7225 */ /* 0x000fe200078e00ff */
[----:B------:R-:W-:Y:S02]  /*1cc50*/  LOP3.LUT R72, R78, 0xfffffffd, RZ, 0xc0, !PT ;  /* 0xfffffffd4e487812 */ /* 0x000fe400078ec0ff */
[----:B------:R-:W-:Y:S01]  /*1cc60*/  IADD3.X R161, PT, PT, RZ, RZ, RZ, P4, P5 ;  /* 0x000000ffffa17210 */ /* 0x000fe200027ea4ff */
[----:B------:R-:W-:Y:S01]  /*1cc70*/  IMAD.IADD R73, R73, 0x1, R157 ;  /* 0x0000000149497824 */ /* 0x000fe200078e029d */
        /* <DEDUP_REMOVED lines=8> */
[----:B------:R-:W-:Y:S02]  /*1cd00*/  IADD3 R133, P4, P5, R72, R94, R139 ;  /* 0x0000005e48857210 */ /* 0x000fe40007d9e08b */
[----:B------:R-:W-:Y:S01]  /*1cd10*/  IADD3 R96, PT, PT, R161, R96, R101 ;  /* 0x00000060a1607210 */ /* 0x000fe20007ffe065 */
[----:B------:R-:W-:Y:S01]  /*1cd20*/  IMAD.IADD R139, R93, 0x1, R159 ;  /* 0x000000015d8b7824 */ /* 0x000fe200078e029f */
[----:B------:R-:W-:Y:S01]  /*1cd30*/  IADD3.X R72, PT, PT, RZ, RZ, RZ, P4, P5 ;  /* 0x000000ffff487210 */ /* 0x000fe200027ea4ff */
[----:B------:R-:W-:Y:S01]  /*1cd40*/  IMAD.IADD R81, R81, 0x1, R157 ;  /* 0x0000000151517824 */ /* 0x000fe200078e029d */
[----:B------:R-:W-:Y:S01]  /*1cd50*/  IADD3 R137, P4, P5, R70, R135, R137 ;  /* 0x0000008746897210 */ /* 0x000fe20007d9e089 */
[----:B------:R-:W-:Y:S01]  /*1cd60*/  IMAD.IADD R80, R77, 0x1, R76 ;  /* 0x000000014d507824 */ /* 0x000fe200078e024c */
[----:B------:R-:W-:Y:S01]  /*1cd70*/  IADD3.X R135, PT, PT, RZ, RZ, RZ, P3, P2 ;  /* 0x000000ffff877210 */ /* 0x000fe20001fe44ff */
[----:B------:R-:W-:Y:S01]  /*1cd80*/  IMAD.WIDE.U32 R76, R2, R86, RZ ;  /* 0x00000056024c7225 */ /* 0x000fe200078e00ff */
[----:B------:R-:W-:-:S02]  /*1cd90*/  IADD3.X R70, PT, PT, RZ, RZ, RZ, P4, P5 ;  /* 0x000000ffff467210 */ /* 0x000fc400027ea4ff */
[----:B------:R-:W-:Y:S01]  /*1cda0*/  IADD3 R90, P3, P2, R82, R139, R90 ;  /* 0x0000008b525a7210 */ /* 0x000fe20007a7e05a */
[----:B------:R-:W-:Y:S01]  /*1cdb0*/  IMAD.IADD R135, R79, 0x1, R135 ;  /* 0x000000014f877824 */ /* 0x000fe200078e0287 */
[----:B------:R-:W-:Y:S01]  /*1cdc0*/  IADD3 R78, PT, PT, R72, R119, R73 ;  /* 0x00000077484e7210 */ /* 0x000fe20007ffe049 */
[----:B------:R-:W-:Y:S01]  /*1cdd0*/  IMAD.IADD R79, R71, 0x1, R70 ;  /* 0x00000001474f7824 */ /* 0x000fe200078e0246 */
[----:B------:R-:W-:Y:S01]  /*1cde0*/  IADD3 R139, P0, PT, R74, R133, RZ ;  /* 0x000000854a8b7210 */ /* 0x000fe20007f1e0ff */
[----:B------:R-:W-:Y:S01]  /*1cdf0*/  IMAD.WIDE.U32 R70, R4, R88, RZ ;  /* 0x0000005804467225 */ /* 0x000fe200078e00ff */
[----:B------:R-:W-:Y:S02]  /*1ce00*/  IADD3.X R133, PT, PT, RZ, RZ, RZ, P3, P2 ;  /* 0x000000ffff857210 */ /* 0x000fe40001fe44ff */
[----:B------:R-:W-:Y:S01]  /*1ce10*/  IADD3 R131, P4, P1, R76, R80, R131 ;  /* 0x000000504c837210 */ /* 0x000fe2000799e083 */
[----:B------:R-:W-:Y:S01]  /*1ce20*/  IMAD.WIDE.U32 R72, R84, UR18, RZ ;  /* 0x0000001254487c25 */ /* 0x000fe2000f8e00ff */
[----:B------:R-:W-:-:S02]  /*1ce30*/  IADD3 R74, P3, P2, R70, R78, R137 ;  /* 0x0000004e464a7210 */ /* 0x000fc40007a7e089 */
[----:B------:R-:W-:Y:S01]  /*1ce40*/  IADD3.X R76, PT, PT, RZ, RZ, RZ, P4, P1 ;  /* 0x000000ffff4c7210 */ /* 0x000fe200027e24ff */
[----:B------:R-:W-:Y:S01]  /*1ce50*/  IMAD.X R137, RZ, RZ, RZ, P0 ;  /* 0x000000ffff897224 */ /* 0x000fe200000e06ff */
[----:B------:R-:W-:Y:S01]  /*1ce60*/  IADD3 R72, P5, P6, R72, R81, R90 ;  /* 0x0000005148487210 */ /* 0x000fe20007ebe05a */
[----:B------:R-:W-:Y:S01]  /*1ce70*/  IMAD R90, R139, UR28, RZ ;  /* 0x0000001c8b5a7c24 */ /* 0x000fe2000f8e02ff */
[----:B------:R-:W-:Y:S01]  /*1ce80*/  IADD3.X R157, PT, PT, RZ, RZ, RZ, P3, P2 ;  /* 0x000000ffff9d7210 */ /* 0x000fe20001fe44ff */
[----:B------:R-:W-:Y:S01]  /*1ce90*/  IMAD.WIDE.U32 R80, R87, R95, RZ ;  /* 0x0000005f57507225 */ /* 0x000fe200078e00ff */
[----:B------:R-:W-:Y:S02]  /*1cea0*/  IADD3.X R94, PT, PT, RZ, RZ, RZ, P5, P6 ;  /* 0x000000ffff5e7210 */ /* 0x000fe40002fec4ff */
[----:B------:R-:W-:Y:S01]  /*1ceb0*/  IADD3 R137, P0, P5, R74, R137, R75 ;  /* 0x000000894a897210 */ /* 0x000fe20007d1e04b */
[----:B------:R-:W-:Y:S01]  /*1cec0*/  IMAD.WIDE.U32 R74, R6, R90, RZ ;  /* 0x0000005a064a7225 */ /* 0x000fe200078e00ff */
[----:B------:R-:W-:-:S02]  /*1ced0*/  IADD3 R131, P2, P3, R92, R79, R131 ;  /* 0x0000004f5c837210 */ /* 0x000fc40007b5e083 */
[----:B------:R-:W-:Y:S01]  /*1cee0*/  IADD3 R92, PT, PT, R157, R120, R71 ;  /* 0x000000789d5c7210 */ /* 0x000fe20007ffe047 */
[----:B------:R-:W-:Y:S01]  /*1cef0*/  IMAD.WIDE.U32 R78, R91, R97, RZ ;  /* 0x000000615b4e7225 */ /* 0x000fe200078e00ff */
[----:B------:R-:W-:Y:S02]  /*1cf00*/  IADD3 RZ, P6, PT, R74, R139, RZ ;  /* 0x0000008b4aff7210 */ /* 0x000fe40007fde0ff */
[----:B------:R-:W-:Y:S01]  /*1cf10*/  IADD3.X R139, PT, PT, RZ, RZ, RZ, P0, P5 ;  /* 0x000000ffff8b7210 */ /* 0x000fe200007ea4ff */
[----:B------:R-:W-:Y:S01]  /*1cf20*/  IMAD.IADD R133, R83, 0x1, R133 ;  /* 0x0000000153857824 */ /* 0x000fe200078e0285 */
[----:B------:R-:W-:Y:S01]  /*1cf30*/  IADD3.X R159, PT, PT, RZ, RZ, RZ, P2, P3 ;  /* 0x000000ffff9f7210 */ /* 0x000fe200017e64ff */
[----:B------:R-:W-:Y:S01]  /*1cf40*/  IMAD.WIDE.U32 R70, R84, UR19, RZ ;  /* 0x0000001354467c25 */ /* 0x000fe2000f8e00ff */
[----:B------:R-:W-:Y:S02]  /*1cf50*/  IADD3 R84, P0, PT, R126, R137, RZ ;  /* 0x000000897e547210 */ /* 0x000fe40007f1e0ff */
[----:B------:R-:W-:Y:S01]  /*1cf60*/  IADD3 R135, P2, P3, R78, R135, R72 ;  /* 0x000000874e877210 */ /* 0x000fe20007b5e048 */
[----:B------:R-:W-:Y:S01]  /*1cf70*/  IMAD.IADD R74, R77, 0x1, R76 ;  /* 0x000000014d4a7824 */ /* 0x000fe200078e024c */
[----:B------:R-:W-:Y:S01]  /*1cf80*/  IADD3 R133, P1, P4, R80, R133, R96 ;  /* 0x0000008550857210 */ /* 0x000fe20007c3e060 */
[----:B------:R-:W-:Y:S01]  /*1cf90*/  IMAD.X R139, R127, 0x1, R139, P0 ;  /* 0x000000017f8b7824 */ /* 0x000fe200000e068b */
[----:B------:R-:W-:Y:S01]  /*1cfa0*/  IADD3 R94, PT, PT, R94, R121, R73 ;  /* 0x000000795e5e7210 */ /* 0x000fe20007ffe049 */
[----:B------:R-:W-:Y:S01]  /*1cfb0*/  IMAD.WIDE.U32 R72, R3, R86, RZ ;  /* 0x0000005603487225 */ /* 0x000fe200078e00ff */
[----:B------:R-:W-:-:S02]  /*1cfc0*/  IADD3.X R127, PT, PT, RZ, RZ, RZ, P2, P3 ;  /* 0x000000ffff7f7210 */ /* 0x000fc400017e64ff */
[----:B------:R-:W-:Y:S01]  /*1cfd0*/  IADD3 R94, P5, P0, R70, R94, R133 ;  /* 0x0000005e465e7210 */ /* 0x000fe200078be085 */
[----:B------:R-:W-:Y:S01]  /*1cfe0*/  IMAD.WIDE.U32 R76, R5, R88, RZ ;  /* 0x00000058054c7225 */ /* 0x000fe200078e00ff */
[----:B------:R-:W-:Y:S02]  /*1cff0*/  IADD3.X R96, PT, PT, RZ, RZ, RZ, P1, P4 ;  /* 0x000000ffff607210 */ /* 0x000fe40000fe84ff */
[----:B------:R-:W-:Y:S01]  /*1d000*/  IADD3 R133, P3, P2, R72, R74, R135 ;  /* 0x0000004a48857210 */ /* 0x000fe20007a7e087 */
[----:B------:R-:W-:Y:S01]  /*1d010*/  IMAD.IADD R157, R93, 0x1, R159 ;  /* 0x000000015d9d7824 */ /* 0x000fe200078e029f */
[----:B------:R-:W-:Y:S01]  /*1d020*/  IADD3 R131, P1, P4, R76, R92, R131 ;  /* 0x0000005c4c837210 */ /* 0x000fe20007c3e083 */
[----:B------:R-:W-:Y:S01]  /*1d030*/  IMAD.X R137, RZ, RZ, R75, P6 ;  /* 0x000000ffff897224 */ /* 0x000fe200030e064b */
[----:B------:R-:W-:Y:S01]  /*1d040*/  IADD3.X R70, PT, PT, RZ, RZ, RZ, P5, P0 ;  /* 0x000000ffff467210 */ /* 0x000fe20002fe04ff */
[----:B------:R-:W-:Y:S01]  /*1d050*/  IMAD.WIDE.U32 R92, R89, R97, RZ ;  /* 0x00000061595c7225 */ /* 0x000fe200078e00ff */
[----:B------:R-:W-:-:S02]  /*1d060*/  IADD3.X R72, PT, PT, RZ, RZ, RZ, P3, P2 ;  /* 0x000000ffff487210 */ /* 0x000fc40001fe44ff */
[----:B------:R-:W-:Y:S01]  /*1d070*/  IADD3.X R76, PT, PT, RZ, RZ, RZ, P1, P4 ;  /* 0x000000ffff4c7210 */ /* 0x000fe20000fe84ff */
[----:B------:R-:W-:Y:S01]  /*1d080*/  IMAD.IADD R135, R79, 0x1, R127 ;  /* 0x000000014f877824 */ /* 0x000fe200078e027f */
[----:B------:R-:W-:Y:S01]  /*1d090*/  IADD3 R133, P4, P1, R78, R157, R133 ;  /* 0x0000009d4e857210 */ /* 0x000fe2000799e085 */
[----:B------:R-:W-:-:S03]  /*1d0a0*/  IMAD.WIDE.U32 R74, R7, R90, RZ ;  /* 0x0000005a074a7225 */ /* 0x000fc600078e00ff */
[----:B------:R-:W-:Y:S01]  /*1d0b0*/  IADD3 R94, P3, P2, R92, R135, R94 ;  /* 0x000000875c5e7210 */ /* 0x000fe20007a7e05e */
[----:B------:R-:W-:Y:S01]  /*1d0c0*/  IMAD.IADD R135, R71, 0x1, R70 ;  /* 0x0000000147877824 */ /* 0x000fe200078e0246 */
[----:B------:R-:W-:Y:S01]  /*1d0d0*/  IADD3 R127, P0, P5, R74, R137, R84 ;  /* 0x000000894a7f7210 */ /* 0x000fe20007d1e054 */
[----:B------:R-:W-:Y:S02]  /*1d0e0*/  IMAD.IADD R73, R73, 0x1, R72 ;  /* 0x0000000149497824 */ /* 0x000fe400078e0248 */
[----:B------:R-:W-:Y:S01]  /*1d0f0*/  IMAD.WIDE.U32 R70, R86, UR18, RZ ;  /* 0x0000001256467c25 */ /* 0x000fe2000f8e00ff */
[----:B------:R-:W-:Y:S02]  /*1d100*/  IADD3.X R74, PT, PT, RZ, RZ, RZ, P0, P5 ;  /* 0x000000ffff4a7210 */ /* 0x000fe400007ea4ff */
[----:B------:R-:W-:Y:S01]  /*1d110*/  IADD3 R96, PT, PT, R135, R96, R81 ;  /* 0x0000006087607210 */ /* 0x000fe20007ffe051 */
[----:B------:R-:W-:Y:S01]  /*1d120*/  IMAD.IADD R84, R77, 0x1, R76 ;  /* 0x000000014d547824 */ /* 0x000fe200078e024c */
[----:B------:R-:W-:-:S02]  /*1d130*/  IADD3.X R135, PT, PT, RZ, RZ, RZ, P3, P2 ;  /* 0x000000ffff877210 */ /* 0x000fc40001fe44ff */
[----:B------:R-:W-:Y:S02]  /*1d140*/  IADD3 R76, PT, PT, R74, R119, R75 ;  /* 0x000000774a4c7210 */ /* 0x000fe40007ffe04b */
        /* <DEDUP_REMOVED lines=10> */
[----:B------:R-:W-:Y:S01]  /*1d1f0*/  IADD3 R71, PT, PT, R70, R121, R71 ;  /* 0x0000007946477210 */ /* 0x000fe20007ffe047 */
[----:B------:R-:W-:Y:S01]  /*1d200*/  IMAD.WIDE.U32 R78, R2, R88, RZ ;  /* 0x00000058024e7225 */ /* 0x000fe200078e00ff */
[----:B------:R-:W-:Y:S02]  /*1d210*/  IADD3 R135, P4, PT, R128, R127, RZ ;  /* 0x0000007f80877210 */ /* 0x000fe40007f9e0ff */
        /* <DEDUP_REMOVED lines=9> */
[----:B------:R-:W-:Y:S01]  /*1d2b0*/  IMAD R84, R135, UR28, RZ ;  /* 0x0000001c87547c24 */ /* 0x000fe2000f8e02ff */
[----:B------:R-:W-:Y:S02]  /*1d2c0*/  LOP3.LUT R86, R122, 0xfffffffd, RZ, 0xc0, !PT ;  /* 0xfffffffd7a567812 */ /* 0x000fe400078ec0ff */
[----:B------:R-:W-:Y:S01]  /*1d2d0*/  IADD3 R82, P2, P3, R82, R137, R78 ;  /* 0x0000008952527210 */ /* 0x000fe20007b5e04e */
[----:B------:R-:W-:Y:S01]  /*1d2e0*/  IMAD.IADD R137, R79, 0x1, R131 ;  /* 0x000000014f897824 */ /* 0x000fe200078e0283 */
[----:B------:R-:W-:Y:S01]  /*1d2f0*/  IADD3 R70, P5, P6, R86, R94, R77 ;  /* 0x0000005e56467210 */ /* 0x000fe20007ebe04d */
[----:B------:R-:W-:Y:S01]  /*1d300*/  IMAD.WIDE.U32 R76, R6, R84, RZ ;  /* 0x00000054064c7225 */ /* 0x000fe200078e00ff */
[----:B------:R-:W-:Y:S02]  /*1d310*/  IADD3 R133, PT, PT, R133, R120, R71 ;  /* 0x0000007885857210 */ /* 0x000fe40007ffe047 */
[----:B------:R-:W-:Y:S01]  /*1d320*/  IADD3.X R122, PT, PT, RZ, RZ, RZ, P5, P6 ;  /* 0x000000ffff7a7210 */ /* 0x000fe20002fec4ff */
[----:B------:R-:W-:Y:S01]  /*1d330*/  IMAD.WIDE.U32 R78, R3, R88, RZ ;  /* 0x00000058034e7225 */ /* 0x000fe200078e00ff */
[----:B------:R-:W-:-:S03]  /*1d340*/  IADD3.X R86, PT, PT, RZ, RZ, RZ, P0, P1 ;  /* 0x000000ffff567210 */ /* 0x000fc600007e24ff */
[----:B------:R-:W-:Y:S01]  /*1d350*/  IMAD.X R131, RZ, RZ, RZ, P4 ;  /* 0x000000ffff837224 */ /* 0x000fe200020e06ff */
[----:B------:R-:W-:Y:S01]  /*1d360*/  IADD3 RZ, P4, PT, R76, R135, RZ ;  /* 0x000000874cff7210 */ /* 0x000fe20007f9e0ff */
[----:B------:R-:W-:Y:S01]  /*1d370*/  IMAD.IADD R94, R123, 0x1, R122 ;  /* 0x000000017b5e7824 */ /* 0x000fe200078e027a */
[----:B------:R-:W-:Y:S01]  /*1d380*/  IADD3 R78, P5, P6, R78, R137, R70 ;  /* 0x000000894e4e7210 */ /* 0x000fe20007ebe046 */
[----:B------:R-:W-:Y:S01]  /*1d390*/  IMAD.WIDE.U32 R70, R5, R90, RZ ;  /* 0x0000005a05467225 */ /* 0x000fe200078e00ff */
[----:B------:R-:W-:Y:S02]  /*1d3a0*/  IADD3.X R135, PT, PT, RZ, RZ, RZ, P2, P3 ;  /* 0x000000ffff877210 */ /* 0x000fe400017e64ff */
[----:B------:R-:W-:Y:S01]  /*1d3b0*/  IADD3 R131, P2, P3, R128, R131, R129 ;  /* 0x0000008380837210 */ /* 0x000fe20007b5e081 */
[----:B------:R-:W-:Y:S01]  /*1d3c0*/  IMAD.X R129, RZ, RZ, R77, P4 ;  /* 0x000000ffff817224 */ /* 0x000fe200020e064d */
[----:B------:R-:W-:Y:S01]  /*1d3d0*/  IADD3.X R137, PT, PT, RZ, RZ, RZ, P5, P6 ;  /* 0x000000ffff897210 */ /* 0x000fe20002fec4ff */
[----:B------:R-:W-:Y:S01]  /*1d3e0*/  IMAD.WIDE.U32 R76, R7, R84, RZ ;  /* 0x00000054074c7225 */ /* 0x000fe200078e00ff */
[----:B------:R-:W-:-:S02]  /*1d3f0*/  IADD3 R70, P4, P5, R70, R133, R82 ;  /* 0x0000008546467210 */ /* 0x000fc40007d9e052 */
[----:B------:R-:W-:Y:S01]  /*1d400*/  IADD3 R98, P6, PT, R124, R131, RZ ;  /* 0x000000837c627210 */ /* 0x000fe20007fde0ff */
[----:B------:R-:W-:Y:S01]  /*1d410*/  IMAD.IADD R133, R83, 0x1, R135 ;  /* 0x0000000153857824 */ /* 0x000fe200078e0287 */
[----:B------:R-:W-:Y:S01]  /*1d420*/  IADD3.X R124, PT, PT, RZ, RZ, RZ, P2, P3 ;  /* 0x000000ffff7c7210 */ /* 0x000fe200017e64ff */
[----:B------:R-:W-:Y:S01]  /*1d430*/  IMAD.WIDE.U32 R82, R89, R91, RZ ;  /* 0x0000005b59527225 */ /* 0x000fe200078e00ff */
[----:B------:R-:W-:Y:S02]  /*1d440*/  IADD3.X R131, PT, PT, RZ, RZ, RZ, P4, P5 ;  /* 0x000000ffff837210 */ /* 0x000fe400027ea4ff */
[----:B------:R-:W-:Y:S01]  /*1d450*/  IADD3 R123, P2, P3, R92, R133, R78 ;  /* 0x000000855c7b7210 */ /* 0x000fe20007b5e04e */
[----:B------:R-:W-:Y:S01]  /*1d460*/  IMAD.X R125, R125, 0x1, R124, P6 ;  /* 0x000000017d7d7824 */ /* 0x000fe200030e067c */
[----:B------:R-:W-:Y:S01]  /*1d470*/  IADD3 R98, P4, P5, R76, R129, R98 ;  /* 0x000000814c627210 */ /* 0x000fe20007d9e062 */
[----:B------:R-:W-:Y:S01]  /*1d480*/  IMAD.IADD R96, R71, 0x1, R131 ;  /* 0x0000000147607824 */ /* 0x000fe200078e0283 */
[----:B------:R-:W-:Y:S01]  /*1d490*/  IADD3.X R92, PT, PT, RZ, RZ, RZ, P2, P3 ;  /* 0x000000ffff5c7210 */ /* 0x000fe200017e64ff */
[----:B------:R-:W-:Y:S01]  /*1d4a0*/  IMAD.IADD R79, R79, 0x1, R137 ;  /* 0x000000014f4f7824 */ /* 0x000fe200078e0289 */
[----:B------:R-:W-:-:S02]  /*1d4b0*/  IADD3 R100, P2, P3, R100, R125, R70 ;  /* 0x0000007d64647210 */ /* 0x000fc40007b5e046 */
[----:B------:R-:W-:Y:S01]  /*1d4c0*/  IADD3.X R76, PT, PT, RZ, RZ, RZ, P4, P5 ;  /* 0x000000ffff4c7210 */ /* 0x000fe200027ea4ff */
[----:B------:R-:W-:Y:S01]  /*1d4d0*/  IMAD.IADD R93, R93, 0x1, R92 ;  /* 0x000000015d5d7824 */ /* 0x000fe200078e025c */
[----:B------:R-:W-:Y:S01]  /*1d4e0*/  IADD3 R94, P4, P5, R82, R94, R127 ;  /* 0x0000005e525e7210 */ /* 0x000fe20007d9e07f */
[----:B------:R-:W-:Y:S01]  /*1d4f0*/  IMAD.IADD R127, R75, 0x1, R74 ;  /* 0x000000014b7f7824 */ /* 0x000fe200078e024a */
[----:B------:R-:W-:Y:S01]  /*1d500*/  IADD3.X R71, PT, PT, RZ, RZ, RZ, P2, P3 ;  /* 0x000000ffff477210 */ /* 0x000fe200017e64ff */
[----:B------:R-:W-:Y:S01]  /*1d510*/  IMAD.WIDE.U32 R74, R88, UR18, RZ ;  /* 0x00000012584a7c25 */ /* 0x000fe2000f8e00ff */
[----:B------:R-:W-:Y:S02]  /*1d520*/  IADD3 R125, PT, PT, R76, R119, R77 ;  /* 0x000000774c7d7210 */ /* 0x000fe40007ffe04d */
[----:B------:R-:W-:Y:S01]  /*1d530*/  IADD3 R86, PT, PT, R127, R86, R73 ;  /* 0x000000567f567210 */ /* 0x000fe20007ffe049 */
        /* <DEDUP_REMOVED lines=12> */
[----:B------:R-:W-:Y:S01]  /*1d600*/  IADD3 R125, PT, PT, R74, R121, R75 ;  /* 0x000000794a7d7210 */ /* 0x000fe20007ffe04b */
[----:B------:R-:W-:Y:S01]  /*1d610*/  IMAD.WIDE.U32 R74, R88, UR19, RZ ;  /* 0x00000013584a7c25 */ /* 0x000fe2000f8e00ff */
[----:B------:R-:W-:-:S02]  /*1d620*/  IADD3.X R93, PT, PT, RZ, RZ, RZ, P2, P3 ;  /* 0x000000ffff5d7210 */ /* 0x000fc400017e64ff */
[----:B------:R-:W-:Y:S02]  /*1d630*/  IADD3 R86, P0, P1, R78, R127, R86 ;  /* 0x0000007f4e567210 */ /* 0x000fe4000791e056 */
[----:B------:R-:W-:Y:S01]  /*1d640*/  IADD3 R96, P2, P3, R80, R101, R96 ;  /* 0x0000006550607210 */ /* 0x000fe20007b5e060 */
[----:B------:R-:W-:Y:S01]  /*1d650*/  IMAD.IADD R101, R77, 0x1, R76 ;  /* 0x000000014d657824 */ /* 0x000fe200078e024c */
[----:B------:R-:W-:Y:S01]  /*1d660*/  IADD3.X R123, PT, PT, RZ, RZ, RZ, P4, P5 ;  /* 0x000000ffff7b7210 */ /* 0x000fe200027ea4ff */
[----:B------:R-:W-:Y:S01]  /*1d670*/  IMAD.WIDE.U32 R76, R3, R90, RZ ;  /* 0x0000005a034c7225 */ /* 0x000fe200078e00ff */
[----:B------:R-:W-:Y:S02]  /*1d680*/  IADD3 R93, PT, PT, R93, R120, R71 ;  /* 0x000000785d5d7210 */ /* 0x000fe40007ffe047 */
[----:B------:R-:W-:Y:S01]  /*1d690*/  IADD3 R86, P4, P5, R74, R125, R86 ;  /* 0x0000007d4a567210 */ /* 0x000fe20007d9e056 */
        /* <DEDUP_REMOVED lines=35> */
[----:B------:R-:W-:Y:S02]  /*1d8d0*/  IMAD.IADD R75, R75, 0x1, R74 ;  /* 0x000000014b4b7824 */ /* 0x000fe400078e024a */
[----:B------:R-:W-:Y:S01]  /*1d8e0*/  IMAD.IADD R79, R79, 0x1, R81 ;  /* 0x000000014f4f7824 */ /* 0x000fe200078e0251 */
[----:B------:R-:W-:-:S02]  /*1d8f0*/  IADD3 R74, P2, P3, R72, R83, R80 ;  /* 0x00000053484a7210 */ /* 0x000fc40007b5e050 */
[----:B------:R-:W-:Y:S02]  /*1d900*/  IADD3 R90, P4, P5, R70, R75, R78 ;  /* 0x0000004b465a7210 */ /* 0x000fe40007d9e04e */
        /* <DEDUP_REMOVED lines=31> */
[----:B------:R-:W-:-:S10]  /*1db00*/  IMAD.MOV.U32 R92, RZ, RZ, R80 ;  /* 0x000000ffff5c7224 */ /* 0x000fd400078e0050 */
[----:B------:R-:W-:Y:S05]  /*1db10*/  @P0 BREAK.RELIABLE B4 ;  /* 0x0000000000040942 */ /* 0x000fea0003800100 */
[----:B------:R-:W-:Y:S05]  /*1db20*/  @P0 BRA `(.L_x_99) ;  /* 0x00000004003c0947 */ /* 0x000fea0003800000 */
[----:B------:R-:W-:-:S13]  /*1db30*/  ISETP.LE.U32.AND P0, PT, R77, UR18, PT ;  /* 0x000000124d007c0c */ /* 0x000fda000bf03070 */
[----:B------:R-:W-:Y:S05]  /*1db40*/  @!P0 BRA `(.L_x_101) ;  /* 0x00000000009c8947 */ /* 0x000fea0003800000 */
[----:B------:R-:W-:Y:S01]  /*1db50*/  ISETP.GT.U32.AND P0, PT, R3, R80, PT ;  /* 0x000000500300720c */ /* 0x000fe20003f04070 */
[----:B------:R-:W-:Y:S02]  /*1db60*/  IMAD.MOV.U32 R88, RZ, RZ, R77 ;  /* 0x000000ffff587224 */ /* 0x000fe400078e004d */
[----:B------:R-:W-:-:S10]  /*1db70*/  IMAD.MOV.U32 R92, RZ, RZ, R80 ;  /* 0x000000ffff5c7224 */ /* 0x000fd400078e0050 */
[----:B------:R-:W-:Y:S05]  /*1db80*/  @P0 BREAK.RELIABLE B4 ;  /* 0x0000000000040942 */ /* 0x000fea0003800100 */
[----:B------:R-:W-:Y:S05]  /*1db90*/  @P0 BRA `(.L_x_99) ;  /* 0x0000000400200947 */ /* 0x000fea0003800000 */
[----:B------:R-:W-:-:S13]  /*1dba0*/  ISETP.GE.U32.AND P0, PT, R3, R80, PT ;  /* 0x000000500300720c */ /* 0x000fda0003f06070 */
        /* <DEDUP_REMOVED lines=27> */
[----:B------:R-:W-:Y:S01]  /*1dd60*/  ISETP.GT.U32.AND P0, PT, R6, R98, PT ;  /* 0x000000620600720c */ /* 0x000fe20003f04070 */
[----:B------:R-:W-:Y:S01]  /*1dd70*/  IMAD.MOV.U32 R88, RZ, RZ, R77 ;  /* 0x000000ffff587224 */ /* 0x000fe200078e004d */
[----:B------:R-:W-:Y:S01]  /*1dd80*/  ISETP.GE.U32.AND P1, PT, R7, R100, PT ;  /* 0x000000640700720c */ /* 0x000fe20003f26070 */
[----:B------:R-:W-:-:S12]  /*1dd90*/  IMAD.MOV.U32 R92, RZ, RZ, R80 ;  /* 0x000000ffff5c7224 */ /* 0x000fd800078e0050 */
[----:B------:R-:W-:Y:S05]  /*1dda0*/  @P0 BREAK.RELIABLE P1, B4 ;  /* 0x0000000000040942 */ /* 0x000fea0000800100 */
[----:B------:R-:W-:Y:S05]  /*1ddb0*/  @P0 BRA P1, `(.L_x_99) ;  /* 0x0000000000980947 */ /* 0x000fea0000800000 */
.L_x_101:
[----:B------:R-:W-:Y:S05]  /*1ddc0*/  BSYNC.RELIABLE B4 ;  /* 0x0000000000047941 */ /* 0x000fea0003800100 */
.L_x_100:
[----:B------:R-:W-:Y:S01]  /*1ddd0*/  ISETP.GE.U32.AND P5, PT, R98, R6, PT ;  /* 0x000000066200720c */ /* 0x000fe20003fa6070 */
[----:B------:R-:W-:Y:S01]  /*1dde0*/  UIADD3 UR4, UPT, UPT, UR18, 0x1, URZ ;  /* 0x0000000112047890 */ /* 0x000fe2000fffe0ff */
[C---:B------:R-:W-:Y:S01]  /*1ddf0*/  VIADD R71, R7.reuse, 0x1 ;  /* 0x0000000107477836 */ /* 0x040fe20000000000 */
[----:B------:R-:W-:Y:S01]  /*1de00*/  UIADD3 UR5, UPT, UPT, UR19, 0x1, URZ ;  /* 0x0000000113057890 */ /* 0x000fe2000fffe0ff */
[-C--:B------:R-:W-:Y:S01]  /*1de10*/  ISETP.EQ.AND P0, PT, R7, R100.reuse, !P5 ;  /* 0x000000640700720c */ /* 0x080fe20006f02270 */
[C---:B------:R-:W-:Y:S02]  /*1de20*/  VIADD R73, R4.reuse, 0x1 ;  /* 0x0000000104497836 */ /* 0x040fe40000000000 */
[----:B------:R-:W-:Y:S01]  /*1de30*/  VIADD R75, R5, 0x1 ;  /* 0x00000001054b7836 */ /* 0x000fe20000000000 */
[----:B------:R-:W-:Y:S01]  /*1de40*/  ISETP.GT.U32.OR P0, PT, R7, R100, P0 ;  /* 0x000000640700720c */ /* 0x000fe20000704470 */
[----:B------:R-:W-:Y:S02]  /*1de50*/  VIADD R92, R3, 0x1 ;  /* 0x00000001035c7836 */ /* 0x000fe40000000000 */
[----:B------:R-:W-:Y:S01]  /*1de60*/  IMAD.U32 R88, RZ, RZ, UR4 ;  /* 0x00000004ff587e24 */ /* 0x000fe2000f8e00ff */
[----:B------:R-:W-:Y:S01]  /*1de70*/  ISETP.EQ.AND P1, PT, R4, R96, P0 ;  /* 0x000000600400720c */ /* 0x000fe20000722270 */
[----:B------:R-:W-:-:S02]  /*1de80*/  @P5 IMAD.MOV R71, RZ, RZ, R7 ;  /* 0x000000ffff475224 */ /* 0x000fc400078e0207 */
[----:B------:R-:W-:Y:S01]  /*1de90*/  IMAD.IADD R98, R98, 0x1, -R6 ;  /* 0x0000000162627824 */ /* 0x000fe200078e0a06 */
[----:B------:R-:W-:Y:S01]  /*1dea0*/  ISETP.GT.U32.OR P1, PT, R4, R96, P1 ;  /* 0x000000600400720c */ /* 0x000fe20000f24470 */
[----:B------:R-:W-:Y:S02]  /*1deb0*/  IMAD.IADD R100, R100, 0x1, -R71 ;  /* 0x0000000164647824 */ /* 0x000fe400078e0a47 */
[----:B------:R-:W-:Y:S01]  /*1dec0*/  VIADD R71, R2, 0x1 ;  /* 0x0000000102477836 */ /* 0x000fe20000000000 */
        /* <DEDUP_REMOVED lines=21> */
.L_x_99:
[----:B------:R-:W-:Y:S05]  /*1e020*/  BSYNC.RECONVERGENT B3 ;  /* 0x0000000000037941 */ /* 0x000fea0003800200 */
.L_x_98:
        /* <DEDUP_REMOVED lines=12> */
[----:B------:R-:W-:Y:S01]  /*1e0f0*/  IMAD.WIDE.U32 R72, R94, R85, RZ ;  /* 0x000000555e487225 */ /* 0x000fe200078e00ff */
        /* <DEDUP_REMOVED lines=13> */
[----:B------:R-:W-:Y:S01]  /*1e1d0*/  IMAD.WIDE.U32 R72, R92, R85, RZ ;  /* 0x000000555c487225 */ /* 0x000fe200078e00ff */
[----:B------:R-:W-:-:S03]  /*1e1e0*/  IADD3.X R93, PT, PT, RZ, RZ, RZ, P1, P2 ;  /* 0x000000ffff5d7210 */ /* 0x000fc60000fe44ff */
[----:B------:R-:W-:Y:S01]  /*1e1f0*/  IMAD.X R129, RZ, RZ, RZ, P4 ;  /* 0x000000ffff817224 */ /* 0x000fe200020e06ff */
[----:B------:R-:W-:Y:S01]  /*1e200*/  IADD3 R93, P4, P5, R72, R93, R79 ;  /* 0x0000005d485d7210 */ /* 0x000fe20007d9e04f */
[----:B------:R-:W-:Y:S01]  /*1e210*/  IMAD.WIDE.U32 R70, R6, R101, RZ ;  /* 0x0000006506467225 */ /* 0x000fe200078e00ff */
[----:B------:R-:W-:Y:S02]  /*1e220*/  IADD3.X R79, PT, PT, RZ, RZ, RZ, P3, P0 ;  /* 0x000000ffff4f7210 */ /* 0x000fe40001fe04ff */
[----:B------:R-:W-:Y:S01]  /*1e230*/  IADD3 R129, P1, P2, R74, R129, R75 ;  /* 0x000000814a817210 */ /* 0x000fe20007a3e04b */
[----:B------:R-:W-:Y:S01]  /*1e240*/  IMAD.WIDE.U32 R74, R100, R103, RZ ;  /* 0x00000067644a7225 */ /* 0x000fe200078e00ff */
[----:B------:R-:W-:Y:S02]  /*1e250*/  IADD3 RZ, P6, PT, R70, R81, RZ ;  /* 0x0000005146ff7210 */ /* 0x000fe40007fde0ff */
[----:B------:R-:W-:Y:S01]  /*1e260*/  IADD3.X R81, PT, PT, RZ, RZ, RZ, P4, P5 ;  /* 0x000000ffff517210 */ /* 0x000fe200027ea4ff */
[----:B------:R-:W-:Y:S01]  /*1e270*/  IMAD.WIDE.U32 R122, R5, R124, RZ ;  /* 0x0000007c057a7225 */ /* 0x000fe200078e00ff */
[----:B------:R-:W-:-:S02]  /*1e280*/  IADD3 R79, PT, PT, R79, R120, R77 ;  /* 0x000000784f4f7210 */ /* 0x000fc40007ffe04d */
[----:B------:R-:W-:Y:S01]  /*1e290*/  IADD3 R74, P4, PT, R74, R129, RZ ;  /* 0x000000814a4a7210 */ /* 0x000fe20007f9e0ff */
[----:B------:R-:W-:Y:S01]  /*1e2a0*/  IMAD.WIDE.U32 R82, R88, R85, RZ ;  /* 0x0000005558527225 */ /* 0x000fe200078e00ff */
[----:B------:R-:W-:Y:S02]  /*1e2b0*/  IADD3.X R77, PT, PT, RZ, RZ, RZ, P1, P2 ;  /* 0x000000ffff4d7210 */ /* 0x000fe40000fe44ff */
[----:B------:R-:W-:Y:S01]  /*1e2c0*/  IADD3 R76, P1, P2, R122, R79, R80 ;  /* 0x0000004f7a4c7210 */ /* 0x000fe20007a3e050 */
[----:B------:R-:W-:Y:S01]  /*1e2d0*/  IMAD.X R127, RZ, RZ, R71, P6 ;  /* 0x000000ffff7f7224 */ /* 0x000fe200030e0647 */
[----:B------:R-:W-:Y:S01]  /*1e2e0*/  IADD3 R81, P0, P3, R82, R81, R73 ;  /* 0x0000005152517210 */ /* 0x000fe20007b1e049 */
[----:B------:R-:W-:-:S04]  /*1e2f0*/  IMAD.WIDE.U32 R70, R7, R101, RZ ;  /* 0x0000006507467225 */ /* 0x000fc800078e00ff */
[----:B------:R-:W-:Y:S01]  /*1e300*/  IMAD.X R75, R75, 0x1, R77, P4 ;  /* 0x000000014b4b7824 */ /* 0x000fe200020e064d */
[----:B------:R-:W-:Y:S01]  /*1e310*/  IADD3 R127, P4, P5, R70, R127, R74 ;  /* 0x0000007f467f7210 */ /* 0x000fe20007d9e04a */
[----:B------:R-:W-:Y:S01]  /*1e320*/  IMAD.WIDE.U32 R72, R96, R103, RZ ;  /* 0x0000006760487225 */ /* 0x000fe200078e00ff */
[----:B------:R-:W-:Y:S02]  /*1e330*/  IADD3.X R77, PT, PT, RZ, RZ, RZ, P1, P2 ;  /* 0x000000ffff4d7210 */ /* 0x000fe40000fe44ff */
[----:B------:R-:W-:Y:S01]  /*1e340*/  IADD3.X R70, PT, PT, RZ, RZ, RZ, P4, P5 ;  /* 0x000000ffff467210 */ /* 0x000fe200027ea4ff */
[----:B------:R-:W-:Y:S01]  /*1e350*/  IMAD.MOV.U32 R122, RZ, RZ, RZ ;  /* 0x000000ffff7a7224 */ /* 0x000fe200078e00ff */
[----:B------:R-:W-:Y:S01]  /*1e360*/  IADD3 R72, P1, P2, R72, R75, R76 ;  /* 0x0000004b48487210 */ /* 0x000fe20007a3e04c */
[----:B------:R-:W-:-:S03]  /*1e370*/  IMAD.WIDE.U32 R78, R98, R99, RZ ;  /* 0x00000063624e7225 */ /* 0x000fc600078e00ff */
[----:B------:R-:W-:Y:S01]  /*1e380*/  IADD3 R80, PT, PT, R77, R122, R123 ;  /* 0x0000007a4d507210 */ /* 0x000fe20007ffe07b */
[----:B------:R-:W-:Y:S01]  /*1e390*/  IMAD.WIDE.U32 R76, R2, R124, RZ ;  /* 0x0000007c024c7225 */ /* 0x000fe200078e00ff */
[----:B------:R-:W-:Y:S02]  /*1e3a0*/  IADD3 R127, P6, PT, R78, R127, RZ ;  /* 0x0000007f4e7f7210 */ /* 0x000fe40007fde0ff */
[----:B------:R-:W-:Y:S01]  /*1e3b0*/  IADD3 R123, PT, PT, R70, R119, R71 ;  /* 0x00000077467b7210 */ /* 0x000fe20007ffe047 */
[----:B------:R-:W-:Y:S01]  /*1e3c0*/  IMAD.WIDE.U32 R74, R4, R101, RZ ;  /* 0x00000065044a7225 */ /* 0x000fe200078e00ff */
[----:B------:R-:W-:Y:S02]  /*1e3d0*/  IADD3.X R129, PT, PT, RZ, RZ, RZ, P1, P2 ;  /* 0x000000ffff817210 */ /* 0x000fe40000fe44ff */
[----:B------:R-:W-:Y:S01]  /*1e3e0*/  IADD3 R76, P4, P5, R76, R80, R125 ;  /* 0x000000504c4c7210 */ /* 0x000fe20007d9e07d */
[----:B------:R-:W-:Y:S01]  /*1e3f0*/  IMAD.X R78, RZ, RZ, RZ, P6 ;  /* 0x000000ffff4e7224 */ /* 0x000fe200030e06ff */
[----:B------:R-:W-:Y:S01]  /*1e400*/  IADD3 R123, P1, P2, R74, R123, R72 ;  /* 0x0000007b4a7b7210 */ /* 0x000fe20007a3e048 */
[----:B------:R-:W-:Y:S01]  /*1e410*/  IMAD R102, R127, UR28, RZ ;  /* 0x0000001c7f667c24 */ /* 0x000fe2000f8e02ff */
[----:B------:R-:W-:Y:S01]  /*1e420*/  IADD3.X R74, PT, PT, RZ, RZ, RZ, P4, P5 ;  /* 0x000000ffff4a7210 */ /* 0x000fe200027ea4ff */
[----:B------:R-:W-:Y:S01]  /*1e430*/  IMAD.IADD R129, R73, 0x1, R129 ;  /* 0x0000000149817824 */ /* 0x000fe200078e0281 */
[----:B------:R-:W-:Y:S01]  /*1e440*/  IADD3 R79, P5, P4, R123, R78, R79 ;  /* 0x0000004e7b4f7210 */ /* 0x000fe20007cbe04f */
[----:B------:R-:W-:Y:S01]  /*1e450*/  IMAD.WIDE.U32 R70, R94, R103, RZ ;  /* 0x000000675e467225 */ /* 0x000fe200078e00ff */
[----:B------:R-:W-:-:S03]  /*1e460*/  IADD3.X R125, PT, PT, RZ, RZ, RZ, P1, P2 ;  /* 0x000000ffff7d7210 */ /* 0x000fc60000fe44ff */
[----:B------:R-:W-:Y:S01]  /*1e470*/  IMAD.WIDE.U32 R72, R6, R102, RZ ;  /* 0x0000006606487225 */ /* 0x000fe200078e00ff */
[----:B------:R-:W-:Y:S02]  /*1e480*/  IADD3 R78, P1, P2, R70, R129, R76 ;  /* 0x00000081464e7210 */ /* 0x000fe40007a3e04c */
[----:B------:R-:W-:Y:S01]  /*1e490*/  IADD3 R125, PT, PT, R125, R120, R75 ;  /* 0x000000787d7d7210 */ /* 0x000fe20007ffe04b */
[----:B------:R-:W-:Y:S01]  /*1e4a0*/  IMAD.MOV.U32 R123, RZ, RZ, RZ ;  /* 0x000000ffff7b7224 */ /* 0x000fe200078e00ff */
[----:B------:R-:W-:Y:S01]  /*1e4b0*/  IADD3 RZ, P6, PT, R72, R127, RZ ;  /* 0x0000007f48ff7210 */ /* 0x000fe20007fde0ff */
[----:B------:R-:W-:Y:S01]  /*1e4c0*/  IMAD.WIDE.U32 R84, R86, R85, RZ ;  /* 0x0000005556547225 */ /* 0x000fe200078e00ff */
[----:B------:R-:W-:Y:S02]  /*1e4d0*/  IADD3.X R131, PT, PT, RZ, RZ, RZ, P1, P2 ;  /* 0x000000ffff837210 */ /* 0x000fe40000fe44ff */
[----:B------:R-:W-:Y:S01]  /*1e4e0*/  IADD3 R70, PT, PT, R74, R123, R77 ;  /* 0x0000007b4a467210 */ /* 0x000fe20007ffe04d */
[----:B------:R-:W-:Y:S01]  /*1e4f0*/  IMAD.WIDE.U32 R74, R3, R124, RZ ;  /* 0x0000007c034a7225 */ /* 0x000fe200078e00ff */
[----:B------:R-:W-:-:S03]  /*1e500*/  IADD3.X R127, PT, PT, RZ, RZ, RZ, P5, P4 ;  /* 0x000000ffff7f7210 */ /* 0x000fc60002fe84ff */
[----:B------:R-:W-:Y:S01]  /*1e510*/  IMAD.WIDE.U32 R76, R100, R99, RZ ;  /* 0x00000063644c7225 */ /* 0x000fe200078e00ff */
[----:B------:R-:W-:-:S03]  /*1e520*/  IADD3 R93, P1, P2, R74, R70, R93 ;  /* 0x000000464a5d7210 */ /* 0x000fc60007a3e05d */
[----:B------:R-:W-:Y:S01]  /*1e530*/  IMAD.X R133, RZ, RZ, R73, P6 ;  /* 0x000000ffff857224 */ /* 0x000fe200030e0649 */
[----:B------:R-:W-:Y:S01]  /*1e540*/  IADD3 R76, P6, PT, R76, R79, RZ ;  /* 0x0000004f4c4c7210 */ /* 0x000fe20007fde0ff */
[----:B------:R-:W-:Y:S01]  /*1e550*/  IMAD.WIDE.U32 R72, R5, R101, RZ ;  /* 0x0000006505487225 */ /* 0x000fe200078e00ff */
[----:B------:R-:W-:-:S03]  /*1e560*/  IADD3.X R74, PT, PT, RZ, RZ, RZ, P1, P2 ;  /* 0x000000ffff4a7210 */ /* 0x000fc60000fe44ff */
[----:B------:R-:W-:Y:S01]  /*1e570*/  IMAD.IADD R131, R71, 0x1, R131 ;  /* 0x0000000147837824 */ /* 0x000fe200078e0283 */
[----:B------:R-:W-:Y:S01]  /*1e580*/  IADD3 R72, P4, P5, R72, R125, R78 ;  /* 0x0000007d48487210 */ /* 0x000fe20007d9e04e */
[----:B------:R-:W-:-:S03]  /*1e590*/  IMAD.WIDE.U32 R70, R7, R102, RZ ;  /* 0x0000006607467225 */ /* 0x000fc600078e00ff */
[----:B------:R-:W-:Y:S01]  /*1e5a0*/  IADD3.X R129, PT, PT, RZ, RZ, RZ, P4, P5 ;  /* 0x000000ffff817210 */ /* 0x000fe200027ea4ff */
[----:B------:R-:W-:Y:S01]  /*1e5b0*/  IMAD.X R127, R77, 0x1, R127, P6 ;  /* 0x000000014d7f7824 */ /* 0x000fe200030e067f */
[----:B------:R-:W-:Y:S01]  /*1e5c0*/  IADD3 R133, P1, P2, R70, R133, R76 ;  /* 0x0000008546857210 */ /* 0x000fe20007a3e04c */
[----:B------:R-:W-:Y:S01]  /*1e5d0*/  IMAD.WIDE.U32 R78, R90, R103, RZ ;  /* 0x000000675a4e7225 */ /* 0x000fe200078e00ff */
[----:B------:R-:W-:Y:S02]  /*1e5e0*/  IADD3 R80, PT, PT, R129, R122, R73 ;  /* 0x0000007a81507210 */ /* 0x000fe40007ffe049 */
[----:B------:R-:W-:Y:S01]  /*1e5f0*/  IADD3.X R70, PT, PT, RZ, RZ, RZ, P1, P2 ;  /* 0x000000ffff467210 */ /* 0x000fe20000fe44ff */
[----:B------:R-:W-:Y:S01]  /*1e600*/  IMAD.WIDE.U32 R76, R96, R99, RZ ;  /* 0x00000063604c7225 */ /* 0x000fe200078e00ff */
[----:B------:R-:W-:-:S03]  /*1e610*/  IADD3 R93, P5, P4, R78, R131, R93 ;  /* 0x000000834e5d7210 */ /* 0x000fc60007cbe05d */
[----:B------:R-:W-:Y:S01]  /*1e620*/  IMAD.MOV.U32 R125, RZ, RZ, RZ ;  /* 0x000000ffff7d7224 */ /* 0x000fe200078e00ff */
[----:B------:R-:W-:Y:S01]  /*1e630*/  IADD3 R78, P1, P2, R76, R127, R72 ;  /* 0x0000007f4c4e7210 */ /* 0x000fe20007a3e048 */
[----:B------:R-:W-:Y:S01]  /*1e640*/  IMAD.WIDE.U32 R72, R98, R95, RZ ;  /* 0x0000005f62487225 */ /* 0x000fe200078e00ff */
[----:B------:R-:W-:Y:S02]  /*1e650*/  IADD3.X R131, PT, PT, RZ, RZ, RZ, P5, P4 ;  /* 0x000000ffff837210 */ /* 0x000fe40002fe84ff */
[----:B------:R-:W-:Y:S02]  /*1e660*/  IADD3.X R129, PT, PT, RZ, RZ, RZ, P1, P2 ;  /* 0x000000ffff817210 */ /* 0x000fe40000fe44ff */
[----:B------:R-:W-:Y:S01]  /*1e670*/  IADD3 R127, PT, PT, R70, R119, R71 ;  /* 0x00000077467f7210 */ /* 0x000fe20007ffe047 */
[----:B------:R-:W-:Y:S01]  /*1e680*/  IMAD.WIDE.U32 R70, R124, UR18, RZ ;  /* 0x000000127c467c25 */ /* 0x000fe2000f8e00ff */
[----:B------:R-:W-:Y:S02]  /*1e690*/  IADD3 R82, PT, PT, R74, R125, R75 ;  /* 0x0000007d4a527210 */ /* 0x000fe40007ffe04b */
[----:B------:R-:W-:Y:S01]  /*1e6a0*/  IADD3 R133, P6, PT, R72, R133, RZ ;  /* 0x0000008548857210 */ /* 0x000fe20007fde0ff */
[----:B------:R-:W-:Y:S01]  /*1e6b0*/  IMAD.IADD R129, R77, 0x1, R129 ;  /* 0x000000014d817824 */ /* 0x000fe200078e0281 */
[----:B------:R-:W-:Y:S01]  /*1e6c0*/  IADD3 R82, P1, P2, R70, R82, R81 ;  /* 0x0000005246527210 */ /* 0x000fe20007a3e051 */
[----:B------:R-:W-:-:S04]  /*1e6d0*/  IMAD.WIDE.U32 R76, R2, R101, RZ ;  /* 0x00000065024c7225 */ /* 0x000fc800078e00ff */
[----:B------:R-:W-:-:S04]  /*1e6e0*/  IMAD.WIDE.U32 R74, R4, R102, RZ ;  /* 0x00000066044a7225 */ /* 0x000fc800078e00ff */
[----:B------:R-:W-:Y:S01]  /*1e6f0*/  IMAD.IADD R79, R79, 0x1, R131 ;  /* 0x000000014f4f7824 */ /* 0x000fe200078e0283 */
[----:B------:R-:W-:Y:S01]  /*1e700*/  IADD3.X R131, PT, PT, RZ, RZ, RZ, P0, P3 ;  /* 0x000000ffff837210 */ /* 0x000fe200007e64ff */
[----:B------:R-:W-:Y:S01]  /*1e710*/  IMAD.X R137, RZ, RZ, RZ, P6 ;  /* 0x000000ffff897224 */ /* 0x000fe200030e06ff */
[----:B------:R-:W-:Y:S01]  /*1e720*/  IADD3 R70, P0, P3, R76, R80, R93 ;  /* 0x000000504c467210 */ /* 0x000fe20007b1e05d */
[----:B------:R-:W-:Y:S01]  /*1e730*/  IMAD.WIDE.U32 R80, R92, R103, RZ ;  /* 0x000000675c507225 */ /* 0x000fe200078e00ff */
[----:B------:R-:W-:Y:S02]  /*1e740*/  IADD3 R72, P5, P4, R74, R127, R78 ;  /* 0x0000007f4a487210 */ /* 0x000fe40007cbe04e */
[----:B------:R-:W-:Y:S01]  /*1e750*/  IADD3.X R74, PT, PT, RZ, RZ, RZ, P1, P2 ;  /* 0x000000ffff4a7210 */ /* 0x000fe20000fe44ff */
[----:B------:R-:W-:Y:S01]  /*1e760*/  IMAD R93, R133, UR28, RZ ;  /* 0x0000001c855d7c24 */ /* 0x000fe2000f8e02ff */
[----:B------:R-:W-:Y:S02]  /*1e770*/  IADD3.X R76, PT, PT, RZ, RZ, RZ, P0, P3 ;  /* 0x000000ffff4c7210 */ /* 0x000fe400007e64ff */
[----:B------:R-:W-:Y:S01]  /*1e780*/  IADD3 R137, P2, P1, R72, R137, R73 ;  /* 0x0000008948897210 */ /* 0x000fe2000795e049 */
[----:B------:R-:W-:Y:S01]  /*1e790*/  IMAD.WIDE.U32 R72, R94, R99, RZ ;  /* 0x000000635e487225 */ /* 0x000fe200078e00ff */
[----:B------:R-:W-:-:S02]  /*1e7a0*/  IADD3 R127, P3, P0, R80, R79, R82 ;  /* 0x0000004f507f7210 */ /* 0x000fc4000787e052 */
[----:B------:R-:W-:Y:S01]  /*1e7b0*/  IADD3.X R135, PT, PT, RZ, RZ, RZ, P5, P4 ;  /* 0x000000ffff877210 */ /* 0x000fe20002fe84ff */
[----:B------:R-:W-:Y:S01]  /*1e7c0*/  IMAD.WIDE.U32 R78, R6, R93, RZ ;  /* 0x0000005d064e7225 */ /* 0x000fe200078e00ff */
[----:B------:R-:W-:Y:S02]  /*1e7d0*/  IADD3 R131, P4, P5, R84, R131, R83 ;  /* 0x0000008354837210 */ /* 0x000fe40007d9e053 */
[----:B------:R-:W-:Y:S01]  /*1e7e0*/  IADD3.X R80, PT, PT, RZ, RZ, RZ, P3, P0 ;  /* 0x000000ffff507210 */ /* 0x000fe20001fe04ff */
[----:B------:R-:W-:Y:S01]  /*1e7f0*/  IMAD.WIDE.U32 R82, R124, UR19, RZ ;  /* 0x000000137c527c25 */ /* 0x000fe2000f8e00ff */
[----:B------:R-:W-:Y:S02]  /*1e800*/  IADD3 R129, P3, P0, R72, R129, R70 ;  /* 0x0000008148817210 */ /* 0x000fe4000787e046 */
[----:B------:R-:W-:Y:S02]  /*1e810*/  IADD3 RZ, P6, PT, R78, R133, RZ ;  /* 0x000000854eff7210 */ /* 0x000fe40007fde0ff */
[----:B------:R-:W-:Y:S01]  /*1e820*/  IADD3 R84, PT, PT, R74, R121, R71 ;  /* 0x000000794a547210 */ /* 0x000fe20007ffe047 */
[----:B------:R-:W-:Y:S01]  /*1e830*/  IMAD.WIDE.U32 R70, R100, R95, RZ ;  /* 0x0000005f64467225 */ /* 0x000fe200078e00ff */
[----:B------:R-:W-:-:S02]  /*1e840*/  IADD3 R78, PT, PT, R76, R123, R77 ;  /* 0x0000007b4c4e7210 */ /* 0x000fc40007ffe04d */
[----:B------:R-:W-:Y:S01]  /*1e850*/  IADD3.X R157, PT, PT, RZ, RZ, RZ, P3, P0 ;  /* 0x000000ffff9d7210 */ /* 0x000fe20001fe04ff */
[----:B------:R-:W-:Y:S01]  /*1e860*/  IMAD.X R133, RZ, RZ, R79, P6 ;  /* 0x000000ffff857224 */ /* 0x000fe200030e064f */
[----:B------:R-:W-:Y:S02]  /*1e870*/  IADD3 R76, P6, PT, R70, R137, RZ ;  /* 0x00000089464c7210 */ /* 0x000fe40007fde0ff */
[----:B------:R-:W-:Y:S01]  /*1e880*/  IADD3.X R137, PT, PT, RZ, RZ, RZ, P2, P1 ;  /* 0x000000ffff897210 */ /* 0x000fe200017e24ff */
[----:B------:R-:W-:Y:S01]  /*1e890*/  IMAD.IADD R157, R73, 0x1, R157 ;  /* 0x00000001499d7824 */ /* 0x000fe200078e029d */
[----:B------:R-:W-:Y:S01]  /*1e8a0*/  IADD3 R77, PT, PT, R135, R120, R75 ;  /* 0x00000078874d7210 */ /* 0x000fe20007ffe04b */
[----:B------:R-:W-:Y:S01]  /*1e8b0*/  IMAD.WIDE.U32 R74, R3, R101, RZ ;  /* 0x00000065034a7225 */ /* 0x000fe200078e00ff */
[----:B------:R-:W-:Y:S02]  /*1e8c0*/  IADD3 R131, P3, P0, R82, R84, R131 ;  /* 0x0000005452837210 */ /* 0x000fe4000787e083 */
[----:B------:R-:W-:Y:S01]  /*1e8d0*/  IADD3.X R84, PT, PT, RZ, RZ, RZ, P4, P5 ;  /* 0x000000ffff547210 */ /* 0x000fe200027ea4ff */
[----:B------:R-:W-:Y:S01]  /*1e8e0*/  IMAD.X R137, R71, 0x1, R137, P6 ;  /* 0x0000000147897824 */ /* 0x000fe200030e0689 */
[----:B------:R-:W-:Y:S01]  /*1e8f0*/  IADD3 R127, P1, P2, R74, R78, R127 ;  /* 0x0000004e4a7f7210 */ /* 0x000fe20007a3e07f */
[----:B------:R-:W-:Y:S01]  /*1e900*/  IMAD.WIDE.U32 R72, R5, R102, RZ ;  /* 0x0000006605487225 */ /* 0x000fe200078e00ff */
[----:B------:R-:W-:-:S02]  /*1e910*/  IADD3.X R82, PT, PT, RZ, RZ, RZ, P3, P0 ;  /* 0x000000ffff527210 */ /* 0x000fc40001fe04ff */
        /* <DEDUP_REMOVED lines=12> */
[----:B------:R-:W-:Y:S02]  /*1e9e0*/  IADD3 R80, PT, PT, R139, R122, R73 ;  /* 0x0000007a8b507210 */ /* 0x000fe40007ffe049 */
[----:B------:R-:W-:Y:S01]  /*1e9f0*/  IADD3 R135, P0, P3, R76, R137, R129 ;  /* 0x000000894c877210 */ /* 0x000fe20007b1e081 */
[----:B------:R-:W-:Y:S01]  /*1ea00*/  IMAD.IADD R129, R83, 0x1, R82 ;  /* 0x0000000153817824 */ /* 0x000fe200078e0252 */
[----:B------:R-:W-:Y:S02]  /*1ea10*/  IADD3.X R73, PT, PT, RZ, RZ, RZ, P4, P5 ;  /* 0x000000ffff497210 */ /* 0x000fe400027ea4ff */
[----:B------:R-:W-:Y:S02]  /*1ea20*/  IADD3 R82, PT, PT, R74, R125, R75 ;  /* 0x0000007d4a527210 */ /* 0x000fe40007ffe04b */
[----:B------:R-:W-:-:S02]  /*1ea30*/  IADD3.X R75, PT, PT, RZ, RZ, RZ, P2, P1 ;  /* 0x000000ffff4b7210 */ /* 0x000fc400017e24ff */
[----:B------:R-:W-:Y:S01]  /*1ea40*/  IADD3 R129, PT, PT, R129, R84, R85 ;  /* 0x0000005481817210 */ /* 0x000fe20007ffe055 */
[----:B------:R-:W-:Y:S01]  /*1ea50*/  IMAD.IADD R85, R79, 0x1, R73 ;  /* 0x000000014f557824 */ /* 0x000fe200078e0249 */
[----:B------:R-:W-:Y:S01]  /*1ea60*/  IADD3 R76, PT, PT, R70, R119, R71 ;  /* 0x00000077464c7210 */ /* 0x000fe20007ffe047 */
[----:B------:R-:W-:Y:S01]  /*1ea70*/  IMAD.WIDE.U32 R78, R98, R97, RZ ;  /* 0x00000061624e7225 */ /* 0x000fe200078e00ff */
[----:B------:R-:W-:-:S03]  /*1ea80*/  IADD3.X R137, PT, PT, RZ, RZ, RZ, P0, P3 ;  /* 0x000000ffff897210 */ /* 0x000fc600007e64ff */
[----:B------:R-:W-:Y:S01]  /*1ea90*/  IMAD.IADD R84, R81, 0x1, R75 ;  /* 0x0000000151547824 */ /* 0x000fe200078e024b */
[----:B------:R-:W-:Y:S01]  /*1eaa0*/  IADD3 R133, P2, PT, R78, R133, RZ ;  /* 0x000000854e857210 */ /* 0x000fe20007f5e0ff */
[----:B------:R-:W-:-:S04]  /*1eab0*/  IMAD.WIDE.U32 R74, R101, UR18, RZ ;  /* 0x00000012654a7c25 */ /* 0x000fc8000f8e00ff */
[----:B------:R-:W-:Y:S01]  /*1eac0*/  IMAD.WIDE.U32 R70, R4, R93, RZ ;  /* 0x0000005d04467225 */ /* 0x000fe200078e00ff */
[----:B------:R-:W-:-:S03]  /*1ead0*/  IADD3 R131, P0, P1, R74, R82, R131 ;  /* 0x000000524a837210 */ /* 0x000fc6000791e083 */
[----:B------:R-:W-:Y:S01]  /*1eae0*/  IMAD.WIDE.U32 R72, R2, R102, RZ ;  /* 0x0000006602487225 */ /* 0x000fe200078e00ff */
[----:B------:R-:W-:Y:S02]  /*1eaf0*/  IADD3 R78, P5, P4, R70, R76, R135 ;  /* 0x0000004c464e7210 */ /* 0x000fe40007cbe087 */
[----:B------:R-:W-:Y:S01]  /*1eb00*/  IADD3.X R74, PT, PT, RZ, RZ, RZ, P0, P1 ;  /* 0x000000ffff4a7210 */ /* 0x000fe200007e24ff */
[----:B------:R-:W-:Y:S01]  /*1eb10*/  IMAD.X R135, RZ, RZ, RZ, P2 ;  /* 0x000000ffff877224 */ /* 0x000fe200010e06ff */
[----:B------:R-:W-:Y:S01]  /*1eb20*/  IADD3 R127, P2, P3, R72, R80, R127 ;  /* 0x00000050487f7210 */ /* 0x000fe20007b5e07f */
[----:B------:R-:W-:-:S03]  /*1eb30*/  IMAD.WIDE.U32 R82, R86, R103, RZ ;  /* 0x0000006756527225 */ /* 0x000fc600078e00ff */
[----:B------:R-:W-:Y:S01]  /*1eb40*/  IADD3 R135, P0, P1, R78, R135, R79 ;  /* 0x000000874e877210 */ /* 0x000fe2000791e04f */
[----:B------:R-:W-:Y:S01]  /*1eb50*/  IMAD R103, R133, UR28, RZ ;  /* 0x0000001c85677c24 */ /* 0x000fe2000f8e02ff */
[----:B------:R-:W-:Y:S01]  /*1eb60*/  IADD3.X R72, PT, PT, RZ, RZ, RZ, P2, P3 ;  /* 0x000000ffff487210 */ /* 0x000fe200017e64ff */
[----:B------:R-:W-:-:S04]  /*1eb70*/  IMAD.WIDE.U32 R80, R92, R99, RZ ;  /* 0x000000635c507225 */ /* 0x000fc800078e00ff */
[----:B------:R-:W-:Y:S01]  /*1eb80*/  IMAD.IADD R137, R77, 0x1, R137 ;  /* 0x000000014d897824 */ /* 0x000fe200078e0289 */
[----:B------:R-:W-:Y:S01]  /*1eb90*/  IADD3 R85, P2, P3, R80, R85, R131 ;  /* 0x0000005550557210 */ /* 0x000fe20007b5e083 */
[----:B------:R-:W-:Y:S01]  /*1eba0*/  IMAD.WIDE.U32 R76, R6, R103, RZ ;  /* 0x00000067064c7225 */ /* 0x000fe200078e00ff */
[----:B------:R-:W-:Y:S02]  /*1ebb0*/  IADD3.X R131, PT, PT, RZ, RZ, RZ, P5, P4 ;  /* 0x000000ffff837210 */ /* 0x000fe40002fe84ff */
[----:B------:R-:W-:Y:S01]  /*1ebc0*/  IADD3 R129, P4, P5, R82, R84, R129 ;  /* 0x0000005452817210 */ /* 0x000fe20007d9e081 */
[----:B------:R-:W-:Y:S01]  /*1ebd0*/  IMAD.WIDE.U32 R78, R94, R95, RZ ;  /* 0x0000005f5e4e7225 */ /* 0x000fe200078e00ff */
[----:B------:R-:W-:Y:S02]  /*1ebe0*/  IADD3 RZ, P6, PT, R76, R133, RZ ;  /* 0x000000854cff7210 */ /* 0x000fe40007fde0ff */
[----:B------:R-:W-:Y:S02]  /*1ebf0*/  IADD3.X R139, PT, PT, RZ, RZ, RZ, P2, P3 ;  /* 0x000000ffff8b7210 */ /* 0x000fe400017e64ff */
[----:B------:R-:W-:-:S02]  /*1ec00*/  IADD3 R127, P3, P2, R78, R137, R127 ;  /* 0x000000894e7f7210 */ /* 0x000fc40007a7e07f */
[----:B------:R-:W-:Y:S01]  /*1ec10*/  IADD3 R84, PT, PT, R74, R121, R75 ;  /* 0x000000794a547210 */ /* 0x000fe20007ffe04b */
[----:B------:R-:W-:Y:S01]  /*1ec20*/  IMAD.WIDE.U32 R74, R100, R97, RZ ;  /* 0x00000061644a7225 */ /* 0x000fe200078e00ff */
[----:B------:R-:W-:Y:S02]  /*1ec30*/  IADD3 R80, PT, PT, R131, R120, R71 ;  /* 0x0000007883507210 */ /* 0x000fe40007ffe047 */
[----:B------:R-:W-:Y:S01]  /*1ec40*/  IADD3 R82, PT, PT, R72, R123, R73 ;  /* 0x0000007b48527210 */ /* 0x000fe20007ffe049 */
[----:B------:R-:W-:Y:S01]  /*1ec50*/  IMAD.X R131, RZ, RZ, R77, P6 ;  /* 0x000000ffff837224 */ /* 0x000fe200030e064d */
[----:B------:R-:W-:Y:S01]  /*1ec60*/  IADD3.X R77, PT, PT, RZ, RZ, RZ, P3, P2 ;  /* 0x000000ffff4d7210 */ /* 0x000fe20001fe44ff */
[----:B------:R-:W-:Y:S01]  /*1ec70*/  IMAD.WIDE.U32 R72, R101, UR19, RZ ;  /* 0x0000001365487c25 */ /* 0x000fe2000f8e00ff */
[----:B------:R-:W-:Y:S02]  /*1ec80*/  IADD3 R78, P6, PT, R74, R135, RZ ;  /* 0x000000874a4e7210 */ /* 0x000fe40007fde0ff */
        /* <DEDUP_REMOVED lines=8> */
[----:B------:R-:W-:Y:S01]  /*1ed10*/  IMAD.X R133, R75, 0x1, R133, P6 ;  /* 0x000000014b857824 */ /* 0x000fe200030e0685 */
[----:B------:R-:W-:Y:S01]  /*1ed20*/  IADD3 R127, P4, P5, R76, R80, R127 ;  /* 0x000000504c7f7210 */ /* 0x000fe20007d9e07f */
[----:B------:R-:W-:-:S03]  /*1ed30*/  IMAD.WIDE.U32 R74, R7, R103, RZ ;  /* 0x00000067074a7225 */ /* 0x000fc600078e00ff */
[----:B------:R-:W-:Y:S01]  /*1ed40*/  IADD3.X R135, PT, PT, RZ, RZ, RZ, P4, P5 ;  /* 0x000000ffff877210 */ /* 0x000fe200027ea4ff */
[----:B------:R-:W-:Y:S01]  /*1ed50*/  IMAD.IADD R137, R81, 0x1, R139 ;  /* 0x0000000151897824 */ /* 0x000fe200078e028b */
[----:B------:R-:W-:Y:S01]  /*1ed60*/  IADD3.X R139, PT, PT, RZ, RZ, RZ, P3, P0 ;  /* 0x000000ffff8b7210 */ /* 0x000fe20001fe04ff */
        /* <DEDUP_REMOVED lines=8> */
[----:B------:R-:W-:Y:S02]  /*1edf0*/  IADD3.X R84, PT, PT, RZ, RZ, RZ, P2, P1 ;  /* 0x000000ffff547210 */ /* 0x000fe400017e24ff */
[----:B------:R-:W-:Y:S01]  /*1ee00*/  IADD3 R133, P0, P3, R78, R133, R127 ;  /* 0x000000854e857210 */ /* 0x000fe20007b1e07f */
[----:B------:R-:W-:Y:S01]  /*1ee10*/  IMAD.IADD R127, R73, 0x1, R139 ;  /* 0x00000001497f7824 */ /* 0x000fe200078e028b */
[----:B------:R-:W-:Y:S01]  /*1ee20*/  IADD3 R78, PT, PT, R72, R125, R71 ;  /* 0x0000007d484e7210 */ /* 0x000fe20007ffe047 */
[----:B------:R-:W-:Y:S01]  /*1ee30*/  IMAD.IADD R84, R85, 0x1, R84 ;  /* 0x0000000155547824 */ /* 0x000fe200078e0254 */
[----:B------:R-:W-:Y:S01]  /*1ee40*/  IADD3.X R71, PT, PT, RZ, RZ, RZ, P4, P5 ;  /* 0x000000ffff477210 */ /* 0x000fe200027ea4ff */
[----:B------:R-:W-:Y:S01]  /*1ee50*/  IMAD.WIDE.U32 R72, R2, R93, RZ ;  /* 0x0000005d02487225 */ /* 0x000fe200078e00ff */
[----:B------:R-:W-:Y:S02]  /*1ee60*/  IADD3 R76, PT, PT, R74, R119, R75 ;  /* 0x000000774a4c7210 */ /* 0x000fe40007ffe04b */
[----:B------:R-:W-:Y:S01]  /*1ee70*/  IADD3 R127, PT, PT, R127, R82, R83 ;  /* 0x000000527f7f7210 */ /* 0x000fe20007ffe053 */
[----:B------:R-:W-:Y:S01]  /*1ee80*/  IMAD.IADD R85, R81, 0x1, R71 ;  /* 0x0000000151557824 */ /* 0x000fe200078e0247 */
[----:B------:R-:W-:Y:S01]  /*1ee90*/  IADD3.X R135, PT, PT, RZ, RZ, RZ, P0, P3 ;  /* 0x000000ffff877210 */ /* 0x000fe200007e64ff */
[----:B------:R-:W-:-:S04]  /*1eea0*/  IMAD.WIDE.U32 R80, R98, R91, RZ ;  /* 0x0000005b62507225 */ /* 0x000fc800078e00ff */
[----:B------:R-:W-:Y:S01]  /*1eeb0*/  IMAD.WIDE.U32 R74, R102, UR18, RZ ;  /* 0x00000012664a7c25 */ /* 0x000fe2000f8e00ff */
[----:B------:R-:W-:-:S03]  /*1eec0*/  IADD3 R131, P2, PT, R80, R131, RZ ;  /* 0x0000008350837210 */ /* 0x000fc60007f5e0ff */
[----:B------:R-:W-:Y:S01]  /*1eed0*/  IMAD.WIDE.U32 R70, R4, R103, RZ ;  /* 0x0000006704467225 */ /* 0x000fe200078e00ff */
[----:B------:R-:W-:-:S03]  /*1eee0*/  IADD3 R74, P0, P1, R74, R78, R129 ;  /* 0x0000004e4a4a7210 */ /* 0x000fc6000791e081 */
[----:B------:R-:W-:Y:S01]  /*1eef0*/  IMAD.WIDE.U32 R82, R86, R99, RZ ;  /* 0x0000006356527225 */ /* 0x000fe200078e00ff */
[----:B------:R-:W-:Y:S02]  /*1ef00*/  IADD3 R80, P5, P4, R70, R76, R133 ;  /* 0x0000004c46507210 */ /* 0x000fe40007cbe085 */
[----:B------:R-:W-:Y:S01]  /*1ef10*/  IADD3.X R70, PT, PT, RZ, RZ, RZ, P0, P1 ;  /* 0x000000ffff467210 */ /* 0x000fe200007e24ff */
[----:B------:R-:W-:Y:S01]  /*1ef20*/  IMAD R99, R131, UR28, RZ ;  /* 0x0000001c83637c24 */ /* 0x000fe2000f8e02ff */
[----:B------:R-:W-:Y:S01]  /*1ef30*/  IADD3.X R133, PT, PT, RZ, RZ, RZ, P5, P4 ;  /* 0x000000ffff857210 */ /* 0x000fe20002fe84ff */
[----:B------:R-:W-:Y:S01]  /*1ef40*/  IMAD.X R129, RZ, RZ, RZ, P2 ;  /* 0x000000ffff817224 */ /* 0x000fe200010e06ff */
[----:B------:R-:W-:Y:S01]  /*1ef50*/  IADD3 R101, P2, P3, R72, R77, R101 ;  /* 0x0000004d48657210 */ /* 0x000fe20007b5e065 */
[----:B------:R-:W-:Y:S01]  /*1ef60*/  IMAD.IADD R135, R79, 0x1, R135 ;  /* 0x000000014f877824 */ /* 0x000fe200078e0287 */
[----:B------:R-:W-:Y:S01]  /*1ef70*/  IADD3 R127, P4, P5, R82, R84, R127 ;  /* 0x00000054527f7210 */ /* 0x000fe20007d9e07f */
[----:B------:R-:W-:Y:S01]  /*1ef80*/  IMAD.WIDE.U32 R76, R92, R95, RZ ;  /* 0x0000005f5c4c7225 */ /* 0x000fe200078e00ff */
[----:B------:R-:W-:-:S02]  /*1ef90*/  IADD3 R129, P0, P1, R80, R129, R81 ;  /* 0x0000008150817210 */ /* 0x000fc4000791e051 */
[----:B------:R-:W-:Y:S01]  /*1efa0*/  IADD3.X R72, PT, PT, RZ, RZ, RZ, P2, P3 ;  /* 0x000000ffff487210 */ /* 0x000fe200017e64ff */
        /* <DEDUP_REMOVED lines=25> */
[----:B------:R-:W-:-:S03]  /*1f140*/  IADD3.X R70, PT, PT, RZ, RZ, RZ, P1, P2 ;  /* 0x000000ffff467210 */ /* 0x000fc60000fe44ff */
        /* <DEDUP_REMOVED lines=9> */
[----:B------:R-:W-:Y:S02]  /*1f1e0*/  IADD3.X R84, PT, PT, RZ, RZ, RZ, P2, P1 ;  /* 0x000000ffff547210 */ /* 0x000fe400017e24ff */
[----:B------:R-:W-:Y:S01]  /*1f1f0*/  IADD3 R133, P0, P3, R78, R133, R101 ;  /* 0x000000854e857210 */ /* 0x000fe20007b1e065 */
[----:B------:R-:W-:Y:S01]  /*1f200*/  IMAD.IADD R101, R73, 0x1, R72 ;  /* 0x0000000149657824 */ /* 0x000fe200078e0248 */
[----:B------:R-:W-:Y:S01]  /*1f210*/  IADD3 R78, PT, PT, R70, R125, R71 ;  /* 0x0000007d464e7210 */ /* 0x000fe20007ffe047 */
[----:B------:R-:W-:Y:S01]  /*1f220*/  IMAD.IADD R84, R85, 0x1, R84 ;  /* 0x0000000155547824 */ /* 0x000fe200078e0254 */
[----:B------:R-:W-:Y:S01]  /*1f230*/  IADD3.X R71, PT, PT, RZ, RZ, RZ, P4, P5 ;  /* 0x000000ffff477210 */ /* 0x000fe200027ea4ff */
[----:B------:R-:W-:Y:S01]  /*1f240*/  IMAD.WIDE.U32 R72, R2, R103, RZ ;  /* 0x0000006702487225 */ /* 0x000fe200078e00ff */
[----:B------:R-:W-:-:S02]  /*1f250*/  IADD3 R77, PT, PT, R135, R122, R77 ;  /* 0x0000007a874d7210 */ /* 0x000fc40007ffe04d */
[----:B------:R-:W-:Y:S01]  /*1f260*/  IADD3.X R135, PT, PT, RZ, RZ, RZ, P0, P3 ;  /* 0x000000ffff877210 */ /* 0x000fe200007e64ff */
[----:B------:R-:W-:Y:S01]  /*1f270*/  IMAD.IADD R85, R81, 0x1, R71 ;  /* 0x0000000151557824 */ /* 0x000fe200078e0247 */
[----:B------:R-:W-:Y:S01]  /*1f280*/  IADD3 R76, PT, PT, R74, R119, R75 ;  /* 0x000000774a4c7210 */ /* 0x000fe20007ffe04b */
[----:B------:R-:W-:Y:S01]  /*1f290*/  IMAD.WIDE.U32 R80, R98, R89, RZ ;  /* 0x0000005962507225 */ /* 0x000fe200078e00ff */
[----:B------:R-:W-:-:S03]  /*1f2a0*/  IADD3 R101, PT, PT, R101, R82, R83 ;  /* 0x0000005265657210 */ /* 0x000fc60007ffe053 */
[----:B------:R-:W-:Y:S01]  /*1f2b0*/  IMAD.WIDE.U32 R70, R4, R99, RZ ;  /* 0x0000006304467225 */ /* 0x000fe200078e00ff */
[----:B------:R-:W-:-:S03]  /*1f2c0*/  IADD3 R131, P2, PT, R80, R131, RZ ;  /* 0x0000008350837210 */ /* 0x000fc60007f5e0ff */
[----:B------:R-:W-:Y:S01]  /*1f2d0*/  IMAD.WIDE.U32 R74, R93, UR18, RZ ;  /* 0x000000125d4a7c25 */ /* 0x000fe2000f8e00ff */
[----:B------:R-:W-:-:S03]  /*1f2e0*/  IADD3 R80, P5, P4, R70, R76, R133 ;  /* 0x0000004c46507210 */ /* 0x000fc60007cbe085 */
[----:B------:R-:W-:Y:S01]  /*1f2f0*/  IMAD.IADD R135, R79, 0x1, R135 ;  /* 0x000000014f877824 */ /* 0x000fe200078e0287 */
[----:B------:R-:W-:Y:S01]  /*1f300*/  IADD3 R129, P0, P1, R74, R78, R129 ;  /* 0x0000004e4a817210 */ /* 0x000fe2000791e081 */
[----:B------:R-:W-:Y:S01]  /*1f310*/  IMAD.X R79, RZ, RZ, RZ, P2 ;  /* 0x000000ffff4f7224 */ /* 0x000fe200010e06ff */
[----:B------:R-:W-:Y:S01]  /*1f320*/  IADD3 R70, P2, P3, R72, R77, R127 ;  /* 0x0000004d48467210 */ /* 0x000fe20007b5e07f */
[----:B------:R-:W-:Y:S01]  /*1f330*/  IMAD.WIDE.U32 R76, R92, R97, RZ ;  /* 0x000000615c4c7225 */ /* 0x000fe200078e00ff */
[----:B------:R-:W-:Y:S02]  /*1f340*/  IADD3.X R74, PT, PT, RZ, RZ, RZ, P0, P1 ;  /* 0x000000ffff4a7210 */ /* 0x000fe400007e24ff */
[----:B------:R-:W-:Y:S01]  /*1f350*/  IADD3.X R72, PT, PT, RZ, RZ, RZ, P2, P3 ;  /* 0x000000ffff487210 */ /* 0x000fe200017e64ff */
[----:B------:R-:W-:Y:S01]  /*1f360*/  IMAD.WIDE.U32 R82, R86, R95, RZ ;  /* 0x0000005f56527225 */ /* 0x000fe200078e00ff */
[----:B------:R-:W-:Y:S02]  /*1f370*/  IADD3 R127, P0, P1, R80, R79, R81 ;  /* 0x0000004f507f7210 */ /* 0x000fe4000791e051 */
[----:B------:R-:W-:Y:S01]  /*1f380*/  IADD3 R85, P2, P3, R76, R85, R129 ;  /* 0x000000554c557210 */ /* 0x000fe20007b5e081 */
[----:B------:R-:W-:Y:S01]  /*1f390*/  IMAD R95, R131, UR28, RZ ;  /* 0x0000001c835f7c24 */ /* 0x000fe2000f8e02ff */
[----:B------:R-:W-:Y:S01]  /*1f3a0*/  IADD3.X R129, PT, PT, RZ, RZ, RZ, P5, P4 ;  /* 0x000000ffff817210 */ /* 0x000fe20002fe84ff */
        /* <DEDUP_REMOVED lines=8> */
[----:B------:R-:W-:Y:S01]  /*1f430*/  IADD3 R82, PT, PT, R72, R123, R73 ;  /* 0x0000007b48527210 */ /* 0x000fe20007ffe049 */
[----:B------:R-:W-:Y:S01]  /*1f440*/  IMAD.WIDE.U32 R72, R93, UR19, RZ ;  /* 0x000000135d487c25 */ /* 0x000fe2000f8e00ff */
[----:B------:R-:W-:-:S02]  /*1f450*/  IADD3 R80, PT, PT, R129, R120, R71 ;  /* 0x0000007881507210 */ /* 0x000fc40007ffe047 */
[----:B------:R-:W-:Y:S01]  /*1f460*/  IADD3.X R133, PT, PT, RZ, RZ, RZ, P3, P2 ;  /* 0x000000ffff857210 */ /* 0x000fe20001fe44ff */
[----:B------:R-:W-:Y:S01]  /*1f470*/  IMAD.IADD R135, R77, 0x1, R76 ;  /* 0x000000014d877824 */ /* 0x000fe200078e024c */
[----:B------:R-:W-:Y:S01]  /*1f480*/  IADD3.X R131, PT, PT, RZ, RZ, RZ, P0, P1 ;  /* 0x000000ffff837210 */ /* 0x000fe200007e24ff */
[----:B------:R-:W-:Y:S01]  /*1f490*/  IMAD.WIDE.U32 R70, R3, R103, RZ ;  /* 0x0000006703467225 */ /* 0x000fe200078e00ff */
[----:B------:R-:W-:-:S03]  /*1f4a0*/  IADD3.X R102, PT, PT, RZ, RZ, RZ, P4, P5 ;  /* 0x000000ffff667210 */ /* 0x000fc600027ea4ff */
[----:B------:R-:W-:-:S04]  /*1f4b0*/  IMAD.WIDE.U32 R76, R5, R99, RZ ;  /* 0x00000063054c7225 */ /* 0x000fc800078e00ff */
[----:B------:R-:W-:Y:S01]  /*1f4c0*/  IMAD.X R129, RZ, RZ, R79, P6 ;  /* 0x000000ffff817224 */ /* 0x000fe200030e064f */
[----:B------:R-:W-:Y:S01]  /*1f4d0*/  IADD3 R78, P6, PT, R74, R127, RZ ;  /* 0x0000007f4a4e7210 */ /* 0x000fe20007fde0ff */
[----:B------:R-:W-:Y:S01]  /*1f4e0*/  IMAD.IADD R133, R81, 0x1, R133 ;  /* 0x0000000151857824 */ /* 0x000fe200078e0285 */
[----:B------:R-:W-:Y:S02]  /*1f4f0*/  IADD3 R127, P3, P0, R72, R137, R84 ;  /* 0x00000089487f7210 */ /* 0x000fe4000787e054 */
[----:B------:R-:W-:Y:S01]  /*1f500*/  IADD3 R72, P1, P2, R70, R82, R85 ;  /* 0x0000005246487210 */ /* 0x000fe20007a3e055 */
[----:B------:R-:W-:Y:S01]  /*1f510*/  IMAD.X R131, R75, 0x1, R131, P6 ;  /* 0x000000014b837824 */ /* 0x000fe200030e0683 */
[----:B------:R-:W-:Y:S01]  /*1f520*/  IADD3 R70, P4, P5, R76, R80, R101 ;  /* 0x000000504c467210 */ /* 0x000fe20007d9e065 */
[----:B------:R-:W-:Y:S01]  /*1f530*/  IMAD.WIDE.U32 R80, R90, R91, RZ ;  /* 0x0000005b5a507225 */ /* 0x000fe200078e00ff */
[----:B------:R-:W-:Y:S02]  /*1f540*/  IADD3.X R82, PT, PT, RZ, RZ, RZ, P1, P2 ;  /* 0x000000ffff527210 */ /* 0x000fe40000fe44ff */
        /* <DEDUP_REMOVED lines=11> */
[----:B------:R-:W-:Y:S01]  /*1f600*/  IADD3 R80, PT, PT, R93, R122, R77 ;  /* 0x0000007a5d507210 */ /* 0x000fe20007ffe04d */
[----:B------:R-:W-:Y:S01]  /*1f610*/  IMAD.WIDE.U32 R76, R98, R87, RZ ;  /* 0x00000057624c7225 */ /* 0x000fe200078e00ff */
[----:B------:R-:W-:-:S02]  /*1f620*/  IADD3.X R74, PT, PT, RZ, RZ, RZ, P3, P0 ;  /* 0x000000ffff4a7210 */ /* 0x000fc40001fe04ff */
[----:B------:R-:W-:Y:S01]  /*1f630*/  IADD3.X R73, PT, PT, RZ, RZ, RZ, P2, P1 ;  /* 0x000000ffff497210 */ /* 0x000fe200017e24ff */
[----:B------:R-:W-:Y:S01]  /*1f640*/  IMAD.IADD R81, R81, 0x1, R71 ;  /* 0x0000000151517824 */ /* 0x000fe200078e0247 */
[----:B------:R-:W-:Y:S01]  /*1f650*/  IADD3 R131, P0, P3, R78, R131, R70 ;  /* 0x000000834e837210 */ /* 0x000fe20007b1e046 */
[----:B------:R-:W-:Y:S01]  /*1f660*/  IMAD.WIDE.U32 R70, R4, R95, RZ ;  /* 0x0000005f04467225 */ /* 0x000fe200078e00ff */
[----:B------:R-:W-:Y:S02]  /*1f670*/  IADD3 R78, PT, PT, R74, R119, R75 ;  /* 0x000000774a4e7210 */ /* 0x000fe40007ffe04b */
[----:B------:R-:W-:Y:S01]  /*1f680*/  IADD3 R129, P2, PT, R76, R129, RZ ;  /* 0x000000814c817210 */ /* 0x000fe20007f5e0ff */
[----:B------:R-:W-:Y:S01]  /*1f690*/  IMAD.IADD R128, R85, 0x1, R73 ;  /* 0x0000000155807824 */ /* 0x000fe200078e0249 */
[----:B------:R-:W-:Y:S01]  /*1f6a0*/  IADD3.X R85, PT, PT, RZ, RZ, RZ, P0, P3 ;  /* 0x000000ffff557210 */ /* 0x000fe200007e64ff */
[----:B------:R-:W-:Y:S01]  /*1f6b0*/  IMAD.WIDE.U32 R74, R103, UR18, RZ ;  /* 0x00000012674a7c25 */ /* 0x000fe2000f8e00ff */
[----:B------:R-:W-:-:S02]  /*1f6c0*/  IADD3 R76, P5, P4, R70, R78, R131 ;  /* 0x0000004e464c7210 */ /* 0x000fc40007cbe083 */
[----:B------:R-:W-:Y:S01]  /*1f6d0*/  IADD3 R93, PT, PT, R133, R102, R83 ;  /* 0x00000066855d7210 */ /* 0x000fe20007ffe053 */
[----:B------:R-:W-:Y:S01]  /*1f6e0*/  IMAD.WIDE.U32 R72, R2, R99, RZ ;  /* 0x0000006302487225 */ /* 0x000fe200078e00ff */
[----:B------:R-:W-:-:S03]  /*1f6f0*/  IADD3 R127, P0, P1, R74, R82, R127 ;  /* 0x000000524a7f7210 */ /* 0x000fc6000791e07f */
[----:B------:R-:W-:Y:S01]  /*1f700*/  IMAD.X R131, RZ, RZ, RZ, P2 ;  /* 0x000000ffff837224 */ /* 0x000fe200010e06ff */
[----:B------:R-:W-:Y:S01]  /*1f710*/  IADD3 R101, P2, P3, R72, R80, R101 ;  /* 0x0000005048657210 */ /* 0x000fe20007b5e065 */
[----:B------:R-:W-:Y:S01]  /*1f720*/  IMAD.IADD R85, R79, 0x1, R85 ;  /* 0x000000014f557824 */ /* 0x000fe200078e0255 */
[----:B------:R-:W-:Y:S01]  /*1f730*/  IADD3.X R74, PT, PT, RZ, RZ, RZ, P0, P1 ;  /* 0x000000ffff4a7210 */ /* 0x000fe200007e24ff */
[----:B------:R-:W-:Y:S01]  /*1f740*/  IMAD.WIDE.U32 R78, R92, R91, RZ ;  /* 0x0000005b5c4e7225 */ /* 0x000fe200078e00ff */
[----:B------:R-:W-:Y:S02]  /*1f750*/  IADD3 R131, P0, P1, R76, R131, R77 ;  /* 0x000000834c837210 */ /* 0x000fe4000791e04d */
[----:B------:R-:W-:Y:S01]  /*1f760*/  IADD3.X R72, PT, PT, RZ, RZ, RZ, P2, P3 ;  /* 0x000000ffff487210 */ /* 0x000fe200017e64ff */
[----:B------:R-:W-:Y:S02]  /*1f770*/  IMAD R84, R129, UR28, RZ ;  /* 0x0000001c81547c24 */ /* 0x000fe4000f8e02ff */
[----:B------:R-:W-:Y:S01]  /*1f780*/  IMAD.WIDE.U32 R76, R86, R97, RZ ;  /* 0x00000061564c7225 */ /* 0x000fe200078e00ff */
[----:B------:R-:W-:-:S02]  /*1f790*/  IADD3 R97, P2, P3, R78, R81, R127 ;  /* 0x000000514e617210 */ /* 0x000fc40007b5e07f */
[----:B------:R-:W-:Y:S01]  /*1f7a0*/  IADD3.X R127, PT, PT, RZ, RZ, RZ, P5, P4 ;  /* 0x000000ffff7f7210 */ /* 0x000fe20002fe84ff */
[----:B------:R-:W-:Y:S01]  /*1f7b0*/  IMAD.WIDE.U32 R82, R94, R89, RZ ;  /* 0x000000595e527225 */ /* 0x000fe200078e00ff */
[----:B------:R-:W-:Y:S02]  /*1f7c0*/  IADD3 R128, P4, P5, R76, R128, R93 ;  /* 0x000000804c807210 */ /* 0x000fe40007d9e05d */
[----:B------:R-:W-:Y:S01]  /*1f7d0*/  IADD3.X R93, PT, PT, RZ, RZ, RZ, P2, P3 ;  /* 0x000000ffff5d7210 */ /* 0x000fe200017e64ff */
[----:B------:R-:W-:Y:S01]  /*1f7e0*/  IMAD.WIDE.U32 R80, R6, R84, RZ ;  /* 0x0000005406507225 */ /* 0x000fe200078e00ff */
[----:B------:R-:W-:Y:S02]  /*1f7f0*/  IADD3 R85, P3, P2, R82, R85, R101 ;  /* 0x0000005552557210 */ /* 0x000fe40007a7e065 */
[----:B------:R-:W-:Y:S01]  /*1f800*/  IADD3 R76, PT, PT, R127, R120, R71 ;  /* 0x000000787f4c7210 */ /* 0x000fe20007ffe047 */
[----:B------:R-:W-:Y:S01]  /*1f810*/  IMAD.WIDE.U32 R100, R100, R87, RZ ;  /* 0x0000005764647225 */ /* 0x000fe200078e00ff */
[----:B------:R-:W-:-:S02]  /*1f820*/  IADD3 RZ, P6, PT, R80, R129, RZ ;  /* 0x0000008150ff7210 */ /* 0x000fc40007fde0ff */
[----:B------:R-:W-:Y:S01]  /*1f830*/  IADD3 R129, PT, PT, R74, R121, R75 ;  /* 0x000000794a817210 */ /* 0x000fe20007ffe04b */
[----:B------:R-:W-:Y:S01]  /*1f840*/  IMAD.IADD R93, R79, 0x1, R93 ;  /* 0x000000014f5d7824 */ /* 0x000fe200078e025d */
[----:B------:R-:W-:Y:S01]  /*1f850*/  IADD3 R74, PT, PT, R72, R123, R73 ;  /* 0x0000007b484a7210 */ /* 0x000fe20007ffe049 */
[----:B------:R-:W-:Y:S01]  /*1f860*/  IMAD.X R81, RZ, RZ, R81, P6 ;  /* 0x000000ffff517224 */ /* 0x000fe200030e0651 */
[----:B------:R-:W-:Y:S01]  /*1f870*/  IADD3 R131, P6, PT, R100, R131, RZ ;  /* 0x0000008364837210 */ /* 0x000fe20007fde0ff */
[----:B------:R-:W-:Y:S01]  /*1f880*/  IMAD.WIDE.U32 R70, R3, R99, RZ ;  /* 0x0000006303467225 */ /* 0x000fe200078e00ff */
[----:B------:R-:W-:Y:S02]  /*1f890*/  IADD3.X R75, PT, PT, RZ, RZ, RZ, P0, P1 ;  /* 0x000000ffff4b7210 */ /* 0x000fe400007e24ff */
[----:B------:R-:W-:Y:S01]  /*1f8a0*/  IADD3.X R79, PT, PT, RZ, RZ, RZ, P3, P2 ;  /* 0x000000ffff4f7210 */ /* 0x000fe20001fe44ff */
[----:B------:R-:W-:Y:S01]  /*1f8b0*/  IMAD.WIDE.U32 R72, R103, UR19, RZ ;  /* 0x0000001367487c25 */ /* 0x000fe2000f8e00ff */
[----:B------:R-:W-:-:S02]  /*1f8c0*/  IADD3 R70, P1, P2, R70, R74, R97 ;  /* 0x0000004a46467210 */ /* 0x000fc40007a3e061 */
[----:B------:R-:W-:Y:S01]  /*1f8d0*/  IADD3.X R98, PT, PT, RZ, RZ, RZ, P4, P5 ;  /* 0x000000ffff627210 */ /* 0x000fe200027ea4ff */
[----:B------:R-:W-:Y:S01]  /*1f8e0*/  IMAD.X R101, R101, 0x1, R75, P6 ;  /* 0x0000000165657824 */ /* 0x000fe200030e064b */
[----:B------:R-:W-:Y:S01]  /*1f8f0*/  IADD3 R128, P3, P0, R72, R129, R128 ;  /* 0x0000008148807210 */ /* 0x000fe2000787e080 */
[----:B------:R-:W-:Y:S01]  /*1f900*/  IMAD.IADD R103, R83, 0x1, R79 ;  /* 0x0000000153677824 */ /* 0x000fe200078e024f */
        /* <DEDUP_REMOVED lines=13> */
[----:B------:R-:W-:Y:S01]  /*1f9e0*/  IADD3 R101, PT, PT, R72, R125, R71 ;  /* 0x0000007d48657210 */ /* 0x000fe20007ffe047 */
[----:B------:R-:W-:Y:S01]  /*1f9f0*/  IMAD.IADD R73, R73, 0x1, R127 ;  /* 0x0000000149497824 */ /* 0x000fe200078e027f */
[----:B------:R-:W-:-:S02]  /*1fa00*/  IADD3.X R71, PT, PT, RZ, RZ, RZ, P2, P1 ;  /* 0x000000ffff477210 */ /* 0x000fc400017e24ff */
[----:B------:R-:W-:Y:S02]  /*1fa10*/  IADD3 R76, P4, P5, R80, R103, R70 ;  /* 0x00000067504c7210 */ /* 0x000fe40007d9e046 */
[----:B------:R-:W-:Y:S01]  /*1fa20*/  IADD3 R85, PT, PT, R93, R122, R79 ;  /* 0x0000007a5d557210 */ /* 0x000fe20007ffe04f */
[----:B------:R-:W-:Y:S01]  /*1fa30*/  IMAD.IADD R93, R83, 0x1, R71 ;  /* 0x00000001535d7824 */ /* 0x000fe200078e0247 */
[----:B------:R-:W-:Y:S01]  /*1fa40*/  IADD3 R82, PT, PT, R73, R98, R77 ;  /* 0x0000006249527210 */ /* 0x000fe20007ffe04d */
[----:B------:R-:W-:Y:S01]  /*1fa50*/  IMAD.WIDE.U32 R72, R99, UR18, RZ ;  /* 0x0000001263487c25 */ /* 0x000fe2000f8e00ff */
[----:B------:R-:W-:Y:S02]  /*1fa60*/  IADD3.X R83, PT, PT, RZ, RZ, RZ, P4, P5 ;  /* 0x000000ffff537210 */ /* 0x000fe400027ea4ff */
[----:B------:R-:W-:Y:S01]  /*1fa70*/  IADD3 R79, PT, PT, R74, R119, R75 ;  /* 0x000000774a4f7210 */ /* 0x000fe20007ffe04b */
[----:B------:R-:W-:Y:S01]  /*1fa80*/  IMAD.WIDE.U32 R70, R2, R95, RZ ;  /* 0x0000005f02467225 */ /* 0x000fe200078e00ff */
[----:B------:R-:W-:-:S02]  /*1fa90*/  IADD3.X R77, PT, PT, RZ, RZ, RZ, P0, P3 ;  /* 0x000000ffff4d7210 */ /* 0x000fc400007e64ff */
[----:B------:R-:W-:Y:S01]  /*1faa0*/  IADD3 R128, P0, P1, R72, R101, R128 ;  /* 0x0000006548807210 */ /* 0x000fe2000791e080 */
[----:B------:R-:W-:Y:S01]  /*1fab0*/  IMAD.WIDE.U32 R74, R4, R84, RZ ;  /* 0x00000054044a7225 */ /* 0x000fe200078e00ff */
[----:B------:R-:W-:Y:S02]  /*1fac0*/  IADD3 R70, P4, P5, R70, R85, R76 ;  /* 0x0000005546467210 */ /* 0x000fe40007d9e04c */
        /* <DEDUP_REMOVED lines=9> */
[----:B------:R-:W-:-:S02]  /*1fb60*/  IADD3 R83, PT, PT, R72, R121, R73 ;  /* 0x0000007948537210 */ /* 0x000fc40007ffe049 */
[----:B------:R-:W-:Y:S01]  /*1fb70*/  IADD3 R85, PT, PT, R85, R123, R71 ;  /* 0x0000007b55557210 */ /* 0x000fe20007ffe047 */
[----:B------:R-:W-:Y:S01]  /*1fb80*/  IMAD.WIDE.U32 R78, R94, R87, RZ ;  /* 0x000000575e4e7225 */ /* 0x000fe200078e00ff */
[----:B------:R-:W-:Y:S02]  /*1fb90*/  IADD3 R74, P1, P0, R76, R93, R82 ;  /* 0x0000005d4c4a7210 */ /* 0x000fe4000783e052 */
[----:B------:R-:W-:Y:S01]  /*1fba0*/  IADD3.X R93, PT, PT, RZ, RZ, RZ, P4, P5 ;  /* 0x000000ffff5d7210 */ /* 0x000fe200027ea4ff */
[----:B------:R-:W-:Y:S01]  /*1fbb0*/  IMAD.WIDE.U32 R72, R99, UR19, RZ ;  /* 0x0000001363487c25 */ /* 0x000fe2000f8e00ff */
[----:B------:R-:W-:Y:S02]  /*1fbc0*/  IADD3 R76, P2, P3, R78, R97, R70 ;  /* 0x000000614e4c7210 */ /* 0x000fe40007b5e046 */
[----:B------:R-:W-:Y:S01]  /*1fbd0*/  IADD3 R129, PT, PT, R129, R120, R75 ;  /* 0x0000007881817210 */ /* 0x000fe20007ffe04b */
[----:B------:R-:W-:Y:S01]  /*1fbe0*/  IMAD.WIDE.U32 R70, R3, R95, RZ ;  /* 0x0000005f03467225 */ /* 0x000fe200078e00ff */
[----:B------:R-:W-:-:S02]  /*1fbf0*/  IADD3 R72, P5, P4, R72, R83, R74 ;  /* 0x0000005348487210 */ /* 0x000fc40007cbe04a */
[----:B------:R-:W-:Y:S01]  /*1fc00*/  IADD3.X R83, PT, PT, RZ, RZ, RZ, P2, P3 ;  /* 0x000000ffff537210 */ /* 0x000fe200017e64ff */
[----:B------:R-:W-:Y:S01]  /*1fc10*/  IMAD.WIDE.U32 R74, R5, R84, RZ ;  /* 0x00000054054a7225 */ /* 0x000fe200078e00ff */
[----:B------:R-:W-:Y:S02]  /*1fc20*/  IADD3 R128, P2, P3, R70, R85, R128 ;  /* 0x0000005546807210 */ /* 0x000fe40007b5e080 */
[----:B------:R-:W-:Y:S01]  /*1fc30*/  IADD3.X R85, PT, PT, RZ, RZ, RZ, P5, P4 ;  /* 0x000000ffff557210 */ /* 0x000fe20002fe84ff */
[----:B------:R-:W-:Y:S01]  /*1fc40*/  IMAD.IADD R93, R81, 0x1, R93 ;  /* 0x00000001515d7824 */ /* 0x000fe200078e025d */
[----:B------:R-:W-:Y:S01]  /*1fc50*/  IADD3 R129, P5, P4, R74, R129, R76 ;  /* 0x000000814a817210 */ /* 0x000fe20007cbe04c */
[----:B------:R-:W-:Y:S01]  /*1fc60*/  IMAD.WIDE.U32 R80, R88, R89, RZ ;  /* 0x0000005958507225 */ /* 0x000fe200078e00ff */
[----:B------:R-:W-:-:S03]  /*1fc70*/  IADD3.X R70, PT, PT, RZ, RZ, RZ, P2, P3 ;  /* 0x000000ffff467210 */ /* 0x000fc600017e64ff */
[----:B------:R-:W-:Y:S01]  /*1fc80*/  IMAD.WIDE.U32 R90, R90, R87, RZ ;  /* 0x000000575a5a7225 */ /* 0x000fe200078e00ff */
[----:B------:R-:W-:-:S03]  /*1fc90*/  IADD3 R72, P2, P3, R80, R93, R72 ;  /* 0x0000005d50487210 */ /* 0x000fc60007b5e048 */
[----:B------:R-:W-:Y:S01]  /*1fca0*/  IMAD.IADD R83, R79, 0x1, R83 ;  /* 0x000000014f537824 */ /* 0x000fe200078e0253 */
[----:B------:R-:W-:Y:S01]  /*1fcb0*/  IADD3.X R79, PT, PT, RZ, RZ, RZ, P5, P4 ;  /* 0x000000ffff4f7210 */ /* 0x000fe20002fe84ff */
[----:B------:R-:W-:Y:S01]  /*1fcc0*/  IMAD.IADD R76, R73, 0x1, R85 ;  /* 0x00000001494c7824 */ /* 0x000fe200078e0255 */
[----:B------:R-:W-:Y:S01]  /*1fcd0*/  IADD3 R73, PT, PT, R70, R125, R71 ;  /* 0x0000007d46497210 */ /* 0x000fe20007ffe047 */
[----:B------:R-:W-:Y:S01]  /*1fce0*/  IMAD.WIDE.U32 R70, R95, UR18, RZ ;  /* 0x000000125f467c25 */ /* 0x000fe2000f8e00ff */
[----:B------:R-:W-:Y:S02]  /*1fcf0*/  IADD3 R128, P4, P5, R90, R83, R128 ;  /* 0x000000535a807210 */ /* 0x000fe40007d9e080 */
[----:B------:R-:W-:Y:S01]  /*1fd00*/  IADD3.X R83, PT, PT, RZ, RZ, RZ, P1, P0 ;  /* 0x000000ffff537210 */ /* 0x000fe20000fe04ff */
[----:B------:R-:W-:Y:S01]  /*1fd10*/  IMAD.WIDE.U32 R92, R92, R87, RZ ;  /* 0x000000575c5c7225 */ /* 0x000fe200078e00ff */
[----:B------:R-:W-:Y:S02]  /*1fd20*/  IADD3.X R80, PT, PT, RZ, RZ, RZ, P2, P3 ;  /* 0x000000ffff507210 */ /* 0x000fe400017e64ff */
[----:B------:R-:W-:Y:S01]  /*1fd30*/  IADD3 R79, PT, PT, R79, R122, R75 ;  /* 0x0000007a4f4f7210 */ /* 0x000fe20007ffe04b */
[----:B------:R-:W-:Y:S01]  /*1fd40*/  IMAD.WIDE.U32 R74, R2, R84, RZ ;  /* 0x00000054024a7225 */ /* 0x000fe200078e00ff */
[----:B------:R-:W-:-:S02]  /*1fd50*/  IADD3.X R127, PT, PT, RZ, RZ, RZ, P4, P5 ;  /* 0x000000ffff7f7210 */ /* 0x000fc400027ea4ff */
[----:B------:R-:W-:Y:S01]  /*1fd60*/  IADD3 R124, PT, PT, R76, R83, R77 ;  /* 0x000000534c7c7210 */ /* 0x000fe20007ffe04d */
[----:B------:R-:W-:Y:S01]  /*1fd70*/  IMAD.IADD R77, R81, 0x1, R80 ;  /* 0x00000001514d7824 */ /* 0x000fe200078e0250 */
[----:B------:R-:W-:Y:S01]  /*1fd80*/  IADD3 R70, P0, P1, R70, R73, R72 ;  /* 0x0000004946467210 */ /* 0x000fe2000791e048 */
[----:B------:R-:W-:Y:S01]  /*1fd90*/  IMAD.WIDE.U32 R72, R86, R89, RZ ;  /* 0x0000005956487225 */ /* 0x000fe200078e00ff */
[----:B------:R-:W-:Y:S02]  /*1fda0*/  IADD3 R128, P3, P2, R74, R79, R128 ;  /* 0x0000004f4a807210 */ /* 0x000fe40007a7e080 */
[----:B------:R-:W-:Y:S01]  /*1fdb0*/  IADD3.X R81, PT, PT, RZ, RZ, RZ, P0, P1 ;  /* 0x000000ffff517210 */ /* 0x000fe200007e24ff */
[----:B------:R-:W-:Y:S01]  /*1fdc0*/  IMAD.IADD R127, R91, 0x1, R127 ;  /* 0x000000015b7f7824 */ /* 0x000fe200078e027f */
[----:B------:R-:W-:Y:S01]  /*1fdd0*/  IADD3 R124, P1, P0, R72, R77, R124 ;  /* 0x0000004d487c7210 */ /* 0x000fe2000783e07c */
[----:B------:R-:W-:Y:S01]  /*1fde0*/  IMAD.WIDE.U32 R76, R95, UR19, RZ ;  /* 0x000000135f4c7c25 */ /* 0x000fe2000f8e00ff */
[----:B------:R-:W-:-:S02]  /*1fdf0*/  IADD3.X R74, PT, PT, RZ, RZ, RZ, P3, P2 ;  /* 0x000000ffff4a7210 */ /* 0x000fc40001fe44ff */
[----:B------:R-:W-:Y:S01]  /*1fe00*/  IADD3 R127, P4, P5, R92, R127, R70 ;  /* 0x0000007f5c7f7210 */ /* 0x000fe20007d9e046 */
[----:B------:R-:W-:Y:S01]  /*1fe10*/  IMAD.WIDE.U32 R88, R88, R87, RZ ;  /* 0x0000005758587225 */ /* 0x000fe200078e00ff */
[----:B------:R-:W-:Y:S02]  /*1fe20*/  IADD3 R81, PT, PT, R81, R121, R71 ;  /* 0x0000007951517210 */ /* 0x000fe40007ffe047 */
[----:B------:R-:W-:Y:S01]  /*1fe30*/  IADD3 R75, PT, PT, R74, R123, R75 ;  /* 0x0000007b4a4b7210 */ /* 0x000fe20007ffe04b */
[----:B------:R-:W-:Y:S01]  /*1fe40*/  IMAD.WIDE.U32 R70, R3, R84, RZ ;  /* 0x0000005403467225 */ /* 0x000fe200078e00ff */
[----:B------:R-:W-:Y:S02]  /*1fe50*/  IADD3.X R79, PT, PT, RZ, RZ, RZ, P4, P5 ;  /* 0x000000ffff4f7210 */ /* 0x000fe400027ea4ff */
[----:B------:R-:W-:Y:S01]  /*1fe60*/  IADD3 R124, P2, P3, R76, R81, R124 ;  /* 0x000000514c7c7210 */ /* 0x000fe20007b5e07c */
[----:B------:R-:W-:Y:S01]  /*1fe70*/  IMAD.WIDE.U32 R86, R86, R87, RZ ;  /* 0x0000005756567225 */ /* 0x000fe200078e00ff */
[----:B------:R-:W-:-:S02]  /*1fe80*/  IADD3 R127, P4, P5, R70, R75, R127 ;  /* 0x0000004b467f7210 */ /* 0x000fc40007d9e07f */
[----:B------:R-:W-:Y:S01]  /*1fe90*/  IADD3.X R75, PT, PT, RZ, RZ, RZ, P2, P3 ;  /* 0x000000ffff4b7210 */ /* 0x000fe200017e64ff */
[----:B------:R-:W-:Y:S01]  /*1fea0*/  IMAD.IADD R93, R93, 0x1, R79 ;  /* 0x000000015d5d7824 */ /* 0x000fe200078e024f */
[----:B------:R-:W-:Y:S02]  /*1feb0*/  IADD3.X R70, PT, PT, RZ, RZ, RZ, P4, P5 ;  /* 0x000000ffff467210 */ /* 0x000fe400027ea4ff */
[----:B------:R-:W-:Y:S01]  /*1fec0*/  IADD3.X R79, PT, PT, RZ, RZ, RZ, P1, P0 ;  /* 0x000000ffff4f7210 */ /* 0x000fe20000fe04ff */
[----:B------:R-:W-:Y:S01]  /*1fed0*/  IMAD.IADD R72, R77, 0x1, R75 ;  /* 0x000000014d487824 */ /* 0x000fe200078e024b */
[----:B------:R-:W-:Y:S01]  /*1fee0*/  IADD3 R124, P2, P3, R88, R93, R124 ;  /* 0x0000005d587c7210 */ /* 0x000fe20007b5e07c */
[----:B------:R-:W-:Y:S01]  /*1fef0*/  IMAD.WIDE.U32 R74, R84, UR18, RZ ;  /* 0x00000012544a7c25 */ /* 0x000fe2000f8e00ff */
[----:B------:R-:W-:Y:S02]  /*1ff00*/  IADD3 R71, PT, PT, R70, R125, R71 ;  /* 0x0000007d46477210 */ /* 0x000fe40007ffe047 */
[----:B------:R-:W-:Y:S01]  /*1ff10*/  IADD3.X R77, PT, PT, RZ, RZ, RZ, P2, P3 ;  /* 0x000000ffff4d7210 */ /* 0x000fe200017e64ff */
[----:B------:R-:W-:Y:S01]  /*1ff20*/  IMAD.WIDE.U32 R84, R84, UR19, RZ ;  /* 0x0000001354547c25 */ /* 0x000fe2000f8e00ff */
[----:B------:R-:W-:-:S02]  /*1ff30*/  IADD3 R124, P0, P1, R74, R71, R124 ;  /* 0x000000474a7c7210 */ /* 0x000fc4000791e07c */
[----:B------:R-:W-:Y:S01]  /*1ff40*/  IADD3 R126, PT, PT, R72, R79, R73 ;  /* 0x0000004f487e7210 */ /* 0x000fe20007ffe049 */
[----:B------:R-:W-:Y:S01]  /*1ff50*/  IMAD.IADD R89, R89, 0x1, R77 ;  /* 0x0000000159597824 */ /* 0x000fe200078e024d */
[----:B------:R-:W-:-:S04]  /*1ff60*/  IADD3.X R74, PT, PT, RZ, RZ, RZ, P0, P1 ;  /* 0x000000ffff4a7210 */ /* 0x000fc800007e24ff */
        /* <DEDUP_REMOVED lines=41> */
.L_x_105:
[----:B------:R-:W-:Y:S05]  /*20200*/  BSYNC.RELIABLE B4 ;  /* 0x0000000000047941 */ /* 0x000fea0003800100 */
.L_x_104:
        /* <DEDUP_REMOVED lines=9> */
[----:B------:R-:W-:Y:S01]  /*202a0*/  IMAD.U32 R75, RZ, RZ, UR5 ;  /* 0x00000005ff4b7e24 */ /* 0x000fe2000f8e00ff */
[----:B------:R-:W-:Y:S01]  /*202b0*/  ISETP.EQ.AND P1, PT, R4, R129, P0 ;  /* 0x000000810400720c */ /* 0x000fe20000722270 */
[----:B------:R-:W-:-:S02]  /*202c0*/  @P4 IMAD.MOV R71, RZ, RZ, R7 ;  /* 0x000000ffff474224 */ /* 0x000fc400078e0207 */
[----:B------:R-:W-:Y:S01]  /*202d0*/  IMAD.IADD R131, R131, 0x1, -R6 ;  /* 0x0000000183837824 */ /* 0x000fe200078e0a06 */
[----:B------:R-:W-:Y:S01]  /*202e0*/  ISETP.GT.U32.OR P1, PT, R4, R129, P1 ;  /* 0x000000810400720c */ /* 0x000fe20000f24470 */
[----:B------:R-:W-:Y:S02]  /*202f0*/  IMAD.IADD R132, R132, 0x1, -R71 ;  /* 0x0000000184847824 */ /* 0x000fe400078e0a47 */
[C---:B------:R-:W-:Y:S01]  /*20300*/  VIADD R71, R5.reuse, 0x1 ;  /* 0x0000000105477836 */ /* 0x040fe20000000000 */
[----:B------:R-:W-:Y:S01]  /*20310*/  ISETP.EQ.AND P2, PT, R5, R128, P1 ;  /* 0x000000800500720c */ /* 0x000fe20000f42270 */
[----:B------:R-:W-:-:S03]  /*20320*/  @!P0 IMAD.MOV R70, RZ, RZ, R4 ;  /* 0x000000ffff468224 */ /* 0x000fc600078e0204 */
[----:B------:R-:W-:Y:S01]  /*20330*/  ISETP.GT.U32.OR P2, PT, R5, R128, P2 ;  /* 0x000000800500720c */ /* 0x000fe20001744470 */
[----:B------:R-:W-:-:S03]  /*20340*/  IMAD.IADD R129, R129, 0x1, -R70 ;  /* 0x0000000181817824 */ /* 0x000fc600078e0a46 */
        /* <DEDUP_REMOVED lines=17> */
.L_x_103:
[----:B------:R-:W-:Y:S05]  /*20460*/  BSYNC.RECONVERGENT B3 ;  /* 0x0000000000037941 */ /* 0x000fea0003800200 */
.L_x_102:
        /* <DEDUP_REMOVED lines=8> */
[----:B------:R-:W-:Y:S02]  /*204f0*/  IADD3 R78, P0, PT, R74, R71, RZ ;  /* 0x000000474a4e7210 */ /* 0x000fe40007f1e0ff */
[----:B------:R-:W-:Y:S01]  /*20500*/  IADD3 RZ, P1, PT, R70, R72, RZ ;  /* 0x0000004846ff7210 */ /* 0x000fe20007f3e0ff */
[----:B------:R-:W-:-:S04]  /*20510*/  IMAD.WIDE.U32 R70, R107, R61, RZ ;  /* 0x0000003d6b467225 */ /* 0x000fc800078e00ff */
        /* <DEDUP_REMOVED lines=10> */
[----:B------:R-:W-:Y:S01]  /*205c0*/  IMAD.WIDE.U32 R70, R108, R61, RZ ;  /* 0x0000003d6c467225 */ /* 0x000fe200078e00ff */
[----:B------:R-:W-:-:S03]  /*205d0*/  IADD3 R75, PT, PT, R74, R119, R75 ;  /* 0x000000774a4b7210 */ /* 0x000fc60007ffe04b */
[----:B------:R-:W-:Y:S01]  /*205e0*/  IMAD.X R79, RZ, RZ, R77, P1 ;  /* 0x000000ffff4f7224 */ /* 0x000fe200008e064d */
[----:B------:R-:W-:Y:S01]  /*205f0*/  IADD3 R85, P0, PT, R70, R85, RZ ;  /* 0x0000005546557210 */ /* 0x000fe20007f1e0ff */
[----:B------:R-:W-:Y:S01]  /*20600*/  IMAD R88, R83, UR28, RZ ;  /* 0x0000001c53587c24 */ /* 0x000fe2000f8e02ff */
[----:B------:R-:W-:Y:S01]  /*20610*/  IADD3 R72, P1, P2, R72, R75, R78 ;  /* 0x0000004b48487210 */ /* 0x000fe20007a3e04e */
[----:B------:R-:W-:-:S03]  /*20620*/  IMAD.WIDE.U32 R74, R109, R61, RZ ;  /* 0x0000003d6d4a7225 */ /* 0x000fc600078e00ff */
[----:B------:R-:W-:Y:S01]  /*20630*/  IADD3.X R87, PT, PT, RZ, RZ, RZ, P1, P2 ;  /* 0x000000ffff577210 */ /* 0x000fe20000fe44ff */
[----:B------:R-:W-:Y:S02]  /*20640*/  IMAD.X R81, RZ, RZ, R71, P0 ;  /* 0x000000ffff517224 */ /* 0x000fe400000e0647 */
[----:B------:R-:W-:-:S03]  /*20650*/  IMAD.WIDE.U32 R70, R6, R88, RZ ;  /* 0x0000005806467225 */ /* 0x000fc600078e00ff */
[----:B------:R-:W-:Y:S01]  /*20660*/  IADD3 R81, P0, PT, R74, R81, RZ ;  /* 0x000000514a517210 */ /* 0x000fe20007f1e0ff */
[----:B------:R-:W-:Y:S01]  /*20670*/  IMAD.WIDE.U32 R76, R105, R62, RZ ;  /* 0x0000003e694c7225 */ /* 0x000fe200078e00ff */
        /* <DEDUP_REMOVED lines=8> */
[----:B------:R-:W-:Y:S01]  /*20700*/  IMAD.WIDE.U32 R72, R7, R88, RZ ;  /* 0x0000005807487225 */ /* 0x000fe200078e00ff */
[----:B------:R-:W-:-:S03]  /*20710*/  IADD3 R83, P0, PT, R78, R89, RZ ;  /* 0x000000594e537210 */ /* 0x000fc60007f1e0ff */
[----:B------:R-:W-:Y:S02]  /*20720*/  IMAD.X R93, RZ, RZ, R71, P3 ;  /* 0x000000ffff5d7224 */ /* 0x000fe400018e0647 */
[----:B------:R-:W-:Y:S02]  /*20730*/  IMAD.IADD R87, R77, 0x1, R87 ;  /* 0x000000014d577824 */ /* 0x000fe400078e0257 */
[----:B------:R-:W-:Y:S01]  /*20740*/  IMAD.WIDE.U32 R70, R106, R62, RZ ;  /* 0x0000003e6a467225 */ /* 0x000fe200078e00ff */
[----:B------:R-:W-:-:S03]  /*20750*/  IADD3 R93, P3, P4, R72, R93, R76 ;  /* 0x0000005d485d7210 */ /* 0x000fc60007c7e04c */
[----:B------:R-:W-:Y:S01]  /*20760*/  IMAD.WIDE.U32 R76, R104, R63, RZ ;  /* 0x0000003f684c7225 */ /* 0x000fe200078e00ff */
[----:B------:R-:W-:-:S03]  /*20770*/  IADD3.X R72, PT, PT, RZ, RZ, RZ, P3, P4 ;  /* 0x000000ffff487210 */ /* 0x000fc60001fe84ff */
[----:B------:R-:W-:Y:S01]  /*20780*/  IMAD.X R89, RZ, RZ, R79, P0 ;  /* 0x000000ffff597224 */ /* 0x000fe200000e064f */
[----:B------:R-:W-:Y:S02]  /*20790*/  IADD3.X R79, PT, PT, RZ, RZ, RZ, P1, P2 ;  /* 0x000000ffff4f7210 */ /* 0x000fe40000fe44ff */
[----:B------:R-:W-:Y:S02]  /*207a0*/  IADD3 R93, P2, PT, R76, R93, RZ ;  /* 0x0000005d4c5d7210 */ /* 0x000fe40007f5e0ff */
[----:B------:R-:W-:Y:S02]  /*207b0*/  IADD3 R70, P0, P1, R70, R87, R74 ;  /* 0x0000005746467210 */ /* 0x000fe4000791e04a */
[----:B------:R-:W-:Y:S01]  /*207c0*/  IADD3 R78, PT, PT, R79, R122, R75 ;  /* 0x0000007a4f4e7210 */ /* 0x000fe20007ffe04b */
[----:B------:R-:W-:Y:S01]  /*207d0*/  IMAD.X R87, RZ, RZ, R77, P2 ;  /* 0x000000ffff577224 */ /* 0x000fe200010e064d */
[----:B------:R-:W-:Y:S01]  /*207e0*/  IADD3.X R95, PT, PT, RZ, RZ, RZ, P0, P1 ;  /* 0x000000ffff5f7210 */ /* 0x000fe200007e24ff */
[----:B------:R-:W-:Y:S01]  /*207f0*/  IMAD.WIDE.U32 R76, R2, R84, RZ ;  /* 0x00000054024c7225 */ /* 0x000fe200078e00ff */
[----:B------:R-:W-:-:S03]  /*20800*/  IADD3 R79, PT, PT, R72, R119, R73 ;  /* 0x00000077484f7210 */ /* 0x000fc60007ffe049 */
[----:B------:R-:W-:Y:S01]  /*20810*/  IMAD.WIDE.U32 R74, R4, R88, RZ ;  /* 0x00000058044a7225 */ /* 0x000fe200078e00ff */
[----:B------:R-:W-:-:S03]  /*20820*/  IADD3 R85, P2, P3, R76, R78, R85 ;  /* 0x0000004e4c557210 */ /* 0x000fc60007b5e055 */
[----:B------:R-:W-:Y:S01]  /*20830*/  IMAD R91, R93, UR28, RZ ;  /* 0x0000001c5d5b7c24 */ /* 0x000fe2000f8e02ff */
[----:B------:R-:W-:Y:S01]  /*20840*/  IADD3 R74, P4, P5, R74, R79, R70 ;  /* 0x0000004f4a4a7210 */ /* 0x000fe20007d9e046 */
[----:B------:R-:W-:Y:S01]  /*20850*/  IMAD.IADD R95, R71, 0x1, R95 ;  /* 0x00000001475f7824 */ /* 0x000fe200078e025f */
[----:B------:R-:W-:Y:S01]  /*20860*/  IADD3.X R76, PT, PT, RZ, RZ, RZ, P2, P3 ;  /* 0x000000ffff4c7210 */ /* 0x000fe200017e64ff */
[----:B------:R-:W-:-:S03]  /*20870*/  IMAD.WIDE.U32 R72, R107, R62, RZ ;  /* 0x0000003e6b487225 */ /* 0x000fc600078e00ff */
[----:B------:R-:W-:Y:S01]  /*20880*/  IADD3 R80, PT, PT, R76, R123, R77 ;  /* 0x0000007b4c507210 */ /* 0x000fe20007ffe04d */
[----:B------:R-:W-:Y:S01]  /*20890*/  IMAD.WIDE.U32 R78, R6, R91, RZ ;  /* 0x0000005b064e7225 */ /* 0x000fe200078e00ff */
[----:B------:R-:W-:Y:S02]  /*208a0*/  IADD3 R72, P0, P1, R72, R95, R85 ;  /* 0x0000005f48487210 */ /* 0x000fe4000791e055 */
[----:B------:R-:W-:Y:S01]  /*208b0*/  IADD3.X R85, PT, PT, RZ, RZ, RZ, P4, P5 ;  /* 0x000000ffff557210 */ /* 0x000fe200027ea4ff */
[----:B------:R-:W-:Y:S01]  /*208c0*/  IMAD.WIDE.U32 R70, R105, R63, RZ ;  /* 0x0000003f69467225 */ /* 0x000fe200078e00ff */
        /* <DEDUP_REMOVED lines=17> */
[----:B------:R-:W-:Y:S02]  /*209e0*/  IADD3 R85, P2, PT, R80, R85, RZ ;  /* 0x0000005550557210 */ /* 0x000fe40007f5e0ff */
[----:B------:R-:W-:Y:S01]  /*209f0*/  IADD3 R82, PT, PT, R82, R125, R79 ;  /* 0x0000007d52527210 */ /* 0x000fe20007ffe04f */
[----:B------:R-:W-:Y:S01]  /*20a00*/  IMAD.IADD R87, R71, 0x1, R87 ;  /* 0x0000000147577824 */ /* 0x000fe200078e0257 */
[----:B------:R-:W-:Y:S01]  /*20a10*/  IADD3 R72, P4, P5, R72, R95, R78 ;  /* 0x0000005f48487210 */ /* 0x000fe20007d9e04e */
[----:B------:R-:W-:Y:S01]  /*20a20*/  IMAD.WIDE.U32 R70, R106, R63, RZ ;  /* 0x0000003f6a467225 */ /* 0x000fe200078e00ff */
[----:B------:R-:W-:-:S02]  /*20a30*/  IADD3.X R95, PT, PT, RZ, RZ, RZ, P0, P1 ;  /* 0x000000ffff5f7210 */ /* 0x000fc400007e24ff */
[----:B------:R-:W-:Y:S01]  /*20a40*/  IADD3.X R99, PT, PT, RZ, RZ, RZ, P4, P5 ;  /* 0x000000ffff637210 */ /* 0x000fe200027ea4ff */
[----:B------:R-:W-:Y:S01]  /*20a50*/  IMAD.X R93, RZ, RZ, R81, P2 ;  /* 0x000000ffff5d7224 */ /* 0x000fe200010e0651 */
[----:B------:R-:W-:Y:S01]  /*20a60*/  IADD3 R70, P0, P1, R70, R87, R76 ;  /* 0x0000005746467210 */ /* 0x000fe2000791e04c */
[----:B------:R-:W-:Y:S01]  /*20a70*/  IMAD.WIDE.U32 R80, R84, UR18, RZ ;  /* 0x0000001254507c25 */ /* 0x000fe2000f8e00ff */
        /* <DEDUP_REMOVED lines=10> */
[----:B------:R-:W-:Y:S01]  /*20b20*/  IMAD.WIDE.U32 R74, R109, R62, RZ ;  /* 0x0000003e6d4a7225 */ /* 0x000fe200078e00ff */
[----:B------:R-:W-:Y:S02]  /*20b30*/  IADD3 R78, P4, P5, R78, R95, R72 ;  /* 0x0000005f4e4e7210 */ /* 0x000fe40007d9e048 */
[----:B------:R-:W-:Y:S01]  /*20b40*/  IADD3 R103, PT, PT, R103, R121, R81 ;  /* 0x0000007967677210 */ /* 0x000fe20007ffe051 */
[----:B------:R-:W-:Y:S01]  /*20b50*/  IMAD.IADD R97, R71, 0x1, R97 ;  /* 0x0000000147617824 */ /* 0x000fe200078e0261 */
[----:B------:R-:W-:Y:S01]  /*20b60*/  IADD3 R95, P0, P1, R74, R99, R83 ;  /* 0x000000634a5f7210 */ /* 0x000fe2000791e053 */
[----:B------:R-:W-:Y:S01]  /*20b70*/  IMAD R90, R85, UR28, RZ ;  /* 0x0000001c555a7c24 */ /* 0x000fe2000f8e02ff */
[----:B------:R-:W-:Y:S01]  /*20b80*/  IADD3 R81, PT, PT, R87, R120, R77 ;  /* 0x0000007857517210 */ /* 0x000fe20007ffe04d */
[----:B------:R-:W-:Y:S01]  /*20b90*/  IMAD.WIDE.U32 R70, R105, R64, RZ ;  /* 0x0000004069467225 */ /* 0x000fe200078e00ff */
[----:B------:R-:W-:-:S02]  /*20ba0*/  IADD3.X R80, PT, PT, RZ, RZ, RZ, P4, P5 ;  /* 0x000000ffff507210 */ /* 0x000fc400027ea4ff */
        /* <DEDUP_REMOVED lines=8> */
[----:B------:R-:W-:-:S02]  /*20c30*/  IADD3 RZ, P6, PT, R82, R85, RZ ;  /* 0x0000005552ff7210 */ /* 0x000fc40007fde0ff */
[----:B------:R-:W-:Y:S01]  /*20c40*/  IADD3.X R101, PT, PT, RZ, RZ, RZ, P4, P5 ;  /* 0x000000ffff657210 */ /* 0x000fe200027ea4ff */
[----:B------:R-:W-:Y:S01]  /*20c50*/  IMAD.WIDE.U32 R84, R84, UR19, RZ ;  /* 0x0000001354547c25 */ /* 0x000fe2000f8e00ff */
[----:B------:R-:W-:-:S03]  /*20c60*/  IADD3 R89, P0, PT, R86, R89, RZ ;  /* 0x0000005956597210 */ /* 0x000fc60007f1e0ff */
[----:B------:R-:W-:-:S04]  /*20c70*/  IMAD.WIDE.U32 R78, R3, R88, RZ ;  /* 0x00000058034e7225 */ /* 0x000fc800078e00ff */
[----:B------:R-:W-:Y:S01]  /*20c80*/  IMAD.IADD R97, R71, 0x1, R97 ;  /* 0x0000000147617824 */ /* 0x000fe200078e0261 */
[----:B------:R-:W-:Y:S01]  /*20c90*/  IADD3 R71, P3, P4, R84, R103, R89 ;  /* 0x0000006754477210 */ /* 0x000fe20007c7e059 */
[----:B------:R-:W-:Y:S01]  /*20ca0*/  IMAD.WIDE.U32 R76, R5, R91, RZ ;  /* 0x0000005b054c7225 */ /* 0x000fe200078e00ff */
[----:B------:R-:W-:Y:S02]  /*20cb0*/  IADD3 R89, P1, P2, R78, R80, R95 ;  /* 0x000000504e597210 */ /* 0x000fe40007a3e05f */
[----:B------:R-:W-:Y:S01]  /*20cc0*/  IADD3.X R84, PT, PT, RZ, RZ, RZ, P3, P4 ;  /* 0x000000ffff547210 */ /* 0x000fe20001fe84ff */
[----:B------:R-:W-:Y:S01]  /*20cd0*/  IMAD.IADD R99, R75, 0x1, R99 ;  /* 0x000000014b637824 */ /* 0x000fe200078e0263 */
[----:B------:R-:W-:Y:S01]  /*20ce0*/  IADD3.X R78, PT, PT, RZ, RZ, RZ, P1, P2 ;  /* 0x000000ffff4e7210 */ /* 0x000fe20000fe44ff */
[----:B------:R-:W-:Y:S01]  /*20cf0*/  IMAD.X R70, RZ, RZ, R83, P6 ;  /* 0x000000ffff467224 */ /* 0x000fe200030e0653 */
[----:B------:R-:W-:Y:S01]  /*20d00*/  IADD3 R76, P5, P6, R76, R81, R72 ;  /* 0x000000514c4c7210 */ /* 0x000fe20007ebe048 */
[----:B------:R-:W-:-:S04]  /*20d10*/  IMAD.WIDE.U32 R74, R7, R90, RZ ;  /* 0x0000005a074a7225 */ /* 0x000fc800078e00ff */
[----:B------:R-:W-:Y:S01]  /*20d20*/  IMAD.WIDE.U32 R82, R110, R62, RZ ;  /* 0x0000003e6e527225 */ /* 0x000fe200078e00ff */
[----:B------:R-:W-:-:S03]  /*20d30*/  IADD3 R93, P3, P4, R74, R70, R93 ;  /* 0x000000464a5d7210 */ /* 0x000fc60007c7e05d */
[----:B------:R-:W-:Y:S01]  /*20d40*/  IMAD.WIDE.U32 R80, R104, R65, RZ ;  /* 0x0000004168507225 */ /* 0x000fe200078e00ff */
[----:B------:R-:W-:Y:S02]  /*20d50*/  IADD3 R95, P1, P2, R82, R99, R71 ;  /* 0x00000063525f7210 */ /* 0x000fe40007a3e047 */
[----:B------:R-:W-:Y:S01]  /*20d60*/  IADD3 R82, PT, PT, R78, R125, R79 ;  /* 0x0000007d4e527210 */ /* 0x000fe20007ffe04f */
[----:B------:R-:W-:Y:S01]  /*20d70*/  IMAD.IADD R101, R73, 0x1, R101 ;  /* 0x0000000149657824 */ /* 0x000fe200078e0265 */
[----:B------:R-:W-:Y:S01]  /*20d80*/  IADD3.X R99, PT, PT, RZ, RZ, RZ, P5, P6 ;  /* 0x000000ffff637210 */ /* 0x000fe20002fec4ff */
[----:B------:R-:W-:Y:S01]  /*20d90*/  IMAD.WIDE.U32 R72, R108, R63, RZ ;  /* 0x0000003f6c487225 */ /* 0x000fe200078e00ff */
[----:B------:R-:W-:-:S03]  /*20da0*/  IADD3.X R74, PT, PT, RZ, RZ, RZ, P3, P4 ;  /* 0x000000ffff4a7210 */ /* 0x000fc60001fe84ff */
[----:B------:R-:W-:Y:S01]  /*20db0*/  IMAD.IADD R86, R85, 0x1, R84 ;  /* 0x0000000155567824 */ /* 0x000fe200078e0254 */
[----:B------:R-:W-:Y:S01]  /*20dc0*/  IADD3 R89, P5, P6, R72, R101, R89 ;  /* 0x0000006548597210 */ /* 0x000fe20007ebe059 */
[----:B------:R-:W-:Y:S01]  /*20dd0*/  IMAD.X R79, RZ, RZ, RZ, P0 ;  /* 0x000000ffff4f7224 */ /* 0x000fe200000e06ff */
[----:B------:R-:W-:Y:S01]  /*20de0*/  IADD3 R85, P0, PT, R80, R93, RZ ;  /* 0x0000005d50557210 */ /* 0x000fe20007f1e0ff */
[----:B------:R-:W-:Y:S01]  /*20df0*/  IMAD.WIDE.U32 R70, R106, R64, RZ ;  /* 0x000000406a467225 */ /* 0x000fe200078e00ff */
[----:B------:R-:W-:Y:S02]  /*20e00*/  IADD3 R72, PT, PT, R99, R122, R77 ;  /* 0x0000007a63487210 */ /* 0x000fe40007ffe04d */
[----:B------:R-:W-:Y:S01]  /*20e10*/  IADD3 R80, PT, PT, R86, R79, R87 ;  /* 0x0000004f56507210 */ /* 0x000fe20007ffe057 */
[----:B------:R-:W-:Y:S01]  /*20e20*/  IMAD.X R93, RZ, RZ, R81, P0 ;  /* 0x000000ffff5d7224 */ /* 0x000fe200000e0651 */
[----:B------:R-:W-:Y:S01]  /*20e30*/  IADD3 R97, P3, P4, R70, R97, R76 ;  /* 0x0000006146617210 */ /* 0x000fe20007c7e04c */
[----:B------:R-:W-:Y:S01]  /*20e40*/  IMAD.WIDE.U32 R78, R88, UR18, RZ ;  /* 0x00000012584e7c25 */ /* 0x000fe2000f8e00ff */
[----:B------:R-:W-:-:S02]  /*20e50*/  IADD3.X R101, PT, PT, RZ, RZ, RZ, P1, P2 ;  /* 0x000000ffff657210 */ /* 0x000fc40000fe44ff */
[----:B------:R-:W-:Y:S01]  /*20e60*/  IADD3.X R81, PT, PT, RZ, RZ, RZ, P5, P6 ;  /* 0x000000ffff517210 */ /* 0x000fe20002fec4ff */
[----:B------:R-:W-:Y:S01]  /*20e70*/  IMAD.WIDE.U32 R76, R2, R91, RZ ;  /* 0x0000005b024c7225 */ /* 0x000fe200078e00ff */
[----:B------:R-:W-:Y:S02]  /*20e80*/  IADD3 R70, PT, PT, R74, R119, R75 ;  /* 0x000000774a467210 */ /* 0x000fe40007ffe04b */
        /* <DEDUP_REMOVED lines=12> */
[----:B------:R-:W-:-:S03]  /*20f50*/  IADD3 R86, P4, P5, R86, R101, R80 ;  /* 0x0000006556567210 */ /* 0x000fc60007d9e050 */
[----:B------:R-:W-:Y:S01]  /*20f60*/  IMAD R89, R85, UR28, RZ ;  /* 0x0000001c55597c24 */ /* 0x000fe2000f8e02ff */
[----:B------:R-:W-:Y:S01]  /*20f70*/  IADD3 R82, P2, P3, R82, R81, R95 ;  /* 0x0000005152527210 */ /* 0x000fe20007b5e05f */
[----:B------:R-:W-:Y:S01]  /*20f80*/  IMAD.IADD R99, R71, 0x1, R99 ;  /* 0x0000000147637824 */ /* 0x000fe200078e0263 */
[----:B------:R-:W-:Y:S01]  /*20f90*/  IADD3.X R95, PT, PT, RZ, RZ, RZ, P0, P1 ;  /* 0x000000ffff5f7210 */ /* 0x000fe200007e24ff */
[----:B------:R-:W-:Y:S01]  /*20fa0*/  IMAD.WIDE.U32 R80, R6, R89, RZ ;  /* 0x0000005906507225 */ /* 0x000fe200078e00ff */
[----:B------:R-:W-:Y:S02]  /*20fb0*/  IADD3.X R101, PT, PT, RZ, RZ, RZ, P2, P3 ;  /* 0x000000ffff657210 */ /* 0x000fe400017e64ff */
[----:B------:R-:W-:Y:S01]  /*20fc0*/  IADD3 R95, PT, PT, R95, R120, R75 ;  /* 0x000000785f5f7210 */ /* 0x000fe20007ffe04b */
[----:B------:R-:W-:Y:S01]  /*20fd0*/  IMAD.WIDE.U32 R72, R107, R64, RZ ;  /* 0x000000406b487225 */ /* 0x000fe200078e00ff */
[----:B------:R-:W-:Y:S02]  /*20fe0*/  IADD3 RZ, P6, PT, R80, R85, RZ ;  /* 0x0000005550ff7210 */ /* 0x000fe40007fde0ff */
[----:B------:R-:W-:Y:S01]  /*20ff0*/  IADD3.X R133, PT, PT, RZ, RZ, RZ, P4, P5 ;  /* 0x000000ffff857210 */ /* 0x000fe200027ea4ff */
[----:B------:R-:W-:Y:S01]  /*21000*/  IMAD.WIDE.U32 R70, R105, R65, RZ ;  /* 0x0000004169467225 */ /* 0x000fe200078e00ff */
[----:B------:R-:W-:-:S03]  /*21010*/  IADD3 R72, P1, P0, R72, R99, R76 ;  /* 0x0000006348487210 */ /* 0x000fc6000783e04c */
[----:B------:R-:W-:Y:S01]  /*21020*/  IMAD.WIDE.U32 R78, R3, R91, RZ ;  /* 0x0000005b034e7225 */ /* 0x000fe200078e00ff */
[----:B------:R-:W-:Y:S02]  /*21030*/  IADD3 R93, P2, P3, R70, R93, R97 ;  /* 0x0000005d465d7210 */ /* 0x000fe40007b5e061 */
[----:B------:R-:W-:Y:S01]  /*21040*/  IADD3 R97, PT, PT, R74, R123, R77 ;  /* 0x0000007b4a617210 */ /* 0x000fe20007ffe04d */
[----:B------:R-:W-:Y:S01]  /*21050*/  IMAD.X R80, RZ, RZ, R81, P6 ;  /* 0x000000ffff507224 */ /* 0x000fe200030e0651 */
[----:B------:R-:W-:Y:S01]  /*21060*/  IADD3.X R81, PT, PT, RZ, RZ, RZ, P1, P0 ;  /* 0x000000ffff517210 */ /* 0x000fe20000fe04ff */
[----:B------:R-:W-:Y:S01]  /*21070*/  IMAD.WIDE.U32 R84, R88, UR19, RZ ;  /* 0x0000001358547c25 */ /* 0x000fe2000f8e00ff */
[----:B------:R-:W-:Y:S02]  /*21080*/  IADD3.X R99, PT, PT, RZ, RZ, RZ, P2, P3 ;  /* 0x000000ffff637210 */ /* 0x000fe400017e64ff */
[----:B------:R-:W-:Y:S01]  /*21090*/  IADD3 R78, P2, P3, R78, R97, R82 ;  /* 0x000000614e4e7210 */ /* 0x000fe20007b5e052 */
[----:B------:R-:W-:Y:S01]  /*210a0*/  IMAD.WIDE.U32 R76, R5, R90, RZ ;  /* 0x0000005a054c7225 */ /* 0x000fe200078e00ff */
[----:B------:R-:W-:-:S02]  /*210b0*/  IADD3 R70, P0, P1, R84, R103, R86 ;  /* 0x0000006754467210 */ /* 0x000fc4000791e056 */
[----:B------:R-:W-:Y:S01]  /*210c0*/  IADD3.X R84, PT, PT, RZ, RZ, RZ, P2, P3 ;  /* 0x000000ffff547210 */ /* 0x000fe200017e64ff */
[----:B------:R-:W-:Y:S01]  /*210d0*/  IMAD.IADD R101, R83, 0x1, R101 ;  /* 0x0000000153657824 */ /* 0x000fe200078e0265 */
[----:B------:R-:W-:Y:S01]  /*210e0*/  IADD3 R76, P5, P4, R76, R95, R72 ;  /* 0x0000005f4c4c7210 */ /* 0x000fe20007cbe048 */
[----:B------:R-:W-:Y:S01]  /*210f0*/  IMAD.WIDE.U32 R82, R110, R63, RZ ;  /* 0x0000003f6e527225 */ /* 0x000fe200078e00ff */
[----:B------:R-:W-:-:S03]  /*21100*/  IADD3.X R103, PT, PT, RZ, RZ, RZ, P0, P1 ;  /* 0x000000ffff677210 */ /* 0x000fc600007e24ff */
[----:B------:R-:W-:Y:S01]  /*21110*/  IMAD.IADD R81, R73, 0x1, R81 ;  /* 0x0000000149517824 */ /* 0x000fe200078e0251 */
[----:B------:R-:W-:Y:S01]  /*21120*/  IADD3 R97, P2, P3, R82, R101, R70 ;  /* 0x0000006552617210 */ /* 0x000fe20007b5e046 */
[----:B------:R-:W-:Y:S01]  /*21130*/  IMAD.WIDE.U32 R74, R7, R89, RZ ;  /* 0x00000059074a7225 */ /* 0x000fe200078e00ff */
[----:B------:R-:W-:Y:S02]  /*21140*/  IADD3.X R101, PT, PT, RZ, RZ, RZ, P5, P4 ;  /* 0x000000ffff657210 */ /* 0x000fe40002fe84ff */
[----:B------:R-:W-:Y:S01]  /*21150*/  IADD3 R82, PT, PT, R84, R125, R79 ;  /* 0x0000007d54527210 */ /* 0x000fe20007ffe04f */
[----:B------:R-:W-:Y:S01]  /*21160*/  IMAD.WIDE.U32 R72, R108, R64, RZ ;  /* 0x000000406c487225 */ /* 0x000fe200078e00ff */
[----:B------:R-:W-:-:S03]  /*21170*/  IADD3 R93, P1, P0, R74, R80, R93 ;  /* 0x000000504a5d7210 */ /* 0x000fc6000783e05d */
[----:B------:R-:W-:Y:S01]  /*21180*/  IMAD.IADD R99, R71, 0x1, R99 ;  /* 0x0000000147637824 */ /* 0x000fe200078e0263 */
[----:B------:R-:W-:Y:S01]  /*21190*/  IADD3 R95, P4, P5, R72, R81, R78 ;  /* 0x00000051485f7210 */ /* 0x000fe20007d9e04e */
[----:B------:R-:W-:Y:S01]  /*211a0*/  IMAD.WIDE.U32 R70, R106, R65, RZ ;  /* 0x000000416a467225 */ /* 0x000fe200078e00ff */
[----:B------:R-:W-:Y:S02]  /*211b0*/  IADD3.X R74, PT, PT, RZ, RZ, RZ, P1, P0 ;  /* 0x000000ffff4a7210 */ /* 0x000fe40000fe04ff */
[----:B------:R-:W-:Y:S01]  /*211c0*/  IADD3 R72, PT, PT, R101, R122, R77 ;  /* 0x0000007a65487210 */ /* 0x000fe20007ffe04d */
[----:B------:R-:W-:Y:S01]  /*211d0*/  IMAD.WIDE.U32 R80, R104, R66, RZ ;  /* 0x0000004268507225 */ /* 0x000fe200078e00ff */
[----:B------:R-:W-:Y:S02]  /*211e0*/  IADD3 R99, P0, P1, R70, R99, R76 ;  /* 0x0000006346637210 */ /* 0x000fe4000791e04c */
[----:B------:R-:W-:Y:S01]  /*211f0*/  IADD3 R70, PT, PT, R74, R119, R75 ;  /* 0x000000774a467210 */ /* 0x000fe20007ffe04b */
[----:B------:R-:W-:Y:S01]  /*21200*/  IMAD.IADD R86, R85, 0x1, R103 ;  /* 0x0000000155567824 */ /* 0x000fe200078e0267 */
[----:B------:R-:W-:Y:S01]  /*21210*/  IADD3 R85, P6, PT, R80, R93, RZ ;  /* 0x0000005d50557210 */ /* 0x000fe20007fde0ff */
[----:B------:R-:W-:Y:S01]  /*21220*/  IMAD.WIDE.U32 R78, R91, UR18, RZ ;  /* 0x000000125b4e7c25 */ /* 0x000fe2000f8e00ff */
[----:B------:R-:W-:-:S02]  /*21230*/  IADD3.X R101, PT, PT, RZ, RZ, RZ, P0, P1 ;  /* 0x000000ffff657210 */ /* 0x000fc400007e24ff */
[----:B------:R-:W-:Y:S01]  /*21240*/  IADD3.X R103, PT, PT, RZ, RZ, RZ, P2, P3 ;  /* 0x000000ffff677210 */ /* 0x000fe200017e64ff */
        /* <DEDUP_REMOVED lines=18> */
[----:B------:R-:W-:Y:S01]  /*21370*/  IADD3 R103, PT, PT, R78, R121, R79 ;  /* 0x000000794e677210 */ /* 0x000fe20007ffe04f */
[----:B------:R-:W-:Y:S01]  /*21380*/  IMAD R88, R85, UR28, RZ ;  /* 0x0000001c55587c24 */ /* 0x000fe2000f8e02ff */
[----:B------:R-:W-:Y:S01]  /*21390*/  IADD3 R74, P2, P3, R82, R81, R71 ;  /* 0x00000051524a7210 */ /* 0x000fe20007b5e047 */
[----:B------:R-:W-:Y:S01]  /*213a0*/  IMAD.WIDE.U32 R72, R107, R65, RZ ;  /* 0x000000416b487225 */ /* 0x000fe200078e00ff */
[----:B------:R-:W-:-:S03]  /*213b0*/  IADD3 R95, PT, PT, R95, R120, R75 ;  /* 0x000000785f5f7210 */ /* 0x000fc60007ffe04b */
[----:B------:R-:W-:Y:S01]  /*213c0*/  IMAD.WIDE.U32 R80, R6, R88, RZ ;  /* 0x0000005806507225 */ /* 0x000fe200078e00ff */
[----:B------:R-:W-:Y:S02]  /*213d0*/  IADD3 R72, P1, P0, R72, R101, R76 ;  /* 0x0000006548487210 */ /* 0x000fe4000783e04c */
[----:B------:R-:W-:Y:S01]  /*213e0*/  IADD3.X R101, PT, PT, RZ, RZ, RZ, P2, P3 ;  /* 0x000000ffff657210 */ /* 0x000fe200017e64ff */
[----:B------:R-:W-:Y:S01]  /*213f0*/  IMAD.WIDE.U32 R70, R105, R66, RZ ;  /* 0x0000004269467225 */ /* 0x000fe200078e00ff */
[----:B------:R-:W-:-:S03]  /*21400*/  IADD3 RZ, P6, PT, R80, R85, RZ ;  /* 0x0000005550ff7210 */ /* 0x000fc60007fde0ff */
[----:B------:R-:W-:Y:S01]  /*21410*/  IMAD.WIDE.U32 R84, R91, UR19, RZ ;  /* 0x000000135b547c25 */ /* 0x000fe2000f8e00ff */
[----:B------:R-:W-:-:S03]  /*21420*/  IADD3 R93, P2, P3, R70, R93, R99 ;  /* 0x0000005d465d7210 */ /* 0x000fc60007b5e063 */
[----:B------:R-:W-:Y:S01]  /*21430*/  IMAD.WIDE.U32 R78, R3, R90, RZ ;  /* 0x0000005a034e7225 */ /* 0x000fe200078e00ff */
[----:B------:R-:W-:-:S03]  /*21440*/  IADD3.X R99, PT, PT, RZ, RZ, RZ, P2, P3 ;  /* 0x000000ffff637210 */ /* 0x000fc600017e64ff */
[----:B------:R-:W-:Y:S01]  /*21450*/  IMAD.X R80, RZ, RZ, R81, P6 ;  /* 0x000000ffff507224 */ /* 0x000fe200030e0651 */
[----:B------:R-:W-:Y:S01]  /*21460*/  IADD3.X R81, PT, PT, RZ, RZ, RZ, P1, P0 ;  /* 0x000000ffff517210 */ /* 0x000fe20000fe04ff */
[----:B------:R-:W-:Y:S01]  /*21470*/  IMAD.WIDE.U32 R76, R5, R89, RZ ;  /* 0x00000059054c7225 */ /* 0x000fe200078e00ff */
[----:B------:R-:W-:Y:S02]  /*21480*/  IADD3 R70, P0, P1, R84, R103, R86 ;  /* 0x0000006754467210 */ /* 0x000fe4000791e056 */
        /* <DEDUP_REMOVED lines=30> */
[----:B------:R-:W-:-:S03]  /*21670*/  IADD3.X R81, PT, PT, RZ, RZ, RZ, P4, P5 ;  /* 0x000000ffff517210 */ /* 0x000fc600027ea4ff */
[----:B------:R-:W-:Y:S01]  /*21680*/  IMAD.IADD R87, R71, 0x1, R87 ;  /* 0x0000000147577824 */ /* 0x000fe200078e0257 */
        /* <DEDUP_REMOVED lines=8> */
[----:B------:R-:W-:Y:S01]  /*21710*/  IADD3 R103, PT, PT, R78, R121, R79 ;  /* 0x000000794e677210 */ /* 0x000fe20007ffe04f */
[----:B------:R-:W-:Y:S01]  /*21720*/  IMAD.IADD R81, R73, 0x1, R81 ;  /* 0x0000000149517824 */ /* 0x000fe200078e0251 */
[----:B------:R-:W-:Y:S01]  /*21730*/  IADD3 R99, P0, P1, R74, R70, R99 ;  /* 0x000000464a637210 */ /* 0x000fe2000791e063 */
[----:B------:R-:W-:Y:S01]  /*21740*/  IMAD.WIDE.U32 R82, R109, R65, RZ ;  /* 0x000000416d527225 */ /* 0x000fe200078e00ff */
[----:B------:R-:W-:-:S02]  /*21750*/  IADD3 R97, PT, PT, R97, R123, R77 ;  /* 0x0000007b61617210 */ /* 0x000fc40007ffe04d */
[----:B------:R-:W-:Y:S01]  /*21760*/  IADD3.X R95, PT, PT, RZ, RZ, RZ, P0, P1 ;  /* 0x000000ffff5f7210 */ /* 0x000fe200007e24ff */
[----:B------:R-:W-:Y:S01]  /*21770*/  IMAD R84, R91, UR28, RZ ;  /* 0x0000001c5b547c24 */ /* 0x000fe2000f8e02ff */
[----:B------:R-:W-:Y:S01]  /*21780*/  IADD3 R74, P2, P3, R82, R81, R71 ;  /* 0x00000051524a7210 */ /* 0x000fe20007b5e047 */
[----:B------:R-:W-:Y:S01]  /*21790*/  IMAD.WIDE.U32 R72, R107, R66, RZ ;  /* 0x000000426b487225 */ /* 0x000fe200078e00ff */
[----:B------:R-:W-:Y:S02]  /*217a0*/  IADD3 R95, PT, PT, R95, R120, R75 ;  /* 0x000000785f5f7210 */ /* 0x000fe40007ffe04b */
[----:B------:R-:W-:Y:S01]  /*217b0*/  IADD3.X R101, PT, PT, RZ, RZ, RZ, P2, P3 ;  /* 0x000000ffff657210 */ /* 0x000fe200017e64ff */
[----:B------:R-:W-:Y:S01]  /*217c0*/  IMAD.WIDE.U32 R80, R6, R84, RZ ;  /* 0x0000005406507225 */ /* 0x000fe200078e00ff */
[----:B------:R-:W-:-:S03]  /*217d0*/  IADD3 R72, P1, P0, R72, R87, R76 ;  /* 0x0000005748487210 */ /* 0x000fc6000783e04c */
[----:B------:R-:W-:Y:S01]  /*217e0*/  IMAD.WIDE.U32 R70, R105, R67, RZ ;  /* 0x0000004369467225 */ /* 0x000fe200078e00ff */
[----:B------:R-:W-:-:S03]  /*217f0*/  IADD3 RZ, P6, PT, R80, R91, RZ ;  /* 0x0000005b50ff7210 */ /* 0x000fc60007fde0ff */
[----:B------:R-:W-:Y:S01]  /*21800*/  IMAD.WIDE.U32 R78, R3, R89, RZ ;  /* 0x00000059034e7225 */ /* 0x000fe200078e00ff */
[----:B------:R-:W-:-:S03]  /*21810*/  IADD3 R93, P2, P3, R70, R93, R99 ;  /* 0x0000005d465d7210 */ /* 0x000fc60007b5e063 */
[----:B------:R-:W-:Y:S01]  /*21820*/  IMAD.X R91, RZ, RZ, R81, P6 ;  /* 0x000000ffff5b7224 */ /* 0x000fe200030e0651 */
[----:B------:R-:W-:Y:S01]  /*21830*/  IADD3.X R81, PT, PT, RZ, RZ, RZ, P1, P0 ;  /* 0x000000ffff517210 */ /* 0x000fe20000fe04ff */
[----:B------:R-:W-:Y:S01]  /*21840*/  IMAD.WIDE.U32 R86, R90, UR19, RZ ;  /* 0x000000135a567c25 */ /* 0x000fe2000f8e00ff */
[----:B------:R-:W-:Y:S02]  /*21850*/  IADD3.X R99, PT, PT, RZ, RZ, RZ, P2, P3 ;  /* 0x000000ffff637210 */ /* 0x000fe400017e64ff */
[----:B------:R-:W-:Y:S01]  /*21860*/  IADD3 R78, P2, P3, R78, R97, R74 ;  /* 0x000000614e4e7210 */ /* 0x000fe20007b5e04a */
        /* <DEDUP_REMOVED lines=19> */
[----:B------:R-:W-:-:S03]  /*219a0*/  IADD3 R92, PT, PT, R95, R122, R77 ;  /* 0x0000007a5f5c7210 */ /* 0x000fc60007ffe04d */
[----:B------:R-:W-:Y:S01]  /*219b0*/  IMAD.WIDE.U32 R70, R106, R67, RZ ;  /* 0x000000436a467225 */ /* 0x000fe200078e00ff */
[----:B------:R-:W-:-:S03]  /*219c0*/  IADD3 R91, P6, PT, R80, R91, RZ ;  /* 0x0000005b505b7210 */ /* 0x000fc60007fde0ff */
[----:B------:R-:W-:Y:S01]  /*219d0*/  IMAD.IADD R87, R87, 0x1, R103 ;  /* 0x0000000157577824 */ /* 0x000fe200078e0267 */
[----:B------:R-:W-:Y:S01]  /*219e0*/  IADD3 R99, P0, P1, R70, R99, R76 ;  /* 0x0000006346637210 */ /* 0x000fe2000791e04c */
[----:B------:R-:W-:Y:S01]  /*219f0*/  IMAD.WIDE.U32 R78, R89, UR18, RZ ;  /* 0x00000012594e7c25 */ /* 0x000fe2000f8e00ff */
[----:B------:R-:W-:Y:S02]  /*21a00*/  IADD3 R70, PT, PT, R74, R119, R75 ;  /* 0x000000774a467210 */ /* 0x000fe40007ffe04b */
[----:B------:R-:W-:Y:S01]  /*21a10*/  IADD3.X R75, PT, PT, RZ, RZ, RZ, P2, P3 ;  /* 0x000000ffff4b7210 */ /* 0x000fe200017e64ff */
[----:B------:R-:W-:Y:S01]  /*21a20*/  IMAD.X R95, RZ, RZ, R81, P6 ;  /* 0x000000ffff5f7224 */ /* 0x000fe200030e0651 */
[----:B------:R-:W-:Y:S01]  /*21a30*/  IADD3.X R81, PT, PT, RZ, RZ, RZ, P4, P5 ;  /* 0x000000ffff517210 */ /* 0x000fe200027ea4ff */
[----:B------:R-:W-:Y:S01]  /*21a40*/  IMAD.WIDE.U32 R76, R2, R88, RZ ;  /* 0x00000058024c7225 */ /* 0x000fe200078e00ff */
[----:B------:R-:W-:Y:S02]  /*21a50*/  IADD3 R80, PT, PT, R87, R90, R85 ;  /* 0x0000005a57507210 */ /* 0x000fe40007ffe055 */
[----:B------:R-:W-:Y:S01]  /*21a60*/  IADD3 R97, P4, P5, R78, R72, R97 ;  /* 0x000000484e617210 */ /* 0x000fe20007d9e061 */
        /* <DEDUP_REMOVED lines=13> */
[----:B------:R-:W-:Y:S01]  /*21b40*/  IMAD R85, R91, UR28, RZ ;  /* 0x0000001c5b557c24 */ /* 0x000fe2000f8e02ff */
[----:B------:R-:W-:Y:S01]  /*21b50*/  IADD3 R74, P2, P3, R82, R81, R97 ;  /* 0x00000051524a7210 */ /* 0x000fe20007b5e061 */
[----:B------:R-:W-:Y:S01]  /*21b60*/  IMAD.IADD R101, R71, 0x1, R101 ;  /* 0x0000000147657824 */ /* 0x000fe200078e0265 */
[----:B------:R-:W-:Y:S01]  /*21b70*/  IADD3 R97, PT, PT, R76, R123, R77 ;  /* 0x0000007b4c617210 */ /* 0x000fe20007ffe04d */
[----:B------:R-:W-:Y:S01]  /*21b80*/  IMAD.WIDE.U32 R70, R105, R68, RZ ;  /* 0x0000004469467225 */ /* 0x000fe200078e00ff */
[----:B------:R-:W-:-:S03]  /*21b90*/  IADD3.X R82, PT, PT, RZ, RZ, RZ, P2, P3 ;  /* 0x000000ffff527210 */ /* 0x000fc600017e64ff */
[----:B------:R-:W-:Y:S01]  /*21ba0*/  IMAD.WIDE.U32 R72, R107, R67, RZ ;  /* 0x000000436b487225 */ /* 0x000fe200078e00ff */
[----:B------:R-:W-:-:S03]  /*21bb0*/  IADD3 R95, P2, P3, R70, R95, R99 ;  /* 0x0000005f465f7210 */ /* 0x000fc60007b5e063 */
[----:B------:R-:W-:Y:S01]  /*21bc0*/  IMAD.WIDE.U32 R80, R6, R85, RZ ;  /* 0x0000005506507225 */ /* 0x000fe200078e00ff */
[----:B------:R-:W-:Y:S02]  /*21bd0*/  IADD3 R92, P1, P0, R72, R101, R92 ;  /* 0x00000065485c7210 */ /* 0x000fe4000783e05c */
[----:B------:R-:W-:Y:S01]  /*21be0*/  IADD3 R101, PT, PT, R78, R121, R79 ;  /* 0x000000794e657210 */ /* 0x000fe20007ffe04f */
[----:B------:R-:W-:Y:S01]  /*21bf0*/  IMAD.IADD R99, R83, 0x1, R82 ;  /* 0x0000000153637824 */ /* 0x000fe200078e0252 */
[----:B------:R-:W-:Y:S01]  /*21c00*/  IADD3 RZ, P6, PT, R80, R91, RZ ;  /* 0x0000005b50ff7210 */ /* 0x000fe20007fde0ff */
[----:B------:R-:W-:Y:S01]  /*21c10*/  IMAD.WIDE.U32 R78, R3, R88, RZ ;  /* 0x00000058034e7225 */ /* 0x000fe200078e00ff */
[----:B------:R-:W-:Y:S02]  /*21c20*/  IADD3 R91, PT, PT, R93, R120, R75 ;  /* 0x000000785d5b7210 */ /* 0x000fe40007ffe04b */
[----:B------:R-:W-:Y:S01]  /*21c30*/  IADD3.X R75, PT, PT, RZ, RZ, RZ, P2, P3 ;  /* 0x000000ffff4b7210 */ /* 0x000fe200017e64ff */
[----:B------:R-:W-:Y:S01]  /*21c40*/  IMAD.WIDE.U32 R82, R89, UR19, RZ ;  /* 0x0000001359527c25 */ /* 0x000fe2000f8e00ff */
[----:B------:R-:W-:-:S02]  /*21c50*/  IADD3.X R93, PT, PT, RZ, RZ, RZ, P1, P0 ;  /* 0x000000ffff5d7210 */ /* 0x000fc40000fe04ff */
[----:B------:R-:W-:Y:S01]  /*21c60*/  IADD3 R78, P2, P3, R78, R97, R74 ;  /* 0x000000614e4e7210 */ /* 0x000fe20007b5e04a */
[----:B------:R-:W-:Y:S01]  /*21c70*/  IMAD.IADD R89, R71, 0x1, R75 ;  /* 0x0000000147597824 */ /* 0x000fe200078e024b */
[----:B------:R-:W-:Y:S01]  /*21c80*/  IADD3 R86, P0, P1, R82, R101, R86 ;  /* 0x0000006552567210 */ /* 0x000fe2000791e056 */
[----:B------:R-:W-:Y:S02]  /*21c90*/  IMAD.X R70, RZ, RZ, R81, P6 ;  /* 0x000000ffff467224 */ /* 0x000fe400030e0651 */
        /* <DEDUP_REMOVED lines=16> */
[----:B------:R-:W-:Y:S01]  /*21da0*/  IADD3 R92, P0, P1, R70, R89, R92 ;  /* 0x00000059465c7210 */ /* 0x000fe2000791e05c */
[----:B------:R-:W-:Y:S01]  /*21db0*/  IMAD.WIDE.U32 R78, R88, UR18, RZ ;  /* 0x00000012584e7c25 */ /* 0x000fe2000f8e00ff */
[----:B------:R-:W-:Y:S02]  /*21dc0*/  IADD3 R89, PT, PT, R91, R122, R77 ;  /* 0x0000007a5b597210 */ /* 0x000fe40007ffe04d */
[----:B------:R-:W-:Y:S01]  /*21dd0*/  IADD3 R90, PT, PT, R99, R90, R87 ;  /* 0x0000005a635a7210 */ /* 0x000fe20007ffe057 */
[----:B------:R-:W-:Y:S01]  /*21de0*/  IMAD.WIDE.U32 R76, R2, R84, RZ ;  /* 0x00000054024c7225 */ /* 0x000fe200078e00ff */
[----:B------:R-:W-:Y:S02]  /*21df0*/  IADD3.X R91, PT, PT, RZ, RZ, RZ, P4, P5 ;  /* 0x000000ffff5b7210 */ /* 0x000fe400027ea4ff */
[----:B------:R-:W-:-:S02]  /*21e00*/  IADD3.X R87, PT, PT, RZ, RZ, RZ, P0, P1 ;  /* 0x000000ffff577210 */ /* 0x000fc400007e24ff */
[----:B------:R-:W-:Y:S01]  /*21e10*/  IADD3.X R97, PT, PT, RZ, RZ, RZ, P3, P2 ;  /* 0x000000ffff617210 */ /* 0x000fe20001fe44ff */
[----:B------:R-:W-:Y:S01]  /*21e20*/  IMAD.IADD R91, R73, 0x1, R91 ;  /* 0x00000001495b7824 */ /* 0x000fe200078e025b */
[----:B------:R-:W-:Y:S01]  /*21e30*/  IADD3 R83, PT, PT, R74, R119, R75 ;  /* 0x000000774a537210 */ /* 0x000fe20007ffe04b */
        /* <DEDUP_REMOVED lines=13> */
[----:B------:R-:W-:Y:S01]  /*21f10*/  IMAD.WIDE.U32 R80, R107, R68, RZ ;  /* 0x000000446b507225 */ /* 0x000fe200078e00ff */
[----:B------:R-:W-:-:S03]  /*21f20*/  IADD3 R86, P4, P5, R70, R91, R86 ;  /* 0x0000005b46567210 */ /* 0x000fc60007d9e056 */
[----:B------:R-:W-:Y:S01]  /*21f30*/  IMAD.WIDE.U32 R82, R88, UR19, RZ ;  /* 0x0000001358527c25 */ /* 0x000fe2000f8e00ff */
[----:B------:R-:W-:Y:S02]  /*21f40*/  IADD3 R72, P2, P3, R80, R87, R76 ;  /* 0x0000005750487210 */ /* 0x000fe40007b5e04c */
[----:B------:R-:W-:Y:S02]  /*21f50*/  IADD3 R87, PT, PT, R78, R121, R79 ;  /* 0x000000794e577210 */ /* 0x000fe40007ffe04f */
[----:B------:R-:W-:Y:S02]  /*21f60*/  IADD3.X R89, PT, PT, RZ, RZ, RZ, P4, P5 ;  /* 0x000000ffff597210 */ /* 0x000fe400027ea4ff */
        /* <DEDUP_REMOVED lines=10> */
[----:B------:R-:W-:-:S03]  /*22010*/  IADD3.X R76, PT, PT, RZ, RZ, RZ, P2, P3 ;  /* 0x000000ffff4c7210 */ /* 0x000fc600017e64ff */
[-C--:B------:R-:W-:Y:S01]  /*22020*/  IMAD.WIDE.U32 R78, R108, R68.reuse, RZ ;  /* 0x000000446c4e7225 */ /* 0x080fe200078e00ff */
[----:B------:R-:W-:Y:S02]  /*22030*/  IADD3 R70, P2, P3, R70, R89, R80 ;  /* 0x0000005946467210 */ /* 0x000fe40007b5e050 */
[----:B------:R-:W-:Y:S01]  /*22040*/  IADD3.X R89, PT, PT, RZ, RZ, RZ, P1, P0 ;  /* 0x000000ffff597210 */ /* 0x000fe20000fe04ff */
[----:B------:R-:W-:Y:S01]  /*22050*/  IMAD.IADD R87, R81, 0x1, R87 ;  /* 0x0000000151577824 */ /* 0x000fe200078e0257 */
[----:B------:R-:W-:Y:S01]  /*22060*/  IADD3.X R81, PT, PT, RZ, RZ, RZ, P5, P4 ;  /* 0x000000ffff517210 */ /* 0x000fe20002fe84ff */
[----:B------:R-:W-:Y:S01]  /*22070*/  IMAD.IADD R72, R83, 0x1, R82 ;  /* 0x0000000153487824 */ /* 0x000fe200078e0252 */
[----:B------:R-:W-:Y:S01]  /*22080*/  IADD3 R83, PT, PT, R76, R125, R77 ;  /* 0x0000007d4c537210 */ /* 0x000fe20007ffe04d */
[----:B------:R-:W-:Y:S01]  /*22090*/  IMAD.WIDE.U32 R76, R84, UR18, RZ ;  /* 0x00000012544c7c25 */ /* 0x000fe2000f8e00ff */
[----:B------:R-:W-:Y:S02]  /*220a0*/  IADD3 R86, P4, P5, R78, R87, R86 ;  /* 0x000000574e567210 */ /* 0x000fe40007d9e056 */
[----:B------:R-:W-:Y:S01]  /*220b0*/  IADD3 R78, PT, PT, R72, R89, R73 ;  /* 0x00000059484e7210 */ /* 0x000fe20007ffe049 */
[----:B------:R-:W-:Y:S01]  /*220c0*/  IMAD.WIDE.U32 R72, R109, R68, RZ ;  /* 0x000000446d487225 */ /* 0x000fe200078e00ff */
[----:B------:R-:W-:-:S02]  /*220d0*/  IADD3 R81, PT, PT, R81, R122, R75 ;  /* 0x0000007a51517210 */ /* 0x000fc40007ffe04b */
        /* <DEDUP_REMOVED lines=10> */
[----:B------:R-:W-:Y:S02]  /*22180*/  IADD3.X R74, PT, PT, RZ, RZ, RZ, P3, P2 ;  /* 0x000000ffff4a7210 */ /* 0x000fe40001fe44ff */
[----:B------:R-:W-:Y:S01]  /*22190*/  IADD3 R70, P1, P0, R70, R87, R78 ;  /* 0x0000005746467210 */ /* 0x000fe2000783e04e */
[----:B------:R-:W-:Y:S01]  /*221a0*/  IMAD.WIDE.U32 R78, R84, UR19, RZ ;  /* 0x00000013544e7c25 */ /* 0x000fe2000f8e00ff */
[----:B------:R-:W-:Y:S02]  /*221b0*/  IADD3 R81, PT, PT, R81, R121, R77 ;  /* 0x0000007951517210 */ /* 0x000fe40007ffe04d */
[----:B------:R-:W-:Y:S01]  /*221c0*/  IADD3 R75, PT, PT, R74, R123, R75 ;  /* 0x0000007b4a4b7210 */ /* 0x000fe20007ffe04b */
[----:B------:R-:W-:Y:S01]  /*221d0*/  IMAD.WIDE.U32 R76, R3, R85, RZ ;  /* 0x00000055034c7225 */ /* 0x000fe200078e00ff */
[----:B------:R-:W-:Y:S02]  /*221e0*/  IADD3.X R72, PT, PT, RZ, RZ, RZ, P4, P5 ;  /* 0x000000ffff487210 */ /* 0x000fe400027ea4ff */
[----:B------:R-:W-:-:S02]  /*221f0*/  IADD3 R84, P2, P3, R78, R81, R70 ;  /* 0x000000514e547210 */ /* 0x000fc40007b5e046 */
[----:B------:R-:W-:Y:S01]  /*22200*/  IADD3 R89, P4, P5, R76, R75, R89 ;  /* 0x0000004b4c597210 */ /* 0x000fe20007d9e059 */
[----:B------:R-:W-:Y:S01]  /*22210*/  IMAD.WIDE.U32 R74, R110, R68, RZ ;  /* 0x000000446e4a7225 */ /* 0x000fe200078e00ff */
[----:B------:R-:W-:Y:S02]  /*22220*/  IADD3.X R78, PT, PT, RZ, RZ, RZ, P2, P3 ;  /* 0x000000ffff4e7210 */ /* 0x000fe400017e64ff */
[----:B------:R-:W-:Y:S01]  /*22230*/  IADD3.X R76, PT, PT, RZ, RZ, RZ, P4, P5 ;  /* 0x000000ffff4c7210 */ /* 0x000fe200027ea4ff */
[----:B------:R-:W-:Y:S01]  /*22240*/  IMAD.IADD R73, R73, 0x1, R72 ;  /* 0x0000000149497824 */ /* 0x000fe200078e0248 */
[----:B------:R-:W-:Y:S01]  /*22250*/  IADD3.X R70, PT, PT, RZ, RZ, RZ, P1, P0 ;  /* 0x000000ffff467210 */ /* 0x000fe20000fe04ff */
[----:B------:R-:W-:Y:S01]  /*22260*/  IMAD.IADD R79, R79, 0x1, R78 ;  /* 0x000000014f4f7824 */ /* 0x000fe200078e024e */
[----:B------:R-:W-:Y:S02]  /*22270*/  IADD3 R77, PT, PT, R76, R125, R77 ;  /* 0x0000007d4c4d7210 */ /* 0x000fe40007ffe04d */
[----:B------:R-:W-:Y:S01]  /*22280*/  IADD3 R84, P2, P3, R74, R73, R84 ;  /* 0x000000494a547210 */ /* 0x000fe20007b5e054 */
[----:B------:R-:W-:Y:S01]  /*22290*/  IMAD.WIDE.U32 R72, R85, UR18, RZ ;  /* 0x0000001255487c25 */ /* 0x000fe2000f8e00ff */
[----:B------:R-:W-:-:S02]  /*222a0*/  IADD3 R76, PT, PT, R79, R70, R71 ;  /* 0x000000464f4c7210 */ /* 0x000fc40007ffe047 */
[----:B------:R-:W-:Y:S01]  /*222b0*/  IADD3.X R87, PT, PT, RZ, RZ, RZ, P2, P3 ;  /* 0x000000ffff577210 */ /* 0x000fe200017e64ff */
[----:B------:R-:W-:Y:S01]  /*222c0*/  IMAD.WIDE.U32 R70, R69, R68, RZ ;  /* 0x0000004445467225 */ /* 0x000fe200078e00ff */
[----:B------:R-:W-:-:S03]  /*222d0*/  IADD3 R84, P0, P1, R72, R77, R84 ;  /* 0x0000004d48547210 */ /* 0x000fc6000791e054 */
[----:B------:R-:W-:Y:S01]  /*222e0*/  IMAD.IADD R87, R75, 0x1, R87 ;  /* 0x000000014b577824 */ /* 0x000fe200078e0257 */
[----:B------:R-:W-:Y:S01]  /*222f0*/  IADD3.X R72, PT, PT, RZ, RZ, RZ, P0, P1 ;  /* 0x000000ffff487210 */ /* 0x000fe200007e24ff */
[----:B------:R-:W-:-:S03]  /*22300*/  IMAD.WIDE.U32 R74, R85, UR19, RZ ;  /* 0x00000013554a7c25 */ /* 0x000fc6000f8e00ff */
        /* <DEDUP_REMOVED lines=41> */
.L_x_109:
[----:B------:R-:W-:Y:S05]  /*225a0*/  BSYNC.RELIABLE B4 ;  /* 0x0000000000047941 */ /* 0x000fea0003800100 */
.L_x_108:
        /* <DEDUP_REMOVED lines=37> */
.L_x_107:
[----:B------:R-:W-:Y:S05]  /*22800*/  BSYNC.RECONVERGENT B3 ;  /* 0x0000000000037941 */ /* 0x000fea0003800200 */
.L_x_106:
        /* <DEDUP_REMOVED lines=87> */
[----:B------:R-:W-:Y:S01]  /*22d80*/  IMAD.WIDE.U32 R72, R89, R51, RZ ;  /* 0x0000003359487225 */ /* 0x000fe200078e00ff */
[----:B------:R-:W-:-:S02]  /*22d90*/  IADD3 R91, P2, PT, R80, R91, RZ ;  /* 0x0000005b505b7210 */ /* 0x000fc40007f5e0ff */
[----:B------:R-:W-:Y:S01]  /*22da0*/  IADD3 R82, PT, PT, R82, R125, R79 ;  /* 0x0000007d52527210 */ /* 0x000fe20007ffe04f */
[----:B------:R-:W-:Y:S01]  /*22db0*/  IMAD.IADD R99, R71, 0x1, R99 ;  /* 0x0000000147637824 */ /* 0x000fe200078e0263 */
[----:B------:R-:W-:Y:S01]  /*22dc0*/  IADD3 R72, P4, P5, R72, R103, R78 ;  /* 0x0000006748487210 */ /* 0x000fe20007d9e04e */
[----:B------:R-:W-:Y:S01]  /*22dd0*/  IMAD.WIDE.U32 R70, R93, R50, RZ ;  /* 0x000000325d467225 */ /* 0x000fe200078e00ff */
        /* <DEDUP_REMOVED lines=19> */
[----:B------:R-:W-:Y:S01]  /*22f10*/  IADD3.X R74, PT, PT, RZ, RZ, RZ, P4, P5 ;  /* 0x000000ffff4a7210 */ /* 0x000fe200027ea4ff */
[----:B------:R-:W-:Y:S01]  /*22f20*/  IMAD.WIDE.U32 R72, R86, R50, RZ ;  /* 0x0000003256487225 */ /* 0x000fe200078e00ff */
[----:B------:R-:W-:-:S03]  /*22f30*/  IADD3 R135, PT, PT, R80, R121, R81 ;  /* 0x0000007950877210 */ /* 0x000fc60007ffe051 */
[----:B------:R-:W-:Y:S01]  /*22f40*/  IMAD.WIDE.U32 R82, R6, R88, RZ ;  /* 0x0000005806527225 */ /* 0x000fe200078e00ff */
[----:B------:R-:W-:-:S03]  /*22f50*/  IADD3 R103, P4, P5, R72, R103, R78 ;  /* 0x0000006748677210 */ /* 0x000fc60007d9e04e */
[----:B------:R-:W-:Y:S01]  /*22f60*/  IMAD.WIDE.U32 R70, R92, R49, RZ ;  /* 0x000000315c467225 */ /* 0x000fe200078e00ff */
[----:B------:R-:W-:Y:S02]  /*22f70*/  IADD3 RZ, P6, PT, R82, R91, RZ ;  /* 0x0000005b52ff7210 */ /* 0x000fe40007fde0ff */
[----:B------:R-:W-:Y:S01]  /*22f80*/  IADD3 R82, PT, PT, R74, R123, R79 ;  /* 0x0000007b4a527210 */ /* 0x000fe20007ffe04f */
[----:B------:R-:W-:Y:S01]  /*22f90*/  IMAD.WIDE.U32 R90, R85, R52, RZ ;  /* 0x00000034555a7225 */ /* 0x000fe200078e00ff */
[----:B------:R-:W-:Y:S02]  /*22fa0*/  IADD3 R74, PT, PT, R133, R120, R77 ;  /* 0x00000078854a7210 */ /* 0x000fe40007ffe04d */
[----:B------:R-:W-:Y:S01]  /*22fb0*/  IADD3.X R137, PT, PT, RZ, RZ, RZ, P4, P5 ;  /* 0x000000ffff897210 */ /* 0x000fe200027ea4ff */
[----:B------:R-:W-:Y:S01]  /*22fc0*/  IMAD.WIDE.U32 R80, R98, UR19, RZ ;  /* 0x0000001362507c25 */ /* 0x000fe2000f8e00ff */
[----:B------:R-:W-:Y:S02]  /*22fd0*/  IADD3 R99, P2, P3, R70, R99, R76 ;  /* 0x0000006346637210 */ /* 0x000fe40007b5e04c */
[----:B------:R-:W-:Y:S01]  /*22fe0*/  IADD3.X R77, PT, PT, RZ, RZ, RZ, P0, P1 ;  /* 0x000000ffff4d7210 */ /* 0x000fe200007e24ff */
[----:B------:R-:W-:Y:S01]  /*22ff0*/  IMAD.WIDE.U32 R78, R3, R96, RZ ;  /* 0x00000060034e7225 */ /* 0x000fe200078e00ff */
[----:B------:R-:W-:-:S02]  /*23000*/  IADD3 R97, P0, PT, R90, R97, RZ ;  /* 0x000000615a617210 */ /* 0x000fc40007f1e0ff */
[----:B------:R-:W-:Y:S01]  /*23010*/  IADD3.X R133, PT, PT, RZ, RZ, RZ, P2, P3 ;  /* 0x000000ffff857210 */ /* 0x000fe200017e64ff */
[----:B------:R-:W-:Y:S01]  /*23020*/  IMAD.IADD R137, R73, 0x1, R137 ;  /* 0x0000000149897824 */ /* 0x000fe200078e0289 */
[----:B------:R-:W-:Y:S01]  /*23030*/  IADD3 R80, P3, P4, R80, R135, R97 ;  /* 0x0000008750507210 */ /* 0x000fe20007c7e061 */
[----:B------:R-:W-:Y:S01]  /*23040*/  IMAD.X R70, RZ, RZ, R83, P6 ;  /* 0x000000ffff467224 */ /* 0x000fe200030e0653 */
[----:B------:R-:W-:Y:S01]  /*23050*/  IADD3 R78, P1, P2, R78, R82, R101 ;  /* 0x000000524e4e7210 */ /* 0x000fe20007a3e065 */
[----:B------:R-:W-:Y:S01]  /*23060*/  IMAD.IADD R75, R75, 0x1, R77 ;  /* 0x000000014b4b7824 */ /* 0x000fe200078e024d */
[----:B------:R-:W-:Y:S01]  /*23070*/  IADD3.X R139, PT, PT, RZ, RZ, RZ, P3, P4 ;  /* 0x000000ffff8b7210 */ /* 0x000fe20001fe84ff */
[----:B------:R-:W-:-:S04]  /*23080*/  IMAD.WIDE.U32 R72, R7, R88, RZ ;  /* 0x0000005807487225 */ /* 0x000fc800078e00ff */
        /* <DEDUP_REMOVED lines=15> */
[----:B------:R-:W-:Y:S01]  /*23180*/  IMAD.WIDE.U32 R80, R95, R48, RZ ;  /* 0x000000305f507225 */ /* 0x000fe200078e00ff */
[----:B------:R-:W-:Y:S02]  /*23190*/  IADD3 R76, PT, PT, R135, R122, R77 ;  /* 0x0000007a874c7210 */ /* 0x000fe40007ffe04d */
[----:B------:R-:W-:Y:S01]  /*231a0*/  IADD3 R74, PT, PT, R72, R119, R73 ;  /* 0x00000077484a7210 */ /* 0x000fe20007ffe049 */
[----:B------:R-:W-:Y:S01]  /*231b0*/  IMAD.X R79, RZ, RZ, RZ, P0 ;  /* 0x000000ffff4f7224 */ /* 0x000fe200000e06ff */
[----:B------:R-:W-:Y:S02]  /*231c0*/  IADD3 R97, P0, PT, R80, R97, RZ ;  /* 0x0000006150617210 */ /* 0x000fe40007f1e0ff */
[----:B------:R-:W-:-:S02]  /*231d0*/  IADD3.X R77, PT, PT, RZ, RZ, RZ, P5, P6 ;  /* 0x000000ffff4d7210 */ /* 0x000fc40002fec4ff */
[----:B------:R-:W-:Y:S01]  /*231e0*/  IADD3.X R73, PT, PT, RZ, RZ, RZ, P1, P2 ;  /* 0x000000ffff497210 */ /* 0x000fe20000fe44ff */
[----:B------:R-:W-:Y:S01]  /*231f0*/  IMAD.X R103, RZ, RZ, R81, P0 ;  /* 0x000000ffff677224 */ /* 0x000fe200000e0651 */
[----:B------:R-:W-:Y:S01]  /*23200*/  IADD3 R90, PT, PT, R90, R79, R91 ;  /* 0x0000004f5a5a7210 */ /* 0x000fe20007ffe05b */
[----:B------:R-:W-:Y:S01]  /*23210*/  IMAD.IADD R77, R71, 0x1, R77 ;  /* 0x00000001474d7824 */ /* 0x000fe200078e024d */
[----:B------:R-:W-:Y:S01]  /*23220*/  IADD3.X R137, PT, PT, RZ, RZ, RZ, P3, P4 ;  /* 0x000000ffff897210 */ /* 0x000fe20001fe84ff */
[----:B------:R-:W-:Y:S02]  /*23230*/  IMAD.IADD R81, R83, 0x1, R73 ;  /* 0x0000000153517824 */ /* 0x000fe400078e0249 */
[----:B------:R-:W-:-:S04]  /*23240*/  IMAD.WIDE.U32 R70, R4, R88, RZ ;  /* 0x0000005804467225 */ /* 0x000fc800078e00ff */
[----:B------:R-:W-:Y:S01]  /*23250*/  IMAD.WIDE.U32 R72, R96, UR18, RZ ;  /* 0x0000001260487c25 */ /* 0x000fe2000f8e00ff */
        /* <DEDUP_REMOVED lines=11> */
[----:B------:R-:W-:Y:S01]  /*23310*/  IMAD R91, R97, UR28, RZ ;  /* 0x0000001c615b7c24 */ /* 0x000fe2000f8e02ff */
[----:B------:R-:W-:Y:S01]  /*23320*/  IADD3 R133, P4, P5, R82, R81, R90 ;  /* 0x0000005152857210 */ /* 0x000fe20007d9e05a */
[----:B------:R-:W-:Y:S01]  /*23330*/  IMAD.WIDE.U32 R76, R86, R49, RZ ;  /* 0x00000031564c7225 */ /* 0x000fe200078e00ff */
[----:B------:R-:W-:Y:S02]  /*23340*/  IADD3 R82, PT, PT, R72, R121, R73 ;  /* 0x0000007948527210 */ /* 0x000fe40007ffe049 */
[----:B------:R-:W-:Y:S01]  /*23350*/  IADD3 R90, PT, PT, R78, R123, R79 ;  /* 0x0000007b4e5a7210 */ /* 0x000fe20007ffe04f */
[----:B------:R-:W-:Y:S01]  /*23360*/  IMAD.WIDE.U32 R80, R6, R91, RZ ;  /* 0x0000005b06507225 */ /* 0x000fe200078e00ff */
[----:B------:R-:W-:Y:S02]  /*23370*/  IADD3 R99, P0, P1, R76, R137, R99 ;  /* 0x000000894c637210 */ /* 0x000fe4000791e063 */
[----:B------:R-:W-:Y:S01]  /*23380*/  IADD3.X R137, PT, PT, RZ, RZ, RZ, P3, P2 ;  /* 0x000000ffff897210 */ /* 0x000fe20001fe44ff */
[----:B------:R-:W-:Y:S01]  /*23390*/  IMAD.WIDE.U32 R72, R92, R48, RZ ;  /* 0x000000305c487225 */ /* 0x000fe200078e00ff */
[----:B------:R-:W-:-:S02]  /*233a0*/  IADD3 RZ, P6, PT, R80, R97, RZ ;  /* 0x0000006150ff7210 */ /* 0x000fc40007fde0ff */
[----:B------:R-:W-:Y:S01]  /*233b0*/  IADD3 R79, PT, PT, R135, R120, R71 ;  /* 0x00000078874f7210 */ /* 0x000fe20007ffe047 */
[----:B------:R-:W-:Y:S01]  /*233c0*/  IMAD.IADD R137, R75, 0x1, R137 ;  /* 0x000000014b897824 */ /* 0x000fe200078e0289 */
[----:B------:R-:W-:Y:S01]  /*233d0*/  IADD3 R97, P2, P3, R72, R103, R70 ;  /* 0x0000006748617210 */ /* 0x000fe20007b5e046 */
[----:B------:R-:W-:Y:S01]  /*233e0*/  IMAD.WIDE.U32 R70, R96, UR19, RZ ;  /* 0x0000001360467c25 */ /* 0x000fe2000f8e00ff */
[----:B------:R-:W-:Y:S02]  /*233f0*/  IADD3.X R103, PT, PT, RZ, RZ, RZ, P0, P1 ;  /* 0x000000ffff677210 */ /* 0x000fe400007e24ff */
[----:B------:R-:W-:Y:S01]  /*23400*/  IADD3.X R135, PT, PT, RZ, RZ, RZ, P2, P3 ;  /* 0x000000ffff877210 */ /* 0x000fe200017e64ff */
[----:B------:R-:W-:Y:S01]  /*23410*/  IMAD.WIDE.U32 R74, R3, R94, RZ ;  /* 0x0000005e034a7225 */ /* 0x000fe200078e00ff */
[----:B------:R-:W-:Y:S02]  /*23420*/  IADD3 R70, P0, P1, R70, R82, R133 ;  /* 0x0000005246467210 */ /* 0x000fe4000791e085 */
[----:B------:R-:W-:Y:S01]  /*23430*/  IADD3.X R82, PT, PT, RZ, RZ, RZ, P4, P5 ;  /* 0x000000ffff527210 */ /* 0x000fe200027ea4ff */
[----:B------:R-:W-:Y:S01]  /*23440*/  IMAD.IADD R103, R77, 0x1, R103 ;  /* 0x000000014d677824 */ /* 0x000fe200078e0267 */
[----:B------:R-:W-:Y:S01]  /*23450*/  IADD3 R90, P2, P3, R74, R90, R101 ;  /* 0x0000005a4a5a7210 */ /* 0x000fe20007b5e065 */
[----:B------:R-:W-:-:S03]  /*23460*/  IMAD.WIDE.U32 R76, R5, R88, RZ ;  /* 0x00000058054c7225 */ /* 0x000fc600078e00ff */
[----:B------:R-:W-:Y:S01]  /*23470*/  IADD3.X R74, PT, PT, RZ, RZ, RZ, P2, P3 ;  /* 0x000000ffff4a7210 */ /* 0x000fe200017e64ff */
[----:B------:R-:W-:Y:S01]  /*23480*/  IMAD.X R78, RZ, RZ, R81, P6 ;  /* 0x000000ffff4e7224 */ /* 0x000fe200030e0651 */
[----:B------:R-:W-:Y:S01]  /*23490*/  IADD3 R133, P5, P4, R76, R79, R99 ;  /* 0x0000004f4c857210 */ /* 0x000fe20007cbe063 */
[----:B------:R-:W-:Y:S01]  /*234a0*/  IMAD.IADD R135, R73, 0x1, R135 ;  /* 0x0000000149877824 */ /* 0x000fe200078e0287 */
[----:B------:R-:W-:Y:S01]  /*234b0*/  IADD3.X R79, PT, PT, RZ, RZ, RZ, P0, P1 ;  /* 0x000000ffff4f7210 */ /* 0x000fe200007e24ff */
[----:B------:R-:W-:Y:S01]  /*234c0*/  IMAD.WIDE.U32 R80, R87, R50, RZ ;  /* 0x0000003257507225 */ /* 0x000fe200078e00ff */
[----:B------:R-:W-:Y:S02]  /*234d0*/  IADD3 R76, PT, PT, R74, R125, R75 ;  /* 0x0000007d4a4c7210 */ /* 0x000fe40007ffe04b */
[----:B------:R-:W-:Y:S01]  /*234e0*/  IADD3.X R101, PT, PT, RZ, RZ, RZ, P5, P4 ;  /* 0x000000ffff657210 */ /* 0x000fe20002fe84ff */
[----:B------:R-:W-:Y:S01]  /*234f0*/  IMAD.WIDE.U32 R72, R7, R91, RZ ;  /* 0x0000005b07487225 */ /* 0x000fe200078e00ff */
[----:B------:R-:W-:-:S02]  /*23500*/  IADD3 R99, P2, P3, R80, R137, R70 ;  /* 0x0000008950637210 */ /* 0x000fc40007b5e046 */
[----:B------:R-:W-:Y:S01]  /*23510*/  IADD3 R77, PT, PT, R101, R122, R77 ;  /* 0x0000007a654d7210 */ /* 0x000fe20007ffe04d */
[----:B------:R-:W-:Y:S01]  /*23520*/  IMAD.IADD R137, R71, 0x1, R79 ;  /* 0x0000000147897824 */ /* 0x000fe200078e024f */
[----:B------:R-:W-:Y:S01]  /*23530*/  IADD3 R97, P1, P0, R72, R78, R97 ;  /* 0x0000004e48617210 */ /* 0x000fe2000783e061 */
[----:B------:R-:W-:-:S03]  /*23540*/  IMAD.WIDE.U32 R70, R89, R49, RZ ;  /* 0x0000003159467225 */ /* 0x000fc600078e00ff */
[----:B------:R-:W-:Y:S01]  /*23550*/  IADD3.X R72, PT, PT, RZ, RZ, RZ, P1, P0 ;  /* 0x000000ffff487210 */ /* 0x000fe20000fe04ff */
[----:B------:R-:W-:Y:S01]  /*23560*/  IMAD.WIDE.U32 R78, R95, R47, RZ ;  /* 0x0000002f5f4e7225 */ /* 0x000fe200078e00ff */
[----:B------:R-:W-:Y:S02]  /*23570*/  IADD3 R103, P4, P5, R70, R103, R90 ;  /* 0x0000006746677210 */ /* 0x000fe40007d9e05a */
[----:B------:R-:W-:Y:S01]  /*23580*/  IADD3 R90, PT, PT, R137, R82, R83 ;  /* 0x00000052895a7210 */ /* 0x000fe20007ffe053 */
[----:B------:R-:W-:Y:S01]  /*23590*/  IMAD.WIDE.U32 R74, R93, R48, RZ ;  /* 0x000000305d4a7225 */ /* 0x000fe200078e00ff */
[----:B------:R-:W-:Y:S02]  /*235a0*/  IADD3 R97, P6, PT, R78, R97, RZ ;  /* 0x000000614e617210 */ /* 0x000fe40007fde0ff */
[----:B------:R-:W-:Y:S01]  /*235b0*/  IADD3.X R70, PT, PT, RZ, RZ, RZ, P4, P5 ;  /* 0x000000ffff467210 */ /* 0x000fe200027ea4ff */
[----:B------:R-:W-:Y:S01]  /*235c0*/  IMAD.WIDE.U32 R82, R85, R50, RZ ;  /* 0x0000003255527225 */ /* 0x000fe200078e00ff */
[----:B------:R-:W-:-:S02]  /*235d0*/  IADD3 R133, P0, P1, R74, R135, R133 ;  /* 0x000000874a857210 */ /* 0x000fc4000791e085 */
[----:B------:R-:W-:Y:S01]  /*235e0*/  IADD3 R74, PT, PT, R72, R119, R73 ;  /* 0x00000077484a7210 */ /* 0x000fe20007ffe049 */
[----:B------:R-:W-:Y:S01]  /*235f0*/  IMAD.WIDE.U32 R72, R94, UR18, RZ ;  /* 0x000000125e487c25 */ /* 0x000fe2000f8e00ff */
[----:B------:R-:W-:Y:S02]  /*23600*/  IADD3.X R135, PT, PT, RZ, RZ, RZ, P2, P3 ;  /* 0x000000ffff877210 */ /* 0x000fe400017e64ff */
[----:B------:R-:W-:Y:S01]  /*23610*/  IADD3.X R137, PT, PT, RZ, RZ, RZ, P0, P1 ;  /* 0x000000ffff897210 */ /* 0x000fe200007e24ff */
[----:B------:R-:W-:Y:S01]  /*23620*/  IMAD.X R101, RZ, RZ, R79, P6 ;  /* 0x000000ffff657224 */ /* 0x000fe200030e064f */
[----:B------:R-:W-:Y:S01]  /*23630*/  IADD3 R72, P4, P5, R72, R76, R99 ;  /* 0x0000004c48487210 */ /* 0x000fe20007d9e063 */
[----:B------:R-:W-:-:S03]  /*23640*/  IMAD.WIDE.U32 R78, R2, R88, RZ ;  /* 0x00000058024e7225 */ /* 0x000fc600078e00ff */
[----:B------:R-:W-:Y:S01]  /*23650*/  IADD3.X R80, PT, PT, RZ, RZ, RZ, P4, P5 ;  /* 0x000000ffff507210 */ /* 0x000fe200027ea4ff */
[----:B------:R-:W-:Y:S01]  /*23660*/  IMAD.IADD R135, R81, 0x1, R135 ;  /* 0x0000000151877824 */ /* 0x000fe200078e0287 */
[----:B------:R-:W-:Y:S01]  /*23670*/  IADD3 R99, P2, P3, R78, R77, R103 ;  /* 0x0000004d4e637210 */ /* 0x000fe20007b5e067 */
[----:B------:R-:W-:Y:S02]  /*23680*/  IMAD.IADD R81, R71, 0x1, R70 ;  /* 0x0000000147517824 */ /* 0x000fe400078e0246 */
[----:B------:R-:W-:Y:S01]  /*23690*/  IMAD.WIDE.U32 R70, R4, R91, RZ ;  /* 0x0000005b04467225 */ /* 0x000fe200078e00ff */
[----:B------:R-:W-:-:S03]  /*236a0*/  IADD3.X R78, PT, PT, RZ, RZ, RZ, P2, P3 ;  /* 0x000000ffff4e7210 */ /* 0x000fc600017e64ff */
[----:B------:R-:W-:Y:S01]  /*236b0*/  IMAD.WIDE.U32 R76, R84, R49, RZ ;  /* 0x00000031544c7225 */ /* 0x000fe200078e00ff */
[----:B------:R-:W-:Y:S02]  /*236c0*/  IADD3 R70, P0, P1, R70, R74, R133 ;  /* 0x0000004a46467210 */ /* 0x000fe4000791e085 */
[----:B------:R-:W-:Y:S01]  /*236d0*/  IADD3 R133, P4, P5, R82, R135, R90 ;  /* 0x0000008752857210 */ /* 0x000fe20007d9e05a */
[----:B------:R-:W-:Y:S01]  /*236e0*/  IMAD.IADD R137, R75, 0x1, R137 ;  /* 0x000000014b897824 */ /* 0x000fe200078e0289 */
[----:B------:R-:W-:Y:S01]  /*236f0*/  IADD3 R103, P3, P2, R76, R81, R72 ;  /* 0x000000514c677210 */ /* 0x000fe20007a7e048 */
[----:B------:R-:W-:Y:S01]  /*23700*/  IMAD.WIDE.U32 R74, R86, R48, RZ ;  /* 0x00000030564a7225 */ /* 0x000fe200078e00ff */
[----:B------:R-:W-:Y:S02]  /*23710*/  IADD3 R82, PT, PT, R80, R121, R73 ;  /* 0x0000007950527210 */ /* 0x000fe40007ffe049 */
[----:B------:R-:W-:Y:S01]  /*23720*/  IADD3.X R135, PT, PT, RZ, RZ, RZ, P0, P1 ;  /* 0x000000ffff877210 */ /* 0x000fe200007e24ff */
[----:B------:R-:W-:Y:S01]  /*23730*/  IMAD R90, R97, UR28, RZ ;  /* 0x0000001c615a7c24 */ /* 0x000fe2000f8e02ff */
[----:B------:R-:W-:Y:S01]  /*23740*/  IADD3 R99, P0, P1, R74, R137, R99 ;  /* 0x000000894a637210 */ /* 0x000fe2000791e063 */
[----:B------:R-:W-:Y:S01]  /*23750*/  IMAD.WIDE.U32 R72, R92, R47, RZ ;  /* 0x0000002f5c487225 */ /* 0x000fe200078e00ff */
[----:B------:R-:W-:-:S03]  /*23760*/  IADD3.X R137, PT, PT, RZ, RZ, RZ, P3, P2 ;  /* 0x000000ffff897210 */ /* 0x000fc60001fe44ff */
[----:B------:R-:W-:Y:S01]  /*23770*/  IMAD.WIDE.U32 R80, R6, R90, RZ ;  /* 0x0000005a06507225 */ /* 0x000fe200078e00ff */
[----:B------:R-:W-:Y:S02]  /*23780*/  IADD3 R101, P2, P3, R72, R101, R70 ;  /* 0x0000006548657210 */ /* 0x000fe40007b5e046 */
[----:B------:R-:W-:Y:S01]  /*23790*/  IADD3 R72, PT, PT, R78, R123, R79 ;  /* 0x0000007b4e487210 */ /* 0x000fe20007ffe04f */
[----:B------:R-:W-:Y:S01]  /*237a0*/  IMAD.IADD R137, R77, 0x1, R137 ;  /* 0x000000014d897824 */ /* 0x000fe200078e0289 */
[----:B------:R-:W-:Y:S01]  /*237b0*/  IADD3 R79, PT, PT, R135, R120, R71 ;  /* 0x00000078874f7210 */ /* 0x000fe20007ffe047 */
[----:B------:R-:W-:Y:S01]  /*237c0*/  IMAD.WIDE.U32 R70, R94, UR19, RZ ;  /* 0x000000135e467c25 */ /* 0x000fe2000f8e00ff */
[----:B------:R-:W-:Y:S02]  /*237d0*/  IADD3 RZ, P6, PT, R80, R97, RZ ;  /* 0x0000006150ff7210 */ /* 0x000fe40007fde0ff */
[----:B------:R-:W-:Y:S01]  /*237e0*/  IADD3.X R97, PT, PT, RZ, RZ, RZ, P0, P1 ;  /* 0x000000ffff617210 */ /* 0x000fe200007e24ff */
[----:B------:R-:W-:Y:S01]  /*237f0*/  IMAD.WIDE.U32 R76, R3, R88, RZ ;  /* 0x00000058034c7225 */ /* 0x000fe200078e00ff */
[----:B------:R-:W-:-:S02]  /*23800*/  IADD3.X R135, PT, PT, RZ, RZ, RZ, P2, P3 ;  /* 0x000000ffff877210 */ /* 0x000fc400017e64ff */
[----:B------:R-:W-:Y:S01]  /*23810*/  IADD3 R70, P0, P1, R70, R82, R133 ;  /* 0x0000005246467210 */ /* 0x000fe2000791e085 */
[----:B------:R-:W-:Y:S01]  /*23820*/  IMAD.IADD R97, R75, 0x1, R97 ;  /* 0x000000014b617824 */ /* 0x000fe200078e0261 */
[----:B------:R-:W-:Y:S01]  /*23830*/  IADD3 R103, P2, P3, R76, R72, R103 ;  /* 0x000000484c677210 */ /* 0x000fe20007b5e067 */
[----:B------:R-:W-:Y:S01]  /*23840*/  IMAD.X R78, RZ, RZ, R81, P6 ;  /* 0x000000ffff4e7224 */ /* 0x000fe200030e0651 */
[----:B------:R-:W-:Y:S01]  /*23850*/  IADD3.X R139, PT, PT, RZ, RZ, RZ, P0, P1 ;  /* 0x000000ffff8b7210 */ /* 0x000fe200007e24ff */
[----:B------:R-:W-:Y:S01]  /*23860*/  IMAD.WIDE.U32 R74, R5, R91, RZ ;  /* 0x0000005b054a7225 */ /* 0x000fe200078e00ff */
[----:B------:R-:W-:Y:S02]  /*23870*/  IADD3.X R82, PT, PT, RZ, RZ, RZ, P4, P5 ;  /* 0x000000ffff527210 */ /* 0x000fe400027ea4ff */
[----:B------:R-:W-:Y:S01]  /*23880*/  IADD3.X R76, PT, PT, RZ, RZ, RZ, P2, P3 ;  /* 0x000000ffff4c7210 */ /* 0x000fe200017e64ff */
[----:B------:R-:W-:Y:S01]  /*23890*/  IMAD.IADD R135, R73, 0x1, R135 ;  /* 0x0000000149877824 */ /* 0x000fe200078e0287 */
[----:B------:R-:W-:Y:S01]  /*238a0*/  IADD3 R133, P5, P4, R74, R79, R99 ;  /* 0x0000004f4a857210 */ /* 0x000fe20007cbe063 */
[----:B------:R-:W-:-:S04]  /*238b0*/  IMAD.WIDE.U32 R80, R87, R49, RZ ;  /* 0x0000003157507225 */ /* 0x000fc800078e00ff */
[----:B------:R-:W-:Y:S01]  /*238c0*/  IMAD.WIDE.U32 R72, R7, R90, RZ ;  /* 0x0000005a07487225 */ /* 0x000fe200078e00ff */
[----:B------:R-:W-:Y:S02]  /*238d0*/  IADD3 R99, P2, P3, R80, R137, R70 ;  /* 0x0000008950637210 */ /* 0x000fe40007b5e046 */
[----:B------:R-:W-:Y:S01]  /*238e0*/  IADD3.X R137, PT, PT, RZ, RZ, RZ, P5, P4 ;  /* 0x000000ffff897210 */ /* 0x000fe20002fe84ff */
[----:B------:R-:W-:Y:S01]  /*238f0*/  IMAD.IADD R139, R71, 0x1, R139 ;  /* 0x00000001478b7824 */ /* 0x000fe200078e028b */
[----:B------:R-:W-:Y:S01]  /*23900*/  IADD3 R101, P1, P0, R72, R78, R101 ;  /* 0x0000004e48657210 */ /* 0x000fe2000783e065 */
[----:B------:R-:W-:Y:S01]  /*23910*/  IMAD.WIDE.U32 R70, R89, R48, RZ ;  /* 0x0000003059467225 */ /* 0x000fe200078e00ff */
[----:B------:R-:W-:Y:S02]  /*23920*/  IADD3 R80, PT, PT, R76, R125, R77 ;  /* 0x0000007d4c507210 */ /* 0x000fe40007ffe04d */
[----:B------:R-:W-:Y:S01]  /*23930*/  IADD3.X R72, PT, PT, RZ, RZ, RZ, P1, P0 ;  /* 0x000000ffff487210 */ /* 0x000fe20000fe04ff */
[----:B------:R-:W-:Y:S01]  /*23940*/  IMAD.WIDE.U32 R78, R95, R46, RZ ;  /* 0x0000002e5f4e7225 */ /* 0x000fe200078e00ff */
[----:B------:R-:W-:-:S02]  /*23950*/  IADD3 R103, P4, P5, R70, R97, R103 ;  /* 0x0000006146677210 */ /* 0x000fc40007d9e067 */
[----:B------:R-:W-:Y:S01]  /*23960*/  IADD3 R94, PT, PT, R139, R82, R83 ;  /* 0x000000528b5e7210 */ /* 0x000fe20007ffe053 */
[----:B------:R-:W-:Y:S01]  /*23970*/  IMAD.WIDE.U32 R76, R93, R47, RZ ;  /* 0x0000002f5d4c7225 */ /* 0x000fe200078e00ff */
[----:B------:R-:W-:Y:S02]  /*23980*/  IADD3 R97, P6, PT, R78, R101, RZ ;  /* 0x000000654e617210 */ /* 0x000fe40007fde0ff */
[----:B------:R-:W-:Y:S01]  /*23990*/  IADD3 R78, PT, PT, R137, R122, R75 ;  /* 0x0000007a894e7210 */ /* 0x000fe20007ffe04b */
[----:B------:R-:W-:Y:S01]  /*239a0*/  IMAD.WIDE.U32 R74, R88, UR18, RZ ;  /* 0x00000012584a7c25 */ /* 0x000fe2000f8e00ff */
[----:B------:R-:W-:Y:S02]  /*239b0*/  IADD3 R133, P0, P1, R76, R135, R133 ;  /* 0x000000874c857210 */ /* 0x000fe4000791e085 */
[----:B------:R-:W-:Y:S01]  /*239c0*/  IADD3 R76, PT, PT, R72, R119, R73 ;  /* 0x00000077484c7210 */ /* 0x000fe20007ffe049 */
[----:B------:R-:W-:Y:S01]  /*239d0*/  IMAD.X R101, RZ, RZ, R79, P6 ;  /* 0x000000ffff657224 */ /* 0x000fe200030e064f */
[----:B------:R-:W-:Y:S01]  /*239e0*/  IADD3.X R79, PT, PT, RZ, RZ, RZ, P4, P5 ;  /* 0x000000ffff4f7210 */ /* 0x000fe200027ea4ff */
[----:B------:R-:W-:Y:S01]  /*239f0*/  IMAD.WIDE.U32 R72, R2, R91, RZ ;  /* 0x0000005b02487225 */ /* 0x000fe200078e00ff */
[----:B------:R-:W-:-:S02]  /*23a00*/  IADD3.X R135, PT, PT, RZ, RZ, RZ, P2, P3 ;  /* 0x000000ffff877210 */ /* 0x000fc400017e64ff */
        /* <DEDUP_REMOVED lines=37> */
[----:B------:R-:W-:-:S03]  /*23c60*/  IADD3.X R72, PT, PT, RZ, RZ, RZ, P2, P3 ;  /* 0x000000ffff487210 */ /* 0x000fc600017e64ff */
[----:B------:R-:W-:Y:S01]  /*23c70*/  IMAD.X R78, RZ, RZ, R75, P6 ;  /* 0x000000ffff4e7224 */ /* 0x000fe200030e064b */
[----:B------:R-:W-:Y:S01]  /*23c80*/  IADD3 R133, P5, P4, R76, R94, R99 ;  /* 0x0000005e4c857210 */ /* 0x000fe20007cbe063 */
[----:B------:R-:W-:-:S04]  /*23c90*/  IMAD.WIDE.U32 R80, R87, R48, RZ ;  /* 0x0000003057507225 */ /* 0x000fc800078e00ff */
        /* <DEDUP_REMOVED lines=11> */
[----:B------:R-:W-:Y:S01]  /*23d50*/  IADD3.X R73, PT, PT, RZ, RZ, RZ, P2, P3 ;  /* 0x000000ffff497210 */ /* 0x000fe200017e64ff */
[----:B------:R-:W-:Y:S01]  /*23d60*/  IMAD.WIDE.U32 R78, R89, R47, RZ ;  /* 0x0000002f594e7225 */ /* 0x000fe200078e00ff */
[----:B------:R-:W-:-:S02]  /*23d70*/  IADD3 R99, P6, PT, R94, R99, RZ ;  /* 0x000000635e637210 */ /* 0x000fc40007fde0ff */
[----:B------:R-:W-:Y:S01]  /*23d80*/  IADD3 R94, PT, PT, R76, R135, R83 ;  /* 0x000000874c5e7210 */ /* 0x000fe20007ffe053 */
[----:B------:R-:W-:Y:S01]  /*23d90*/  IMAD.IADD R83, R81, 0x1, R73 ;  /* 0x0000000151537824 */ /* 0x000fe200078e0249 */
[----:B------:R-:W-:Y:S01]  /*23da0*/  IADD3 R103, P4, P5, R78, R137, R103 ;  /* 0x000000894e677210 */ /* 0x000fe20007d9e067 */
[----:B------:R-:W-:Y:S01]  /*23db0*/  IMAD.WIDE.U32 R72, R91, UR18, RZ ;  /* 0x000000125b487c25 */ /* 0x000fe2000f8e00ff */
[----:B------:R-:W-:Y:S02]  /*23dc0*/  IADD3.X R135, PT, PT, RZ, RZ, RZ, P0, P1 ;  /* 0x000000ffff877210 */ /* 0x000fe400007e24ff */
[----:B------:R-:W-:Y:S01]  /*23dd0*/  IADD3 R80, PT, PT, R101, R122, R77 ;  /* 0x0000007a65507210 */ /* 0x000fe20007ffe04d */
[----:B------:R-:W-:Y:S01]  /*23de0*/  IMAD.X R101, RZ, RZ, R95, P6 ;  /* 0x000000ffff657224 */ /* 0x000fe200030e065f */
        /* <DEDUP_REMOVED lines=25> */
[----:B------:R-:W-:-:S02]  /*23f80*/  IADD3 R101, P2, P3, R96, R101, R72 ;  /* 0x0000006560657210 */ /* 0x000fc40007b5e048 */
[----:B------:R-:W-:Y:S01]  /*23f90*/  IADD3 R76, PT, PT, R70, R123, R77 ;  /* 0x0000007b464c7210 */ /* 0x000fe20007ffe04d */
[----:B------:R-:W-:Y:S01]  /*23fa0*/  IMAD.WIDE.U32 R74, R91, UR19, RZ ;  /* 0x000000135b4a7c25 */ /* 0x000fe2000f8e00ff */
[----:B------:R-:W-:Y:S02]  /*23fb0*/  IADD3 RZ, P6, PT, R94, R99, RZ ;  /* 0x000000635eff7210 */ /* 0x000fe40007fde0ff */
        /* <DEDUP_REMOVED lines=9> */
[----:B------:R-:W-:Y:S01]  /*24050*/  IMAD.X R70, RZ, RZ, R95, P6 ;  /* 0x000000ffff467224 */ /* 0x000fe200030e065f */
[----:B------:R-:W-:Y:S01]  /*24060*/  IADD3 R135, P4, P5, R78, R80, R135 ;  /* 0x000000504e877210 */ /* 0x000fe20007d9e087 */
[----:B------:R-:W-:Y:S02]  /*24070*/  IMAD.IADD R99, R81, 0x1, R139 ;  /* 0x0000000151637824 */ /* 0x000fe400078e028b */
[----:B------:R-:W-:Y:S02]  /*24080*/  IMAD.IADD R91, R97, 0x1, R77 ;  /* 0x00000001615b7824 */ /* 0x000fe400078e024d */
[----:B------:R-:W-:-:S04]  /*24090*/  IMAD.WIDE.U32 R94, R87, R47, RZ ;  /* 0x0000002f575e7225 */ /* 0x000fc800078e00ff */
[----:B------:R-:W-:Y:S01]  /*240a0*/  IMAD.WIDE.U32 R76, R7, R83, RZ ;  /* 0x00000053074c7225 */ /* 0x000fe200078e00ff */
[----:B------:R-:W-:Y:S02]  /*240b0*/  IADD3 R99, P3, P2, R94, R99, R103 ;  /* 0x000000635e637210 */ /* 0x000fe40007a7e067 */
[----:B------:R-:W-:Y:S01]  /*240c0*/  IADD3.X R103, PT, PT, RZ, RZ, RZ, P4, P5 ;  /* 0x000000ffff677210 */ /* 0x000fe200027ea4ff */
[----:B------:R-:W-:Y:S01]  /*240d0*/  IMAD.WIDE.U32 R80, R89, R46, RZ ;  /* 0x0000002e59507225 */ /* 0x000fe200078e00ff */
[----:B------:R-:W-:Y:S02]  /*240e0*/  IADD3 R97, P1, P0, R76, R70, R101 ;  /* 0x000000464c617210 */ /* 0x000fe4000783e065 */
[----:B------:R-:W-:Y:S01]  /*240f0*/  IADD3 R78, PT, PT, R103, R122, R79 ;  /* 0x0000007a674e7210 */ /* 0x000fe20007ffe04f */
[-C--:B------:R-:W-:Y:S01]  /*24100*/  IMAD.WIDE.U32 R92, R93, R44.reuse, RZ ;  /* 0x0000002c5d5c7225 */ /* 0x080fe200078e00ff */
[----:B------:R-:W-:Y:S02]  /*24110*/  IADD3 R101, P4, P5, R80, R137, R133 ;  /* 0x0000008950657210 */ /* 0x000fe40007d9e085 */
[----:B------:R-:W-:Y:S01]  /*24120*/  IADD3.X R133, PT, PT, RZ, RZ, RZ, P3, P2 ;  /* 0x000000ffff857210 */ /* 0x000fe20001fe44ff */
[----:B------:R-:W-:Y:S01]  /*24130*/  IMAD.IADD R75, R75, 0x1, R74 ;  /* 0x000000014b4b7824 */ /* 0x000fe200078e024a */
[----:B------:R-:W-:Y:S01]  /*24140*/  IADD3.X R76, PT, PT, RZ, RZ, RZ, P1, P0 ;  /* 0x000000ffff4c7210 */ /* 0x000fe20000fe04ff */
[----:B------:R-:W-:Y:S01]  /*24150*/  IMAD.WIDE.U32 R136, R85, R44, RZ ;  /* 0x0000002c55887225 */ /* 0x000fe200078e00ff */
[----:B------:R-:W-:-:S02]  /*24160*/  IADD3 R91, P0, P1, R92, R91, R135 ;  /* 0x0000005b5c5b7210 */ /* 0x000fc4000791e087 */
[----:B------:R-:W-:Y:S01]  /*24170*/  IADD3 R80, PT, PT, R72, R125, R73 ;  /* 0x0000007d48507210 */ /* 0x000fe20007ffe049 */
[----:B------:R-:W-:Y:S01]  /*24180*/  IMAD.WIDE.U32 R72, R90, UR18, RZ ;  /* 0x000000125a487c25 */ /* 0x000fe2000f8e00ff */
[----:B------:R-:W-:Y:S02]  /*24190*/  IADD3 R92, PT, PT, R75, R96, R71 ;  /* 0x000000604b5c7210 */ /* 0x000fe40007ffe047 */
[----:B------:R-:W-:Y:S01]  /*241a0*/  IADD3.X R103, PT, PT, RZ, RZ, RZ, P4, P5 ;  /* 0x000000ffff677210 */ /* 0x000fe200027ea4ff */
[----:B------:R-:W-:Y:S01]  /*241b0*/  IMAD.WIDE.U32 R70, R2, R82, RZ ;  /* 0x0000005202467225 */ /* 0x000fe200078e00ff */
[----:B------:R-:W-:-:S03]  /*241c0*/  IADD3 R88, PT, PT, R76, R119, R77 ;  /* 0x000000774c587210 */ /* 0x000fc60007ffe04d */
[----:B------:R-:W-:Y:S01]  /*241d0*/  IMAD.IADD R133, R95, 0x1, R133 ;  /* 0x000000015f857824 */ /* 0x000fe200078e0285 */
[----:B------:R-:W-:Y:S01]  /*241e0*/  IADD3.X R95, PT, PT, RZ, RZ, RZ, P0, P1 ;  /* 0x000000ffff5f7210 */ /* 0x000fe200007e24ff */
[----:B------:R-:W-:Y:S01]  /*241f0*/  IMAD.WIDE.U32 R74, R4, R83, RZ ;  /* 0x00000053044a7225 */ /* 0x000fe200078e00ff */
[----:B------:R-:W-:Y:S02]  /*24200*/  IADD3 R99, P0, P1, R72, R80, R99 ;  /* 0x0000005048637210 */ /* 0x000fe4000791e063 */
        /* <DEDUP_REMOVED lines=17> */
[----:B------:R-:W-:Y:S01]  /*24320*/  IMAD.WIDE.U32 R70, R3, R82, RZ ;  /* 0x0000005203467225 */ /* 0x000fe200078e00ff */
[----:B------:R-:W-:-:S02]  /*24330*/  IADD3 R80, P5, P4, R90, R73, R74 ;  /* 0x000000495a507210 */ /* 0x000fc40007cbe04a */
[----:B------:R-:W-:Y:S01]  /*24340*/  IADD3 R93, PT, PT, R93, R120, R75 ;  /* 0x000000785d5d7210 */ /* 0x000fe20007ffe04b */
[----:B------:R-:W-:Y:S01]  /*24350*/  IMAD.WIDE.U32 R72, R5, R83, RZ ;  /* 0x0000005305487225 */ /* 0x000fe200078e00ff */
[----:B------:R-:W-:Y:S02]  /*24360*/  IADD3.X R78, PT, PT, RZ, RZ, RZ, P2, P3 ;  /* 0x000000ffff4e7210 */ /* 0x000fe400017e64ff */
[----:B------:R-:W-:Y:S01]  /*24370*/  IADD3 R158, P2, P3, R70, R95, R158 ;  /* 0x0000005f469e7210 */ /* 0x000fe20007b5e09e */
[----:B------:R-:W-:Y:S01]  /*24380*/  IMAD.IADD R99, R81, 0x1, R99 ;  /* 0x0000000151637824 */ /* 0x000fe200078e0263 */
        /* <DEDUP_REMOVED lines=8> */
[----:B------:R-:W-:Y:S01]  /*24410*/  IADD3.X R79, PT, PT, RZ, RZ, RZ, P5, P4 ;  /* 0x000000ffff4f7210 */ /* 0x000fe20002fe84ff */
[----:B------:R-:W-:Y:S01]  /*24420*/  IMAD.IADD R76, R91, 0x1, R90 ;  /* 0x000000015b4c7824 */ /* 0x000fe200078e025a */
[----:B------:R-:W-:Y:S02]  /*24430*/  IADD3.X R91, PT, PT, RZ, RZ, RZ, P2, P3 ;  /* 0x000000ffff5b7210 */ /* 0x000fe400017e64ff */
[----:B------:R-:W-:Y:S02]  /*24440*/  IADD3 R158, P4, P5, R92, R89, R158 ;  /* 0x000000595c9e7210 */ /* 0x000fe40007d9e09e */
[----:B------:R-:W-:Y:S01]  /*24450*/  IADD3 R89, PT, PT, R70, R125, R71 ;  /* 0x0000007d46597210 */ /* 0x000fe20007ffe047 */
[----:B------:R-:W-:Y:S01]  /*24460*/  IMAD.WIDE.U32 R70, R82, UR18, RZ ;  /* 0x0000001252467c25 */ /* 0x000fe2000f8e00ff */
[----:B------:R-:W-:-:S02]  /*24470*/  IADD3.X R135, PT, PT, RZ, RZ, RZ, P4, P5 ;  /* 0x000000ffff877210 */ /* 0x000fc400027ea4ff */
[----:B------:R-:W-:Y:S01]  /*24480*/  IADD3 R79, PT, PT, R79, R122, R73 ;  /* 0x0000007a4f4f7210 */ /* 0x000fe20007ffe049 */
[----:B------:R-:W-:Y:S01]  /*24490*/  IMAD.IADD R91, R75, 0x1, R91 ;  /* 0x000000014b5b7824 */ /* 0x000fe200078e025b */
[----:B------:R-:W-:Y:S01]  /*244a0*/  IADD3 R138, PT, PT, R76, R95, R77 ;  /* 0x0000005f4c8a7210 */ /* 0x000fe20007ffe04d */
[----:B------:R-:W-:Y:S01]  /*244b0*/  IMAD.WIDE.U32 R74, R2, R83, RZ ;  /* 0x00000053024a7225 */ /* 0x000fe200078e00ff */
[----:B------:R-:W-:-:S03]  /*244c0*/  IADD3 R70, P0, P1, R70, R89, R72 ;  /* 0x0000005946467210 */ /* 0x000fc6000791e048 */
[----:B------:R-:W-:Y:S01]  /*244d0*/  IMAD.WIDE.U32 R76, R84, R44, RZ ;  /* 0x0000002c544c7225 */ /* 0x000fe200078e00ff */
[----:B------:R-:W-:Y:S02]  /*244e0*/  IADD3 R158, P3, P2, R74, R79, R158 ;  /* 0x0000004f4a9e7210 */ /* 0x000fe40007a7e09e */
[----:B------:R-:W-:Y:S01]  /*244f0*/  IADD3.X R89, PT, PT, RZ, RZ, RZ, P0, P1 ;  /* 0x000000ffff597210 */ /* 0x000fe200007e24ff */
[----:B------:R-:W-:Y:S01]  /*24500*/  IMAD.IADD R135, R93, 0x1, R135 ;  /* 0x000000015d877824 */ /* 0x000fe200078e0287 */
[----:B------:R-:W-:Y:S01]  /*24510*/  IADD3.X R74, PT, PT, RZ, RZ, RZ, P3, P2 ;  /* 0x000000ffff4a7210 */ /* 0x000fe20001fe44ff */
[----:B------:R-:W-:Y:S01]  /*24520*/  IMAD.WIDE.U32 R72, R85, R46, RZ ;  /* 0x0000002e55487225 */ /* 0x000fe200078e00ff */
[----:B------:R-:W-:Y:S02]  /*24530*/  IADD3 R89, PT, PT, R89, R121, R71 ;  /* 0x0000007959597210 */ /* 0x000fe40007ffe047 */
[----:B------:R-:W-:Y:S01]  /*24540*/  IADD3 R135, P4, P5, R76, R135, R70 ;  /* 0x000000874c877210 */ /* 0x000fe20007d9e046 */
[----:B------:R-:W-:Y:S01]  /*24550*/  IMAD.WIDE.U32 R70, R3, R83, RZ ;  /* 0x0000005303467225 */ /* 0x000fe200078e00ff */
[----:B------:R-:W-:-:S02]  /*24560*/  IADD3 R75, PT, PT, R74, R123, R75 ;  /* 0x0000007b4a4b7210 */ /* 0x000fc40007ffe04b */
[----:B------:R-:W-:Y:S01]  /*24570*/  IADD3.X R76, PT, PT, RZ, RZ, RZ, P4, P5 ;  /* 0x000000ffff4c7210 */ /* 0x000fe200027ea4ff */
[----:B------:R-:W-:Y:S01]  /*24580*/  IMAD.WIDE.U32 R78, R82, UR19, RZ ;  /* 0x00000013524e7c25 */ /* 0x000fe2000f8e00ff */
[----:B------:R-:W-:Y:S02]  /*24590*/  IADD3 R138, P1, P0, R72, R91, R138 ;  /* 0x0000005b488a7210 */ /* 0x000fe4000783e08a */
[----:B------:R-:W-:Y:S01]  /*245a0*/  IADD3 R135, P4, P5, R70, R75, R135 ;  /* 0x0000004b46877210 */ /* 0x000fe20007d9e087 */
[----:B------:R-:W-:Y:S01]  /*245b0*/  IMAD.WIDE.U32 R74, R87, R44, RZ ;  /* 0x0000002c574a7225 */ /* 0x000fe200078e00ff */
[----:B------:R-:W-:Y:S02]  /*245c0*/  IADD3 R138, P2, P3, R78, R89, R138 ;  /* 0x000000594e8a7210 */ /* 0x000fe40007b5e08a */
[----:B------:R-:W-:Y:S01]  /*245d0*/  IADD3.X R70, PT, PT, RZ, RZ, RZ, P4, P5 ;  /* 0x000000ffff467210 */ /* 0x000fe200027ea4ff */
[----:B------:R-:W-:Y:S01]  /*245e0*/  IMAD.IADD R77, R77, 0x1, R76 ;  /* 0x000000014d4d7824 */ /* 0x000fe200078e024c */
[----:B------:R-:W-:-:S02]  /*245f0*/  IADD3.X R78, PT, PT, RZ, RZ, RZ, P2, P3 ;  /* 0x000000ffff4e7210 */ /* 0x000fc400017e64ff */
[----:B------:R-:W-:Y:S02]  /*24600*/  IADD3 R71, PT, PT, R70, R125, R71 ;  /* 0x0000007d46477210 */ /* 0x000fe40007ffe047 */
[----:B------:R-:W-:Y:S01]  /*24610*/  IADD3 R138, P2, P3, R74, R77, R138 ;  /* 0x0000004d4a8a7210 */ /* 0x000fe20007b5e08a */
[----:B------:R-:W-:Y:S01]  /*24620*/  IMAD.WIDE.U32 R76, R83, UR18, RZ ;  /* 0x00000012534c7c25 */ /* 0x000fe2000f8e00ff */
[----:B------:R-:W-:Y:S02]  /*24630*/  IADD3.X R72, PT, PT, RZ, RZ, RZ, P1, P0 ;  /* 0x000000ffff487210 */ /* 0x000fe40000fe04ff */
[----:B------:R-:W-:Y:S01]  /*24640*/  IADD3.X R74, PT, PT, RZ, RZ, RZ, P2, P3 ;  /* 0x000000ffff4a7210 */ /* 0x000fe200017e64ff */
[----:B------:R-:W-:Y:S01]  /*24650*/  IMAD.IADD R79, R79, 0x1, R78 ;  /* 0x000000014f4f7824 */ /* 0x000fe200078e024e */
[----:B------:R-:W-:Y:S01]  /*24660*/  IADD3 R138, P0, P1, R76, R71, R138 ;  /* 0x000000474c8a7210 */ /* 0x000fe2000791e08a */
[----:B------:R-:W-:-:S03]  /*24670*/  IMAD.WIDE.U32 R70, R83, UR19, RZ ;  /* 0x0000001353467c25 */ /* 0x000fc6000f8e00ff */
        /* <DEDUP_REMOVED lines=44> */
.L_x_113:
[----:B------:R-:W-:Y:S05]  /*24940*/  BSYNC.RELIABLE B4 ;  /* 0x0000000000047941 */ /* 0x000fea0003800100 */
.L_x_112:
        /* <DEDUP_REMOVED lines=37> */
.L_x_111:
[----:B------:R-:W-:Y:S05]  /*24ba0*/  BSYNC.RECONVERGENT B3 ;  /* 0x0000000000037941 */ /* 0x000fea0003800200 */
.L_x_110:
        /* <DEDUP_REMOVED lines=15> */
[----:B------:R-:W-:Y:S02]  /*24ca0*/  IADD3 R75, P0, PT, R70, R75, RZ ;  /* 0x0000004b464b7210 */ /* 0x000fe40007f1e0ff */
[----:B------:R-:W-:Y:S01]  /*24cb0*/  IADD3.X R72, PT, PT, RZ, RZ, RZ, P1, P2 ;  /* 0x000000ffff487210 */ /* 0x000fe20000fe44ff */
[----:B------:R-:W-:Y:S01]  /*24cc0*/  IMAD.WIDE.U32 R100, R138, R97, RZ ;  /* 0x000000618a647225 */ /* 0x000fe200078e00ff */
[----:B------:R-:W-:Y:S02]  /*24cd0*/  IADD3 R74, P2, P3, R82, R77, R71 ;  /* 0x0000004d524a7210 */ /* 0x000fe40007b5e047 */
[----:B------:R-:W-:Y:S01]  /*24ce0*/  IADD3 R85, PT, PT, R72, R119, R73 ;  /* 0x0000007748557210 */ /* 0x000fe20007ffe049 */
[----:B------:R-:W-:Y:S02]  /*24cf0*/  IMAD R80, R75, UR28, RZ ;  /* 0x0000001c4b507c24 */ /* 0x000fe4000f8e02ff */
[----:B------:R-:W-:-:S04]  /*24d00*/  IMAD.WIDE.U32 R72, R4, R84, RZ ;  /* 0x0000005404487225 */ /* 0x000fc800078e00ff */
[----:B------:R-:W-:Y:S01]  /*24d10*/  IMAD.WIDE.U32 R76, R6, R80, RZ ;  /* 0x00000050064c7225 */ /* 0x000fe200078e00ff */
[----:B------:R-:W-:-:S03]  /*24d20*/  IADD3 R85, P5, P6, R72, R85, R74 ;  /* 0x0000005548557210 */ /* 0x000fc60007ebe04a */
[----:B------:R-:W-:Y:S01]  /*24d30*/  IMAD.X R70, RZ, RZ, RZ, P0 ;  /* 0x000000ffff467224 */ /* 0x000fe200000e06ff */
[----:B------:R-:W-:Y:S01]  /*24d40*/  IADD3 RZ, P4, PT, R76, R75, RZ ;  /* 0x0000004b4cff7210 */ /* 0x000fe20007f9e0ff */
[-C--:B------:R-:W-:Y:S01]  /*24d50*/  IMAD.WIDE.U32 R98, R134, R97.reuse, RZ ;  /* 0x0000006186627225 */ /* 0x080fe200078e00ff */
[----:B------:R-:W-:Y:S02]  /*24d60*/  IADD3.X R89, PT, PT, RZ, RZ, RZ, P5, P6 ;  /* 0x000000ffff597210 */ /* 0x000fe40002fec4ff */
[----:B------:R-:W-:Y:S01]  /*24d70*/  IADD3 R72, P0, P1, R85, R70, R71 ;  /* 0x0000004655487210 */ /* 0x000fe2000791e047 */
[----:B------:R-:W-:Y:S01]  /*24d80*/  IMAD.WIDE.U32 R70, R158, R97, RZ ;  /* 0x000000619e467225 */ /* 0x000fe200078e00ff */
[----:B------:R-:W-:Y:S02]  /*24d90*/  LOP3.LUT R75, R78, 0xfffffffd, RZ, 0xc0, !PT ;  /* 0xfffffffd4e4b7812 */ /* 0x000fe400078ec0ff */
[----:B------:R-:W-:Y:S01]  /*24da0*/  IADD3.X R85, PT, PT, RZ, RZ, RZ, P2, P3 ;  /* 0x000000ffff557210 */ /* 0x000fe200017e64ff */
[----:B------:R-:W-:Y:S01]  /*24db0*/  IMAD.WIDE.U32 R94, R135, R88, RZ ;  /* 0x00000058875e7225 */ /* 0x000fe200078e00ff */
[----:B------:R-:W-:-:S02]  /*24dc0*/  IADD3 R89, PT, PT, R89, R120, R73 ;  /* 0x0000007859597210 */ /* 0x000fc40007ffe049 */
[----:B------:R-:W-:Y:S01]  /*24dd0*/  IADD3 R76, P5, PT, R72, R75, RZ ;  /* 0x0000004b484c7210 */ /* 0x000fe20007fbe0ff */
[----:B------:R-:W-:Y:S01]  /*24de0*/  IMAD.WIDE.U32 R72, R5, R84, RZ ;  /* 0x0000005405487225 */ /* 0x000fe200078e00ff */
[----:B------:R-:W-:Y:S02]  /*24df0*/  IADD3 R86, P2, P3, R70, R85, R83 ;  /* 0x0000005546567210 */ /* 0x000fe40007b5e053 */
[----:B------:R-:W-:Y:S01]  /*24e00*/  IADD3.X R87, PT, PT, RZ, RZ, RZ, P0, P1 ;  /* 0x000000ffff577210 */ /* 0x000fe200007e24ff */
[----:B------:R-:W-:Y:S01]  /*24e10*/  IMAD.X R85, RZ, RZ, R77, P4 ;  /* 0x000000ffff557224 */ /* 0x000fe200020e064d */
[----:B------:R-:W-:Y:S01]  /*24e20*/  IADD3 R86, P4, P6, R72, R89, R86 ;  /* 0x0000005948567210 */ /* 0x000fe20007e9e056 */
[----:B------:R-:W-:Y:S01]  /*24e30*/  IMAD.WIDE.U32 R74, R7, R80, RZ ;  /* 0x00000050074a7225 */ /* 0x000fe200078e00ff */
[----:B------:R-:W-:Y:S02]  /*24e40*/  IADD3.X R89, PT, PT, RZ, RZ, RZ, P2, P3 ;  /* 0x000000ffff597210 */ /* 0x000fe400017e64ff */
[----:B------:R-:W-:Y:S01]  /*24e50*/  IADD3.X R72, PT, PT, RZ, RZ, RZ, P4, P6 ;  /* 0x000000ffff487210 */ /* 0x000fe200027ec4ff */
[----:B------:R-:W-:Y:S01]  /*24e60*/  IMAD.X R87, R79, 0x1, R87, P5 ;  /* 0x000000014f577824 */ /* 0x000fe200028e0657 */
[----:B------:R-:W-:Y:S01]  /*24e70*/  IADD3 R85, P0, P1, R74, R85, R76 ;  /* 0x000000554a557210 */ /* 0x000fe2000791e04c */
[----:B------:R-:W-:Y:S01]  /*24e80*/  IMAD.WIDE.U32 R78, R2, R84, RZ ;  /* 0x00000054024e7225 */ /* 0x000fe200078e00ff */
[----:B------:R-:W-:-:S02]  /*24e90*/  IADD3 R90, P4, P5, R102, R89, R71 ;  /* 0x00000059665a7210 */ /* 0x000fc40007d9e047 */
[----:B------:R-:W-:Y:S01]  /*24ea0*/  IADD3.X R74, PT, PT, RZ, RZ, RZ, P0, P1 ;  /* 0x000000ffff4a7210 */ /* 0x000fe200007e24ff */
[----:B------:R-:W-:Y:S01]  /*24eb0*/  IMAD.IADD R73, R73, 0x1, R72 ;  /* 0x0000000149497824 */ /* 0x000fe200078e0248 */
[----:B------:R-:W-:Y:S01]  /*24ec0*/  IADD3 R85, P6, PT, R82, R85, RZ ;  /* 0x0000005552557210 */ /* 0x000fe20007fde0ff */
[----:B------:R-:W-:Y:S01]  /*24ed0*/  IMAD.WIDE.U32 R76, R81, R88, RZ ;  /* 0x00000058514c7225 */ /* 0x000fe200078e00ff */
[----:B------:R-:W-:Y:S02]  /*24ee0*/  IADD3 R75, PT, PT, R74, R119, R75 ;  /* 0x000000774a4b7210 */ /* 0x000fe40007ffe04b */
[----:B------:R-:W-:Y:S01]  /*24ef0*/  IADD3 R90, P0, P1, R78, R73, R90 ;  /* 0x000000494e5a7210 */ /* 0x000fe2000791e05a */
[----:B------:R-:W-:Y:S01]  /*24f00*/  IMAD.WIDE.U32 R72, R4, R80, RZ ;  /* 0x0000005004487225 */ /* 0x000fe200078e00ff */
[----:B------:R-:W-:Y:S02]  /*24f10*/  IADD3 R86, P2, P3, R76, R87, R86 ;  /* 0x000000574c567210 */ /* 0x000fe40007b5e056 */
[----:B------:R-:W-:Y:S01]  /*24f20*/  IADD3.X R93, PT, PT, RZ, RZ, RZ, P0, P1 ;  /* 0x000000ffff5d7210 */ /* 0x000fe200007e24ff */
[----:B------:R-:W-:Y:S01]  /*24f30*/  IMAD.X R87, RZ, RZ, RZ, P6 ;  /* 0x000000ffff577224 */ /* 0x000fe200030e06ff */
[----:B------:R-:W-:Y:S01]  /*24f40*/  IADD3 R82, P1, P0, R72, R75, R86 ;  /* 0x0000004b48527210 */ /* 0x000fe2000783e056 */
[----:B------:R-:W-:Y:S01]  /*24f50*/  IMAD R160, R85, UR28, RZ ;  /* 0x0000001c55a07c24 */ /* 0x000fe2000f8e02ff */
[----:B------:R-:W-:Y:S01]  /*24f60*/  IADD3.X R75, PT, PT, RZ, RZ, RZ, P4, P5 ;  /* 0x000000ffff4b7210 */ /* 0x000fe200027ea4ff */
[----:B------:R-:W-:Y:S01]  /*24f70*/  IMAD.IADD R93, R79, 0x1, R93 ;  /* 0x000000014f5d7824 */ /* 0x000fe200078e025d */
[----:B------:R-:W-:Y:S01]  /*24f80*/  IADD3 R87, P5, P4, R82, R87, R83 ;  /* 0x0000005752577210 */ /* 0x000fe20007cbe053 */
[----:B------:R-:W-:Y:S01]  /*24f90*/  IMAD.WIDE.U32 R78, R158, R88, RZ ;  /* 0x000000589e4e7225 */ /* 0x000fe200078e00ff */
[----:B------:R-:W-:-:S02]  /*24fa0*/  IADD3.X R89, PT, PT, RZ, RZ, RZ, P2, P3 ;  /* 0x000000ffff597210 */ /* 0x000fc400017e64ff */
[----:B------:R-:W-:Y:S01]  /*24fb0*/  IADD3 R92, P2, P3, R100, R75, R103 ;  /* 0x0000004b645c7210 */ /* 0x000fe20007b5e067 */
[----:B------:R-:W-:Y:S01]  /*24fc0*/  IMAD.WIDE.U32 R74, R6, R160, RZ ;  /* 0x000000a0064a7225 */ /* 0x000fe200078e00ff */
[----:B------:R-:W-:Y:S02]  /*24fd0*/  IADD3 R87, P6, PT, R76, R87, RZ ;  /* 0x000000574c577210 */ /* 0x000fe40007fde0ff */
[----:B------:R-:W-:Y:S01]  /*24fe0*/  IADD3.X R76, PT, PT, RZ, RZ, RZ, P5, P4 ;  /* 0x000000ffff4c7210 */ /* 0x000fe20002fe84ff */
[----:B------:R-:W-:Y:S01]  /*24ff0*/  IMAD.IADD R89, R77, 0x1, R89 ;  /* 0x000000014d597824 */ /* 0x000fe200078e0259 */
[----:B------:R-:W-:Y:S01]  /*25000*/  IADD3.X R91, PT, PT, RZ, RZ, RZ, P1, P0 ;  /* 0x000000ffff5b7210 */ /* 0x000fe20000fe04ff */
[----:B------:R-:W-:Y:S01]  /*25010*/  IMAD.WIDE.U32 R82, R3, R84, RZ ;  /* 0x0000005403527225 */ /* 0x000fe200078e00ff */
[----:B------:R-:W-:Y:S02]  /*25020*/  IADD3 RZ, P4, PT, R74, R85, RZ ;  /* 0x000000554aff7210 */ /* 0x000fe40007f9e0ff */
[----:B------:R-:W-:Y:S01]  /*25030*/  IADD3 R72, P0, P1, R78, R89, R90 ;  /* 0x000000594e487210 */ /* 0x000fe2000791e05a */
[----:B------:R-:W-:Y:S01]  /*25040*/  IMAD.X R86, R77, 0x1, R76, P6 ;  /* 0x000000014d567824 */ /* 0x000fe200030e064c */
[----:B------:R-:W-:Y:S01]  /*25050*/  IADD3 R89, P5, P6, R82, R93, R92 ;  /* 0x0000005d52597210 */ /* 0x000fe20007ebe05c */
[----:B------:R-:W-:Y:S01]  /*25060*/  IMAD.WIDE.U32 R76, R5, R80, RZ ;  /* 0x00000050054c7225 */ /* 0x000fe200078e00ff */
[----:B------:R-:W-:-:S02]  /*25070*/  IADD3 R73, PT, PT, R91, R120, R73 ;  /* 0x000000785b497210 */ /* 0x000fc40007ffe049 */
[----:B------:R-:W-:Y:S01]  /*25080*/  IADD3.X R93, PT, PT, RZ, RZ, RZ, P5, P6 ;  /* 0x000000ffff5d7210 */ /* 0x000fe20002fec4ff */
[----:B------:R-:W-:Y:S01]  /*25090*/  IMAD.X R85, RZ, RZ, R75, P4 ;  /* 0x000000ffff557224 */ /* 0x000fe200020e064b */
[----:B------:R-:W-:Y:S01]  /*250a0*/  IADD3 R76, P4, P5, R76, R73, R72 ;  /* 0x000000494c4c7210 */ /* 0x000fe20007d9e048 */
[----:B------:R-:W-:-:S03]  /*250b0*/  IMAD.WIDE.U32 R74, R7, R160, RZ ;  /* 0x000000a0074a7225 */ /* 0x000fc600078e00ff */
[----:B------:R-:W-:Y:S01]  /*250c0*/  IADD3.X R91, PT, PT, RZ, RZ, RZ, P4, P5 ;  /* 0x000000ffff5b7210 */ /* 0x000fe200027ea4ff */
[----:B------:R-:W-:Y:S01]  /*250d0*/  IMAD.WIDE.U32 R72, R81, R81, RZ ;  /* 0x0000005151487225 */ /* 0x000fe200078e00ff */
[----:B------:R-:W-:-:S03]  /*250e0*/  IADD3 R85, P4, P5, R74, R85, R87 ;  /* 0x000000554a557210 */ /* 0x000fc60007d9e057 */
[----:B------:R-:W-:Y:S01]  /*250f0*/  IMAD.IADD R93, R83, 0x1, R93 ;  /* 0x00000001535d7824 */ /* 0x000fe200078e025d */
[----:B------:R-:W-:Y:S01]  /*25100*/  IADD3.X R74, PT, PT, RZ, RZ, RZ, P4, P5 ;  /* 0x000000ffff4a7210 */ /* 0x000fe200027ea4ff */
[----:B------:R-:W-:Y:S01]  /*25110*/  IMAD.IADD R83, R77, 0x1, R91 ;  /* 0x000000014d537824 */ /* 0x000fe200078e025b */
[----:B------:R-:W-:Y:S01]  /*25120*/  LOP3.LUT R87, R72, 0xfffffffd, RZ, 0xc0, !PT ;  /* 0xfffffffd48577812 */ /* 0x000fe200078ec0ff */
[----:B------:R-:W-:Y:S01]  /*25130*/  IMAD.WIDE.U32 R96, R136, R97, RZ ;  /* 0x0000006188607225 */ /* 0x000fe200078e00ff */
[----:B------:R-:W-:Y:S02]  /*25140*/  IADD3 R82, PT, PT, R74, R119, R75 ;  /* 0x000000774a527210 */ /* 0x000fe40007ffe04b */
[----:B------:R-:W-:Y:S02]  /*25150*/  IADD3.X R75, PT, PT, RZ, RZ, RZ, P0, P1 ;  /* 0x000000ffff4b7210 */ /* 0x000fe400007e24ff */
[----:B------:R-:W-:Y:S02]  /*25160*/  IADD3.X R91, PT, PT, RZ, RZ, RZ, P2, P3 ;  /* 0x000000ffff5b7210 */ /* 0x000fe400017e64ff */
[----:B------:R-:W-:Y:S01]  /*25170*/  IADD3 R87, P5, P4, R87, R86, R76 ;  /* 0x0000005657577210 */ /* 0x000fe20007cbe04c */
[----:B------:R-:W-:Y:S01]  /*25180*/  IMAD.IADD R86, R79, 0x1, R75 ;  /* 0x000000014f567824 */ /* 0x000fe200078e024b */
[----:B------:R-:W-:Y:S01]  /*25190*/  IADD3 R91, P2, P3, R98, R91, R101 ;  /* 0x0000005b625b7210 */ /* 0x000fe20007b5e065 */
[----:B------:R-:W-:Y:S01]  /*251a0*/  IMAD.WIDE.U32 R74, R84, UR18, RZ ;  /* 0x00000012544a7c25 */ /* 0x000fe2000f8e00ff */
[----:B------:R-:W-:-:S02]  /*251b0*/  IADD3.X R133, PT, PT, RZ, RZ, RZ, P5, P4 ;  /* 0x000000ffff857210 */ /* 0x000fc40002fe84ff */
[----:B------:R-:W-:Y:S01]  /*251c0*/  IADD3 R86, P0, P1, R94, R86, R89 ;  /* 0x000000565e567210 */ /* 0x000fe2000791e059 */
[----:B------:R-:W-:Y:S01]  /*251d0*/  IMAD.WIDE.U32 R76, R2, R80, RZ ;  /* 0x00000050024c7225 */ /* 0x000fe200078e00ff */
[----:B------:R-:W-:-:S03]  /*251e0*/  IADD3 R91, P4, P5, R74, R93, R91 ;  /* 0x0000005d4a5b7210 */ /* 0x000fc60007d9e05b */
[----:B------:R-:W-:Y:S01]  /*251f0*/  IMAD.IADD R133, R73, 0x1, R133 ;  /* 0x0000000149857824 */ /* 0x000fe200078e0285 */
[----:B------:R-:W-:Y:S01]  /*25200*/  IADD3.X R74, PT, PT, RZ, RZ, RZ, P4, P5 ;  /* 0x000000ffff4a7210 */ /* 0x000fe200027ea4ff */
[----:B------:R-:W-:Y:S01]  /*25210*/  IMAD.WIDE.U32 R72, R4, R160, RZ ;  /* 0x000000a004487225 */ /* 0x000fe200078e00ff */
[----:B------:R-:W-:Y:S02]  /*25220*/  IADD3 R86, P4, P5, R76, R83, R86 ;  /* 0x000000534c567210 */ /* 0x000fe40007d9e056 */
[----:B------:R-:W-:Y:S01]  /*25230*/  IADD3 R137, PT, PT, R74, R121, R75 ;  /* 0x000000794a897210 */ /* 0x000fe20007ffe04b */
[----:B------:R-:W-:Y:S01]  /*25240*/  IMAD.WIDE.U32 R92, R138, R88, RZ ;  /* 0x000000588a5c7225 */ /* 0x000fe200078e00ff */
[----:B------:R-:W-:Y:S02]  /*25250*/  IADD3.X R75, PT, PT, RZ, RZ, RZ, P4, P5 ;  /* 0x000000ffff4b7210 */ /* 0x000fe400027ea4ff */
[----:B------:R-:W-:Y:S02]  /*25260*/  IADD3 R87, P4, P5, R72, R82, R87 ;  /* 0x0000005248577210 */ /* 0x000fe40007d9e057 */
[----:B------:R-:W-:Y:S01]  /*25270*/  IADD3.X R83, PT, PT, RZ, RZ, RZ, P2, P3 ;  /* 0x000000ffff537210 */ /* 0x000fe200017e64ff */
[----:B------:R-:W-:Y:S01]  /*25280*/  IMAD.IADD R77, R77, 0x1, R75 ;  /* 0x000000014d4d7824 */ /* 0x000fe200078e024b */
[----:B------:R-:W-:-:S02]  /*25290*/  IADD3.X R157, PT, PT, RZ, RZ, RZ, P4, P5 ;  /* 0x000000ffff9d7210 */ /* 0x000fc400027ea4ff */
[----:B------:R-:W-:Y:S02]  /*252a0*/  IADD3.X R75, PT, PT, RZ, RZ, RZ, P0, P1 ;  /* 0x000000ffff4b7210 */ /* 0x000fe400007e24ff */
[----:B------:R-:W-:Y:S02]  /*252b0*/  IADD3 R157, PT, PT, R157, R120, R73 ;  /* 0x000000789d9d7210 */ /* 0x000fe40007ffe049 */
[----:B------:R-:W-:Y:S01]  /*252c0*/  IADD3 R73, P0, P1, R96, R83, R99 ;  /* 0x0000005360497210 */ /* 0x000fe2000791e063 */
[----:B------:R-:W-:-:S03]  /*252d0*/  IMAD.WIDE.U32 R82, R84, UR19, RZ ;  /* 0x0000001354527c25 */ /* 0x000fc6000f8e00ff */
[----:B------:R-:W-:Y:S01]  /*252e0*/  P2R R89, PR, RZ, 0x2 ;  /* 0x00000002ff597803 */ /* 0x000fe20000000000 */
[----:B------:R-:W-:Y:S01]  /*252f0*/  IMAD.IADD R72, R95, 0x1, R75 ;  /* 0x000000015f487824 */ /* 0x000fe200078e024b */
[----:B------:R-:W-:Y:S01]  /*25300*/  P2R R90, PR, RZ, 0x1 ;  /* 0x00000001ff5a7803 */ /* 0x000fe20000000000 */
[----:B------:R-:W-:Y:S01]  /*25310*/  IMAD.WIDE.U32 R74, R3, R80, RZ ;  /* 0x00000050034a7225 */ /* 0x000fe200078e00ff */
[----:B------:R-:W-:Y:S02]  /*25320*/  IADD3 R137, P2, P3, R82, R137, R73 ;  /* 0x0000008952897210 */ /* 0x000fe40007b5e049 */
[----:B------:R-:W-:Y:S01]  /*25330*/  IADD3 R91, P0, P1, R92, R72, R91 ;  /* 0x000000485c5b7210 */ /* 0x000fe2000791e05b */
[----:B------:R-:W-:Y:S01]  /*25340*/  IMAD.WIDE.U32 R72, R5, R160, RZ ;  /* 0x000000a005487225 */ /* 0x000fe200078e00ff */
[----:B------:R-:W-:Y:S02]  /*25350*/  IADD3.X R82, PT, PT, RZ, RZ, RZ, P2, P3 ;  /* 0x000000ffff527210 */ /* 0x000fe400017e64ff */
[----:B------:R-:W-:Y:S01]  /*25360*/  IADD3 R91, P2, P3, R74, R77, R91 ;  /* 0x0000004d4a5b7210 */ /* 0x000fe20007b5e05b */
[----:B------:R-:W-:-:S03]  /*25370*/  IMAD.WIDE.U32 R76, R158, R81, RZ ;  /* 0x000000519e4c7225 */ /* 0x000fc600078e00ff */
[----:B------:R-:W-:Y:S01]  /*25380*/  IADD3.X R74, PT, PT, RZ, RZ, RZ, P2, P3 ;  /* 0x000000ffff4a7210 */ /* 0x000fe200017e64ff */
[----:B------:R-:W-:Y:S01]  /*25390*/  IMAD.IADD R83, R83, 0x1, R82 ;  /* 0x0000000153537824 */ /* 0x000fe200078e0252 */
[----:B------:R-:W-:Y:S02]  /*253a0*/  IADD3 R86, P3, P4, R76, R133, R86 ;  /* 0x000000854c567210 */ /* 0x000fe40007c7e056 */
[----:B------:R-:W-:Y:S02]  /*253b0*/  IADD3 R133, P2, PT, R70, R85, RZ ;  /* 0x0000005546857210 */ /* 0x000fe40007f5e0ff */
[----:B------:R-:W-:Y:S02]  /*253c0*/  IADD3.X R139, PT, PT, RZ, RZ, RZ, P3, P4 ;  /* 0x000000ffff8b7210 */ /* 0x000fe40001fe84ff */
[----:B------:R-:W-:Y:S01]  /*253d0*/  IADD3 R85, P3, P4, R72, R157, R86 ;  /* 0x0000009d48557210 */ /* 0x000fe20007c7e056 */
[----:B------:R-:W-:Y:S02]  /*253e0*/  IMAD.X R70, RZ, RZ, RZ, P2 ;  /* 0x000000ffff467224 */ /* 0x000fe400010e06ff */
[----:B------:R-:W-:Y:S01]  /*253f0*/  IMAD R140, R133, UR28, RZ ;  /* 0x0000001c858c7c24 */ /* 0x000fe2000f8e02ff */
[----:B------:R-:W-:-:S02]  /*25400*/  IADD3.X R157, PT, PT, RZ, RZ, RZ, P3, P4 ;  /* 0x000000ffff9d7210 */ /* 0x000fc40001fe84ff */
[----:B------:R-:W-:Y:S01]  /*25410*/  IADD3 R87, P4, P3, R87, R70, R71 ;  /* 0x0000004657577210 */ /* 0x000fe20007b9e047 */
[----:B------:R-:W-:-:S03]  /*25420*/  IMAD.WIDE.U32 R70, R6, R140, RZ ;  /* 0x0000008c06467225 */ /* 0x000fc600078e00ff */
[----:B------:R-:W-:Y:S01]  /*25430*/  IADD3.X R159, PT, PT, RZ, RZ, RZ, P4, P3 ;  /* 0x000000ffff9f7210 */ /* 0x000fe200027e64ff */
[----:B------:R-:W-:Y:S01]  /*25440*/  IMAD.IADD R157, R73, 0x1, R157 ;  /* 0x00000001499d7824 */ /* 0x000fe200078e029d */
[----:B------:R-:W-:-:S05]  /*25450*/  IADD3 RZ, P2, PT, R70, R133, RZ ;  /* 0x0000008546ff7210 */ /* 0x000fca0007f5e0ff */
[----:B------:R-:W-:Y:S01]  /*25460*/  IMAD.X R133, RZ, RZ, R71, P2 ;  /* 0x000000ffff857224 */ /* 0x000fe200010e0647 */
[----:B------:R-:W-:Y:S01]  /*25470*/  IADD3 R72, P2, PT, R78, R87, RZ ;  /* 0x000000574e487210 */ /* 0x000fe20007f5e0ff */
[----:B------:R-:W-:-:S04]  /*25480*/  IMAD.WIDE.U32 R70, R7, R140, RZ ;  /* 0x0000008c07467225 */ /* 0x000fc800078e00ff */
[----:B------:R-:W-:Y:S01]  /*25490*/  IMAD.IADD R78, R77, 0x1, R139 ;  /* 0x000000014d4e7824 */ /* 0x000fe200078e028b */
[----:B------:R-:W-:Y:S01]  /*254a0*/  IADD3 R133, P3, P4, R70, R133, R72 ;  /* 0x0000008546857210 */ /* 0x000fe20007c7e048 */
[----:B------:R-:W-:-:S03]  /*254b0*/  IMAD.WIDE.U32 R86, R135, R81, RZ ;  /* 0x0000005187567225 */ /* 0x000fc600078e00ff */
[----:B------:R-:W-:Y:S01]  /*254c0*/  IADD3.X R70, PT, PT, RZ, RZ, RZ, P3, P4 ;  /* 0x000000ffff467210 */ /* 0x000fe20001fe84ff */
[----:B------:R-:W-:Y:S01]  /*254d0*/  IMAD.WIDE.U32 R72, R2, R160, RZ ;  /* 0x000000a002487225 */ /* 0x000fe200078e00ff */
[----:B------:R-:W-:Y:S02]  /*254e0*/  IADD3 R78, P3, P4, R86, R78, R91 ;  /* 0x0000004e564e7210 */ /* 0x000fe40007c7e05b */
[----:B------:R-:W-:Y:S01]  /*254f0*/  IADD3 R139, PT, PT, R70, R119, R71 ;  /* 0x00000077468b7210 */ /* 0x000fe20007ffe047 */
[----:B------:R-:W-:Y:S01]  /*25500*/  IMAD.X R159, R79, 0x1, R159, P2 ;  /* 0x000000014f9f7824 */ /* 0x000fe200010e069f */
[----:B------:R-:W-:Y:S01]  /*25510*/  IADD3 R78, P5, P6, R72, R157, R78 ;  /* 0x0000009d484e7210 */ /* 0x000fe20007ebe04e */
[----:B------:R-:W-:Y:S01]  /*25520*/  IMAD.IADD R79, R75, 0x1, R74 ;  /* 0x000000014b4f7824 */ /* 0x000fe200078e024a */
[----:B------:R-:W-:Y:S01]  /*25530*/  IADD3.X R71, PT, PT, RZ, RZ, RZ, P0, P1 ;  /* 0x000000ffff477210 */ /* 0x000fe200007e24ff */
[----:B------:R-:W-:Y:S01]  /*25540*/  IMAD.WIDE.U32 R74, R80, UR18, RZ ;  /* 0x00000012504a7c25 */ /* 0x000fe2000f8e00ff */
[----:B------:R-:W-:-:S02]  /*25550*/  IADD3.X R157, PT, PT, RZ, RZ, RZ, P5, P6 ;  /* 0x000000ffff9d7210 */ /* 0x000fc40002fec4ff */
[----:B------:R-:W-:Y:S01]  /*25560*/  ISETP.NE.AND P6, PT, R90, RZ, PT ;  /* 0x000000ff5a00720c */ /* 0x000fe20003fc5270 */
[----:B------:R-:W-:Y:S01]  /*25570*/  IMAD.IADD R72, R93, 0x1, R71 ;  /* 0x000000015d487824 */ /* 0x000fe200078e0247 */
[----:B------:R-:W-:Y:S01]  /*25580*/  IADD3 R85, P0, P1, R76, R159, R85 ;  /* 0x0000009f4c557210 */ /* 0x000fe2000791e055 */
[----:B------:R-:W-:-:S03]  /*25590*/  IMAD.WIDE.U32 R90, R134, R88, RZ ;  /* 0x00000058865a7225 */ /* 0x000fc600078e00ff */
[----:B------:R-:W-:Y:S01]  /*255a0*/  IADD3.X R76, PT, PT, RZ, RZ, RZ, P0, P1 ;  /* 0x000000ffff4c7210 */ /* 0x000fe200007e24ff */
[----:B------:R-:W-:Y:S01]  /*255b0*/  IMAD.IADD R157, R73, 0x1, R157 ;  /* 0x00000001499d7824 */ /* 0x000fe200078e029d */
[----:B------:R-:W-:Y:S01]  /*255c0*/  IADD3 R72, P2, P5, R90, R72, R137 ;  /* 0x000000485a487210 */ /* 0x000fe20007d5e089 */
[----:B------:R-:W-:Y:S01]  /*255d0*/  IMAD.WIDE.U32 R70, R4, R140, RZ ;  /* 0x0000008c04467225 */ /* 0x000fe200078e00ff */
[----:B------:R-:W-:Y:S02]  /*255e0*/  IADD3.X R73, PT, PT, RZ, RZ, RZ, P3, P4 ;  /* 0x000000ffff497210 */ /* 0x000fe40001fe84ff */
[----:B------:R-:W-:-:S03]  /*255f0*/  IADD3 R72, P0, P1, R74, R79, R72 ;  /* 0x0000004f4a487210 */ /* 0x000fc6000791e048 */
[----:B------:R-:W-:Y:S01]  /*25600*/  IMAD.IADD R73, R87, 0x1, R73 ;  /* 0x0000000157497824 */ /* 0x000fe200078e0249 */
[----:B------:R-:W-:Y:S02]  /*25610*/  IADD3.X R74, PT, PT, RZ, RZ, RZ, P0, P1 ;  /* 0x000000ffff4a7210 */ /* 0x000fe400007e24ff */
[----:B------:R-:W-:Y:S01]  /*25620*/  IADD3 R139, P0, P1, R70, R139, R85 ;  /* 0x0000008b468b7210 */ /* 0x000fe2000791e055 */
[----:B------:R-:W-:Y:S01]  /*25630*/  IMAD.WIDE.U32 R84, R138, R81, RZ ;  /* 0x000000518a547225 */ /* 0x000fe200078e00ff */
[----:B------:R-:W-:Y:S02]  /*25640*/  IADD3 R161, PT, PT, R74, R121, R75 ;  /* 0x000000794aa17210 */ /* 0x000fe40007ffe04b */
[----:B------:R-:W-:Y:S01]  /*25650*/  IADD3.X R79, PT, PT, RZ, RZ, RZ, P0, P1 ;  /* 0x000000ffff4f7210 */ /* 0x000fe200007e24ff */
[----:B------:R-:W-:Y:S01]  /*25660*/  IMAD.WIDE.U32 R74, R80, UR19, RZ ;  /* 0x00000013504a7c25 */ /* 0x000fe2000f8e00ff */
[----:B------:R-:W-:-:S03]  /*25670*/  IADD3 R70, P3, P4, R84, R73, R72 ;  /* 0x0000004954467210 */ /* 0x000fc60007c7e048 */
[----:B------:R-:W-:-:S03]  /*25680*/  IMAD.WIDE.U32 R72, R3, R160, RZ ;  /* 0x000000a003487225 */ /* 0x000fc600078e00ff */
[----:B------:R-:W-:Y:S01]  /*25690*/  IADD3 R157, P0, P1, R72, R157, R70 ;  /* 0x0000009d489d7210 */ /* 0x000fe2000791e046 */
[----:B------:R-:W-:Y:S02]  /*256a0*/  IMAD.IADD R70, R77, 0x1, R76 ;  /* 0x000000014d467824 */ /* 0x000fe400078e024c */
[----:B------:R-:W-:Y:S01]  /*256b0*/  IMAD.WIDE.U32 R76, R158, R158, RZ ;  /* 0x0000009e9e4c7225 */ /* 0x000fe200078e00ff */
[----:B------:R-:W-:Y:S02]  /*256c0*/  IADD3.X R159, PT, PT, RZ, RZ, RZ, P0, P1 ;  /* 0x000000ffff9f7210 */ /* 0x000fe400007e24ff */
[----:B------:R-:W-:Y:S01]  /*256d0*/  ISETP.NE.AND P1, PT, R89, RZ, PT ;  /* 0x000000ff5900720c */ /* 0x000fe20003f25270 */
[----:B------:R-:W-:Y:S01]  /*256e0*/  IMAD.WIDE.U32 R88, R136, R88, RZ ;  /* 0x0000005888587225 */ /* 0x000fe200078e00ff */
[----:B------:R-:W-:Y:S02]  /*256f0*/  LOP3.LUT R137, R76, 0xfffffffd, RZ, 0xc0, !PT ;  /* 0xfffffffd4c897812 */ /* 0x000fe400078ec0ff */
[----:B------:R-:W-:Y:S01]  /*25700*/  IADD3.X R72, PT, PT, RZ, RZ, RZ, P6, P1 ;  /* 0x000000ffff487210 */ /* 0x000fe200037e24ff */
[----:B------:R-:W-:Y:S01]  /*25710*/  IMAD.IADD R159, R73, 0x1, R159 ;  /* 0x00000001499f7824 */ /* 0x000fe200078e029f */
[----:B------:R-:W-:-:S02]  /*25720*/  IADD3 R137, P0, P1, R137, R70, R78 ;  /* 0x0000004689897210 */ /* 0x000fc4000791e04e */
[----:B------:R-:W-:Y:S02]  /*25730*/  IADD3 R70, PT, PT, R79, R120, R71 ;  /* 0x000000784f467210 */ /* 0x000fe40007ffe047 */
[----:B------:R-:W-:Y:S02]  /*25740*/  IADD3.X R71, PT, PT, RZ, RZ, RZ, P2, P5 ;  /* 0x000000ffff477210 */ /* 0x000fe400017ea4ff */
[----:B------:R-:W-:Y:S01]  /*25750*/  IADD3 R72, PT, PT, R83, R72, R97 ;  /* 0x0000004853487210 */ /* 0x000fe20007ffe061 */
[----:B------:R-:W-:Y:S01]  /*25760*/  IMAD.WIDE.U32 R82, R134, R81, RZ ;  /* 0x0000005186527225 */ /* 0x000fe200078e00ff */
[----:B------:R-:W-:-:S03]  /*25770*/  IADD3.X R79, PT, PT, RZ, RZ, RZ, P0, P1 ;  /* 0x000000ffff4f7210 */ /* 0x000fc600007e24ff */
[----:B------:R-:W-:Y:S02]  /*25780*/  IMAD.IADD R71, R91, 0x1, R71 ;  /* 0x000000015b477824 */ /* 0x000fe400078e0247 */
[----:B------:R-:W-:Y:S02]  /*25790*/  IMAD.IADD R80, R77, 0x1, R79 ;  /* 0x000000014d507824 */ /* 0x000fe400078e024f */
[----:B------:R-:W-:Y:S01]  /*257a0*/  IMAD.WIDE.U32 R78, R135, R158, RZ ;  /* 0x0000009e874e7225 */ /* 0x000fe200078e00ff */
[----:B------:R-:W-:Y:S02]  /*257b0*/  IADD3 R72, P5, P2, R88, R71, R72 ;  /* 0x0000004758487210 */ /* 0x000fe40007abe048 */
[----:B------:R-:W-:Y:S02]  /*257c0*/  IADD3.X R71, PT, PT, RZ, RZ, RZ, P3, P4 ;  /* 0x000000ffff477210 */ /* 0x000fe40001fe84ff */
[----:B------:R-:W-:Y:S01]  /*257d0*/  IADD3 R74, P3, P4, R74, R161, R72 ;  /* 0x000000a14a4a7210 */ /* 0x000fe20007c7e048 */
[----:B------:R-:W-:Y:S01]  /*257e0*/  IMAD.WIDE.U32 R72, R5, R140, RZ ;  /* 0x0000008c05487225 */ /* 0x000fe200078e00ff */
[----:B------:R-:W-:-:S03]  /*257f0*/  P2R R76, PR, RZ, 0x20 ;  /* 0x00000020ff4c7803 */ /* 0x000fc60000000000 */
[----:B------:R-:W-:Y:S01]  /*25800*/  IMAD.IADD R71, R85, 0x1, R71 ;  /* 0x0000000155477824 */ /* 0x000fe200078e0247 */
[----:B------:R-:W-:-:S04]  /*25810*/  IADD3 R137, P0, P1, R72, R70, R137 ;  /* 0x0000004648897210 */ /* 0x000fc8000791e089 */
[----:B------:R-:W-:Y:S02]  /*25820*/  IADD3.X R72, PT, PT, RZ, RZ, RZ, P0, P1 ;  /* 0x000000ffff487210 */ /* 0x000fe400007e24ff */
[----:B------:R-:W-:Y:S01]  /*25830*/  IADD3 R74, P0, P1, R82, R71, R74 ;  /* 0x00000047524a7210 */ /* 0x000fe2000791e04a */
[----:B------:R-:W-:-:S04]  /*25840*/  IMAD.WIDE.U32 R70, R160, UR18, RZ ;  /* 0x00000012a0467c25 */ /* 0x000fc8000f8e00ff */
[----:B------:R-:W-:Y:S01]  /*25850*/  IMAD.IADD R77, R73, 0x1, R72 ;  /* 0x00000001494d7824 */ /* 0x000fe200078e0248 */
        /* <DEDUP_REMOVED lines=8> */
[----:B------:R-:W-:-:S02]  /*258e0*/  IADD3 R161, PT, PT, R70, R121, R71 ;  /* 0x0000007946a17210 */ /* 0x000fc40007ffe047 */
[----:B------:R-:W-:Y:S02]  /*258f0*/  IADD3.X R72, PT, PT, RZ, RZ, RZ, P5, P6 ;  /* 0x000000ffff487210 */ /* 0x000fe40002fec4ff */
[----:B------:R-:W-:Y:S02]  /*25900*/  ISETP.NE.AND P6, PT, R76, RZ, PT ;  /* 0x000000ff4c00720c */ /* 0x000fe40003fc5270 */
[----:B------:R-:W-:Y:S01]  /*25910*/  IADD3.X R71, PT, PT, RZ, RZ, RZ, P0, P1 ;  /* 0x000000ffff477210 */ /* 0x000fe200007e24ff */
[----:B------:R-:W-:Y:S01]  /*25920*/  IMAD.IADD R75, R73, 0x1, R72 ;  /* 0x00000001494b7824 */ /* 0x000fe200078e0248 */
[----:B------:R-:W-:Y:S01]  /*25930*/  IADD3.X R74, PT, PT, RZ, RZ, RZ, P6, P2 ;  /* 0x000000ffff4a7210 */ /* 0x000fe200037e44ff */
[----:B------:R-:W-:-:S03]  /*25940*/  IMAD.WIDE.U32 R72, R160, UR19, RZ ;  /* 0x00000013a0487c25 */ /* 0x000fc6000f8e00ff */
[----:B------:R-:W-:Y:S01]  /*25950*/  IADD3 R74, PT, PT, R77, R74, R89 ;  /* 0x0000004a4d4a7210 */ /* 0x000fe20007ffe059 */
[----:B------:R-:W-:Y:S02]  /*25960*/  IMAD.IADD R71, R83, 0x1, R71 ;  /* 0x0000000153477824 */ /* 0x000fe400078e0247 */
[----:B------:R-:W-:-:S03]  /*25970*/  IMAD.WIDE.U32 R76, R138, R158, RZ ;  /* 0x0000009e8a4c7225 */ /* 0x000fc600078e00ff */
[----:B------:R-:W-:Y:S02]  /*25980*/  IADD3 R74, P1, P0, R80, R71, R74 ;  /* 0x00000047504a7210 */ /* 0x000fe4000783e04a */
[----:B------:R-:W-:Y:S02]  /*25990*/  IADD3.X R71, PT, PT, RZ, RZ, RZ, P3, P4 ;  /* 0x000000ffff477210 */ /* 0x000fe40001fe84ff */
[----:B------:R-:W-:-:S03]  /*259a0*/  IADD3 R161, P4, P5, R72, R161, R74 ;  /* 0x000000a148a17210 */ /* 0x000fc60007d9e04a */
[----:B------:R-:W-:Y:S01]  /*259b0*/  IMAD.IADD R70, R79, 0x1, R71 ;  /* 0x000000014f467824 */ /* 0x000fe200078e0247 */
[----:B------:R-:W-:-:S04]  /*259c0*/  IADD3.X R163, PT, PT, RZ, RZ, RZ, P4, P5 ;  /* 0x000000ffffa37210 */ /* 0x000fc800027ea4ff */
[----:B------:R-:W-:Y:S01]  /*259d0*/  IADD3 R159, P2, P3, R76, R70, R159 ;  /* 0x000000464c9f7210 */ /* 0x000fe20007b5e09f */
[----:B------:R-:W-:-:S04]  /*259e0*/  IMAD.WIDE.U32 R70, R3, R140, RZ ;  /* 0x0000008c03467225 */ /* 0x000fc800078e00ff */
[----:B------:R-:W-:Y:S01]  /*259f0*/  IMAD.IADD R163, R73, 0x1, R163 ;  /* 0x0000000149a37824 */ /* 0x000fe200078e02a3 */
[----:B------:R-:W-:Y:S01]  /*25a00*/  IADD3 R159, P4, P5, R70, R75, R159 ;  /* 0x0000004b469f7210 */ /* 0x000fe20007d9e09f */
[----:B------:R-:W-:-:S03]  /*25a10*/  IMAD.WIDE.U32 R74, R134, R158, RZ ;  /* 0x0000009e864a7225 */ /* 0x000fc600078e00ff */
[----:B------:R-:W-:-:S05]  /*25a20*/  IADD3.X R73, PT, PT, RZ, RZ, RZ, P4, P5 ;  /* 0x000000ffff497210 */ /* 0x000fca00027ea4ff */
[----:B------:R-:W-:Y:S01]  /*25a30*/  IMAD.IADD R73, R71, 0x1, R73 ;  /* 0x0000000147497824 */ /* 0x000fe200078e0249 */
[----:B------:R-:W-:-:S05]  /*25a40*/  IADD3.X R71, PT, PT, RZ, RZ, RZ, P2, P3 ;  /* 0x000000ffff477210 */ /* 0x000fca00017e64ff */
[----:B------:R-:W-:Y:S02]  /*25a50*/  IMAD.IADD R160, R77, 0x1, R71 ;  /* 0x000000014da07824 */ /* 0x000fe400078e0247 */
[----:B------:R-:W-:-:S03]  /*25a60*/  IMAD.WIDE.U32 R70, R140, UR18, RZ ;  /* 0x000000128c467c25 */ /* 0x000fc6000f8e00ff */
[----:B------:R-:W-:Y:S02]  /*25a70*/  IADD3 R160, P2, P3, R74, R160, R161 ;  /* 0x000000a04aa07210 */ /* 0x000fe40007b5e0a1 */
[----:B------:R-:W-:Y:S02]  /*25a80*/  IADD3.X R161, PT, PT, RZ, RZ, RZ, P1, P0 ;  /* 0x000000ffffa17210 */ /* 0x000fe40000fe04ff */
[----:B------:R-:W-:Y:S01]  /*25a90*/  IADD3 R160, P0, P1, R70, R73, R160 ;  /* 0x0000004946a07210 */ /* 0x000fe2000791e0a0 */
[----:B------:R-:W-:Y:S01]  /*25aa0*/  IMAD.WIDE.U32 R72, R136, R158, RZ ;  /* 0x0000009e88487225 */ /* 0x000fe200078e00ff */
[----:B------:R-:W-:Y:S02]  /*25ab0*/  IADD3 R161, PT, PT, R163, R161, R81 ;  /* 0x000000a1a3a17210 */ /* 0x000fe40007ffe051 */
[----:B------:R-:W-:-:S04]  /*25ac0*/  IADD3.X R70, PT, PT, RZ, RZ, RZ, P0, P1 ;  /* 0x000000ffff467210 */ /* 0x000fc800007e24ff */
[----:B------:R-:W-:Y:S02]  /*25ad0*/  IADD3 R163, PT, PT, R70, R121, R71 ;  /* 0x0000007946a37210 */ /* 0x000fe40007ffe047 */
[----:B------:R-:W-:-:S05]  /*25ae0*/  IADD3.X R71, PT, PT, RZ, RZ, RZ, P2, P3 ;  /* 0x000000ffff477210 */ /* 0x000fca00017e64ff */
[----:B------:R-:W-:-:S05]  /*25af0*/  IMAD.IADD R70, R75, 0x1, R71 ;  /* 0x000000014b467824 */ /* 0x000fca00078e0247 */
[----:B------:R-:W-:Y:S01]  /*25b00*/  IADD3 R161, P4, P5, R72, R70, R161 ;  /* 0x0000004648a17210 */ /* 0x000fe20007d9e0a1 */
[----:B------:R-:W-:-:S03]  /*25b10*/  IMAD.WIDE.U32 R70, R140, UR19, RZ ;  /* 0x000000138c467c25 */ /* 0x000fc6000f8e00ff */
[----:B------:R-:W-:-:S04]  /*25b20*/  IADD3 R140, P0, P1, R70, R163, R161 ;  /* 0x000000a3468c7210 */ /* 0x000fc8000791e0a1 */
[----:B------:R-:W-:Y:S02]  /*25b30*/  IADD3.X R161, PT, PT, RZ, RZ, RZ, P0, P1 ;  /* 0x000000ffffa17210 */ /* 0x000fe400007e24ff */
[----:B------:R-:W-:-:S03]  /*25b40*/  IADD3 R163, P0, PT, R102, R133, RZ ;  /* 0x0000008566a37210 */ /* 0x000fc60007f1e0ff */
[----:B------:R-:W-:Y:S02]  /*25b50*/  IMAD.IADD R161, R71, 0x1, R161 ;  /* 0x0000000147a17824 */ /* 0x000fe400078e02a1 */
[----:B------:R-:W-:-:S05]  /*25b60*/  IMAD.X R102, RZ, RZ, RZ, P0 ;  /* 0x000000ffff667224 */ /* 0x000fca00000e06ff */
[----:B------:R-:W-:Y:S01]  /*25b70*/  IADD3 R133, P0, P1, R139, R102, R103 ;  /* 0x000000668b857210 */ /* 0x000fe2000791e067 */
[----:B------:R-:W-:-:S03]  /*25b80*/  IMAD R102, R163, UR28, RZ ;  /* 0x0000001ca3667c24 */ /* 0x000fc6000f8e02ff */
[----:B------:R-:W-:Y:S01]  /*25b90*/  IADD3 R133, P2, PT, R94, R133, RZ ;  /* 0x000000855e857210 */ /* 0x000fe20007f5e0ff */
[----:B------:R-:W-:Y:S01]  /*25ba0*/  IMAD.WIDE.U32 R70, R6, R102, RZ ;  /* 0x0000006606467225 */ /* 0x000fe200078e00ff */
[----:B------:R-:W-:Y:S02]  /*25bb0*/  IADD3.X R94, PT, PT, RZ, RZ, RZ, P0, P1 ;  /* 0x000000ffff5e7210 */ /* 0x000fe400007e24ff */
[----:B------:R-:W-:-:S03]  /*25bc0*/  IADD3 RZ, P3, PT, R70, R163, RZ ;  /* 0x000000a346ff7210 */ /* 0x000fc60007f7e0ff */
[----:B------:R-:W-:Y:S02]  /*25bd0*/  IMAD.X R94, R95, 0x1, R94, P2 ;  /* 0x000000015f5e7824 */ /* 0x000fe400010e065e */
[----:B------:R-:W-:-:S03]  /*25be0*/  IMAD.X R103, RZ, RZ, R71, P3 ;  /* 0x000000ffff677224 */ /* 0x000fc600018e0647 */
[----:B------:R-:W-:Y:S01]  /*25bf0*/  IADD3 R137, P0, P1, R86, R94, R137 ;  /* 0x0000005e56897210 */ /* 0x000fe2000791e089 */
[----:B------:R-:W-:-:S03]  /*25c00*/  IMAD.WIDE.U32 R70, R7, R102, RZ ;  /* 0x0000006607467225 */ /* 0x000fc600078e00ff */
[----:B------:R-:W-:Y:S02]  /*25c10*/  IADD3.X R86, PT, PT, RZ, RZ, RZ, P0, P1 ;  /* 0x000000ffff567210 */ /* 0x000fe400007e24ff */
[----:B------:R-:W-:-:S03]  /*25c20*/  IADD3 R103, P2, P3, R70, R103, R133 ;  /* 0x0000006746677210 */ /* 0x000fc60007b5e085 */
[----:B------:R-:W-:Y:S01]  /*25c30*/  IMAD.IADD R86, R87, 0x1, R86 ;  /* 0x0000000157567824 */ /* 0x000fe200078e0256 */
[----:B------:R-:W-:Y:S02]  /*25c40*/  IADD3.X R70, PT, PT, RZ, RZ, RZ, P2, P3 ;  /* 0x000000ffff467210 */ /* 0x000fe400017e64ff */
[----:B------:R-:W-:Y:S02]  /*25c50*/  IADD3 R87, P0, PT, R100, R103, RZ ;  /* 0x0000006764577210 */ /* 0x000fe40007f1e0ff */
[----:B------:R-:W-:Y:S01]  /*25c60*/  IADD3 R95, PT, PT, R70, R119, R71 ;  /* 0x00000077465f7210 */ /* 0x000fe20007ffe047 */
[----:B------:R-:W-:-:S04]  /*25c70*/  IMAD.WIDE.U32 R70, R4, R102, RZ ;  /* 0x0000006604467225 */ /* 0x000fc800078e00ff */
[----:B------:R-:W-:Y:S01]  /*25c80*/  IMAD R94, R87, UR28, RZ ;  /* 0x0000001c575e7c24 */ /* 0x000fe2000f8e02ff */
[----:B------:R-:W-:Y:S01]  /*25c90*/  IADD3 R100, P2, P3, R70, R95, R137 ;  /* 0x0000005f46647210 */ /* 0x000fe20007b5e089 */
[----:B------:R-:W-:-:S03]  /*25ca0*/  IMAD.X R95, RZ, RZ, RZ, P0 ;  /* 0x000000ffff5f7224 */ /* 0x000fc600000e06ff */
[----:B------:R-:W-:Y:S02]  /*25cb0*/  IADD3.X R103, PT, PT, RZ, RZ, RZ, P2, P3 ;  /* 0x000000ffff677210 */ /* 0x000fe400017e64ff */
[----:B------:R-:W-:Y:S02]  /*25cc0*/  IADD3 R157, P2, P3, R78, R86, R157 ;  /* 0x000000564e9d7210 */ /* 0x000fe40007b5e09d */
[----:B------:R-:W-:Y:S02]  /*25cd0*/  IADD3 R103, PT, PT, R103, R120, R71 ;  /* 0x0000007867677210 */ /* 0x000fe40007ffe047 */
[----:B------:R-:W-:Y:S02]  /*25ce0*/  IADD3.X R71, PT, PT, RZ, RZ, RZ, P2, P3 ;  /* 0x000000ffff477210 */ /* 0x000fe400017e64ff */
[----:B------:R-:W-:-:S03]  /*25cf0*/  IADD3 R101, P0, P1, R100, R95, R101 ;  /* 0x0000005f64657210 */ /* 0x000fc6000791e065 */
[----:B------:R-:W-:Y:S01]  /*25d00*/  IMAD.IADD R100, R79, 0x1, R71 ;  /* 0x000000014f647824 */ /* 0x000fe200078e0247 */
[----:B------:R-:W-:Y:S01]  /*25d10*/  IADD3 R86, P2, PT, R92, R101, RZ ;  /* 0x000000655c567210 */ /* 0x000fe20007f5e0ff */
[----:B------:R-:W-:Y:S01]  /*25d20*/  IMAD.WIDE.U32 R70, R6, R94, RZ ;  /* 0x0000005e06467225 */ /* 0x000fe200078e00ff */
[----:B------:R-:W-:-:S03]  /*25d30*/  IADD3.X R101, PT, PT, RZ, RZ, RZ, P0, P1 ;  /* 0x000000ffff657210 */ /* 0x000fc600007e24ff */
[----:B------:R-:W-:Y:S01]  /*25d40*/  IMAD.WIDE.U32 R78, R5, R102, RZ ;  /* 0x00000066054e7225 */ /* 0x000fe200078e00ff */
[----:B------:R-:W-:-:S03]  /*25d50*/  IADD3 RZ, P3, PT, R70, R87, RZ ;  /* 0x0000005746ff7210 */ /* 0x000fc60007f7e0ff */
[----:B------:R-:W-:Y:S02]  /*25d60*/  IMAD.X R101, R93, 0x1, R101, P2 ;  /* 0x000000015d657824 */ /* 0x000fe400010e0665 */
[----:B------:R-:W-:Y:S01]  /*25d70*/  IMAD.X R95, RZ, RZ, R71, P3 ;  /* 0x000000ffff5f7224 */ /* 0x000fe200018e0647 */
[----:B------:R-:W-:Y:S01]  /*25d80*/  IADD3 R78, P2, P3, R78, R103, R157 ;  /* 0x000000674e4e7210 */ /* 0x000fe20007b5e09d */
[----:B------:R-:W-:-:S03]  /*25d90*/  IMAD.WIDE.U32 R70, R7, R94, RZ ;  /* 0x0000005e07467225 */ /* 0x000fc600078e00ff */
[----:B------:R-:W-:Y:S02]  /*25da0*/  IADD3.X R103, PT, PT, RZ, RZ, RZ, P2, P3 ;  /* 0x000000ffff677210 */ /* 0x000fe400017e64ff */
[----:B------:R-:W-:Y:S01]  /*25db0*/  IADD3 R95, P0, P1, R70, R95, R86 ;  /* 0x0000005f465f7210 */ /* 0x000fe2000791e056 */
[----:B------:R-:W-:-:S04]  /*25dc0*/  IMAD.WIDE.U32 R86, R135, R135, RZ ;  /* 0x0000008787567225 */ /* 0x000fc800078e00ff */
[----:B------:R-:W-:Y:S01]  /*25dd0*/  IMAD.IADD R103, R79, 0x1, R103 ;  /* 0x000000014f677824 */ /* 0x000fe200078e0267 */
[----:B------:R-:W-:-:S04]  /*25de0*/  LOP3.LUT R70, R86, 0xfffffffd, RZ, 0xc0, !PT ;  /* 0xfffffffd56467812 */ /* 0x000fc800078ec0ff */
[----:B------:R-:W-:Y:S02]  /*25df0*/  IADD3 R100, P2, P3, R70, R100, R159 ;  /* 0x0000006446647210 */ /* 0x000fe40007b5e09f */
[----:B------:R-:W-:Y:S02]  /*25e00*/  IADD3.X R70, PT, PT, RZ, RZ, RZ, P0, P1 ;  /* 0x000000ffff467210 */ /* 0x000fe400007e24ff */
[----:B------:R-:W-:Y:S01]  /*25e10*/  IADD3 R101, P0, P1, R84, R101, R78 ;  /* 0x0000006554657210 */ /* 0x000fe2000791e04e */
[----:B------:R-:W-:Y:S01]  /*25e20*/  IMAD.WIDE.U32 R78, R2, R102, RZ ;  /* 0x00000066024e7225 */ /* 0x000fe200078e00ff */
[----:B------:R-:W-:Y:S02]  /*25e30*/  IADD3 R84, PT, PT, R70, R119, R71 ;  /* 0x0000007746547210 */ /* 0x000fe40007ffe047 */
[----:B------:R-:W-:Y:S02]  /*25e40*/  IADD3.X R93, PT, PT, RZ, RZ, RZ, P0, P1 ;  /* 0x000000ffff5d7210 */ /* 0x000fe400007e24ff */
[----:B------:R-:W-:-:S02]  /*25e50*/  IADD3 R70, P0, P1, R78, R103, R100 ;  /* 0x000000674e467210 */ /* 0x000fc4000791e064 */
[----:B------:R-:W-:Y:S01]  /*25e60*/  IADD3 R103, P6, PT, R98, R95, RZ ;  /* 0x0000005f62677210 */ /* 0x000fe20007fde0ff */
[----:B------:R-:W-:Y:S01]  /*25e70*/  IMAD.IADD R93, R85, 0x1, R93 ;  /* 0x00000001555d7824 */ /* 0x000fe200078e025d */
[----:B------:R-:W-:Y:S02]  /*25e80*/  IADD3.X R86, PT, PT, RZ, RZ, RZ, P2, P3 ;  /* 0x000000ffff567210 */ /* 0x000fe400017e64ff */
[----:B------:R-:W-:Y:S01]  /*25e90*/  IADD3.X R85, PT, PT, RZ, RZ, RZ, P0, P1 ;  /* 0x000000ffff557210 */ /* 0x000fe200007e24ff */
[----:B------:R-:W-:Y:S01]  /*25ea0*/  IMAD R92, R103, UR28, RZ ;  /* 0x0000001c675c7c24 */ /* 0x000fe2000f8e02ff */
[----:B------:R-:W-:Y:S01]  /*25eb0*/  IADD3 R93, P2, P3, R76, R93, R70 ;  /* 0x0000005d4c5d7210 */ /* 0x000fe20007b5e046 */
[----:B------:R-:W-:-:S03]  /*25ec0*/  IMAD.WIDE.U32 R70, R4, R94, RZ ;  /* 0x0000005e04467225 */ /* 0x000fc600078e00ff */
[----:B------:R-:W-:Y:S01]  /*25ed0*/  IADD3.X R76, PT, PT, RZ, RZ, RZ, P2, P3 ;  /* 0x000000ffff4c7210 */ /* 0x000fe200017e64ff */
[----:B------:R-:W-:Y:S01]  /*25ee0*/  IMAD.IADD R85, R79, 0x1, R85 ;  /* 0x000000014f557824 */ /* 0x000fe200078e0255 */
[----:B------:R-:W-:Y:S01]  /*25ef0*/  IADD3 R98, P0, P1, R70, R84, R101 ;  /* 0x0000005446627210 */ /* 0x000fe2000791e065 */
[----:B------:R-:W-:-:S04]  /*25f00*/  IMAD.WIDE.U32 R78, R6, R92, RZ ;  /* 0x0000005c064e7225 */ /* 0x000fc800078e00ff */
[----:B------:R-:W-:Y:S01]  /*25f10*/  IMAD.X R95, RZ, RZ, RZ, P6 ;  /* 0x000000ffff5f7224 */ /* 0x000fe200030e06ff */
[----:B------:R-:W-:Y:S01]  /*25f20*/  IADD3 RZ, P6, PT, R78, R103, RZ ;  /* 0x000000674eff7210 */ /* 0x000fe20007fde0ff */
[----:B------:R-:W-:Y:S01]  /*25f30*/  IMAD.IADD R101, R87, 0x1, R86 ;  /* 0x0000000157657824 */ /* 0x000fe200078e0256 */
[----:B------:R-:W-:Y:S02]  /*25f40*/  IADD3.X R87, PT, PT, RZ, RZ, RZ, P0, P1 ;  /* 0x000000ffff577210 */ /* 0x000fe400007e24ff */
[----:B------:R-:W-:Y:S01]  /*25f50*/  IADD3 R95, P3, P2, R98, R95, R99 ;  /* 0x0000005f625f7210 */ /* 0x000fe20007a7e063 */
[----:B------:R-:W-:Y:S01]  /*25f60*/  IMAD.IADD R99, R77, 0x1, R76 ;  /* 0x000000014d637824 */ /* 0x000fe200078e024c */
[----:B------:R-:W-:Y:S01]  /*25f70*/  IADD3 R86, PT, PT, R87, R120, R71 ;  /* 0x0000007857567210 */ /* 0x000fe20007ffe047 */
[----:B------:R-:W-:Y:S01]  /*25f80*/  IMAD.WIDE.U32 R76, R138, R135, RZ ;  /* 0x000000878a4c7225 */ /* 0x000fe200078e00ff */
[----:B------:R-:W-:Y:S02]  /*25f90*/  IADD3 R78, P0, PT, R90, R95, RZ ;  /* 0x0000005f5a4e7210 */ /* 0x000fe40007f1e0ff */
[----:B------:R-:W-:Y:S01]  /*25fa0*/  IADD3.X R90, PT, PT, RZ, RZ, RZ, P4, P5 ;  /* 0x000000ffff5a7210 */ /* 0x000fe200027ea4ff */
[----:B------:R-:W-:Y:S01]  /*25fb0*/  IMAD.X R87, RZ, RZ, R79, P6 ;  /* 0x000000ffff577224 */ /* 0x000fe200030e064f */
[----:B------:R-:W-:Y:S01]  /*25fc0*/  IADD3.X R79, PT, PT, RZ, RZ, RZ, P3, P2 ;  /* 0x000000ffff4f7210 */ /* 0x000fe20001fe44ff */
[----:B------:R-:W-:Y:S01]  /*25fd0*/  IMAD.WIDE.U32 R70, R7, R92, RZ ;  /* 0x0000005c07467225 */ /* 0x000fe200078e00ff */
[----:B------:R-:W-:-:S03]  /*25fe0*/  IADD3 R160, P1, P2, R76, R101, R160 ;  /* 0x000000654ca07210 */ /* 0x000fc60007a3e0a0 */
[----:B------:R-:W-:Y:S01]  /*25ff0*/  IMAD.X R91, R91, 0x1, R79, P0 ;  /* 0x000000015b5b7824 */ /* 0x000fe200000e064f */
[----:B------:R-:W-:Y:S01]  /*26000*/  IADD3 R87, P3, P6, R70, R87, R78 ;  /* 0x0000005746577210 */ /* 0x000fe20007e7e04e */
[----:B------:R-:W-:Y:S01]  /*26010*/  IMAD.WIDE.U32 R78, R3, R102, RZ ;  /* 0x00000066034e7225 */ /* 0x000fe200078e00ff */
[----:B------:R-:W-:Y:S02]  /*26020*/  IADD3.X R95, PT, PT, RZ, RZ, RZ, P1, P2 ;  /* 0x000000ffff5f7210 */ /* 0x000fe40000fe44ff */
[----:B------:R-:W-:Y:S02]  /*26030*/  IADD3.X R70, PT, PT, RZ, RZ, RZ, P3, P6 ;  /* 0x000000ffff467210 */ /* 0x000fe40001fec4ff */
[----:B------:R-:W-:Y:S01]  /*26040*/  IADD3 R78, P2, P3, R78, R85, R160 ;  /* 0x000000554e4e7210 */ /* 0x000fe20007b5e0a0 */
[----:B------:R-:W-:Y:S01]  /*26050*/  IMAD.WIDE.U32 R84, R134, R135, RZ ;  /* 0x0000008786547225 */ /* 0x000fe200078e00ff */
[----:B------:R-:W-:Y:S02]  /*26060*/  IADD3 R101, PT, PT, R70, R119, R71 ;  /* 0x0000007746657210 */ /* 0x000fe40007ffe047 */
[----:B------:R-:W-:Y:S01]  /*26070*/  IADD3.X R133, PT, PT, RZ, RZ, RZ, P2, P3 ;  /* 0x000000ffff857210 */ /* 0x000fe200017e64ff */
[----:B------:R-:W-:Y:S01]  /*26080*/  IMAD.IADD R95, R77, 0x1, R95 ;  /* 0x000000014d5f7824 */ /* 0x000fe200078e025f */
[----:B------:R-:W-:Y:S01]  /*26090*/  IADD3 R99, P2, P3, R76, R99, R78 ;  /* 0x000000634c637210 */ /* 0x000fe20007b5e04e */
[----:B------:R-:W-:-:S03]  /*260a0*/  IMAD.WIDE.U32 R70, R5, R94, RZ ;  /* 0x0000005e05467225 */ /* 0x000fc600078e00ff */
[----:B------:R-:W-:Y:S01]  /*260b0*/  IADD3 R95, P0, P1, R84, R95, R140 ;  /* 0x0000005f545f7210 */ /* 0x000fe2000791e08c */
[----:B------:R-:W-:Y:S01]  /*260c0*/  IMAD.IADD R78, R79, 0x1, R133 ;  /* 0x000000014f4e7824 */ /* 0x000fe200078e0285 */
[----:B------:R-:W-:Y:S02]  /*260d0*/  IADD3 R70, P5, P6, R70, R86, R93 ;  /* 0x0000005646467210 */ /* 0x000fe40007ebe05d */
[----:B------:R-:W-:Y:S02]  /*260e0*/  IADD3.X R93, PT, PT, RZ, RZ, RZ, P0, P1 ;  /* 0x000000ffff5d7210 */ /* 0x000fe400007e24ff */
[----:B------:R-:W-:Y:S02]  /*260f0*/  IADD3 R70, P1, P0, R82, R91, R70 ;  /* 0x0000005b52467210 */ /* 0x000fe4000783e046 */
[----:B------:R-:W-:Y:S01]  /*26100*/  IADD3 R91, P4, PT, R96, R87, RZ ;  /* 0x00000057605b7210 */ /* 0x000fe20007f9e0ff */
[----:B------:R-:W-:Y:S01]  /*26110*/  IMAD.WIDE.U32 R86, R4, R92, RZ ;  /* 0x0000005c04567225 */ /* 0x000fe200078e00ff */
[----:B------:R-:W-:-:S02]  /*26120*/  IADD3.X R103, PT, PT, RZ, RZ, RZ, P5, P6 ;  /* 0x000000ffff677210 */ /* 0x000fc40002fec4ff */
[----:B------:R-:W-:Y:S01]  /*26130*/  IADD3.X R76, PT, PT, RZ, RZ, RZ, P2, P3 ;  /* 0x000000ffff4c7210 */ /* 0x000fe200017e64ff */
[----:B------:R-:W-:Y:S01]  /*26140*/  IMAD.X R96, RZ, RZ, RZ, P4 ;  /* 0x000000ffff607224 */ /* 0x000fe200020e06ff */
[----:B------:R-:W-:Y:S01]  /*26150*/  IADD3 R101, P5, P6, R86, R101, R70 ;  /* 0x0000006556657210 */ /* 0x000fe20007ebe046 */
[----:B------:R-:W-:Y:S01]  /*26160*/  IMAD.IADD R93, R85, 0x1, R93 ;  /* 0x00000001555d7824 */ /* 0x000fe200078e025d */
[----:B------:R-:W-:Y:S01]  /*26170*/  IADD3.X R82, PT, PT, RZ, RZ, RZ, P1, P0 ;  /* 0x000000ffff527210 */ /* 0x000fe20000fe04ff */
[----:B------:R-:W-:Y:S01]  /*26180*/  IMAD.IADD R86, R77, 0x1, R76 ;  /* 0x000000014d567824 */ /* 0x000fe200078e024c */
[----:B------:R-:W-:Y:S01]  /*26190*/  IADD3 R97, P2, P3, R101, R96, R97 ;  /* 0x0000006065617210 */ /* 0x000fe20007b5e061 */
[----:B------:R-:W-:Y:S01]  /*261a0*/  IMAD.IADD R101, R71, 0x1, R103 ;  /* 0x0000000147657824 */ /* 0x000fe200078e0267 */
[----:B------:R-:W-:Y:S01]  /*261b0*/  IADD3.X R133, PT, PT, RZ, RZ, RZ, P5, P6 ;  /* 0x000000ffff857210 */ /* 0x000fe20002fec4ff */
[----:B------:R-:W-:-:S04]  /*261c0*/  IMAD.WIDE.U32 R70, R102, UR18, RZ ;  /* 0x0000001266467c25 */ /* 0x000fc8000f8e00ff */
[----:B------:R-:W-:Y:S01]  /*261d0*/  IMAD.WIDE.U32 R76, R2, R94, RZ ;  /* 0x0000005e024c7225 */ /* 0x000fe200078e00ff */
[----:B------:R-:W-:-:S03]  /*261e0*/  IADD3 R70, P0, P1, R70, R78, R95 ;  /* 0x0000004e46467210 */ /* 0x000fc6000791e05f */
[----:B------:R-:W-:Y:S01]  /*261f0*/  IMAD.WIDE.U32 R78, R138, R138, RZ ;  /* 0x0000008a8a4e7225 */ /* 0x000fe200078e00ff */
[----:B------:R-:W-:Y:S02]  /*26200*/  IADD3.X R96, PT, PT, RZ, RZ, RZ, P0, P1 ;  /* 0x000000ffff607210 */ /* 0x000fe400007e24ff */
[----:B------:R-:W-:Y:S01]  /*26210*/  IADD3 R101, P0, P1, R76, R101, R99 ;  /* 0x000000654c657210 */ /* 0x000fe2000791e063 */
[----:B------:R-:W-:Y:S01]  /*26220*/  IMAD.WIDE.U32 R102, R102, UR19, RZ ;  /* 0x0000001366667c25 */ /* 0x000fe2000f8e00ff */
[----:B------:R-:W-:Y:S02]  /*26230*/  LOP3.LUT R95, R78, 0xfffffffd, RZ, 0xc0, !PT ;  /* 0xfffffffd4e5f7812 */ /* 0x000fe400078ec0ff */
[----:B------:R-:W-:Y:S01]  /*26240*/  IADD3.X R76, PT, PT, RZ, RZ, RZ, P0, P1 ;  /* 0x000000ffff4c7210 */ /* 0x000fe200007e24ff */
[----:B------:R-:W-:Y:S01]  /*26250*/  IMAD.IADD R82, R83, 0x1, R82 ;  /* 0x0000000153527824 */ /* 0x000fe200078e0252 */
[----:B------:R-:W-:Y:S02]  /*26260*/  IADD3 R95, P1, P0, R95, R86, R70 ;  /* 0x000000565f5f7210 */ /* 0x000fe4000783e046 */
[----:B------:R-:W-:Y:S01]  /*26270*/  IADD3 R99, PT, PT, R96, R121, R71 ;  /* 0x0000007960637210 */ /* 0x000fe20007ffe047 */
[----:B------:R-:W-:Y:S01]  /*26280*/  IMAD.WIDE.U32 R70, R136, R135, RZ ;  /* 0x0000008788467225 */ /* 0x000fe200078e00ff */
[----:B------:R-:W-:-:S02]  /*26290*/  IADD3 R78, PT, PT, R161, R90, R73 ;  /* 0x0000005aa14e7210 */ /* 0x000fc40007ffe049 */
[----:B------:R-:W-:Y:S01]  /*262a0*/  IADD3.X R135, PT, PT, RZ, RZ, RZ, P1, P0 ;  /* 0x000000ffff877210 */ /* 0x000fe20000fe04ff */
[----:B------:R-:W-:Y:S01]  /*262b0*/  IMAD R90, R91, UR28, RZ ;  /* 0x0000001c5b5a7c24 */ /* 0x000fe2000f8e02ff */
[----:B------:R-:W-:-:S03]  /*262c0*/  IADD3 R78, P4, P5, R70, R93, R78 ;  /* 0x0000005d464e7210 */ /* 0x000fc60007d9e04e */
[----:B------:R-:W-:Y:S01]  /*262d0*/  IMAD.IADD R96, R79, 0x1, R135 ;  /* 0x000000014f607824 */ /* 0x000fe200078e0287 */
[----:B------:R-:W-:Y:S02]  /*262e0*/  IADD3 R99, P0, P1, R102, R99, R78 ;  /* 0x0000006366637210 */ /* 0x000fe4000791e04e */
[----:B------:R-:W-:Y:S02]  /*262f0*/  IADD3.X R79, PT, PT, RZ, RZ, RZ, P2, P3 ;  /* 0x000000ffff4f7210 */ /* 0x000fe400017e64ff */
[----:B------:R-:W-:Y:S02]  /*26300*/  IADD3.X R93, PT, PT, RZ, RZ, RZ, P0, P1 ;  /* 0x000000ffff5d7210 */ /* 0x000fe400007e24ff */
[----:B------:R-:W-:Y:S01]  /*26310*/  IADD3 R78, P1, P6, R74, R82, R101 ;  /* 0x000000524a4e7210 */ /* 0x000fe20007e3e065 */
[----:B------:R-:W-:Y:S01]  /*26320*/  IMAD.IADD R74, R77, 0x1, R76 ;  /* 0x000000014d4a7824 */ /* 0x000fe200078e024c */
[----:B------:R-:W-:Y:S01]  /*26330*/  IADD3 R101, PT, PT, R133, R120, R87 ;  /* 0x0000007885657210 */ /* 0x000fe20007ffe057 */
[----:B------:R-:W-:-:S04]  /*26340*/  IMAD.WIDE.U32 R76, R6, R90, RZ ;  /* 0x0000005a064c7225 */ /* 0x000fc800078e00ff */
[----:B------:R-:W-:Y:S01]  /*26350*/  IMAD.WIDE.U32 R86, R3, R94, RZ ;  /* 0x0000005e03567225 */ /* 0x000fe200078e00ff */
[----:B------:R-:W-:Y:S02]  /*26360*/  IADD3 RZ, P0, PT, R76, R91, RZ ;  /* 0x0000005b4cff7210 */ /* 0x000fe40007f1e0ff */
[----:B------:R-:W-:Y:S01]  /*26370*/  IADD3.X R91, PT, PT, RZ, RZ, RZ, P1, P6 ;  /* 0x000000ffff5b7210 */ /* 0x000fe20000fec4ff */
[----:B------:R-:W-:Y:S01]  /*26380*/  IMAD.WIDE.U32 R82, R5, R92, RZ ;  /* 0x0000005c05527225 */ /* 0x000fe200078e00ff */
[----:B------:R-:W-:-:S03]  /*26390*/  IADD3 R86, P1, P6, R86, R74, R95 ;  /* 0x0000004a56567210 */ /* 0x000fc60007e3e05f */
[----:B------:R-:W-:Y:S01]  /*263a0*/  IMAD.IADD R91, R75, 0x1, R91 ;  /* 0x000000014b5b7824 */ /* 0x000fe200078e025b */
[----:B------:R-:W-:Y:S01]  /*263b0*/  IADD3.X R133, PT, PT, RZ, RZ, RZ, P1, P6 ;  /* 0x000000ffff857210 */ /* 0x000fe20000fec4ff */
[----:B------:R-:W-:Y:S01]  /*263c0*/  IMAD.X R95, RZ, RZ, R77, P0 ;  /* 0x000000ffff5f7224 */ /* 0x000fe200000e064d */
[----:B------:R-:W-:Y:S01]  /*263d0*/  IADD3 R97, P6, PT, R88, R97, RZ ;  /* 0x0000006158617210 */ /* 0x000fe20007fde0ff */
[----:B------:R-:W-:Y:S01]  /*263e0*/  IMAD.WIDE.U32 R76, R7, R90, RZ ;  /* 0x0000005a074c7225 */ /* 0x000fe200078e00ff */
[----:B------:R-:W-:Y:S02]  /*263f0*/  IADD3 R78, P0, P1, R82, R101, R78 ;  /* 0x00000065524e7210 */ /* 0x000fe4000791e04e */
[----:B------:R-:W-:Y:S01]  /*26400*/  IADD3 R91, P2, P3, R84, R91, R86 ;  /* 0x0000005b545b7210 */ /* 0x000fe20007b5e056 */
[----:B------:R-:W-:Y:S01]  /*26410*/  IMAD.X R89, R89, 0x1, R79, P6 ;  /* 0x0000000159597824 */ /* 0x000fe200030e064f */
[----:B------:R-:W-:Y:S01]  /*26420*/  IADD3.X R82, PT, PT, RZ, RZ, RZ, P0, P1 ;  /* 0x000000ffff527210 */ /* 0x000fe200007e24ff */
[----:B------:R-:W-:Y:S01]  /*26430*/  IMAD.WIDE.U32 R74, R134, R138, RZ ;  /* 0x0000008a864a7225 */ /* 0x000fe200078e00ff */
[----:B------:R-:W-:-:S02]  /*26440*/  IADD3 R95, P0, P1, R76, R95, R97 ;  /* 0x0000005f4c5f7210 */ /* 0x000fc4000791e061 */
[----:B------:R-:W-:Y:S01]  /*26450*/  IADD3.X R79, PT, PT, RZ, RZ, RZ, P2, P3 ;  /* 0x000000ffff4f7210 */ /* 0x000fe200017e64ff */
[----:B------:R-:W-:Y:S01]  /*26460*/  IMAD.IADD R82, R83, 0x1, R82 ;  /* 0x0000000153527824 */ /* 0x000fe200078e0252 */
[----:B------:R-:W-:Y:S01]  /*26470*/  IADD3 R89, P2, P3, R80, R89, R78 ;  /* 0x0000005950597210 */ /* 0x000fe20007b5e04e */
[----:B------:R-:W-:Y:S01]  /*26480*/  IMAD.IADD R103, R103, 0x1, R93 ;  /* 0x0000000167677824 */ /* 0x000fe200078e025d */
[----:B------:R-:W-:Y:S01]  /*26490*/  IADD3.X R76, PT, PT, RZ, RZ, RZ, P0, P1 ;  /* 0x000000ffff4c7210 */ /* 0x000fe200007e24ff */
[----:B------:R-:W-:Y:S01]  /*264a0*/  IMAD.IADD R93, R87, 0x1, R133 ;  /* 0x00000001575d7824 */ /* 0x000fe200078e0285 */
[----:B------:R-:W-:Y:S01]  /*264b0*/  IADD3 R88, P0, P1, R74, R96, R99 ;  /* 0x000000604a587210 */ /* 0x000fe2000791e063 */
[----:B------:R-:W-:Y:S01]  /*264c0*/  IMAD.IADD R87, R85, 0x1, R79 ;  /* 0x0000000155577824 */ /* 0x000fe200078e024f */
[----:B------:R-:W-:Y:S01]  /*264d0*/  IADD3.X R83, PT, PT, RZ, RZ, RZ, P2, P3 ;  /* 0x000000ffff537210 */ /* 0x000fe200017e64ff */
[----:B------:R-:W-:Y:S01]  /*264e0*/  IMAD.WIDE.U32 R78, R94, UR18, RZ ;  /* 0x000000125e4e7c25 */ /* 0x000fe2000f8e00ff */
[----:B------:R-:W-:-:S02]  /*264f0*/  IADD3.X R85, PT, PT, RZ, RZ, RZ, P0, P1 ;  /* 0x000000ffff557210 */ /* 0x000fc400007e24ff */
[----:B------:R-:W-:Y:S01]  /*26500*/  IADD3.X R84, PT, PT, RZ, RZ, RZ, P4, P5 ;  /* 0x000000ffff547210 */ /* 0x000fe200027ea4ff */
[----:B------:R-:W-:Y:S01]  /*26510*/  IMAD.IADD R83, R81, 0x1, R83 ;  /* 0x0000000151537824 */ /* 0x000fe200078e0253 */
        /* <DEDUP_REMOVED lines=8> */
[----:B------:R-:W-:-:S03]  /*265a0*/  IADD3 R86, P2, P3, R76, R86, R89 ;  /* 0x000000564c567210 */ /* 0x000fc60007b5e059 */
[----:B------:R-:W-:-:S05]  /*265b0*/  IMAD.IADD R85, R75, 0x1, R85 ;  /* 0x000000014b557824 */ /* 0x000fca00078e0255 */
[----:B------:R-:W-:Y:S02]  /*265c0*/  IADD3 R82, P0, P1, R138, R85, R84 ;  /* 0x000000558a527210 */ /* 0x000fe4000791e054 */
[----:B------:R-:W-:Y:S02]  /*265d0*/  IADD3.X R85, PT, PT, RZ, RZ, RZ, P4, P5 ;  /* 0x000000ffff557210 */ /* 0x000fe400027ea4ff */
[----:B------:R-:W-:Y:S02]  /*265e0*/  IADD3 R88, P4, P5, R74, R87, R88 ;  /* 0x000000574a587210 */ /* 0x000fe40007d9e058 */
[----:B------:R-:W-:Y:S01]  /*265f0*/  IADD3.X R87, PT, PT, RZ, RZ, RZ, P2, P3 ;  /* 0x000000ffff577210 */ /* 0x000fe200017e64ff */
[----:B------:R-:W-:Y:S01]  /*26600*/  IMAD.IADD R85, R81, 0x1, R85 ;  /* 0x0000000151557824 */ /* 0x000fe200078e0255 */
[----:B------:R-:W-:Y:S01]  /*26610*/  IADD3 R72, P2, P3, R72, R83, R91 ;  /* 0x0000005348487210 */ /* 0x000fe20007b5e05b */
[----:B------:R-:W-:Y:S01]  /*26620*/  IMAD.WIDE.U32 R80, R134, R134, RZ ;  /* 0x0000008686507225 */ /* 0x000fe200078e00ff */
[----:B------:R-:W-:-:S02]  /*26630*/  IADD3 R83, PT, PT, R78, R121, R79 ;  /* 0x000000794e537210 */ /* 0x000fc40007ffe04f */
[----:B------:R-:W-:Y:S01]  /*26640*/  IADD3.X R89, PT, PT, RZ, RZ, RZ, P4, P5 ;  /* 0x000000ffff597210 */ /* 0x000fe200027ea4ff */
[----:B------:R-:W-:Y:S01]  /*26650*/  IMAD.WIDE.U32 R78, R94, UR19, RZ ;  /* 0x000000135e4e7c25 */ /* 0x000fe2000f8e00ff */
[----:B------:R-:W-:Y:S02]  /*26660*/  IADD3 R87, PT, PT, R87, R120, R77 ;  /* 0x0000007857577210 */ /* 0x000fe40007ffe04d */
        /* <DEDUP_REMOVED lines=12> */
[----:B------:R-:W-:Y:S02]  /*26730*/  LOP3.LUT R78, R80, 0xfffffffd, RZ, 0xc0, !PT ;  /* 0xfffffffd504e7812 */ /* 0x000fe400078ec0ff */
[----:B------:R-:W-:Y:S02]  /*26740*/  IADD3.X R73, PT, PT, RZ, RZ, RZ, P4, P5 ;  /* 0x000000ffff497210 */ /* 0x000fe400027ea4ff */
[----:B------:R-:W-:Y:S01]  /*26750*/  IADD3 R88, P4, P5, R70, R83, R88 ;  /* 0x0000005346587210 */ /* 0x000fe20007d9e058 */
[----:B------:R-:W-:Y:S01]  /*26760*/  IMAD.IADD R83, R79, 0x1, R85 ;  /* 0x000000014f537824 */ /* 0x000fe200078e0255 */
[----:B------:R-:W-:Y:S01]  /*26770*/  IADD3 R78, P3, P2, R78, R89, R82 ;  /* 0x000000594e4e7210 */ /* 0x000fe20007a7e052 */
[----:B------:R-:W-:Y:S01]  /*26780*/  IMAD.IADD R79, R77, 0x1, R76 ;  /* 0x000000014d4f7824 */ /* 0x000fe200078e024c */
[----:B------:R-:W-:Y:S01]  /*26790*/  IADD3.X R89, PT, PT, RZ, RZ, RZ, P4, P5 ;  /* 0x000000ffff597210 */ /* 0x000fe200027ea4ff */
[----:B------:R-:W-:Y:S01]  /*267a0*/  IMAD.IADD R77, R75, 0x1, R73 ;  /* 0x000000014b4d7824 */ /* 0x000fe200078e0249 */
[----:B------:R-:W-:Y:S01]  /*267b0*/  IADD3.X R80, PT, PT, RZ, RZ, RZ, P3, P2 ;  /* 0x000000ffff507210 */ /* 0x000fe20001fe44ff */
[----:B------:R-:W-:Y:S01]  /*267c0*/  IMAD.WIDE.U32 R74, R2, R90, RZ ;  /* 0x0000005a024a7225 */ /* 0x000fe200078e00ff */
[----:B------:R-:W-:-:S03]  /*267d0*/  IADD3 R96, PT, PT, R83, R96, R139 ;  /* 0x0000006053607210 */ /* 0x000fc60007ffe08b */
[----:B------:R-:W-:Y:S01]  /*267e0*/  IMAD.WIDE.U32 R72, R92, UR18, RZ ;  /* 0x000000125c487c25 */ /* 0x000fe2000f8e00ff */
[----:B------:R-:W-:-:S03]  /*267f0*/  IADD3 R88, P3, P2, R74, R77, R88 ;  /* 0x0000004d4a587210 */ /* 0x000fc60007a7e058 */
[----:B------:R-:W-:Y:S01]  /*26800*/  IMAD.IADD R89, R71, 0x1, R89 ;  /* 0x0000000147597824 */ /* 0x000fe200078e0259 */
[----:B------:R-:W-:Y:S01]  /*26810*/  IADD3 R70, P0, P1, R72, R79, R78 ;  /* 0x0000004f48467210 */ /* 0x000fe2000791e04e */
[----:B------:R-:W-:Y:S01]  /*26820*/  IMAD.IADD R81, R81, 0x1, R80 ;  /* 0x0000000151517824 */ /* 0x000fe200078e0250 */
[----:B------:R-:W-:Y:S01]  /*26830*/  IADD3.X R74, PT, PT, RZ, RZ, RZ, P3, P2 ;  /* 0x000000ffff4a7210 */ /* 0x000fe20001fe44ff */
[----:B------:R-:W-:Y:S01]  /*26840*/  IMAD.WIDE.U32 R92, R92, UR19, RZ ;  /* 0x000000135c5c7c25 */ /* 0x000fe2000f8e00ff */
[----:B------:R-:W-:Y:S02]  /*26850*/  IADD3.X R72, PT, PT, RZ, RZ, RZ, P0, P1 ;  /* 0x000000ffff487210 */ /* 0x000fe400007e24ff */
[----:B------:R-:W-:Y:S01]  /*26860*/  IADD3 R89, P4, P5, R138, R89, R70 ;  /* 0x000000598a597210 */ /* 0x000fe20007d9e046 */
[----:B------:R-:W-:Y:S01]  /*26870*/  IMAD.WIDE.U32 R70, R3, R90, RZ ;  /* 0x0000005a03467225 */ /* 0x000fe200078e00ff */
[----:B------:R-:W-:Y:S02]  /*26880*/  IADD3 R77, PT, PT, R72, R121, R73 ;  /* 0x00000079484d7210 */ /* 0x000fe40007ffe049 */
[----:B------:R-:W-:Y:S01]  /*26890*/  IADD3.X R73, PT, PT, RZ, RZ, RZ, P4, P5 ;  /* 0x000000ffff497210 */ /* 0x000fe200027ea4ff */
[----:B------:R-:W-:Y:S01]  /*268a0*/  IMAD.IADD R75, R75, 0x1, R74 ;  /* 0x000000014b4b7824 */ /* 0x000fe200078e024a */
[----:B------:R-:W-:-:S03]  /*268b0*/  IADD3 R96, P1, P0, R134, R81, R96 ;  /* 0x0000005186607210 */ /* 0x000fc6000783e060 */
[----:B------:R-:W-:Y:S01]  /*268c0*/  IMAD.IADD R139, R139, 0x1, R73 ;  /* 0x000000018b8b7824 */ /* 0x000fe200078e0249 */
[----:B------:R-:W-:Y:S02]  /*268d0*/  IADD3 R89, P4, P5, R70, R75, R89 ;  /* 0x0000004b46597210 */ /* 0x000fe40007d9e059 */
[----:B------:R-:W-:Y:S02]  /*268e0*/  IADD3 R96, P2, P3, R92, R77, R96 ;  /* 0x0000004d5c607210 */ /* 0x000fe40007b5e060 */
[----:B------:R-:W-:Y:S02]  /*268f0*/  IADD3.X R73, PT, PT, RZ, RZ, RZ, P4, P5 ;  /* 0x000000ffff497210 */ /* 0x000fe400027ea4ff */
[----:B------:R-:W-:Y:S02]  /*26900*/  IADD3.X R75, PT, PT, RZ, RZ, RZ, P2, P3 ;  /* 0x000000ffff4b7210 */ /* 0x000fe400017e64ff */
[----:B------:R-:W-:Y:S01]  /*26910*/  IADD3 R96, P2, P3, R134, R139, R96 ;  /* 0x0000008b86607210 */ /* 0x000fe20007b5e060 */
[----:B------:R-:W-:Y:S01]  /*26920*/  IMAD.IADD R73, R71, 0x1, R73 ;  /* 0x0000000147497824 */ /* 0x000fe200078e0249 */
[----:B------:R-:W-:Y:S01]  /*26930*/  IADD3.X R74, PT, PT, RZ, RZ, RZ, P1, P0 ;  /* 0x000000ffff4a7210 */ /* 0x000fe20000fe04ff */
[----:B------:R-:W-:Y:S01]  /*26940*/  IMAD.WIDE.U32 R70, R90, UR18, RZ ;  /* 0x000000125a467c25 */ /* 0x000fe2000f8e00ff */
[----:B------:R-:W-:-:S03]  /*26950*/  IADD3.X R134, PT, PT, RZ, RZ, RZ, P2, P3 ;  /* 0x000000ffff867210 */ /* 0x000fc600017e64ff */
[----:B------:R-:W-:Y:S01]  /*26960*/  IMAD.IADD R75, R93, 0x1, R75 ;  /* 0x000000015d4b7824 */ /* 0x000fe200078e024b */
[----:B------:R-:W-:Y:S01]  /*26970*/  IADD3 R96, P0, P1, R70, R73, R96 ;  /* 0x0000004946607210 */ /* 0x000fe2000791e060 */
[----:B------:R-:W-:-:S03]  /*26980*/  IMAD.WIDE.U32 R92, R136, R136, RZ ;  /* 0x00000088885c7225 */ /* 0x000fc600078e00ff */
[----:B------:R-:W-:Y:S01]  /*26990*/  IADD3 R74, PT, PT, R75, R74, R135 ;  /* 0x0000004a4b4a7210 */ /* 0x000fe20007ffe087 */
[----:B------:R-:W-:Y:S01]  /*269a0*/  IMAD.IADD R134, R135, 0x1, R134 ;  /* 0x0000000187867824 */ /* 0x000fe200078e0286 */
[----:B------:R-:W-:Y:S01]  /*269b0*/  LOP3.LUT R91, R92, 0xfffffffd, RZ, 0xc0, !PT ;  /* 0xfffffffd5c5b7812 */ /* 0x000fe200078ec0ff */
[----:B------:R-:W-:Y:S01]  /*269c0*/  IMAD.WIDE.U32 R72, R90, UR19, RZ ;  /* 0x000000135a487c25 */ /* 0x000fe2000f8e00ff */
[----:B------:R-:W-:Y:S02]  /*269d0*/  IADD3.X R70, PT, PT, RZ, RZ, RZ, P0, P1 ;  /* 0x000000ffff467210 */ /* 0x000fe400007e24ff */
[----:B------:R-:W-:Y:S02]  /*269e0*/  IADD3 R91, P0, P1, R91, R134, R74 ;  /* 0x000000865b5b7210 */ /* 0x000fe4000791e04a */
[----:B------:R-:W-:Y:S02]  /*269f0*/  IADD3 R71, PT, PT, R70, R121, R71 ;  /* 0x0000007946477210 */ /* 0x000fe40007ffe047 */
[----:B------:R-:W-:-:S02]  /*26a00*/  IADD3.X R92, PT, PT, RZ, RZ, RZ, P0, P1 ;  /* 0x000000ffff5c7210 */ /* 0x000fc400007e24ff */
        /* <DEDUP_REMOVED lines=38> */
.L_x_117:
[----:B------:R-:W-:Y:S05]  /*26c70*/  BSYNC.RELIABLE B4 ;  /* 0x0000000000047941 */ /* 0x000fea0003800100 */
.L_x_116:
        /* <DEDUP_REMOVED lines=37> */
.L_x_115:
[----:B------:R-:W-:Y:S05]  /*26ed0*/  BSYNC.RECONVERGENT B3 ;  /* 0x0000000000037941 */ /* 0x000fea0003800200 */
.L_x_114:
        /* <DEDUP_REMOVED lines=23> */
[----:B------:R-:W-:Y:S01]  /*27050*/  IMAD.X R79, RZ, RZ, R77, P1 ;  /* 0x000000ffff4f7224 */ /* 0x000fe200008e064d */
[----:B------:R-:W-:Y:S01]  /*27060*/  IADD3 R85, P0, PT, R70, R85, RZ ;  /* 0x0000005546557210 */ /* 0x000fe20007f1e0ff */
[----:B------:R-:W-:Y:S01]  /*27070*/  IMAD R94, R93, UR28, RZ ;  /* 0x0000001c5d5e7c24 */ /* 0x000fe2000f8e02ff */
        /* <DEDUP_REMOVED lines=13> */
[----:B------:R-:W-:Y:S01]  /*27150*/  IMAD.WIDE.U32 R78, R95, UR26, RZ ;  /* 0x0000001a5f4e7c25 */ /* 0x000fe2000f8e00ff */
[----:B------:R-:W-:-:S03]  /*27160*/  IADD3 R74, P1, P2, R74, R70, R83 ;  /* 0x000000464a4a7210 */ /* 0x000fc60007a3e053 */
[----:B------:R-:W-:Y:S01]  /*27170*/  IMAD.WIDE.U32 R72, R7, R94, RZ ;  /* 0x0000005e07487225 */ /* 0x000fe200078e00ff */
[----:B------:R-:W-:-:S03]  /*27180*/  IADD3 R83, P0, PT, R78, R97, RZ ;  /* 0x000000614e537210 */ /* 0x000fc60007f1e0ff */
[----:B------:R-:W-:Y:S02]  /*27190*/  IMAD.X R101, RZ, RZ, R71, P3 ;  /* 0x000000ffff657224 */ /* 0x000fe400018e0647 */
[----:B------:R-:W-:Y:S02]  /*271a0*/  IMAD.IADD R93, R77, 0x1, R93 ;  /* 0x000000014d5d7824 */ /* 0x000fe400078e025d */
[----:B------:R-:W-:Y:S01]  /*271b0*/  IMAD.WIDE.U32 R70, R86, UR22, RZ ;  /* 0x0000001656467c25 */ /* 0x000fe2000f8e00ff */
[----:B------:R-:W-:-:S03]  /*271c0*/  IADD3 R101, P3, P4, R72, R101, R76 ;  /* 0x0000006548657210 */ /* 0x000fc60007c7e04c */
[----:B------:R-:W-:Y:S01]  /*271d0*/  IMAD.WIDE.U32 R76, R87, UR20, RZ ;  /* 0x00000014574c7c25 */ /* 0x000fe2000f8e00ff */
        /* <DEDUP_REMOVED lines=39> */
[----:B------:R-:W-:Y:S02]  /*27450*/  IADD3 R85, P2, PT, R80, R85, RZ ;  /* 0x0000005550557210 */ /* 0x000fe40007f5e0ff */
[----:B------:R-:W-:Y:S01]  /*27460*/  IADD3 R82, PT, PT, R82, R125, R79 ;  /* 0x0000007d52527210 */ /* 0x000fe20007ffe04f */
[----:B------:R-:W-:Y:S01]  /*27470*/  IMAD.IADD R99, R71, 0x1, R99 ;  /* 0x0000000147637824 */ /* 0x000fe200078e0263 */
[----:B------:R-:W-:Y:S01]  /*27480*/  IADD3 R72, P4, P5, R72, R103, R78 ;  /* 0x0000006748487210 */ /* 0x000fe20007d9e04e */
[----:B------:R-:W-:Y:S01]  /*27490*/  IMAD.WIDE.U32 R70, R87, UR22, RZ ;  /* 0x0000001657467c25 */ /* 0x000fe2000f8e00ff */
[----:B------:R-:W-:-:S02]  /*274a0*/  IADD3.X R103, PT, PT, RZ, RZ, RZ, P0, P1 ;  /* 0x000000ffff677210 */ /* 0x000fc400007e24ff */
[----:B------:R-:W-:Y:S01]  /*274b0*/  IADD3.X R135, PT, PT, RZ, RZ, RZ, P4, P5 ;  /* 0x000000ffff877210 */ /* 0x000fe200027ea4ff */
[----:B------:R-:W-:Y:S01]  /*274c0*/  IMAD.WIDE.U32 R78, R2, R94, RZ ;  /* 0x0000005e024e7225 */ /* 0x000fe200078e00ff */
[----:B------:R-:W-:Y:S02]  /*274d0*/  IADD3 R70, P0, P1, R70, R99, R76 ;  /* 0x0000006346467210 */ /* 0x000fe4000791e04c */
[----:B------:R-:W-:Y:S01]  /*274e0*/  IADD3 R101, PT, PT, R74, R119, R75 ;  /* 0x000000774a657210 */ /* 0x000fe20007ffe04b */
[----:B------:R-:W-:Y:S01]  /*274f0*/  IMAD.X R99, RZ, RZ, R81, P2 ;  /* 0x000000ffff637224 */ /* 0x000fe200010e0651 */
[----:B------:R-:W-:Y:S01]  /*27500*/  IADD3.X R133, PT, PT, RZ, RZ, RZ, P0, P1 ;  /* 0x000000ffff857210 */ /* 0x000fe200007e24ff */
[----:B------:R-:W-:Y:S01]  /*27510*/  IMAD.WIDE.U32 R80, R98, UR18, RZ ;  /* 0x0000001262507c25 */ /* 0x000fe2000f8e00ff */
[----:B------:R-:W-:-:S03]  /*27520*/  IADD3 R103, PT, PT, R103, R122, R77 ;  /* 0x0000007a67677210 */ /* 0x000fc60007ffe04d */
[----:B------:R-:W-:Y:S01]  /*27530*/  IMAD.IADD R135, R73, 0x1, R135 ;  /* 0x0000000149877824 */ /* 0x000fe200078e0287 */
[----:B------:R-:W-:Y:S01]  /*27540*/  IADD3 R83, P0, P1, R80, R82, R83 ;  /* 0x0000005250537210 */ /* 0x000fe2000791e053 */
[----:B------:R-:W-:Y:S01]  /*27550*/  IMAD.WIDE.U32 R74, R86, UR25, RZ ;  /* 0x00000019564a7c25 */ /* 0x000fe2000f8e00ff */
[----:B------:R-:W-:Y:S02]  /*27560*/  IADD3 R78, P4, P5, R78, R103, R72 ;  /* 0x000000674e4e7210 */ /* 0x000fe40007d9e048 */
        /* <DEDUP_REMOVED lines=8> */
[----:B------:R-:W-:Y:S01]  /*275f0*/  IMAD.WIDE.U32 R72, R87, UR23, RZ ;  /* 0x0000001757487c25 */ /* 0x000fe2000f8e00ff */
[----:B------:R-:W-:-:S02]  /*27600*/  IADD3 R80, PT, PT, R80, R123, R79 ;  /* 0x0000007b50507210 */ /* 0x000fc40007ffe04f */
[----:B------:R-:W-:Y:S01]  /*27610*/  IADD3.X R137, PT, PT, RZ, RZ, RZ, P0, P1 ;  /* 0x000000ffff897210 */ /* 0x000fe200007e24ff */
[----:B------:R-:W-:Y:S01]  /*27620*/  IMAD.WIDE.U32 R82, R6, R90, RZ ;  /* 0x0000005a06527225 */ /* 0x000fe200078e00ff */
[----:B------:R-:W-:Y:S02]  /*27630*/  IADD3 R101, P4, P5, R72, R133, R78 ;  /* 0x0000008548657210 */ /* 0x000fe40007d9e04e */
[----:B------:R-:W-:Y:S01]  /*27640*/  IADD3.X R133, PT, PT, RZ, RZ, RZ, P3, P2 ;  /* 0x000000ffff857210 */ /* 0x000fe20001fe44ff */
[----:B------:R-:W-:Y:S01]  /*27650*/  IMAD.WIDE.U32 R70, R88, UR21, RZ ;  /* 0x0000001558467c25 */ /* 0x000fe2000f8e00ff */
[----:B------:R-:W-:Y:S02]  /*27660*/  IADD3 RZ, P6, PT, R82, R85, RZ ;  /* 0x0000005552ff7210 */ /* 0x000fe40007fde0ff */
[----:B------:R-:W-:Y:S01]  /*27670*/  IADD3 R79, PT, PT, R133, R120, R77 ;  /* 0x00000078854f7210 */ /* 0x000fe20007ffe04d */
[----:B------:R-:W-:Y:S01]  /*27680*/  IMAD.WIDE.U32 R84, R95, UR27, RZ ;  /* 0x0000001b5f547c25 */ /* 0x000fe2000f8e00ff */
[----:B------:R-:W-:-:S02]  /*27690*/  IADD3 R99, P2, P3, R70, R99, R76 ;  /* 0x0000006346637210 */ /* 0x000fc40007b5e04c */
[----:B------:R-:W-:Y:S01]  /*276a0*/  IADD3.X R135, PT, PT, RZ, RZ, RZ, P4, P5 ;  /* 0x000000ffff877210 */ /* 0x000fe200027ea4ff */
[----:B------:R-:W-:Y:S01]  /*276b0*/  IMAD.WIDE.U32 R76, R98, UR19, RZ ;  /* 0x00000013624c7c25 */ /* 0x000fe2000f8e00ff */
[----:B------:R-:W-:Y:S02]  /*276c0*/  IADD3 R97, P0, PT, R84, R97, RZ ;  /* 0x0000006154617210 */ /* 0x000fe40007f1e0ff */
        /* <DEDUP_REMOVED lines=9> */
[----:B------:R-:W-:Y:S01]  /*27760*/  IMAD.X R78, RZ, RZ, R83, P6 ;  /* 0x000000ffff4e7224 */ /* 0x000fe200030e0653 */
[----:B------:R-:W-:Y:S01]  /*27770*/  IADD3 R103, P5, P6, R72, R79, R101 ;  /* 0x0000004f48677210 */ /* 0x000fe20007ebe065 */
[----:B------:R-:W-:Y:S02]  /*27780*/  IMAD.IADD R133, R71, 0x1, R133 ;  /* 0x0000000147857824 */ /* 0x000fe400078e0285 */
[----:B------:R-:W-:-:S04]  /*27790*/  IMAD.WIDE.U32 R82, R86, UR26, RZ ;  /* 0x0000001a56527c25 */ /* 0x000fc8000f8e00ff */
[----:B------:R-:W-:Y:S01]  /*277a0*/  IMAD.WIDE.U32 R70, R7, R90, RZ ;  /* 0x0000005a07467225 */ /* 0x000fe200078e00ff */
[----:B------:R-:W-:-:S03]  /*277b0*/  IADD3 R101, P1, P2, R82, R137, R76 ;  /* 0x0000008952657210 */ /* 0x000fc60007a3e04c */
[----:B------:R-:W-:Y:S01]  /*277c0*/  IMAD.WIDE.U32 R80, R87, UR24, RZ ;  /* 0x0000001857507c25 */ /* 0x000fe2000f8e00ff */
[----:B------:R-:W-:Y:S02]  /*277d0*/  IADD3 R95, P3, P4, R70, R78, R99 ;  /* 0x0000004e465f7210 */ /* 0x000fe40007c7e063 */
[----:B------:R-:W-:Y:S01]  /*277e0*/  IADD3.X R99, PT, PT, RZ, RZ, RZ, P5, P6 ;  /* 0x000000ffff637210 */ /* 0x000fe20002fec4ff */
[----:B------:R-:W-:Y:S01]  /*277f0*/  IMAD.IADD R84, R77, 0x1, R139 ;  /* 0x000000014d547824 */ /* 0x000fe200078e028b */
[----:B------:R-:W-:Y:S01]  /*27800*/  IADD3 R97, P5, P6, R80, R135, R97 ;  /* 0x0000008750617210 */ /* 0x000fe20007ebe061 */
[----:B------:R-:W-:Y:S01]  /*27810*/  IMAD.WIDE.U32 R76, R89, UR20, RZ ;  /* 0x00000014594c7c25 */ /* 0x000fe2000f8e00ff */
[----:B------:R-:W-:Y:S02]  /*27820*/  IADD3 R80, PT, PT, R74, R125, R75 ;  /* 0x0000007d4a507210 */ /* 0x000fe40007ffe04b */
[----:B------:R-:W-:Y:S01]  /*27830*/  IADD3.X R70, PT, PT, RZ, RZ, RZ, P3, P4 ;  /* 0x000000ffff467210 */ /* 0x000fe20001fe84ff */
[----:B------:R-:W-:-:S04]  /*27840*/  IMAD.WIDE.U32 R78, R88, UR22, RZ ;  /* 0x00000016584e7c25 */ /* 0x000fc8000f8e00ff */
[----:B------:R-:W-:Y:S01]  /*27850*/  IMAD.X R75, RZ, RZ, RZ, P0 ;  /* 0x000000ffff4b7224 */ /* 0x000fe200000e06ff */
[----:B------:R-:W-:Y:S02]  /*27860*/  IADD3 R95, P0, PT, R76, R95, RZ ;  /* 0x0000005f4c5f7210 */ /* 0x000fe40007f1e0ff */
[----:B------:R-:W-:Y:S02]  /*27870*/  IADD3 R103, P3, P4, R78, R133, R103 ;  /* 0x000000854e677210 */ /* 0x000fe40007c7e067 */
[----:B------:R-:W-:Y:S01]  /*27880*/  IADD3 R76, PT, PT, R70, R119, R71 ;  /* 0x00000077464c7210 */ /* 0x000fe20007ffe047 */
[----:B------:R-:W-:Y:S01]  /*27890*/  IMAD.WIDE.U32 R70, R94, UR18, RZ ;  /* 0x000000125e467c25 */ /* 0x000fe2000f8e00ff */
[----:B------:R-:W-:Y:S02]  /*278a0*/  IADD3 R78, PT, PT, R99, R122, R73 ;  /* 0x0000007a634e7210 */ /* 0x000fe40007ffe049 */
[----:B------:R-:W-:Y:S01]  /*278b0*/  IADD3.X R133, PT, PT, RZ, RZ, RZ, P1, P2 ;  /* 0x000000ffff857210 */ /* 0x000fe20000fe44ff */
[----:B------:R-:W-:Y:S01]  /*278c0*/  IMAD.X R99, RZ, RZ, R77, P0 ;  /* 0x000000ffff637224 */ /* 0x000fe200000e064d */
[----:B------:R-:W-:Y:S01]  /*278d0*/  IADD3 R98, PT, PT, R84, R75, R85 ;  /* 0x0000004b54627210 */ /* 0x000fe20007ffe055 */
[----:B------:R-:W-:Y:S01]  /*278e0*/  IMAD.WIDE.U32 R74, R2, R93, RZ ;  /* 0x0000005d024a7225 */ /* 0x000fe200078e00ff */
[----:B------:R-:W-:-:S02]  /*278f0*/  IADD3.X R77, PT, PT, RZ, RZ, RZ, P5, P6 ;  /* 0x000000ffff4d7210 */ /* 0x000fc40002fec4ff */
[----:B------:R-:W-:Y:S01]  /*27900*/  IADD3.X R135, PT, PT, RZ, RZ, RZ, P3, P4 ;  /* 0x000000ffff877210 */ /* 0x000fe20001fe84ff */
[----:B------:R-:W-:Y:S01]  /*27910*/  IMAD.WIDE.U32 R72, R4, R90, RZ ;  /* 0x0000005a04487225 */ /* 0x000fe200078e00ff */
[----:B------:R-:W-:Y:S02]  /*27920*/  IADD3 R101, P4, P5, R70, R80, R101 ;  /* 0x0000005046657210 */ /* 0x000fe40007d9e065 */
[----:B------:R-:W-:Y:S01]  /*27930*/  IADD3 R97, P2, P3, R74, R78, R97 ;  /* 0x0000004e4a617210 */ /* 0x000fe20007b5e061 */
[----:B------:R-:W-:Y:S01]  /*27940*/  IMAD.IADD R133, R83, 0x1, R133 ;  /* 0x0000000153857824 */ /* 0x000fe200078e0285 */
[----:B------:R-:W-:Y:S01]  /*27950*/  IADD3 R70, P0, P1, R72, R76, R103 ;  /* 0x0000004c48467210 */ /* 0x000fe2000791e067 */
[----:B------:R-:W-:Y:S01]  /*27960*/  IMAD.WIDE.U32 R84, R86, UR27, RZ ;  /* 0x0000001b56547c25 */ /* 0x000fe2000f8e00ff */
[----:B------:R-:W-:Y:S02]  /*27970*/  IADD3.X R72, PT, PT, RZ, RZ, RZ, P4, P5 ;  /* 0x000000ffff487210 */ /* 0x000fe400027ea4ff */
[----:B------:R-:W-:Y:S01]  /*27980*/  IADD3.X R74, PT, PT, RZ, RZ, RZ, P2, P3 ;  /* 0x000000ffff4a7210 */ /* 0x000fe200017e64ff */
[----:B------:R-:W-:Y:S01]  /*27990*/  IMAD.IADD R77, R81, 0x1, R77 ;  /* 0x00000001514d7824 */ /* 0x000fe200078e024d */
[----:B------:R-:W-:Y:S01]  /*279a0*/  IADD3 R103, P4, P5, R84, R133, R98 ;  /* 0x0000008554677210 */ /* 0x000fe20007d9e062 */
[----:B------:R-:W-:Y:S01]  /*279b0*/  IMAD.WIDE.U32 R82, R87, UR25, RZ ;  /* 0x0000001957527c25 */ /* 0x000fe2000f8e00ff */
[----:B------:R-:W-:-:S03]  /*279c0*/  IADD3.X R133, PT, PT, RZ, RZ, RZ, P0, P1 ;  /* 0x000000ffff857210 */ /* 0x000fc600007e24ff */
[----:B------:R-:W-:Y:S01]  /*279d0*/  IMAD.IADD R135, R79, 0x1, R135 ;  /* 0x000000014f877824 */ /* 0x000fe200078e0287 */
[----:B------:R-:W-:Y:S01]  /*279e0*/  IADD3 R101, P2, P3, R82, R77, R101 ;  /* 0x0000004d52657210 */ /* 0x000fe20007b5e065 */
[----:B------:R-:W-:Y:S02]  /*279f0*/  IMAD R84, R95, UR28, RZ ;  /* 0x0000001c5f547c24 */ /* 0x000fe4000f8e02ff */
[----:B------:R-:W-:Y:S01]  /*27a00*/  IMAD.WIDE.U32 R78, R89, UR21, RZ ;  /* 0x00000015594e7c25 */ /* 0x000fe2000f8e00ff */
[----:B------:R-:W-:-:S03]  /*27a10*/  IADD3.X R82, PT, PT, RZ, RZ, RZ, P2, P3 ;  /* 0x000000ffff527210 */ /* 0x000fc600017e64ff */
[----:B------:R-:W-:Y:S01]  /*27a20*/  IMAD.WIDE.U32 R80, R88, UR23, RZ ;  /* 0x0000001758507c25 */ /* 0x000fe2000f8e00ff */
[----:B------:R-:W-:Y:S02]  /*27a30*/  IADD3 R99, P2, P3, R78, R99, R70 ;  /* 0x000000634e637210 */ /* 0x000fe40007b5e046 */
[----:B------:R-:W-:Y:S01]  /*27a40*/  IADD3 R78, PT, PT, R72, R121, R71 ;  /* 0x00000079484e7210 */ /* 0x000fe20007ffe047 */
[----:B------:R-:W-:Y:S01]  /*27a50*/  IMAD.WIDE.U32 R76, R6, R84, RZ ;  /* 0x00000054064c7225 */ /* 0x000fe200078e00ff */
[----:B------:R-:W-:Y:S02]  /*27a60*/  IADD3 R97, P1, P0, R80, R135, R97 ;  /* 0x0000008750617210 */ /* 0x000fe4000783e061 */
[----:B------:R-:W-:Y:S01]  /*27a70*/  IADD3.X R135, PT, PT, RZ, RZ, RZ, P2, P3 ;  /* 0x000000ffff877210 */ /* 0x000fe200017e64ff */
[----:B------:R-:W-:Y:S01]  /*27a80*/  IMAD.WIDE.U32 R70, R3, R93, RZ ;  /* 0x0000005d03467225 */ /* 0x000fe200078e00ff */
[----:B------:R-:W-:Y:S02]  /*27a90*/  IADD3 RZ, P6, PT, R76, R95, RZ ;  /* 0x0000005f4cff7210 */ /* 0x000fe40007fde0ff */
[----:B------:R-:W-:Y:S01]  /*27aa0*/  IADD3 R72, PT, PT, R74, R123, R75 ;  /* 0x0000007b4a487210 */ /* 0x000fe20007ffe04b */
[----:B------:R-:W-:Y:S01]  /*27ab0*/  IMAD.WIDE.U32 R94, R94, UR19, RZ ;  /* 0x000000135e5e7c25 */ /* 0x000fe2000f8e00ff */
[----:B------:R-:W-:-:S02]  /*27ac0*/  IADD3.X R139, PT, PT, RZ, RZ, RZ, P1, P0 ;  /* 0x000000ffff8b7210 */ /* 0x000fc40000fe04ff */
[----:B------:R-:W-:Y:S01]  /*27ad0*/  IADD3 R80, PT, PT, R133, R120, R73 ;  /* 0x0000007885507210 */ /* 0x000fe20007ffe049 */
[----:B------:R-:W-:Y:S01]  /*27ae0*/  IMAD.X R76, RZ, RZ, R77, P6 ;  /* 0x000000ffff4c7224 */ /* 0x000fe200030e064d */
        /* <DEDUP_REMOVED lines=14> */
[----:B------:R-:W-:Y:S01]  /*27bd0*/  IMAD.WIDE.U32 R82, R89, UR22, RZ ;  /* 0x0000001659527c25 */ /* 0x000fe2000f8e00ff */
[----:B------:R-:W-:-:S03]  /*27be0*/  IADD3 R99, P1, P0, R72, R76, R99 ;  /* 0x0000004c48637210 */ /* 0x000fc6000783e063 */
[----:B------:R-:W-:Y:S01]  /*27bf0*/  IMAD.IADD R139, R81, 0x1, R139 ;  /* 0x00000001518b7824 */ /* 0x000fe200078e028b */
[----:B------:R-:W-:Y:S01]  /*27c00*/  IADD3.X R72, PT, PT, RZ, RZ, RZ, P1, P0 ;  /* 0x000000ffff487210 */ /* 0x000fe20000fe04ff */
[----:B------:R-:W-:Y:S01]  /*27c10*/  IMAD.WIDE.U32 R76, R88, UR24, RZ ;  /* 0x00000018584c7c25 */ /* 0x000fe2000f8e00ff */
[----:B------:R-:W-:Y:S02]  /*27c20*/  IADD3 R103, P0, P1, R82, R135, R103 ;  /* 0x0000008752677210 */ /* 0x000fe4000791e067 */
[----:B------:R-:W-:Y:S01]  /*27c30*/  IADD3 R82, PT, PT, R70, R125, R71 ;  /* 0x0000007d46527210 */ /* 0x000fe20007ffe047 */
[----:B------:R-:W-:Y:S01]  /*27c40*/  IMAD.WIDE.U32 R80, R96, UR20, RZ ;  /* 0x0000001460507c25 */ /* 0x000fe2000f8e00ff */
[----:B------:R-:W-:Y:S02]  /*27c50*/  IADD3.X R71, PT, PT, RZ, RZ, RZ, P2, P3 ;  /* 0x000000ffff477210 */ /* 0x000fe400017e64ff */
[----:B------:R-:W-:Y:S01]  /*27c60*/  IADD3 R101, P4, P5, R76, R139, R101 ;  /* 0x0000008b4c657210 */ /* 0x000fe20007d9e065 */
[----:B------:R-:W-:Y:S01]  /*27c70*/  IMAD.IADD R94, R95, 0x1, R94 ;  /* 0x000000015f5e7824 */ /* 0x000fe200078e025e */
[----:B------:R-:W-:Y:S01]  /*27c80*/  IADD3 R76, PT, PT, R72, R119, R73 ;  /* 0x00000077484c7210 */ /* 0x000fe20007ffe049 */
[----:B------:R-:W-:Y:S01]  /*27c90*/  IMAD.IADD R79, R79, 0x1, R71 ;  /* 0x000000014f4f7824 */ /* 0x000fe200078e0247 */
[----:B------:R-:W-:Y:S01]  /*27ca0*/  IADD3 R95, P6, PT, R80, R99, RZ ;  /* 0x00000063505f7210 */ /* 0x000fe20007fde0ff */
[----:B------:R-:W-:Y:S01]  /*27cb0*/  IMAD.WIDE.U32 R70, R93, UR18, RZ ;  /* 0x000000125d467c25 */ /* 0x000fe2000f8e00ff */
[----:B------:R-:W-:-:S02]  /*27cc0*/  IADD3.X R73, PT, PT, RZ, RZ, RZ, P4, P5 ;  /* 0x000000ffff497210 */ /* 0x000fc400027ea4ff */
[----:B------:R-:W-:Y:S01]  /*27cd0*/  IADD3 R133, PT, PT, R94, R133, R85 ;  /* 0x000000855e857210 */ /* 0x000fe20007ffe055 */
[----:B------:R-:W-:Y:S01]  /*27ce0*/  IMAD.WIDE.U32 R74, R2, R90, RZ ;  /* 0x0000005a024a7225 */ /* 0x000fe200078e00ff */
[----:B------:R-:W-:Y:S02]  /*27cf0*/  IADD3 R70, P4, P5, R70, R82, R97 ;  /* 0x0000005246467210 */ /* 0x000fe40007d9e061 */
[----:B------:R-:W-:Y:S01]  /*27d00*/  IADD3.X R135, PT, PT, RZ, RZ, RZ, P0, P1 ;  /* 0x000000ffff877210 */ /* 0x000fe200007e24ff */
[----:B------:R-:W-:Y:S01]  /*27d10*/  IMAD.X R99, RZ, RZ, R81, P6 ;  /* 0x000000ffff637224 */ /* 0x000fe200030e0651 */
[----:B------:R-:W-:Y:S01]  /*27d20*/  IADD3 R97, P2, P3, R74, R78, R101 ;  /* 0x0000004e4a617210 */ /* 0x000fe20007b5e065 */
[----:B------:R-:W-:Y:S01]  /*27d30*/  IMAD.IADD R77, R77, 0x1, R73 ;  /* 0x000000014d4d7824 */ /* 0x000fe200078e0249 */
[----:B------:R-:W-:Y:S01]  /*27d40*/  IADD3.X R94, PT, PT, RZ, RZ, RZ, P4, P5 ;  /* 0x000000ffff5e7210 */ /* 0x000fe200027ea4ff */
[----:B------:R-:W-:Y:S01]  /*27d50*/  IMAD.WIDE.U32 R72, R4, R84, RZ ;  /* 0x0000005404487225 */ /* 0x000fe200078e00ff */
[----:B------:R-:W-:-:S02]  /*27d60*/  IADD3.X R74, PT, PT, RZ, RZ, RZ, P2, P3 ;  /* 0x000000ffff4a7210 */ /* 0x000fc400017e64ff */
[----:B------:R-:W-:Y:S01]  /*27d70*/  IADD3 R94, PT, PT, R94, R121, R71 ;  /* 0x000000795e5e7210 */ /* 0x000fe20007ffe047 */
[----:B------:R-:W-:Y:S01]  /*27d80*/  IMAD.WIDE.U32 R80, R87, UR27, RZ ;  /* 0x0000001b57507c25 */ /* 0x000fe2000f8e00ff */
[----:B------:R-:W-:Y:S02]  /*27d90*/  IADD3 R85, P0, P1, R72, R76, R103 ;  /* 0x0000004c48557210 */ /* 0x000fe4000791e067 */
[----:B------:R-:W-:Y:S01]  /*27da0*/  IADD3 R74, PT, PT, R74, R123, R75 ;  /* 0x0000007b4a4a7210 */ /* 0x000fe20007ffe04b */
[----:B------:R-:W-:Y:S01]  /*27db0*/  IMAD.WIDE.U32 R86, R88, UR25, RZ ;  /* 0x0000001958567c25 */ /* 0x000fe2000f8e00ff */
[----:B------:R-:W-:Y:S02]  /*27dc0*/  IADD3 R101, P4, P5, R80, R79, R133 ;  /* 0x0000004f50657210 */ /* 0x000fe40007d9e085 */
[----:B------:R-:W-:Y:S01]  /*27dd0*/  IADD3.X R133, PT, PT, RZ, RZ, RZ, P0, P1 ;  /* 0x000000ffff857210 */ /* 0x000fe200007e24ff */
[----:B------:R-:W-:Y:S01]  /*27de0*/  IMAD R80, R95, UR28, RZ ;  /* 0x0000001c5f507c24 */ /* 0x000fe2000f8e02ff */
[----:B------:R-:W-:Y:S01]  /*27df0*/  IADD3 R103, P2, P3, R86, R77, R70 ;  /* 0x0000004d56677210 */ /* 0x000fe20007b5e046 */
[----:B------:R-:W-:-:S03]  /*27e00*/  IMAD.WIDE.U32 R76, R96, UR21, RZ ;  /* 0x00000015604c7c25 */ /* 0x000fc6000f8e00ff */
[----:B------:R-:W-:Y:S01]  /*27e10*/  IADD3.X R86, PT, PT, RZ, RZ, RZ, P2, P3 ;  /* 0x000000ffff567210 */ /* 0x000fe200017e64ff */
[----:B------:R-:W-:Y:S01]  /*27e20*/  IMAD.IADD R135, R83, 0x1, R135 ;  /* 0x0000000153877824 */ /* 0x000fe200078e0287 */
[----:B------:R-:W-:Y:S01]  /*27e30*/  IADD3 R85, P2, P3, R76, R99, R85 ;  /* 0x000000634c557210 */ /* 0x000fe20007b5e055 */
[----:B------:R-:W-:-:S03]  /*27e40*/  IMAD.WIDE.U32 R78, R89, UR23, RZ ;  /* 0x00000017594e7c25 */ /* 0x000fc6000f8e00ff */
[----:B------:R-:W-:Y:S01]  /*27e50*/  IADD3.X R99, PT, PT, RZ, RZ, RZ, P2, P3 ;  /* 0x000000ffff637210 */ /* 0x000fe200017e64ff */
[----:B------:R-:W-:Y:S01]  /*27e60*/  IMAD.WIDE.U32 R82, R6, R80, RZ ;  /* 0x0000005006527225 */ /* 0x000fe200078e00ff */
[----:B------:R-:W-:Y:S02]  /*27e70*/  IADD3 R97, P1, P0, R78, R135, R97 ;  /* 0x000000874e617210 */ /* 0x000fe4000783e061 */
[----:B------:R-:W-:Y:S01]  /*27e80*/  IADD3 R78, PT, PT, R133, R120, R73 ;  /* 0x00000078854e7210 */ /* 0x000fe20007ffe049 */
[----:B------:R-:W-:Y:S01]  /*27e90*/  IMAD.WIDE.U32 R72, R93, UR19, RZ ;  /* 0x000000135d487c25 */ /* 0x000fe2000f8e00ff */
[----:B------:R-:W-:Y:S02]  /*27ea0*/  IADD3 RZ, P6, PT, R82, R95, RZ ;  /* 0x0000005f52ff7210 */ /* 0x000fe40007fde0ff */
        /* <DEDUP_REMOVED lines=8> */
[----:B------:R-:W-:Y:S01]  /*27f30*/  IMAD.X R82, RZ, RZ, R83, P6 ;  /* 0x000000ffff527224 */ /* 0x000fe200030e0653 */
[----:B------:R-:W-:Y:S01]  /*27f40*/  IADD3 R70, P5, P4, R76, R78, R97 ;  /* 0x0000004e4c467210 */ /* 0x000fe20007cbe061 */
[----:B------:R-:W-:Y:S01]  /*27f50*/  IMAD.IADD R83, R87, 0x1, R86 ;  /* 0x0000000157537824 */ /* 0x000fe200078e0256 */
[----:B------:R-:W-:Y:S01]  /*27f60*/  IADD3.X R76, PT, PT, RZ, RZ, RZ, P2, P3 ;  /* 0x000000ffff4c7210 */ /* 0x000fe200017e64ff */
[----:B------:R-:W-:Y:S01]  /*27f70*/  IMAD.IADD R79, R79, 0x1, R75 ;  /* 0x000000014f4f7824 */ /* 0x000fe200078e024b */
[----:B------:R-:W-:Y:S01]  /*27f80*/  IADD3.X R93, PT, PT, RZ, RZ, RZ, P5, P4 ;  /* 0x000000ffff5d7210 */ /* 0x000fe20002fe84ff */
[----:B------:R-:W-:-:S03]  /*27f90*/  IMAD.WIDE.U32 R86, R89, UR24, RZ ;  /* 0x0000001859567c25 */ /* 0x000fc6000f8e00ff */
[----:B------:R-:W-:Y:S01]  /*27fa0*/  IADD3 R77, PT, PT, R93, R122, R77 ;  /* 0x0000007a5d4d7210 */ /* 0x000fe20007ffe04d */
[----:B------:R-:W-:Y:S01]  /*27fb0*/  IMAD.WIDE.U32 R74, R7, R80, RZ ;  /* 0x00000050074a7225 */ /* 0x000fe200078e00ff */
[----:B------:R-:W-:Y:S02]  /*27fc0*/  IADD3 R97, P4, P5, R86, R79, R72 ;  /* 0x0000004f56617210 */ /* 0x000fe40007d9e048 */
[----:B------:R-:W-:Y:S01]  /*27fd0*/  IADD3 R86, PT, PT, R76, R125, R71 ;  /* 0x0000007d4c567210 */ /* 0x000fe20007ffe047 */
[----:B------:R-:W-:Y:S01]  /*27fe0*/  IMAD.WIDE.U32 R94, R88, UR26, RZ ;  /* 0x0000001a585e7c25 */ /* 0x000fe2000f8e00ff */
[----:B------:R-:W-:-:S03]  /*27ff0*/  IADD3 R85, P1, P0, R74, R82, R85 ;  /* 0x000000524a557210 */ /* 0x000fc6000783e055 */
[----:B------:R-:W-:Y:S01]  /*28000*/  IMAD.WIDE.U32 R78, R91, UR20, RZ ;  /* 0x000000145b4e7c25 */ /* 0x000fe2000f8e00ff */
[----:B------:R-:W-:Y:S02]  /*28010*/  IADD3 R101, P2, P3, R94, R83, R101 ;  /* 0x000000535e657210 */ /* 0x000fe40007b5e065 */
[----:B------:R-:W-:Y:S01]  /*28020*/  IADD3.X R74, PT, PT, RZ, RZ, RZ, P1, P0 ;  /* 0x000000ffff4a7210 */ /* 0x000fe20000fe04ff */
[----:B------:R-:W-:Y:S01]  /*28030*/  IMAD.WIDE.U32 R82, R96, UR22, RZ ;  /* 0x0000001660527c25 */ /* 0x000fe2000f8e00ff */
[----:B------:R-:W-:Y:S02]  /*28040*/  IADD3 R85, P6, PT, R78, R85, RZ ;  /* 0x000000554e557210 */ /* 0x000fe40007fde0ff */
[----:B------:R-:W-:Y:S01]  /*28050*/  IADD3.X R71, PT, PT, RZ, RZ, RZ, P2, P3 ;  /* 0x000000ffff477210 */ /* 0x000fe200017e64ff */
[----:B------:R-:W-:Y:S01]  /*28060*/  IMAD.IADD R72, R73, 0x1, R133 ;  /* 0x0000000149487824 */ /* 0x000fe200078e0285 */
[----:B------:R-:W-:Y:S01]  /*28070*/  IADD3 R99, P0, P1, R82, R99, R70 ;  /* 0x0000006352637210 */ /* 0x000fe2000791e046 */
[----:B------:R-:W-:Y:S01]  /*28080*/  IMAD.X R93, RZ, RZ, R79, P6 ;  /* 0x000000ffff5d7224 */ /* 0x000fe200030e064f */
[----:B------:R-:W-:Y:S01]  /*28090*/  IADD3.X R73, PT, PT, RZ, RZ, RZ, P4, P5 ;  /* 0x000000ffff497210 */ /* 0x000fe200027ea4ff */
[----:B------:R-:W-:Y:S01]  /*280a0*/  IMAD.IADD R79, R95, 0x1, R71 ;  /* 0x000000015f4f7824 */ /* 0x000fe200078e0247 */
[----:B------:R-:W-:Y:S01]  /*280b0*/  IADD3 R76, PT, PT, R74, R119, R75 ;  /* 0x000000774a4c7210 */ /* 0x000fe20007ffe04b */
[----:B------:R-:W-:Y:S01]  /*280c0*/  IMAD.WIDE.U32 R74, R2, R84, RZ ;  /* 0x00000054024a7225 */ /* 0x000fe200078e00ff */
[----:B------:R-:W-:-:S02]  /*280d0*/  IADD3.X R133, PT, PT, RZ, RZ, RZ, P0, P1 ;  /* 0x000000ffff857210 */ /* 0x000fc400007e24ff */
[----:B------:R-:W-:Y:S01]  /*280e0*/  IADD3 R103, PT, PT, R72, R103, R81 ;  /* 0x0000006748677210 */ /* 0x000fe20007ffe051 */
[----:B------:R-:W-:Y:S01]  /*280f0*/  IMAD.WIDE.U32 R70, R90, UR18, RZ ;  /* 0x000000125a467c25 */ /* 0x000fe2000f8e00ff */
[----:B------:R-:W-:-:S03]  /*28100*/  IADD3 R97, P2, P3, R74, R77, R97 ;  /* 0x0000004d4a617210 */ /* 0x000fc60007b5e061 */
[----:B------:R-:W-:Y:S01]  /*28110*/  IMAD.IADD R87, R87, 0x1, R73 ;  /* 0x0000000157577824 */ /* 0x000fe200078e0249 */
[----:B------:R-:W-:Y:S01]  /*28120*/  IADD3 R86, P4, P5, R70, R86, R101 ;  /* 0x0000005646567210 */ /* 0x000fe20007d9e065 */
[----:B------:R-:W-:Y:S01]  /*28130*/  IMAD.WIDE.U32 R72, R4, R80, RZ ;  /* 0x0000005004487225 */ /* 0x000fe200078e00ff */
[----:B------:R-:W-:-:S03]  /*28140*/  IADD3.X R74, PT, PT, RZ, RZ, RZ, P2, P3 ;  /* 0x000000ffff4a7210 */ /* 0x000fc600017e64ff */
[----:B------:R-:W-:Y:S01]  /*28150*/  IMAD.IADD R133, R83, 0x1, R133 ;  /* 0x0000000153857824 */ /* 0x000fe200078e0285 */
[----:B------:R-:W-:Y:S01]  /*28160*/  IADD3 R70, P0, P1, R72, R76, R99 ;  /* 0x0000004c48467210 */ /* 0x000fe2000791e063 */
[----:B------:R-:W-:Y:S01]  /*28170*/  IMAD.WIDE.U32 R94, R89, UR25, RZ ;  /* 0x00000019595e7c25 */ /* 0x000fe2000f8e00ff */
[----:B------:R-:W-:Y:S02]  /*28180*/  IADD3.X R72, PT, PT, RZ, RZ, RZ, P4, P5 ;  /* 0x000000ffff487210 */ /* 0x000fe400027ea4ff */
[----:B------:R-:W-:Y:S01]  /*28190*/  IADD3 R74, PT, PT, R74, R123, R75 ;  /* 0x0000007b4a4a7210 */ /* 0x000fe20007ffe04b */
[----:B------:R-:W-:Y:S01]  /*281a0*/  IMAD.WIDE.U32 R82, R88, UR27, RZ ;  /* 0x0000001b58527c25 */ /* 0x000fe2000f8e00ff */
[----:B------:R-:W-:-:S03]  /*281b0*/  IADD3 R99, P2, P3, R94, R87, R86 ;  /* 0x000000575e637210 */ /* 0x000fc60007b5e056 */
[----:B------:R-:W-:Y:S01]  /*281c0*/  IMAD.WIDE.U32 R76, R91, UR21, RZ ;  /* 0x000000155b4c7c25 */ /* 0x000fe2000f8e00ff */
[----:B------:R-:W-:Y:S02]  /*281d0*/  IADD3 R101, P4, P5, R82, R79, R103 ;  /* 0x0000004f52657210 */ /* 0x000fe40007d9e067 */
[----:B------:R-:W-:Y:S01]  /*281e0*/  IADD3.X R103, PT, PT, RZ, RZ, RZ, P0, P1 ;  /* 0x000000ffff677210 */ /* 0x000fe200007e24ff */
[----:B------:R-:W-:Y:S01]  /*281f0*/  IMAD.WIDE.U32 R78, R96, UR23, RZ ;  /* 0x00000017604e7c25 */ /* 0x000fe2000f8e00ff */
[----:B------:R-:W-:Y:S02]  /*28200*/  IADD3.X R94, PT, PT, RZ, RZ, RZ, P2, P3 ;  /* 0x000000ffff5e7210 */ /* 0x000fe400017e64ff */
[----:B------:R-:W-:Y:S01]  /*28210*/  IADD3 R93, P2, P3, R76, R93, R70 ;  /* 0x0000005d4c5d7210 */ /* 0x000fe20007b5e046 */
[----:B------:R-:W-:Y:S01]  /*28220*/  IMAD R81, R85, UR28, RZ ;  /* 0x0000001c55517c24 */ /* 0x000fe2000f8e02ff */
[----:B------:R-:W-:Y:S02]  /*28230*/  IADD3 R97, P1, P0, R78, R133, R97 ;  /* 0x000000854e617210 */ /* 0x000fe4000783e061 */
[----:B------:R-:W-:Y:S01]  /*28240*/  IADD3 R78, PT, PT, R103, R120, R73 ;  /* 0x00000078674e7210 */ /* 0x000fe20007ffe049 */
[----:B------:R-:W-:Y:S01]  /*28250*/  IMAD.WIDE.U32 R86, R6, R81, RZ ;  /* 0x0000005106567225 */ /* 0x000fe200078e00ff */
[----:B------:R-:W-:-:S02]  /*28260*/  IADD3.X R103, PT, PT, RZ, RZ, RZ, P2, P3 ;  /* 0x000000ffff677210 */ /* 0x000fc400017e64ff */
        /* <DEDUP_REMOVED lines=14> */
[----:B------:R-:W-:Y:S01]  /*28350*/  IMAD.IADD R87, R95, 0x1, R94 ;  /* 0x000000015f577824 */ /* 0x000fe200078e025e */
[----:B------:R-:W-:Y:S01]  /*28360*/  IADD3 R82, PT, PT, R82, R125, R71 ;  /* 0x0000007d52527210 */ /* 0x000fe20007ffe047 */
[----:B------:R-:W-:Y:S02]  /*28370*/  IMAD.IADD R79, R79, 0x1, R75 ;  /* 0x000000014f4f7824 */ /* 0x000fe400078e024b */
[----:B------:R-:W-:-:S04]  /*28380*/  IMAD.WIDE.U32 R98, R89, UR26, RZ ;  /* 0x0000001a59627c25 */ /* 0x000fc8000f8e00ff */
[----:B------:R-:W-:Y:S01]  /*28390*/  IMAD.WIDE.U32 R74, R7, R81, RZ ;  /* 0x00000051074a7225 */ /* 0x000fe200078e00ff */
[----:B------:R-:W-:Y:S02]  /*283a0*/  IADD3 R97, P2, P3, R98, R87, R101 ;  /* 0x0000005762617210 */ /* 0x000fe40007b5e065 */
[----:B------:R-:W-:Y:S01]  /*283b0*/  IADD3.X R101, PT, PT, RZ, RZ, RZ, P5, P4 ;  /* 0x000000ffff657210 */ /* 0x000fe20002fe84ff */
[----:B------:R-:W-:Y:S01]  /*283c0*/  IMAD.WIDE.U32 R94, R96, UR24, RZ ;  /* 0x00000018605e7c25 */ /* 0x000fe2000f8e00ff */
[----:B------:R-:W-:Y:S02]  /*283d0*/  IADD3 R85, P1, P0, R74, R85, R93 ;  /* 0x000000554a557210 */ /* 0x000fe4000783e05d */
[----:B------:R-:W-:Y:S01]  /*283e0*/  IADD3.X R71, PT, PT, RZ, RZ, RZ, P2, P3 ;  /* 0x000000ffff477210 */ /* 0x000fe200017e64ff */
[----:B------:R-:W-:Y:S01]  /*283f0*/  IMAD.WIDE.U32 R86, R91, UR22, RZ ;  /* 0x000000165b567c25 */ /* 0x000fe2000f8e00ff */
[----:B------:R-:W-:Y:S02]  /*28400*/  IADD3 R93, P4, P5, R94, R79, R72 ;  /* 0x0000004f5e5d7210 */ /* 0x000fe40007d9e048 */
[----:B------:R-:W-:Y:S01]  /*28410*/  IADD3.X R74, PT, PT, RZ, RZ, RZ, P1, P0 ;  /* 0x000000ffff4a7210 */ /* 0x000fe20000fe04ff */
[----:B------:R-:W-:Y:S01]  /*28420*/  IMAD.WIDE.U32 R78, R92, UR20, RZ ;  /* 0x000000145c4e7c25 */ /* 0x000fe2000f8e00ff */
[----:B------:R-:W-:-:S02]  /*28430*/  IADD3 R103, P0, P1, R86, R103, R70 ;  /* 0x0000006756677210 */ /* 0x000fc4000791e046 */
[----:B------:R-:W-:Y:S01]  /*28440*/  IADD3 R77, PT, PT, R101, R122, R77 ;  /* 0x0000007a654d7210 */ /* 0x000fe20007ffe04d */
[----:B------:R-:W-:Y:S01]  /*28450*/  IMAD.IADD R73, R73, 0x1, R133 ;  /* 0x0000000149497824 */ /* 0x000fe200078e0285 */
[----:B------:R-:W-:Y:S01]  /*28460*/  IADD3 R85, P6, PT, R78, R85, RZ ;  /* 0x000000554e557210 */ /* 0x000fe20007fde0ff */
[----:B------:R-:W-:Y:S01]  /*28470*/  IMAD.IADD R99, R99, 0x1, R71 ;  /* 0x0000000163637824 */ /* 0x000fe200078e0247 */
[----:B------:R-:W-:Y:S01]  /*28480*/  IADD3 R76, PT, PT, R74, R119, R75 ;  /* 0x000000774a4c7210 */ /* 0x000fe20007ffe04b */
[----:B------:R-:W-:Y:S01]  /*28490*/  IMAD.WIDE.U32 R70, R84, UR18, RZ ;  /* 0x0000001254467c25 */ /* 0x000fe2000f8e00ff */
[----:B------:R-:W-:Y:S02]  /*284a0*/  IADD3.X R133, PT, PT, RZ, RZ, RZ, P0, P1 ;  /* 0x000000ffff857210 */ /* 0x000fe400007e24ff */
[----:B------:R-:W-:Y:S01]  /*284b0*/  IADD3 R83, PT, PT, R73, R88, R83 ;  /* 0x0000005849537210 */ /* 0x000fe20007ffe053 */
[----:B------:R-:W-:Y:S01]  /*284c0*/  IMAD.X R101, RZ, RZ, R79, P6 ;  /* 0x000000ffff657224 */ /* 0x000fe200030e064f */
[----:B------:R-:W-:Y:S01]  /*284d0*/  IADD3.X R79, PT, PT, RZ, RZ, RZ, P4, P5 ;  /* 0x000000ffff4f7210 */ /* 0x000fe200027ea4ff */
[----:B------:R-:W-:Y:S01]  /*284e0*/  IMAD.WIDE.U32 R74, R2, R80, RZ ;  /* 0x00000050024a7225 */ /* 0x000fe200078e00ff */
[----:B------:R-:W-:-:S03]  /*284f0*/  IADD3 R97, P4, P5, R70, R82, R97 ;  /* 0x0000005246617210 */ /* 0x000fc60007d9e061 */
[----:B------:R-:W-:Y:S01]  /*28500*/  IMAD.WIDE.U32 R88, R89, UR27, RZ ;  /* 0x0000001b59587c25 */ /* 0x000fe2000f8e00ff */
[----:B------:R-:W-:Y:S02]  /*28510*/  IADD3 R93, P2, P3, R74, R77, R93 ;  /* 0x0000004d4a5d7210 */ /* 0x000fe40007b5e05d */
[----:B------:R-:W-:Y:S01]  /*28520*/  IADD3.X R70, PT, PT, RZ, RZ, RZ, P4, P5 ;  /* 0x000000ffff467210 */ /* 0x000fe200027ea4ff */
[----:B------:R-:W-:Y:S01]  /*28530*/  IMAD.WIDE.U32 R72, R4, R81, RZ ;  /* 0x0000005104487225 */ /* 0x000fe200078e00ff */
[----:B------:R-:W-:-:S03]  /*28540*/  IADD3.X R74, PT, PT, RZ, RZ, RZ, P2, P3 ;  /* 0x000000ffff4a7210 */ /* 0x000fc600017e64ff */
[----:B------:R-:W-:Y:S01]  /*28550*/  IMAD.IADD R133, R87, 0x1, R133 ;  /* 0x0000000157857824 */ /* 0x000fe200078e0285 */
[----:B------:R-:W-:Y:S01]  /*28560*/  IADD3 R103, P0, P1, R72, R76, R103 ;  /* 0x0000004c48677210 */ /* 0x000fe2000791e067 */
[----:B------:R-:W-:Y:S01]  /*28570*/  IMAD.IADD R79, R95, 0x1, R79 ;  /* 0x000000015f4f7824 */ /* 0x000fe200078e024f */
[----:B------:R-:W-:Y:S01]  /*28580*/  IADD3 R95, P4, P5, R88, R99, R83 ;  /* 0x00000063585f7210 */ /* 0x000fe20007d9e053 */
[----:B------:R-:W-:Y:S01]  /*28590*/  IMAD.WIDE.U32 R86, R96, UR25, RZ ;  /* 0x0000001960567c25 */ /* 0x000fe2000f8e00ff */
[----:B------:R-:W-:Y:S02]  /*285a0*/  IADD3.X R99, PT, PT, RZ, RZ, RZ, P0, P1 ;  /* 0x000000ffff637210 */ /* 0x000fe400007e24ff */
[----:B------:R-:W-:Y:S01]  /*285b0*/  IADD3 R72, PT, PT, R74, R123, R75 ;  /* 0x0000007b4a487210 */ /* 0x000fe20007ffe04b */
[----:B------:R-:W-:Y:S01]  /*285c0*/  IMAD R88, R85, UR28, RZ ;  /* 0x0000001c55587c24 */ /* 0x000fe2000f8e02ff */
[----:B------:R-:W-:Y:S01]  /*285d0*/  IADD3 R97, P2, P3, R86, R79, R97 ;  /* 0x0000004f56617210 */ /* 0x000fe20007b5e061 */
[----:B------:R-:W-:-:S03]  /*285e0*/  IMAD.WIDE.U32 R82, R91, UR23, RZ ;  /* 0x000000175b527c25 */ /* 0x000fc6000f8e00ff */
[----:B------:R-:W-:Y:S01]  /*285f0*/  IADD3.X R86, PT, PT, RZ, RZ, RZ, P2, P3 ;  /* 0x000000ffff567210 */ /* 0x000fe200017e64ff */
[----:B------:R-:W-:Y:S01]  /*28600*/  IMAD.WIDE.U32 R78, R92, UR21, RZ ;  /* 0x000000155c4e7c25 */ /* 0x000fe2000f8e00ff */
[----:B------:R-:W-:Y:S02]  /*28610*/  IADD3 R93, P1, P0, R82, R133, R93 ;  /* 0x00000085525d7210 */ /* 0x000fe4000783e05d */
[----:B------:R-:W-:Y:S01]  /*28620*/  IADD3 R82, PT, PT, R70, R121, R71 ;  /* 0x0000007946527210 */ /* 0x000fe20007ffe047 */
[----:B------:R-:W-:Y:S01]  /*28630*/  IMAD.WIDE.U32 R76, R6, R88, RZ ;  /* 0x00000058064c7225 */ /* 0x000fe200078e00ff */
[----:B------:R-:W-:Y:S02]  /*28640*/  IADD3 R101, P2, P3, R78, R101, R103 ;  /* 0x000000654e657210 */ /* 0x000fe40007b5e067 */
[----:B------:R-:W-:Y:S01]  /*28650*/  IADD3 R78, PT, PT, R99, R120, R73 ;  /* 0x00000078634e7210 */ /* 0x000fe20007ffe049 */
[----:B------:R-:W-:Y:S01]  /*28660*/  IMAD.WIDE.U32 R70, R3, R80, RZ ;  /* 0x0000005003467225 */ /* 0x000fe200078e00ff */
[----:B------:R-:W-:-:S02]  /*28670*/  IADD3 RZ, P6, PT, R76, R85, RZ ;  /* 0x000000554cff7210 */ /* 0x000fc40007fde0ff */
[----:B------:R-:W-:Y:S01]  /*28680*/  IADD3.X R99, PT, PT, RZ, RZ, RZ, P2, P3 ;  /* 0x000000ffff637210 */ /* 0x000fe200017e64ff */
[----:B------:R-:W-:Y:S01]  /*28690*/  IMAD.WIDE.U32 R84, R84, UR19, RZ ;  /* 0x0000001354547c25 */ /* 0x000fe2000f8e00ff */
[----:B------:R-:W-:Y:S02]  /*286a0*/  IADD3.X R103, PT, PT, RZ, RZ, RZ, P1, P0 ;  /* 0x000000ffff677210 */ /* 0x000fe40000fe04ff */
        /* <DEDUP_REMOVED lines=10> */
[----:B------:R-:W-:Y:S01]  /*28750*/  IMAD.IADD R87, R87, 0x1, R86 ;  /* 0x0000000157577824 */ /* 0x000fe200078e0256 */
[----:B------:R-:W-:Y:S01]  /*28760*/  IADD3.X R86, PT, PT, RZ, RZ, RZ, P4, P5 ;  /* 0x000000ffff567210 */ /* 0x000fe200027ea4ff */
[----:B------:R-:W-:Y:S01]  /*28770*/  IMAD.WIDE.U32 R82, R96, UR26, RZ ;  /* 0x0000001a60527c25 */ /* 0x000fe2000f8e00ff */
[----:B------:R-:W-:Y:S02]  /*28780*/  IADD3 R93, P5, P4, R74, R78, R93 ;  /* 0x0000004e4a5d7210 */ /* 0x000fe40007cbe05d */
[----:B------:R-:W-:Y:S01]  /*28790*/  IADD3 R84, PT, PT, R72, R119, R73 ;  /* 0x0000007748547210 */ /* 0x000fe20007ffe049 */
[----:B------:R-:W-:Y:S01]  /*287a0*/  IMAD.IADD R99, R79, 0x1, R99 ;  /* 0x000000014f637824 */ /* 0x000fe200078e0263 */
[----:B------:R-:W-:Y:S01]  /*287b0*/  IADD3 R87, P3, P2, R82, R87, R95 ;  /* 0x0000005752577210 */ /* 0x000fe20007a7e05f */
[----:B------:R-:W-:Y:S01]  /*287c0*/  IMAD.WIDE.U32 R78, R91, UR24, RZ ;  /* 0x000000185b4e7c25 */ /* 0x000fe2000f8e00ff */
[----:B------:R-:W-:-:S02]  /*287d0*/  IADD3.X R95, PT, PT, RZ, RZ, RZ, P5, P4 ;  /* 0x000000ffff5f7210 */ /* 0x000fc40002fe84ff */
[----:B------:R-:W-:Y:S01]  /*287e0*/  IADD3.X R73, PT, PT, RZ, RZ, RZ, P3, P2 ;  /* 0x000000ffff497210 */ /* 0x000fe20001fe44ff */
[----:B------:R-:W-:Y:S01]  /*287f0*/  IMAD.WIDE.U32 R76, R92, UR22, RZ ;  /* 0x000000165c4c7c25 */ /* 0x000fe2000f8e00ff */
[----:B------:R-:W-:-:S03]  /*28800*/  IADD3 R78, P0, P1, R78, R103, R97 ;  /* 0x000000674e4e7210 */ /* 0x000fc6000791e061 */
[----:B------:R-:W-:Y:S01]  /*28810*/  IMAD.IADD R97, R85, 0x1, R133 ;  /* 0x0000000155617824 */ /* 0x000fe200078e0285 */
[----:B------:R-:W-:Y:S01]  /*28820*/  IADD3 R85, PT, PT, R95, R122, R75 ;  /* 0x0000007a5f557210 */ /* 0x000fe20007ffe04b */
        /* <DEDUP_REMOVED lines=13> */
[----:B------:R-:W-:Y:S01]  /*28900*/  IMAD.WIDE.U32 R78, R91, UR25, RZ ;  /* 0x000000195b4e7c25 */ /* 0x000fe2000f8e00ff */
[----:B------:R-:W-:Y:S02]  /*28910*/  IADD3.X R103, PT, PT, RZ, RZ, RZ, P4, P5 ;  /* 0x000000ffff677210 */ /* 0x000fe400027ea4ff */
[----:B------:R-:W-:Y:S01]  /*28920*/  IADD3.X R72, PT, PT, RZ, RZ, RZ, P0, P1 ;  /* 0x000000ffff487210 */ /* 0x000fe200007e24ff */
[----:B------:R-:W-:Y:S01]  /*28930*/  IMAD.WIDE.U32 R96, R96, UR27, RZ ;  /* 0x0000001b60607c25 */ /* 0x000fe2000f8e00ff */
[----:B------:R-:W-:Y:S02]  /*28940*/  IADD3 R103, PT, PT, R103, R120, R75 ;  /* 0x0000007867677210 */ /* 0x000fe40007ffe04b */
        /* <DEDUP_REMOVED lines=8> */
[----:B------:R-:W-:Y:S02]  /*289d0*/  IADD3.X R89, PT, PT, RZ, RZ, RZ, P4, P5 ;  /* 0x000000ffff597210 */ /* 0x000fe400027ea4ff */
[----:B------:R-:W-:Y:S01]  /*289e0*/  IADD3 R87, PT, PT, R87, R123, R71 ;  /* 0x0000007b57577210 */ /* 0x000fe20007ffe047 */
        /* <DEDUP_REMOVED lines=8> */
[----:B------:R-:W-:-:S03]  /*28a70*/  IMAD.WIDE.U32 R82, R91, UR26, RZ ;  /* 0x0000001a5b527c25 */ /* 0x000fc6000f8e00ff */
[----:B------:R-:W-:Y:S01]  /*28a80*/  IADD3.X R72, PT, PT, RZ, RZ, RZ, P5, P4 ;  /* 0x000000ffff487210 */ /* 0x000fe20002fe84ff */
[----:B------:R-:W-:-:S04]  /*28a90*/  IMAD.WIDE.U32 R78, R92, UR24, RZ ;  /* 0x000000185c4e7c25 */ /* 0x000fc8000f8e00ff */
[----:B------:R-:W-:Y:S01]  /*28aa0*/  IMAD.IADD R85, R77, 0x1, R85 ;  /* 0x000000014d557824 */ /* 0x000fe200078e0255 */
[----:B------:R-:W-:Y:S01]  /*28ab0*/  IADD3.X R77, PT, PT, RZ, RZ, RZ, P2, P3 ;  /* 0x000000ffff4d7210 */ /* 0x000fe200017e64ff */
[----:B------:R-:W-:Y:S01]  /*28ac0*/  IMAD.IADD R96, R75, 0x1, R74 ;  /* 0x000000014b607824 */ /* 0x000fe200078e024a */
[----:B------:R-:W-:Y:S02]  /*28ad0*/  IADD3 R80, P2, P3, R82, R89, R80 ;  /* 0x0000005952507210 */ /* 0x000fe40007b5e050 */
[----:B------:R-:W-:Y:S02]  /*28ae0*/  IADD3 R98, P4, P5, R78, R85, R98 ;  /* 0x000000554e627210 */ /* 0x000fe40007d9e062 */
[----:B------:R-:W-:Y:S02]  /*28af0*/  IADD3 R85, PT, PT, R72, R125, R73 ;  /* 0x0000007d48557210 */ /* 0x000fe40007ffe049 */
        /* <DEDUP_REMOVED lines=8> */
[----:B------:R-:W-:Y:S02]  /*28b80*/  IADD3 R96, PT, PT, R96, R75, R97 ;  /* 0x0000004b60607210 */ /* 0x000fe40007ffe061 */
[----:B------:R-:W-:Y:S01]  /*28b90*/  IADD3.X R70, PT, PT, RZ, RZ, RZ, P0, P1 ;  /* 0x000000ffff467210 */ /* 0x000fe200007e24ff */
[----:B------:R-:W-:Y:S01]  /*28ba0*/  IMAD.IADD R133, R79, 0x1, R133 ;  /* 0x000000014f857824 */ /* 0x000fe200078e0285 */
[----:B------:R-:W-:Y:S01]  /*28bb0*/  IADD3 R72, P2, P3, R72, R85, R80 ;  /* 0x0000005548487210 */ /* 0x000fe20007b5e050 */
[----:B------:R-:W-:Y:S01]  /*28bc0*/  IMAD.WIDE.U32 R74, R92, UR25, RZ ;  /* 0x000000195c4a7c25 */ /* 0x000fe2000f8e00ff */
[----:B------:R-:W-:-:S03]  /*28bd0*/  IADD3 R123, PT, PT, R70, R123, R71 ;  /* 0x0000007b467b7210 */ /* 0x000fc60007ffe047 */
[----:B------:R-:W-:Y:S01]  /*28be0*/  IMAD.WIDE.U32 R76, R91, UR27, RZ ;  /* 0x0000001b5b4c7c25 */ /* 0x000fe2000f8e00ff */
[----:B------:R-:W-:Y:S02]  /*28bf0*/  IADD3 R133, P4, P5, R74, R133, R72 ;  /* 0x000000854a857210 */ /* 0x000fe40007d9e048 */
[----:B------:R-:W-:Y:S01]  /*28c00*/  IADD3.X R72, PT, PT, RZ, RZ, RZ, P2, P3 ;  /* 0x000000ffff487210 */ /* 0x000fe200017e64ff */
[----:B------:R-:W-:Y:S01]  /*28c10*/  IMAD.WIDE.U32 R70, R3, R88, RZ ;  /* 0x0000005803467225 */ /* 0x000fe200078e00ff */
[----:B------:R-:W-:Y:S02]  /*28c20*/  IADD3 R96, P1, P0, R76, R83, R96 ;  /* 0x000000534c607210 */ /* 0x000fe4000783e060 */
[----:B------:R-:W-:Y:S01]  /*28c30*/  IADD3 R73, PT, PT, R72, R121, R73 ;  /* 0x0000007948497210 */ /* 0x000fe20007ffe049 */
[----:B------:R-:W-:Y:S01]  /*28c40*/  IMAD.WIDE.U32 R78, R81, UR19, RZ ;  /* 0x00000013514e7c25 */ /* 0x000fe2000f8e00ff */
        /* <DEDUP_REMOVED lines=14> */
[----:B------:R-:W-:Y:S01]  /*28d30*/  IADD3 R96, P0, P1, R70, R125, R96 ;  /* 0x0000007d46607210 */ /* 0x000fe2000791e060 */
[----:B------:R-:W-:Y:S01]  /*28d40*/  IMAD.WIDE.U32 R88, R88, UR19, RZ ;  /* 0x0000001358587c25 */ /* 0x000fe2000f8e00ff */
[----:B------:R-:W-:Y:S02]  /*28d50*/  IADD3 R76, PT, PT, R76, R75, R77 ;  /* 0x0000004b4c4c7210 */ /* 0x000fe40007ffe04d */
[----:B------:R-:W-:Y:S01]  /*28d60*/  IADD3.X R70, PT, PT, RZ, RZ, RZ, P0, P1 ;  /* 0x000000ffff467210 */ /* 0x000fe200007e24ff */
[----:B------:R-:W-:-:S03]  /*28d70*/  IMAD.IADD R119, R73, 0x1, R119 ;  /* 0x0000000149777824 */ /* 0x000fc600078e0277 */
[----:B------:R-:W-:Y:S02]  /*28d80*/  IADD3 R71, PT, PT, R70, R121, R71 ;  /* 0x0000007946477210 */ /* 0x000fe40007ffe047 */
        /* <DEDUP_REMOVED lines=40> */
.L_x_121:
[----:B------:R-:W-:Y:S05]  /*29010*/  BSYNC.RELIABLE B4 ;  /* 0x0000000000047941 */ /* 0x000fea0003800100 */
.L_x_120:
        /* <DEDUP_REMOVED lines=37> */
.L_x_119:
[----:B------:R-:W-:Y:S05]  /*29270*/  BSYNC.RECONVERGENT B3 ;  /* 0x0000000000037941 */ /* 0x000fea0003800200 */
.L_x_118:
[----:B------:R-:W-:Y:S01]  /*29280*/  LOP3.LUT R70, R103, R84, R101, 0xfe, !PT ;  /* 0x0000005467467212 */ /* 0x000fe200078efe65 */
[----:B------:R-:W-:Y:S01]  /*29290*/  BSSY.RECONVERGENT B3, `(.L_x_122) ;  /* 0x0000315000037945 */ /* 0x000fe20003800200 */
[----:B------:R-:W-:Y:S01]  /*292a0*/  PLOP3.LUT P1, PT, PT, PT, PT, 0x80, 0x8 ;  /* 0x000000000008781c */ /* 0x000fe20003f2f070 */
[----:B------:R-:W-:Y:S01]  /*292b0*/  IMAD.MOV.U32 R85, RZ, RZ, RZ ;  /* 0x000000ffff557224 */ /* 0x000fe200078e00ff */
[----:B------:R-:W-:Y:S01]  /*292c0*/  LOP3.LUT R70, R133, R98, R70, 0xfe, !PT ;  /* 0x0000006285467212 */ /* 0x000fe200078efe46 */
[----:B------:R-:W-:Y:S02]  /*292d0*/  IMAD.MOV.U32 R99, RZ, RZ, RZ ;  /* 0x000000ffff637224 */ /* 0x000fe400078e00ff */
[----:B------:R-:W-:Y:S01]  /*292e0*/  IMAD.MOV.U32 R97, RZ, RZ, RZ ;  /* 0x000000ffff617224 */ /* 0x000fe200078e00ff */
[----:B------:R-:W-:Y:S01]  /*292f0*/  LOP3.LUT R71, R119, R96, R70, 0xfe, !PT ;  /* 0x0000006077477212 */ /* 0x000fe200078efe46 */
[----:B------:R-:W-:Y:S02]  /*29300*/  IMAD.MOV.U32 R89, RZ, RZ, RZ ;  /* 0x000000ffff597224 */ /* 0x000fe400078e00ff */
[----:B------:R-:W-:Y:S01]  /*29310*/  IMAD.MOV.U32 R95, RZ, RZ, RZ ;  /* 0x000000ffff5f7224 */ /* 0x000fe200078e00ff */
[----:B------:R-:W-:Y:S01]  /*29320*/  LOP3.LUT P0, RZ, R92, R71, RZ, 0xfc, !PT ;  /* 0x000000475cff7212 */ /* 0x000fe2000780fcff */
[----:B------:R-:W-:-:S02]  /*29330*/  IMAD.MOV.U32 R87, RZ, RZ, RZ ;  /* 0x000000ffff577224 */ /* 0x000fc400078e00ff */
[----:B------:R-:W-:Y:S02]  /*29340*/  IMAD.MOV.U32 R93, RZ, RZ, RZ ;  /* 0x000000ffff5d7224 */ /* 0x000fe400078e00ff */
[----:B------:R-:W-:-:S08]  /*29350*/  IMAD.MOV.U32 R91, RZ, RZ, RZ ;  /* 0x000000ffff5b7224 */ /* 0x000fd000078e00ff */
[----:B------:R-:W-:Y:S05]  /*29360*/  @!P0 BRA `(.L_x_123) ;  /* 0x00000030001c8947 */ /* 0x000fea0003800000 */
[----:B------:R-:W-:Y:S01]  /*29370*/  ISETP.GE.U32.AND P0, PT, R92, UR19, PT ;  /* 0x000000135c007c0c */ /* 0x000fe2000bf06070 */
[----:B------:R-:W-:Y:S01]  /*29380*/  BSSY.RECONVERGENT B4, `(.L_x_124) ;  /* 0x00000b0000047945 */ /* 0x000fe20003800200 */
[----:B------:R-:W-:Y:S02]  /*29390*/  IMAD.MOV.U32 R137, RZ, RZ, R101 ;  /* 0x000000ffff897224 */ /* 0x000fe400078e0065 */
[----:B------:R-:W-:Y:S02]  /*293a0*/  IMAD.MOV.U32 R100, RZ, RZ, R84 ;  /* 0x000000ffff647224 */ /* 0x000fe400078e0054 */
[----:B------:R-:W-:-:S07]  /*293b0*/  IMAD.MOV.U32 R135, RZ, RZ, R103 ;  /* 0x000000ffff877224 */ /* 0x000fce00078e0067 */
[----:B------:R-:W-:Y:S05]  /*293c0*/  @!P0 BRA `(.L_x_125) ;  /* 0x0000000800ac8947 */ /* 0x000fea0003800000 */
[----:B------:R-:W-:Y:S01]  /*293d0*/  ISETP.GT.U32.AND P0, PT, R92, UR19, PT ;  /* 0x000000135c007c0c */ /* 0x000fe2000bf04070 */
[----:B------:R-:W-:-:S12]  /*293e0*/  BSSY.RELIABLE B5, `(.L_x_126) ;  /* 0x0000037000057945 */ /* 0x000fd80003800100 */
[----:B------:R-:W-:Y:S05]  /*293f0*/  @P0 BRA `(.L_x_127) ;  /* 0x0000000000d40947 */ /* 0x000fea0003800000 */
[----:B------:R-:W-:Y:S01]  /*29400*/  ISETP.GE.U32.AND P0, PT, R119, UR18, PT ;  /* 0x0000001277007c0c */ /* 0x000fe2000bf06070 */
[----:B------:R-:W-:Y:S02]  /*29410*/  IMAD.MOV.U32 R137, RZ, RZ, R101 ;  /* 0x000000ffff897224 */ /* 0x000fe400078e0065 */
[----:B------:R-:W-:Y:S02]  /*29420*/  IMAD.MOV.U32 R100, RZ, RZ, R84 ;  /* 0x000000ffff647224 */ /* 0x000fe400078e0054 */
[----:B------:R-:W-:-:S08]  /*29430*/  IMAD.MOV.U32 R135, RZ, RZ, R103 ;  /* 0x000000ffff877224 */ /* 0x000fd000078e0067 */
[----:B------:R-:W-:Y:S05]  /*29440*/  @!P0 BREAK.RELIABLE B5 ;  /* 0x0000000000058942 */ /* 0x000fea0003800100 */
[----:B------:R-:W-:Y:S05]  /*29450*/  @!P0 BRA `(.L_x_125) ;  /* 0x0000000800888947 */ /* 0x000fea0003800000 */
[----:B------:R-:W-:-:S13]  /*29460*/  ISETP.GT.U32.AND P0, PT, R119, UR18, PT ;  /* 0x0000001277007c0c */ /* 0x000fda000bf04070 */
[----:B------:R-:W-:Y:S05]  /*29470*/  @P0 BRA `(.L_x_127) ;  /* 0x0000000000b40947 */ /* 0x000fea0003800000 */
[----:B------:R-:W-:Y:S01]  /*29480*/  ISETP.GE.U32.AND P0, PT, R96, R3, PT ;  /* 0x000000036000720c */ /* 0x000fe20003f06070 */
[----:B------:R-:W-:Y:S02]  /*29490*/  IMAD.MOV.U32 R137, RZ, RZ, R101 ;  /* 0x000000ffff897224 */ /* 0x000fe400078e0065 */
[----:B------:R-:W-:Y:S02]  /*294a0*/  IMAD.MOV.U32 R100, RZ, RZ, R84 ;  /* 0x000000ffff647224 */ /* 0x000fe400078e0054 */
[----:B------:R-:W-:-:S08]  /*294b0*/  IMAD.MOV.U32 R135, RZ, RZ, R103 ;  /* 0x000000ffff877224 */ /* 0x000fd000078e0067 */
[----:B------:R-:W-:Y:S05]  /*294c0*/  @!P0 BREAK.RELIABLE B5 ;  /* 0x0000000000058942 */ /* 0x000fea0003800100 */
[----:B------:R-:W-:Y:S05]  /*294d0*/  @!P0 BRA `(.L_x_125) ;  /* 0x0000000800688947 */ /* 0x000fea0003800000 */
[----:B------:R-:W-:-:S13]  /*294e0*/  ISETP.GT.U32.AND P0, PT, R96, R3, PT ;  /* 0x000000036000720c */ /* 0x000fda0003f04070 */
        /* <DEDUP_REMOVED lines=31> */
[----:B------:R-:W-:Y:S01]  /*296e0*/  ISETP.GE.U32.AND P0, PT, R101, R6, PT ;  /* 0x000000066500720c */ /* 0x000fe20003f06070 */
[----:B------:R-:W-:Y:S01]  /*296f0*/  IMAD.MOV.U32 R137, RZ, RZ, R101 ;  /* 0x000000ffff897224 */ /* 0x000fe200078e0065 */
[----:B------:R-:W-:Y:S01]  /*29700*/  ISETP.LE.U32.AND P1, PT, R84, R7, PT ;  /* 0x000000075400720c */ /* 0x000fe20003f23070 */
[----:B------:R-:W-:Y:S02]  /*29710*/  IMAD.MOV.U32 R100, RZ, RZ, R84 ;  /* 0x000000ffff647224 */ /* 0x000fe400078e0054 */
[----:B------:R-:W-:-:S10]  /*29720*/  IMAD.MOV.U32 R135, RZ, RZ, R103 ;  /* 0x000000ffff877224 */ /* 0x000fd400078e0067 */
[----:B------:R-:W-:Y:S05]  /*29730*/  @!P0 BREAK.RELIABLE P1, B5 ;  /* 0x0000000000058942 */ /* 0x000fea0000800100 */
[----:B------:R-:W-:Y:S05]  /*29740*/  @!P0 BRA P1, `(.L_x_125) ;  /* 0x0000000400cc8947 */ /* 0x000fea0000800000 */
.L_x_127:
[----:B------:R-:W-:Y:S05]  /*29750*/  BSYNC.RELIABLE B5 ;  /* 0x0000000000057941 */ /* 0x000fea0003800100 */
.L_x_126:
[----:B------:R-:W-:Y:S01]  /*29760*/  ISETP.GE.U32.AND P5, PT, R101, R6, PT ;  /* 0x000000066500720c */ /* 0x000fe20003fa6070 */
[----:B------:R-:W-:Y:S02]  /*29770*/  IMAD.U32 R80, RZ, RZ, UR19 ;  /* 0x00000013ff507e24 */ /* 0x000fe4000f8e00ff */
[----:B------:R-:W-:Y:S01]  /*29780*/  VIADD R75, R4, 0x1 ;  /* 0x00000001044b7836 */ /* 0x000fe20000000000 */
[-C--:B------:R-:W-:Y:S01]  /*29790*/  ISETP.EQ.AND P0, PT, R84, R7.reuse, !P5 ;  /* 0x000000075400720c */ /* 0x080fe20006f02270 */
        /* <DEDUP_REMOVED lines=74> */
.L_x_129:
[----:B------:R-:W-:Y:S05]  /*29c40*/  BSYNC.RELIABLE B5 ;  /* 0x0000000000057941 */ /* 0x000fea0003800100 */
.L_x_128:
        /* <DEDUP_REMOVED lines=35> */
.L_x_125:
[----:B------:R-:W-:Y:S05]  /*29e80*/  BSYNC.RECONVERGENT B4 ;  /* 0x0000000000047941 */ /* 0x000fea0003800200 */
.L_x_124:
[----:B------:R-:W-:Y:S01]  /*29e90*/  LOP3.LUT R70, R135, R100, R137, 0xfe, !PT ;  /* 0x0000006487467212 */ /* 0x000fe200078efe89 */
[----:B------:R-:W-:Y:S01]  /*29ea0*/  IMAD.MOV.U32 R99, RZ, RZ, RZ ;  /* 0x000000ffff637224 */ /* 0x000fe200078e00ff */
        /* <DEDUP_REMOVED lines=9> */
[----:B------:R-:W-:-:S12]  /*29f40*/  IMAD.MOV.U32 R91, RZ, RZ, RZ ;  /* 0x000000ffff5b7224 */ /* 0x000fd800078e00ff */
[----:B------:R-:W-:Y:S05]  /*29f50*/  @!P0 BRA `(.L_x_123) ;  /* 0x0000002400208947 */ /* 0x000fea0003800000 */
[----:B------:R-:W-:Y:S01]  /*29f60*/  IMAD.MOV.U32 R101, RZ, RZ, 0x1 ;  /* 0x00000001ff657424 */ /* 0x000fe200078e00ff */
[----:B------:R-:W-:Y:S01]  /*29f70*/  CS2R R102, SRZ ;  /* 0x0000000000667805 */ /* 0x000fe2000001ff00 */
[----:B------:R-:W-:Y:S01]  /*29f80*/  IMAD.MOV.U32 R84, RZ, RZ, RZ ;  /* 0x000000ffff547224 */ /* 0x000fe200078e00ff */
[----:B------:R-:W-:Y:S02]  /*29f90*/  CS2R R82, SRZ ;  /* 0x0000000000527805 */ /* 0x000fe4000001ff00 */
[----:B------:R-:W-:Y:S02]  /*29fa0*/  CS2R R80, SRZ ;  /* 0x0000000000507805 */ /* 0x000fe4000001ff00 */
[----:B------:R-:W-:Y:S02]  /*29fb0*/  CS2R R78, SRZ ;  /* 0x00000000004e7805 */ /* 0x000fe4000001ff00 */
[----:B------:R-:W-:Y:S02]  /*29fc0*/  CS2R R76, SRZ ;  /* 0x00000000004c7805 */ /* 0x000fe4000001ff00 */
[----:B------:R-:W-:-:S02]  /*29fd0*/  CS2R R74, SRZ ;  /* 0x00000000004a7805 */ /* 0x000fc4000001ff00 */
[----:B------:R-:W-:Y:S01]  /*29fe0*/  CS2R R72, SRZ ;  /* 0x0000000000487805 */ /* 0x000fe2000001ff00 */
        /* <DEDUP_REMOVED lines=9> */
.L_x_151:
[----:B------:R-:W-:Y:S01]  /*2a080*/  LOP3.LUT R85, R96, R92, R119, 0xfe, !PT ;  /* 0x0000005c60557212 */ /* 0x000fe200078efe77 */
[----:B------:R-:W-:Y:S01]  /*2a090*/  IMAD.MOV.U32 R99, RZ, RZ, R76 ;  /* 0x000000ffff637224 */ /* 0x000fe200078e004c */
[----:B------:R-:W-:Y:S01]  /*2a0a0*/  ISETP.EQ.AND P2, PT, R137, 0x1, PT ;  /* 0x000000018900780c */ /* 0x000fe20003f42270 */
[----:B------:R-:W-:Y:S01]  /*2a0b0*/  IMAD.MOV.U32 R97, RZ, RZ, R77 ;  /* 0x000000ffff617224 */ /* 0x000fe200078e004d */
[----:B------:R-:W-:Y:S01]  /*2a0c0*/  LOP3.LUT R85, R98, R85, R133, 0xfe, !PT ;  /* 0x0000005562557212 */ /* 0x000fe200078efe85 */
[----:B------:R-:W-:Y:S01]  /*2a0d0*/  IMAD.MOV.U32 R89, RZ, RZ, R74 ;  /* 0x000000ffff597224 */ /* 0x000fe200078e004a */
[----:B------:R-:W-:Y:S01]  /*2a0e0*/  PLOP3.LUT P1, PT, PT, PT, PT, 0x8, 0x80 ;  /* 0x000000000080781c */ /* 0x000fe20003f2e170 */
[----:B------:R-:W-:Y:S01]  /*2a0f0*/  IMAD.MOV.U32 R95, RZ, RZ, R75 ;  /* 0x000000ffff5f7224 */ /* 0x000fe200078e004b */
[----:B------:R-:W-:Y:S01]  /*2a100*/  LOP3.LUT P0, RZ, R100, R85, R135, 0xfe, !PT ;  /* 0x0000005564ff7212 */ /* 0x000fe2000780fe87 */
[----:B------:R-:W-:Y:S02]  /*2a110*/  IMAD.MOV.U32 R85, RZ, RZ, R101 ;  /* 0x000000ffff557224 */ /* 0x000fe400078e0065 */
[----:B------:R-:W-:-:S02]  /*2a120*/  IMAD.MOV.U32 R87, RZ, RZ, R72 ;  /* 0x000000ffff577224 */ /* 0x000fc400078e0048 */
[----:B------:R-:W-:Y:S02]  /*2a130*/  IMAD.MOV.U32 R93, RZ, RZ, R73 ;  /* 0x000000ffff5d7224 */ /* 0x000fe400078e0049 */
[----:B------:R-:W-:-:S06]  /*2a140*/  IMAD.MOV.U32 R91, RZ, RZ, R70 ;  /* 0x000000ffff5b7224 */ /* 0x000fcc00078e0046 */
[----:B------:R-:W-:Y:S05]  /*2a150*/  @!P0 BRA P2, `(.L_x_123) ;  /* 0x0000002000a08947 */ /* 0x000fea0001000000 */
[----:B------:R-:W-:Y:S01]  /*2a160*/  LOP3.LUT R85, R121, R71, R88, 0xfe, !PT ;  /* 0x0000004779557212 */ /* 0x000fe200078efe58 */
[----:B------:R-:W-:Y:S01]  /*2a170*/  IMAD.MOV.U32 R99, RZ, RZ, R103 ;  /* 0x000000ffff637224 */ /* 0x000fe200078e0067 */
[----:B------:R-:W-:Y:S01]  /*2a180*/  ISETP.EQ.AND P2, PT, R86, 0x1, PT ;  /* 0x000000015600780c */ /* 0x000fe20003f42270 */
[----:B------:R-:W-:Y:S01]  /*2a190*/  IMAD.MOV.U32 R97, RZ, RZ, R82 ;  /* 0x000000ffff617224 */ /* 0x000fe200078e0052 */
[----:B------:R-:W-:Y:S01]  /*2a1a0*/  LOP3.LUT R87, R123, R85, R90, 0xfe, !PT ;  /* 0x000000557b577212 */ /* 0x000fe200078efe5a */
[----:B------:R-:W-:Y:S02]  /*2a1b0*/  IMAD.MOV.U32 R85, RZ, RZ, R84 ;  /* 0x000000ffff557224 */ /* 0x000fe400078e0054 */
        /* <DEDUP_REMOVED lines=19> */
[----:B------:R-:W-:-:S10]  /*2a2f0*/  IMAD.MOV.U32 R91, RZ, RZ, RZ ;  /* 0x000000ffff5b7224 */ /* 0x000fd400078e00ff */
        /* <DEDUP_REMOVED lines=8> */
[----:B------:R-:W-:Y:S03]  /*2a380*/  BSSY.RECONVERGENT B4, `(.L_x_130) ;  /* 0x0000039000047945 */ /* 0x000fe60003800200 */
[----:B------:R-:W-:-:S13]  /*2a390*/  ISETP.NE.U32.AND P0, PT, R87, 0x1, PT ;  /* 0x000000015700780c */ /* 0x000fda0003f05070 */
[----:B------:R-:W-:Y:S05]  /*2a3a0*/  @!P0 BRA `(.L_x_131) ;  /* 0x0000000000d88947 */ /* 0x000fea0003800000 */
.L_x_134:
[----:B------:R-:W-:Y:S01]  /*2a3b0*/  LOP3.LUT R87, R101, 0x1, RZ, 0xc0, !PT ;  /* 0x0000000165577812 */ /* 0x000fe200078ec0ff */
[----:B------:R-:W-:Y:S01]  /*2a3c0*/  IMAD.MOV.U32 R89, RZ, RZ, R101 ;  /* 0x000000ffff597224 */ /* 0x000fe200078e0065 */
[----:B------:R-:W-:Y:S01]  /*2a3d0*/  SHF.L.W.U32.HI R137, R137, 0x1f, R100 ;  /* 0x0000001f89897819 */ /* 0x000fe20000010e64 */
[----:B------:R-:W-:Y:S01]  /*2a3e0*/  IMAD.MOV.U32 R91, RZ, RZ, R76 ;  /* 0x000000ffff5b7224 */ /* 0x000fe200078e004c */
[----:B------:R-:W-:Y:S01]  /*2a3f0*/  ISETP.NE.U32.AND P1, PT, R87, 0x1, PT ;  /* 0x000000015700780c */ /* 0x000fe20003f25070 */
[----:B------:R-:W-:Y:S01]  /*2a400*/  IMAD.MOV.U32 R93, RZ, RZ, R77 ;  /* 0x000000ffff5d7224 */ /* 0x000fe200078e004d */
[----:B------:R-:W-:Y:S01]  /*2a410*/  LOP3.LUT R87, R137, 0x1, RZ, 0xc0, !PT ;  /* 0x0000000189577812 */ /* 0x000fe200078ec0ff */
[----:B------:R-:W-:Y:S01]  /*2a420*/  IMAD.MOV.U32 R95, RZ, RZ, R74 ;  /* 0x000000ffff5f7224 */ /* 0x000fe200078e004a */
[----:B------:R-:W-:Y:S01]  /*2a430*/  BSSY.RECONVERGENT B5, `(.L_x_132) ;  /* 0x0000025000057945 */ /* 0x000fe20003800200 */
[----:B------:R-:W-:Y:S01]  /*2a440*/  IMAD.MOV.U32 R97, RZ, RZ, R75 ;  /* 0x000000ffff617224 */ /* 0x000fe200078e004b */
[----:B------:R-:W-:Y:S01]  /*2a450*/  ISETP.NE.U32.AND P0, PT, R87, 0x1, PT ;  /* 0x000000015700780c */ /* 0x000fe20003f05070 */
[----:B------:R-:W-:Y:S01]  /*2a460*/  IMAD.MOV.U32 R99, RZ, RZ, R72 ;  /* 0x000000ffff637224 */ /* 0x000fe200078e0048 */
[----:B------:R-:W-:Y:S01]  /*2a470*/  SHF.L.W.U32.HI R100, R100, 0x1f, R135 ;  /* 0x0000001f64647819 */ /* 0x000fe20000010e87 */
[----:B------:R-:W-:-:S04]  /*2a480*/  IMAD.MOV.U32 R87, RZ, RZ, R73 ;  /* 0x000000ffff577224 */ /* 0x000fc800078e0049 */
[----:B------:R-:W-:Y:S02]  /*2a490*/  @P1 SHF.L.W.U32.HI R101, R101, 0x1f, R76 ;  /* 0x0000001f65651819 */ /* 0x000fe40000010e4c */
[----:B------:R-:W-:Y:S02]  /*2a4a0*/  @P1 SHF.L.W.U32.HI R76, R76, 0x1f, R77 ;  /* 0x0000001f4c4c1819 */ /* 0x000fe40000010e4d */
[----:B------:R-:W-:Y:S02]  /*2a4b0*/  @P1 SHF.L.W.U32.HI R77, R77, 0x1f, R74 ;  /* 0x0000001f4d4d1819 */ /* 0x000fe40000010e4a */
[----:B------:R-:W-:Y:S02]  /*2a4c0*/  @P1 SHF.L.W.U32.HI R74, R74, 0x1f, R75 ;  /* 0x0000001f4a4a1819 */ /* 0x000fe40000010e4b */
[----:B------:R-:W-:Y:S02]  /*2a4d0*/  @P1 SHF.L.W.U32.HI R75, R75, 0x1f, R72 ;  /* 0x0000001f4b4b1819 */ /* 0x000fe40000010e48 */
[----:B------:R-:W-:-:S02]  /*2a4e0*/  @P1 SHF.L.W.U32.HI R72, R72, 0x1f, R73 ;  /* 0x0000001f48481819 */ /* 0x000fc40000010e49 */
[----:B------:R-:W-:Y:S01]  /*2a4f0*/  @P1 SHF.L.W.U32.HI R73, R73, 0x1f, R70 ;  /* 0x0000001f49491819 */ /* 0x000fe20000010e46 */
[----:B------:R-:W-:Y:S06]  /*2a500*/  @P1 BRA `(.L_x_133) ;  /* 0x00000000005c1947 */ /* 0x000fec0003800000 */
[----:B------:R-:W-:-:S05]  /*2a510*/  IMAD.IADD R101, R6, 0x1, R89 ;  /* 0x0000000106657824 */ /* 0x000fca00078e0259 */
[----:B------:R-:W-:-:S04]  /*2a520*/  ISETP.GE.U32.AND P1, PT, R101, R89, PT ;  /* 0x000000596500720c */ /* 0x000fc80003f26070 */
[----:B------:R-:W-:-:S04]  /*2a530*/  SEL R76, RZ, 0x1, P1 ;  /* 0x00000001ff4c7807 */ /* 0x000fc80000800000 */
[----:B------:R-:W-:-:S04]  /*2a540*/  IADD3 R76, P1, P2, R7, R76, R91 ;  /* 0x0000004c074c7210 */ /* 0x000fc80007a3e05b */
[----:B------:R-:W-:Y:S02]  /*2a550*/  IADD3.X R77, PT, PT, RZ, RZ, RZ, P1, P2 ;  /* 0x000000ffff4d7210 */ /* 0x000fe40000fe44ff */
[----:B------:R-:W-:Y:S02]  /*2a560*/  SHF.L.W.U32.HI R101, R101, 0x1f, R76 ;  /* 0x0000001f65657819 */ /* 0x000fe40000010e4c */
[----:B------:R-:W-:-:S04]  /*2a570*/  IADD3 R77, P1, P2, R4, R77, R93 ;  /* 0x0000004d044d7210 */ /* 0x000fc80007a3e05d */
[----:B------:R-:W-:Y:S02]  /*2a580*/  IADD3.X R120, PT, PT, RZ, RZ, RZ, P1, P2 ;  /* 0x000000ffff787210 */ /* 0x000fe40000fe44ff */
[----:B------:R-:W-:Y:S02]  /*2a590*/  SHF.L.W.U32.HI R76, R76, 0x1f, R77 ;  /* 0x0000001f4c4c7819 */ /* 0x000fe40000010e4d */
[----:B------:R-:W-:-:S04]  /*2a5a0*/  IADD3 R120, P1, P2, R5, R120, R95 ;  /* 0x0000007805787210 */ /* 0x000fc80007a3e05f */
[----:B------:R-:W-:Y:S02]  /*2a5b0*/  IADD3.X R75, PT, PT, RZ, RZ, RZ, P1, P2 ;  /* 0x000000ffff4b7210 */ /* 0x000fe40000fe44ff */
[----:B------:R-:W-:Y:S02]  /*2a5c0*/  SHF.L.W.U32.HI R77, R77, 0x1f, R120 ;  /* 0x0000001f4d4d7819 */ /* 0x000fe40000010e78 */
[----:B------:R-:W-:-:S04]  /*2a5d0*/  IADD3 R75, P1, P2, R2, R75, R97 ;  /* 0x0000004b024b7210 */ /* 0x000fc80007a3e061 */
[----:B------:R-:W-:-:S04]  /*2a5e0*/  IADD3.X R72, PT, PT, RZ, RZ, RZ, P1, P2 ;  /* 0x000000ffff487210 */ /* 0x000fc80000fe44ff */
[----:B------:R-:W-:-:S04]  /*2a5f0*/  IADD3 R72, P1, P2, R3, R72, R99 ;  /* 0x0000004803487210 */ /* 0x000fc80007a3e063 */
[----:B------:R-:W-:-:S04]  /*2a600*/  IADD3.X R74, PT, PT, RZ, RZ, RZ, P1, P2 ;  /* 0x000000ffff4a7210 */ /* 0x000fc80000fe44ff */
[----:B------:R-:W-:Y:S02]  /*2a610*/  IADD3 R87, P1, P2, R74, UR18, R87 ;  /* 0x000000124a577c10 */ /* 0x000fe4000fa3e057 */
[----:B------:R-:W-:Y:S02]  /*2a620*/  SHF.L.W.U32.HI R74, R120, 0x1f, R75 ;  /* 0x0000001f784a7819 */ /* 0x000fe40000010e4b */
[----:B------:R-:W-:Y:S02]  /*2a630*/  IADD3.X R73, PT, PT, RZ, RZ, RZ, P1, P2 ;  /* 0x000000ffff497210 */ /* 0x000fe40000fe44ff */
[----:B------:R-:W-:Y:S02]  /*2a640*/  SHF.L.W.U32.HI R75, R75, 0x1f, R72 ;  /* 0x0000001f4b4b7819 */ /* 0x000fe40000010e48 */
[----:B------:R-:W-:Y:S02]  /*2a650*/  IADD3 R70, PT, PT, R70, UR19, R73 ;  /* 0x0000001346467c10 */ /* 0x000fe4000fffe049 */
[----:B------:R-:W-:-:S02]  /*2a660*/  SHF.L.W.U32.HI R72, R72, 0x1f, R87 ;  /* 0x0000001f48487819 */ /* 0x000fc40000010e57 */
[----:B------:R-:W-:-:S07]  /*2a670*/  SHF.L.W.U32.HI R73, R87, 0x1f, R70 ;  /* 0x0000001f57497819 */ /* 0x000fce0000010e46 */
.L_x_133:
[----:B------:R-:W-:Y:S05]  /*2a680*/  BSYNC.RECONVERGENT B5 ;  /* 0x0000000000057941 */ /* 0x000fea0003800200 */
.L_x_132:
[----:B------:R-:W-:Y:S02]  /*2a690*/  SHF.L.W.U32.HI R135, R135, 0x1f, R98 ;  /* 0x0000001f87877819 */ /* 0x000fe40000010e62 */
[----:B------:R-:W-:Y:S02]  /*2a6a0*/  SHF.L.W.U32.HI R98, R98, 0x1f, R133 ;  /* 0x0000001f62627819 */ /* 0x000fe40000010e85 */
[----:B------:R-:W-:Y:S02]  /*2a6b0*/  SHF.L.W.U32.HI R133, R133, 0x1f, R96 ;  /* 0x0000001f85857819 */ /* 0x000fe40000010e60 */
[----:B------:R-:W-:Y:S02]  /*2a6c0*/  SHF.L.W.U32.HI R96, R96, 0x1f, R119 ;  /* 0x0000001f60607819 */ /* 0x000fe40000010e77 */
[--C-:B------:R-:W-:Y:S02]  /*2a6d0*/  SHF.L.W.U32.HI R119, R119, 0x1f, R92.reuse ;  /* 0x0000001f77777819 */ /* 0x100fe40000010e5c */
[----:B------:R-:W-:-:S02]  /*2a6e0*/  SHF.R.U32.HI R92, RZ, 0x1, R92 ;  /* 0x00000001ff5c7819 */ /* 0x000fc4000001165c */
[----:B------:R-:W-:Y:S01]  /*2a6f0*/  SHF.R.U32.HI R70, RZ, 0x1, R70 ;  /* 0x00000001ff467819 */ /* 0x000fe20000011646 */
[----:B------:R-:W-:Y:S06]  /*2a700*/  @P0 BRA `(.L_x_134) ;  /* 0xfffffffc00280947 */ /* 0x000fec000383ffff */
.L_x_131:
[----:B------:R-:W-:Y:S05]  /*2a710*/  BSYNC.RECONVERGENT B4 ;  /* 0x0000000000047941 */ /* 0x000fea0003800200 */
.L_x_130:
[----:B------:R-:W-:Y:S01]  /*2a720*/  LOP3.LUT R87, R86, 0x1, RZ, 0xc0, !PT ;  /* 0x0000000156577812 */ /* 0x000fe200078ec0ff */
[----:B------:R-:W-:Y:S03]  /*2a730*/  BSSY.RECONVERGENT B4, `(.L_x_135) ;  /* 0x0000039000047945 */ /* 0x000fe60003800200 */
[----:B------:R-:W-:-:S13]  /*2a740*/  ISETP.NE.U32.AND P0, PT, R87, 0x1, PT ;  /* 0x000000015700780c */ /* 0x000fda0003f05070 */
[----:B------:R-:W-:Y:S05]  /*2a750*/  @!P0 BRA `(.L_x_136) ;  /* 0x0000000000d88947 */ /* 0x000fea0003800000 */
.L_x_139:
        /* <DEDUP_REMOVED lines=39> */
[----:B------:R-:W-:-:S04]  /*2a9d0*/  IADD3 R78, P1, P2, R78, UR18, R87 ;  /* 0x000000124e4e7c10 */ /* 0x000fc8000fa3e057 */
[----:B------:R-:W-:-:S04]  /*2a9e0*/  IADD3.X R80, PT, PT, RZ, RZ, RZ, P1, P2 ;  /* 0x000000ffff507210 */ /* 0x000fc80000fe44ff */
[----:B------:R-:W-:Y:S02]  /*2a9f0*/  IADD3 R79, PT, PT, R79, UR19, R80 ;  /* 0x000000134f4f7c10 */ /* 0x000fe4000fffe050 */
[----:B------:R-:W-:Y:S02]  /*2aa00*/  SHF.L.W.U32.HI R80, R120, 0x1f, R81 ;  /* 0x0000001f78507819 */ /* 0x000fe40000010e51 */
[----:B------:R-:W-:Y:S02]  /*2aa10*/  SHF.L.W.U32.HI R81, R81, 0x1f, R78 ;  /* 0x0000001f51517819 */ /* 0x000fe40000010e4e */
[----:B------:R-:W-:-:S07]  /*2aa20*/  SHF.L.W.U32.HI R78, R78, 0x1f, R79 ;  /* 0x0000001f4e4e7819 */ /* 0x000fce0000010e4f */
.L_x_138:
[----:B------:R-:W-:Y:S05]  /*2aa30*/  BSYNC.RECONVERGENT B5 ;  /* 0x0000000000057941 */ /* 0x000fea0003800200 */
.L_x_137:
        /* <DEDUP_REMOVED lines=8> */
.L_x_136:
[----:B------:R-:W-:Y:S05]  /*2aac0*/  BSYNC.RECONVERGENT B4 ;  /* 0x0000000000047941 */ /* 0x000fea0003800200 */
.L_x_135:
        /* <DEDUP_REMOVED lines=35> */
.L_x_143:
[----:B------:R-:W-:Y:S01]  /*2ad00*/  ISETP.GE.U32.AND P5, PT, R137, R86, PT ;  /* 0x000000568900720c */ /* 0x000fe20003fa6070 */
[----:B------:R-:W-:Y:S01]  /*2ad10*/  VIADD R120, R94, 0x1 ;  /* 0x000000015e787836 */ /* 0x000fe20000000000 */
[----:B------:R-:W-:Y:S01]  /*2ad20*/  BSSY.RELIABLE B6, `(.L_x_144) ;  /* 0x0000067000067945 */ /* 0x000fe20003800100 */
        /* <DEDUP_REMOVED lines=12> */
[----:B------:R-:W-:Y:S01]  /*2adf0*/  @!P0 IMAD.MOV R120, RZ, RZ, R94 ;  /* 0x000000ffff788224 */ /* 0x000fe200078e025e */
[----:B------:R-:W-:Y:S02]  /*2ae00*/  ISETP.GE.U32.AND P0, PT, R70, R79, PT ;  /* 0x0000004f4600720c */ /* 0x000fe40003f06070 */
        /* <DEDUP_REMOVED lines=20> */
[----:B------:R-:W-:Y:S06]  /*2af50*/  @!P0 BRA `(.L_x_145) ;  /* 0x00000004000c8947 */ /* 0x000fec0003800000 */
        /* <DEDUP_REMOVED lines=31> */
.L_x_146:
        /* <DEDUP_REMOVED lines=36> */
.L_x_145:
[----:B------:R-:W-:Y:S05]  /*2b390*/  BSYNC.RELIABLE B6 ;  /* 0x0000000000067941 */ /* 0x000fea0003800100 */
.L_x_144:
[----:B------:R-:W-:Y:S01]  /*2b3a0*/  ISETP.GE.U32.AND P2, PT, R84, R101, PT ;  /* 0x000000655400720c */ /* 0x000fe20003f46070 */
[----:B------:R-:W-:Y:S02]  /*2b3b0*/  VIADD R120, R76, 0x1 ;  /* 0x000000014c787836 */ /* 0x000fe40000000000 */
[----:B------:R-:W-:Y:S01]  /*2b3c0*/  IMAD.IADD R101, R84, 0x1, -R101 ;  /* 0x0000000154657824 */ /* 0x000fe200078e0a65 */
[----:B------:R-:W-:Y:S01]  /*2b3d0*/  ISETP.EQ.AND P0, PT, R103, R76, !P2 ;  /* 0x0000004c6700720c */ /* 0x000fe20005702270 */
[----:B------:R-:W-:-:S03]  /*2b3e0*/  VIADD R87, R77, 0x1 ;  /* 0x000000014d577836 */ /* 0x000fc60000000000 */
[C---:B------:R-:W-:Y:S02]  /*2b3f0*/  ISETP.LT.U32.OR P0, PT, R103.reuse, R76, P0 ;  /* 0x0000004c6700720c */ /* 0x040fe40000701470 */
[C---:B------:R-:W-:Y:S01]  /*2b400*/  ISETP.GE.U32.AND P6, PT, R6.reuse, R101, PT ;  /* 0x000000650600720c */ /* 0x040fe20003fc6070 */
[----:B------:R-:W-:Y:S01]  /*2b410*/  IMAD.IADD R101, R6, 0x1, -R101 ;  /* 0x0000000106657824 */ /* 0x000fe200078e0a65 */
[-C--:B------:R-:W-:Y:S01]  /*2b420*/  ISETP.EQ.AND P1, PT, R82, R77.reuse, P0 ;  /* 0x0000004d5200720c */ /* 0x080fe20000722270 */
[----:B------:R-:W-:Y:S02]  /*2b430*/  @P2 IMAD.MOV R120, RZ, RZ, R76 ;  /* 0x000000ffff782224 */ /* 0x000fe400078e024c */
[----:B------:R-:W-:Y:S01]  /*2b440*/  VIADD R76, R74, 0x1 ;  /* 0x000000014a4c7836 */ /* 0x000fe20000000000 */
[----:B------:R-:W-:Y:S01]  /*2b450*/  ISETP.LT.U32.OR P1, PT, R82, R77, P1 ;  /* 0x0000004d5200720c */ /* 0x000fe20000f21470 */
[----:B------:R-:W-:-:S03]  /*2b460*/  IMAD.IADD R120, R103, 0x1, -R120 ;  /* 0x0000000167787824 */ /* 0x000fc600078e0a78 */
[----:B------:R-:W-:Y:S01]  /*2b470*/  ISETP.EQ.AND P2, PT, R83, R74, P1 ;  /* 0x0000004a5300720c */ /* 0x000fe20000f42270 */
[----:B------:R-:W-:Y:S01]  /*2b480*/  @!P0 IMAD.MOV R87, RZ, RZ, R77 ;  /* 0x000000ffff578224 */ /* 0x000fe200078e024d */
[----:B------:R-:W-:Y:S01]  /*2b490*/  ISETP.EQ.AND P3, PT, R7, R120, !P6 ;  /* 0x000000780700720c */ /* 0x000fe20007762270 */
[----:B------:R-:W-:Y:S01]  /*2b4a0*/  VIADD R77, R75, 0x1 ;  /* 0x000000014b4d7836 */ /* 0x000fe20000000000 */
        /* <DEDUP_REMOVED lines=9> */
[----:B------:R-:W-:-:S02]  /*2b540*/  ISETP.LT.U32.OR P2, PT, R4, R87, P2 ;  /* 0x000000570400720c */ /* 0x000fc40001741470 */
        /* <DEDUP_REMOVED lines=15> */
[----:B------:R-:W-:-:S02]  /*2b640*/  @!P2 IMAD.MOV R122, RZ, RZ, R76 ;  /* 0x000000ffff7aa224 */ /* 0x000fc400078e024c */
[----:B------:R-:W-:Y:S01]  /*2b650*/  @!P0 IMAD.MOV R75, RZ, RZ, R73 ;  /* 0x000000ffff4b8224 */ /* 0x000fe200078e0249 */
[-C--:B------:R-:W-:Y:S01]  /*2b660*/  ISETP.EQ.AND P0, PT, R3, R74.reuse, P4 ;  /* 0x0000004a0300720c */ /* 0x080fe20002702270 */
[----:B------:R-:W-:Y:S02]  /*2b670*/  VIADD R73, R87, 0x1 ;  /* 0x0000000157497836 */ /* 0x000fe40000000000 */
[----:B------:R-:W-:Y:S01]  /*2b680*/  IMAD.IADD R75, R78, 0x1, -R75 ;  /* 0x000000014e4b7824 */ /* 0x000fe200078e0a4b */
[----:B------:R-:W-:Y:S01]  /*2b690*/  ISETP.LT.U32.OR P0, PT, R3, R74, P0 ;  /* 0x0000004a0300720c */ /* 0x000fe20000701470 */
[----:B------:R-:W-:Y:S02]  /*2b6a0*/  @!P3 IMAD.MOV R73, RZ, RZ, R87 ;  /* 0x000000ffff49b224 */ /* 0x000fe400078e0257 */
[----:B------:R-:W-:Y:S01]  /*2b6b0*/  @!P5 IMAD.MOV R72, RZ, RZ, R70 ;  /* 0x000000ffff48d224 */ /* 0x000fe200078e0246 */
[----:B------:R-:W-:Y:S01]  /*2b6c0*/  ISETP.EQ.AND P5, PT, R75, UR18, P0 ;  /* 0x000000124b007c0c */ /* 0x000fe200087a2270 */
[----:B------:R-:W-:-:S02]  /*2b6d0*/  VIADD R70, R120, 0x1 ;  /* 0x0000000178467836 */ /* 0x000fc40000000000 */
[----:B------:R-:W-:Y:S01]  /*2b6e0*/  IMAD.IADD R72, R72, 0x1, -R79 ;  /* 0x0000000148487824 */ /* 0x000fe200078e0a4f */
[C---:B------:R-:W-:Y:S01]  /*2b6f0*/  ISETP.GT.U32.OR P5, PT, R75.reuse, UR18, P5 ;  /* 0x000000124b007c0c */ /* 0x040fe2000afa4470 */
[----:B------:R-:W-:Y:S02]  /*2b700*/  @P6 IMAD.MOV R70, RZ, RZ, R120 ;  /* 0x000000ffff466224 */ /* 0x000fe400078e0278 */
[----:B------:R-:W-:Y:S02]  /*2b710*/  VIADD R89, R75, 0x1 ;  /* 0x000000014b597836 */ /* 0x000fe40000000000 */
[----:B------:R-:W-:Y:S02]  /*2b720*/  VIADD R87, R77, 0x1 ;  /* 0x000000014d577836 */ /* 0x000fe40000000000 */
[----:B------:R-:W-:Y:S02]  /*2b730*/  VIADD R120, R74, 0x1 ;  /* 0x000000014a787836 */ /* 0x000fe40000000000 */
[----:B------:R-:W-:-:S02]  /*2b740*/  VIADD R91, R72, 0xffffffff ;  /* 0xffffffff485b7836 */ /* 0x000fc40000000000 */
[----:B------:R-:W-:Y:S02]  /*2b750*/  @!P0 IMAD.MOV R89, RZ, RZ, R75 ;  /* 0x000000ffff598224 */ /* 0x000fe400078e024b */
[----:B------:R-:W-:Y:S02]  /*2b760*/  @!P1 IMAD.MOV R87, RZ, RZ, R77 ;  /* 0x000000ffff579224 */ /* 0x000fe400078e024d */
[----:B------:R-:W-:Y:S02]  /*2b770*/  @!P4 IMAD.MOV R120, RZ, RZ, R74 ;  /* 0x000000ffff78c224 */ /* 0x000fe400078e024a */
[----:B------:R-:W-:Y:S02]  /*2b780*/  @!P5 IMAD.MOV R91, RZ, RZ, R72 ;  /* 0x000000ffff5bd224 */ /* 0x000fe400078e0248 */
[----:B------:R-:W-:Y:S02]  /*2b790*/  IMAD.IADD R76, R7, 0x1, -R70 ;  /* 0x00000001074c7824 */ /* 0x000fe400078e0a46 */
[----:B------:R-:W-:Y:S01]  /*2b7a0*/  IMAD.IADD R77, R4, 0x1, -R73 ;  /* 0x00000001044d7824 */ /* 0x000fe200078e0a49 */
[----:B------:R-:W-:Y:S01]  /*2b7b0*/  IADD3 R73, PT, PT, -R89, UR18, RZ ;  /* 0x0000001259497c10 */ /* 0x000fe2000fffe1ff */
[----:B------:R-:W-:-:S02]  /*2b7c0*/  IMAD.IADD R74, R5, 0x1, -R122 ;  /* 0x00000001054a7824 */ /* 0x000fc400078e0a7a */
[----:B------:R-:W-:Y:S02]  /*2b7d0*/  IMAD.IADD R75, R2, 0x1, -R87 ;  /* 0x00000001024b7824 */ /* 0x000fe400078e0a57 */
[----:B------:R-:W-:Y:S02]  /*2b7e0*/  IMAD.IADD R72, R3, 0x1, -R120 ;  /* 0x0000000103487824 */ /* 0x000fe400078e0a78 */
[----:B------:R-:W-:Y:S01]  /*2b7f0*/  VIADD R70, R91, UR19 ;  /* 0x000000135b467c36 */ /* 0x000fe20008000000 */
[----:B------:R-:W-:Y:S06]  /*2b800*/  BRA `(.L_x_147) ;  /* 0x0000000800c47947 */ /* 0x000fec0003800000 */
.L_x_142:
[----:B------:R-:W-:Y:S05]  /*2b810*/  BSYNC.RELIABLE B5 ;  /* 0x0000000000057941 */ /* 0x000fea0003800100 */
.L_x_141:
        /* <DEDUP_REMOVED lines=69> */
.L_x_150:
        /* <DEDUP_REMOVED lines=36> */
.L_x_149:
[----:B------:R-:W-:Y:S05]  /*2beb0*/  BSYNC.RELIABLE B5 ;  /* 0x0000000000057941 */ /* 0x000fea0003800100 */
.L_x_148:
[----:B------:R-:W-:Y:S01]  /*2bec0*/  ISETP.GE.U32.AND P2, PT, R101, R84, PT ;  /* 0x000000546500720c */ /* 0x000fe20003f46070 */
[----:B------:R-:W-:Y:S02]  /*2bed0*/  VIADD R89, R103, 0x1 ;  /* 0x0000000167597836 */ /* 0x000fe40000000000 */
[----:B------:R-:W-:Y:S01]  /*2bee0*/  IMAD.IADD R87, R101, 0x1, -R84 ;  /* 0x0000000165577824 */ /* 0x000fe200078e0a54 */
[-C--:B------:R-:W-:Y:S01]  /*2bef0*/  ISETP.EQ.AND P0, PT, R76, R103.reuse, !P2 ;  /* 0x000000674c00720c */ /* 0x080fe20005702270 */
[----:B------:R-:W-:Y:S02]  /*2bf00*/  VIADD R120, R82, 0x1 ;  /* 0x0000000152787836 */ /* 0x000fe40000000000 */
[----:B------:R-:W-:Y:S01]  /*2bf10*/  VIADD R91, R83, 0x1 ;  /* 0x00000001535b7836 */ /* 0x000fe20000000000 */
[----:B------:R-:W-:Y:S02]  /*2bf20*/  ISETP.LT.U32.OR P0, PT, R76, R103, P0 ;  /* 0x000000674c00720c */ /* 0x000fe40000701470 */
[----:B------:R-:W-:-:S02]  /*2bf30*/  ISETP.GE.U32.AND P6, PT, R6, R87, PT ;  /* 0x000000570600720c */ /* 0x000fc40003fc6070 */
[----:B------:R-:W-:Y:S01]  /*2bf40*/  ISETP.EQ.AND P1, PT, R77, R82, P0 ;  /* 0x000000524d00720c */ /* 0x000fe20000722270 */
[----:B------:R-:W-:-:S03]  /*2bf50*/  @P2 IMAD.MOV R89, RZ, RZ, R103 ;  /* 0x000000ffff592224 */ /* 0x000fc600078e0267 */
[----:B------:R-:W-:Y:S01]  /*2bf60*/  ISETP.LT.U32.OR P1, PT, R77, R82, P1 ;  /* 0x000000524d00720c */ /* 0x000fe20000f21470 */
[----:B------:R-:W-:-:S03]  /*2bf70*/  IMAD.IADD R84, R76, 0x1, -R89 ;  /* 0x000000014c547824 */ /* 0x000fc600078e0a59 */
        /* <DEDUP_REMOVED lines=8> */
[CC--:B------:R-:W-:Y:S01]  /*2c000*/  ISETP.EQ.AND P4, PT, R75.reuse, R80.reuse, P0 ;  /* 0x000000504b00720c */ /* 0x0c0fe20000782270 */
[----:B------:R-:W-:Y:S01]  /*2c010*/  @!P1 IMAD.MOV R91, RZ, RZ, R83 ;  /* 0x000000ffff5b9224 */ /* 0x000fe200078e0253 */
[-C--:B------:R-:W-:Y:S01]  /*2c020*/  ISETP.EQ.AND P2, PT, R4, R89.reuse, P3 ;  /* 0x000000590400720c */ /* 0x080fe20001f42270 */
[----:B------:R-:W-:Y:S01]  /*2c030*/  @P6 IMAD.MOV R122, RZ, RZ, R84 ;  /* 0x000000ffff7a6224 */ /* 0x000fe200078e0254 */
[----:B------:R-:W-:Y:S01]  /*2c040*/  ISETP.LT.U32.OR P4, PT, R75, R80, P4 ;  /* 0x000000504b00720c */ /* 0x000fe20002781470 */
[----:B------:R-:W-:Y:S01]  /*2c050*/  IMAD.IADD R82, R74, 0x1, -R91 ;  /* 0x000000014a527824 */ /* 0x000fe200078e0a5b */
[----:B------:R-:W-:Y:S01]  /*2c060*/  ISETP.LT.U32.OR P2, PT, R4, R89, P2 ;  /* 0x000000590400720c */ /* 0x000fe20001741470 */
[----:B------:R-:W-:Y:S01]  /*2c070*/  VIADD R91, R81, 0x1 ;  /* 0x00000001515b7836 */ /* 0x000fe20000000000 */
[-C--:B------:R-:W-:Y:S01]  /*2c080*/  ISETP.EQ.AND P5, PT, R72, R81.reuse, P4 ;  /* 0x000000514800720c */ /* 0x080fe200027a2270 */
[----:B------:R-:W-:Y:S01]  /*2c090*/  @!P0 IMAD.MOV R120, RZ, RZ, R80 ;  /* 0x000000ffff788224 */ /* 0x000fe200078e0250 */
[-C--:B------:R-:W-:Y:S01]  /*2c0a0*/  ISETP.EQ.AND P1, PT, R5, R82.reuse, P2 ;  /* 0x000000520500720c */ /* 0x080fe20001722270 */
[----:B------:R-:W-:Y:S01]  /*2c0b0*/  IMAD.IADD R84, R6, 0x1, -R87 ;  /* 0x0000000106547824 */ /* 0x000fe200078e0a57 */
        /* <DEDUP_REMOVED lines=11> */
[----:B------:R-:W-:-:S02]  /*2c170*/  VIADD R91, R79, 0x1 ;  /* 0x000000014f5b7836 */ /* 0x000fc40000000000 */
        /* <DEDUP_REMOVED lines=11> */
[----:B------:R-:W-:Y:S02]  /*2c230*/  @!P2 IMAD.MOV R78, RZ, RZ, R82 ;  /* 0x000000ffff4ea224 */ /* 0x000fe400078e0252 */
[----:B------:R-:W-:Y:S02]  /*2c240*/  VIADD R93, R83, 0x1 ;  /* 0x00000001535d7836 */ /* 0x000fe40000000000 */
[----:B------:R-:W-:Y:S02]  /*2c250*/  VIADD R134, R80, 0x1 ;  /* 0x0000000150867836 */ /* 0x000fe40000000000 */
[----:B------:R-:W-:Y:S02]  /*2c260*/  VIADD R79, R91, 0xffffffff ;  /* 0xffffffff5b4f7836 */ /* 0x000fe40000000000 */
[----:B------:R-:W-:-:S02]  /*2c270*/  @!P0 IMAD.MOV R89, RZ, RZ, R120 ;  /* 0x000000ffff598224 */ /* 0x000fc400078e0278 */
        /* <DEDUP_REMOVED lines=9> */
[----:B------:R-:W-:-:S07]  /*2c310*/  VIADD R79, R79, UR19 ;  /* 0x000000134f4f7c36 */ /* 0x000fce0008000000 */
.L_x_147:
[----:B------:R-:W-:Y:S05]  /*2c320*/  BSYNC.RECONVERGENT B4 ;  /* 0x0000000000047941 */ /* 0x000fea0003800200 */
.L_x_140:
[----:B------:R-:W-:-:S05]  /*2c330*/  VIADD R102, R102, 0x1 ;  /* 0x0000000166667836 */ /* 0x000fca0000000000 */
[----:B------:R-:W-:-:S13]  /*2c340*/  ISETP.NE.AND P0, PT, R102, 0x4e20, PT ;  /* 0x00004e206600780c */ /* 0x000fda0003f05270 */
[----:B------:R-:W-:Y:S05]  /*2c350*/  @P0 BRA `(.L_x_151) ;  /* 0xffffffdc00480947 */ /* 0x000fea000383ffff */
[----:B------:R-:W-:Y:S01]  /*2c360*/  PLOP3.LUT P1, PT, PT, PT, PT, 0x80, 0x8 ;  /* 0x000000000008781c */ /* 0x000fe20003f2f070 */
[----:B------:R-:W-:Y:S02]  /*2c370*/  IMAD.MOV.U32 R99, RZ, RZ, RZ ;  /* 0x000000ffff637224 */ /* 0x000fe400078e00ff */
[----:B------:R-:W-:Y:S02]  /*2c380*/  IMAD.MOV.U32 R97, RZ, RZ, RZ ;  /* 0x000000ffff617224 */ /* 0x000fe400078e00ff */
[----:B------:R-:W-:Y:S02]  /*2c390*/  IMAD.MOV.U32 R89, RZ, RZ, RZ ;  /* 0x000000ffff597224 */ /* 0x000fe400078e00ff */
[----:B------:R-:W-:Y:S02]  /*2c3a0*/  IMAD.MOV.U32 R95, RZ, RZ, RZ ;  /* 0x000000ffff5f7224 */ /* 0x000fe400078e00ff */
[----:B------:R-:W-:Y:S02]  /*2c3b0*/  IMAD.MOV.U32 R87, RZ, RZ, RZ ;  /* 0x000000ffff577224 */ /* 0x000fe400078e00ff */
[----:B------:R-:W-:-:S02]  /*2c3c0*/  IMAD.MOV.U32 R93, RZ, RZ, RZ ;  /* 0x000000ffff5d7224 */ /* 0x000fc400078e00ff */
[----:B------:R-:W-:-:S07]  /*2c3d0*/  IMAD.MOV.U32 R91, RZ, RZ, RZ ;  /* 0x000000ffff5b7224 */ /* 0x000fce00078e00ff */
.L_x_123:
[----:B------:R-:W-:Y:S05]  /*2c3e0*/  BSYNC.RECONVERGENT B3 ;  /* 0x0000000000037941 */ /* 0x000fea0003800200 */
.L_x_122:
[----:B------:R-:W-:Y:S01]  /*2c3f0*/  PLOP3.LUT P0, PT, PT, PT, PT, 0x80, 0x8 ;  /* 0x000000000008781c */ /* 0x000fe20003f0f070 */
[----:B------:R-:W-:-:S12]  /*2c400*/  @P1 BRA `(.L_x_32) ;  /* 0x0000026c00fc1947 */ /* 0x000fd80003800000 */
        /* <DEDUP_REMOVED lines=18> */
[----:B------:R-:W-:Y:S02]  /*2c530*/  IMAD.X R79, RZ, RZ, R71, P0 ;  /* 0x000000ffff4f7224 */ /* 0x000fe400000e0647 */
[----:B------:R-:W-:Y:S01]  /*2c540*/  IMAD.WIDE.U32 R70, R85, UR33, RZ ;  /* 0x0000002155467c25 */ /* 0x000fe2000f8e00ff */
[----:B------:R-:W-:Y:S02]  /*2c550*/  IADD3.X R72, PT, PT, RZ, RZ, RZ, P1, P2 ;  /* 0x000000ffff487210 */ /* 0x000fe40000fe44ff */
[----:B------:R-:W-:Y:S01]  /*2c560*/  IADD3 R83, P1, PT, R74, R83, RZ ;  /* 0x000000534a537210 */ /* 0x000fe20007f3e0ff */
[----:B------:R-:W-:Y:S01]  /*2c570*/  IMAD.WIDE.U32 R120, R4, R92, RZ ;  /* 0x0000005c04787225 */ /* 0x000fe200078e00ff */
[----:B------:R-:W-:Y:S02]  /*2c580*/  IADD3 R79, P0, PT, R70, R79, RZ ;  /* 0x0000004f464f7210 */ /* 0x000fe40007f1e0ff */
[----:B------:R-:W-:Y:S01]  /*2c590*/  IADD3 R73, PT, PT, R72, R119, R73 ;  /* 0x0000007748497210 */ /* 0x000fe20007ffe049 */
[----:B------:R-:W-:-:S02]  /*2c5a0*/  IMAD R90, R83, UR28, RZ ;  /* 0x0000001c535a7c24 */ /* 0x000fc4000f8e02ff */
[----:B------:R-:W-:Y:S02]  /*2c5b0*/  IMAD.X R81, RZ, RZ, R71, P0 ;  /* 0x000000ffff517224 */ /* 0x000fe400000e0647 */
[----:B------:R-:W-:Y:S01]  /*2c5c0*/  IMAD.X R77, RZ, RZ, R75, P1 ;  /* 0x000000ffff4d7224 */ /* 0x000fe200008e064b */
[----:B------:R-:W-:Y:S01]  /*2c5d0*/  IADD3 R78, P1, P2, R120, R73, R78 ;  /* 0x00000049784e7210 */ /* 0x000fe20007a3e04e */
[----:B------:R-:W-:-:S03]  /*2c5e0*/  IMAD.WIDE.U32 R70, R6, R90, RZ ;  /* 0x0000005a06467225 */ /* 0x000fc600078e00ff */
[----:B------:R-:W-:Y:S01]  /*2c5f0*/  IADD3.X R103, PT, PT, RZ, RZ, RZ, P1, P2 ;  /* 0x000000ffff677210 */ /* 0x000fe20000fe44ff */
[----:B------:R-:W-:Y:S01]  /*2c600*/  IMAD.WIDE.U32 R74, R85, UR32, RZ ;  /* 0x00000020554a7c25 */ /* 0x000fe2000f8e00ff */
[----:B------:R-:W-:-:S03]  /*2c610*/  IADD3 RZ, P3, PT, R70, R83, RZ ;  /* 0x0000005346ff7210 */ /* 0x000fc60007f7e0ff */
[----:B------:R-:W-:Y:S01]  /*2c620*/  IMAD.WIDE.U32 R72, R13, R99, RZ ;  /* 0x000000630d487225 */ /* 0x000fe200078e00ff */
[----:B------:R-:W-:-:S03]  /*2c630*/  IADD3 R81, P0, PT, R74, R81, RZ ;  /* 0x000000514a517210 */ /* 0x000fc60007f1e0ff */
[----:B------:R-:W-:Y:S01]  /*2c640*/  IMAD.MOV.U32 R120, RZ, RZ, RZ ;  /* 0x000000ffff787224 */ /* 0x000fe200078e00ff */
[----:B------:R-:W-:Y:S01]  /*2c650*/  IADD3 R78, P1, P2, R72, R77, R78 ;  /* 0x0000004d484e7210 */ /* 0x000fe20007a3e04e */
[----:B------:R-:W-:Y:S02]  /*2c660*/  IMAD.X R83, RZ, RZ, R75, P0 ;  /* 0x000000ffff537224 */ /* 0x000fe400000e064b */
[----:B------:R-:W-:Y:S01]  /*2c670*/  IMAD.WIDE.U32 R76, R5, R92, RZ ;  /* 0x0000005c054c7225 */ /* 0x000fe200078e00ff */
[----:B------:R-:W-:Y:S02]  /*2c680*/  IADD3 R80, PT, PT, R103, R120, R121 ;  /* 0x0000007867507210 */ /* 0x000fe40007ffe079 */
[----:B------:R-:W-:Y:S01]  /*2c690*/  IADD3.X R121, PT, PT, RZ, RZ, RZ, P1, P2 ;  /* 0x000000ffff797210 */ /* 0x000fe20000fe44ff */
[----:B------:R-:W-:Y:S01]  /*2c6a0*/  IMAD.X R103, RZ, RZ, R71, P3 ;  /* 0x000000ffff677224 */ /* 0x000fe200018e0647 */
[----:B------:R-:W-:Y:S01]  /*2c6b0*/  IADD3 R76, P1, P2, R76, R80, R101 ;  /* 0x000000504c4c7210 */ /* 0x000fe20007a3e065 */
[----:B------:R-:W-:-:S03]  /*2c6c0*/  IMAD.WIDE.U32 R70, R85, UR31, RZ ;  /* 0x0000001f55467c25 */ /* 0x000fc6000f8e00ff */
[----:B------:R-:W-:Y:S01]  /*2c6d0*/  IADD3.X R80, PT, PT, RZ, RZ, RZ, P1, P2 ;  /* 0x000000ffff507210 */ /* 0x000fe20000fe44ff */
[----:B------:R-:W-:Y:S01]  /*2c6e0*/  IMAD.IADD R121, R73, 0x1, R121 ;  /* 0x0000000149797824 */ /* 0x000fe200078e0279 */
[----:B------:R-:W-:Y:S01]  /*2c6f0*/  IADD3 R83, P0, PT, R70, R83, RZ ;  /* 0x0000005346537210 */ /* 0x000fe20007f1e0ff */
[----:B------:R-:W-:-:S04]  /*2c700*/  IMAD.WIDE.U32 R74, R7, R90, RZ ;  /* 0x0000005a074a7225 */ /* 0x000fc800078e00ff */
[----:B------:R-:W-:Y:S01]  /*2c710*/  IMAD.WIDE.U32 R72, R16, R99, RZ ;  /* 0x0000006310487225 */ /* 0x000fe200078e00ff */
[----:B------:R-:W-:-:S03]  /*2c720*/  IADD3 R103, P4, P5, R74, R103, R78 ;  /* 0x000000674a677210 */ /* 0x000fc60007d9e04e */
[----:B------:R-:W-:Y:S01]  /*2c730*/  IMAD.X R101, RZ, RZ, R71, P0 ;  /* 0x000000ffff657224 */ /* 0x000fe200000e0647 */
[----:B------:R-:W-:Y:S01]  /*2c740*/  IADD3 R76, P0, P3, R72, R121, R76 ;  /* 0x00000079484c7210 */ /* 0x000fe20007b1e04c */
[----:B------:R-:W-:Y:S01]  /*2c750*/  IMAD.WIDE.U32 R70, R14, R97, RZ ;  /* 0x000000610e467225 */ /* 0x000fe200078e00ff */
[----:B------:R-:W-:Y:S02]  /*2c760*/  IADD3.X R74, PT, PT, RZ, RZ, RZ, P4, P5 ;  /* 0x000000ffff4a7210 */ /* 0x000fe400027ea4ff */
[----:B------:R-:W-:Y:S01]  /*2c770*/  IADD3.X R125, PT, PT, RZ, RZ, RZ, P0, P3 ;  /* 0x000000ffff7d7210 */ /* 0x000fe200007e64ff */
[----:B------:R-:W-:Y:S01]  /*2c780*/  IMAD.MOV.U32 R121, RZ, RZ, RZ ;  /* 0x000000ffff797224 */ /* 0x000fe200078e00ff */
[----:B------:R-:W-:Y:S01]  /*2c790*/  IADD3 R103, P0, PT, R70, R103, RZ ;  /* 0x0000006746677210 */ /* 0x000fe20007f1e0ff */
[----:B------:R-:W-:-:S03]  /*2c7a0*/  IMAD.WIDE.U32 R122, R2, R92, RZ ;  /* 0x0000005c027a7225 */ /* 0x000fc600078e00ff */
[----:B------:R-:W-:Y:S01]  /*2c7b0*/  IADD3 R80, PT, PT, R80, R121, R77 ;  /* 0x0000007950507210 */ /* 0x000fe20007ffe04d */
[----:B------:R-:W-:Y:S01]  /*2c7c0*/  IMAD.IADD R125, R73, 0x1, R125 ;  /* 0x00000001497d7824 */ /* 0x000fe200078e027d */
[----:B------:R-:W-:Y:S01]  /*2c7d0*/  IADD3 R77, PT, PT, R74, R119, R75 ;  /* 0x000000774a4d7210 */ /* 0x000fe20007ffe04b */
[----:B------:R-:W-:Y:S01]  /*2c7e0*/  IMAD.WIDE.U32 R74, R4, R90, RZ ;  /* 0x0000005a044a7225 */ /* 0x000fe200078e00ff */
[----:B------:R-:W-:-:S03]  /*2c7f0*/  IADD3 R80, P2, P3, R122, R80, R79 ;  /* 0x000000507a507210 */ /* 0x000fc60007b5e04f */
[----:B------:R-:W-:Y:S01]  /*2c800*/  IMAD R88, R103, UR28, RZ ;  /* 0x0000001c67587c24 */ /* 0x000fe2000f8e02ff */
[----:B------:R-:W-:Y:S01]  /*2c810*/  IADD3 R74, P4, P5, R74, R77, R76 ;  /* 0x0000004d4a4a7210 */ /* 0x000fe20007d9e04c */
[----:B------:R-:W-:Y:S01]  /*2c820*/  IMAD.WIDE.U32 R72, R99, UR29, RZ ;  /* 0x0000001d63487c25 */ /* 0x000fe2000f8e00ff */
[----:B------:R-:W-:-:S03]  /*2c830*/  IADD3.X R133, PT, PT, RZ, RZ, RZ, P2, P3 ;  /* 0x000000ffff857210 */ /* 0x000fc600017e64ff */
[----:B------:R-:W-:Y:S01]  /*2c840*/  IMAD.X R79, RZ, RZ, R71, P0 ;  /* 0x000000ffff4f7224 */ /* 0x000fe200000e0647 */
[----:B------:R-:W-:Y:S01]  /*2c850*/  IADD3 R80, P0, P1, R72, R125, R80 ;  /* 0x0000007d48507210 */ /* 0x000fe2000791e050 */
[----:B------:R-:W-:Y:S01]  /*2c860*/  IMAD.WIDE.U32 R70, R13, R97, RZ ;  /* 0x000000610d467225 */ /* 0x000fe200078e00ff */
[----:B------:R-:W-:-:S03]  /*2c870*/  IADD3.X R125, PT, PT, RZ, RZ, RZ, P4, P5 ;  /* 0x000000ffff7d7210 */ /* 0x000fc600027ea4ff */
[----:B------:R-:W-:Y:S01]  /*2c880*/  IMAD.WIDE.U32 R76, R6, R88, RZ ;  /* 0x00000058064c7225 */ /* 0x000fe200078e00ff */
[----:B------:R-:W-:-:S03]  /*2c890*/  IADD3 R70, P2, P3, R70, R79, R74 ;  /* 0x0000004f46467210 */ /* 0x000fc60007b5e04a */
[----:B------:R-:W-:Y:S01]  /*2c8a0*/  IMAD.MOV.U32 R122, RZ, RZ, RZ ;  /* 0x000000ffff7a7224 */ /* 0x000fe200078e00ff */
[----:B------:R-:W-:Y:S01]  /*2c8b0*/  IADD3 RZ, P4, PT, R76, R103, RZ ;  /* 0x000000674cff7210 */ /* 0x000fe20007f9e0ff */
[----:B------:R-:W-:-:S03]  /*2c8c0*/  IMAD.WIDE.U32 R78, R3, R92, RZ ;  /* 0x0000005c034e7225 */ /* 0x000fc600078e00ff */
[----:B------:R-:W-:Y:S01]  /*2c8d0*/  IADD3 R72, PT, PT, R133, R122, R123 ;  /* 0x0000007a85487210 */ /* 0x000fe20007ffe07b */
[----:B------:R-:W-:Y:S01]  /*2c8e0*/  IMAD.X R103, RZ, RZ, R77, P4 ;  /* 0x000000ffff677224 */ /* 0x000fe200020e064d */
[----:B------:R-:W-:Y:S01]  /*2c8f0*/  IADD3.X R133, PT, PT, RZ, RZ, RZ, P0, P1 ;  /* 0x000000ffff857210 */ /* 0x000fe200007e24ff */
[----:B------:R-:W-:Y:S01]  /*2c900*/  IMAD.WIDE.U32 R76, R5, R90, RZ ;  /* 0x0000005a054c7225 */ /* 0x000fe200078e00ff */
[----:B------:R-:W-:Y:S02]  /*2c910*/  IADD3 R81, P4, P5, R78, R72, R81 ;  /* 0x000000484e517210 */ /* 0x000fe40007d9e051 */
[----:B------:R-:W-:Y:S01]  /*2c920*/  IADD3 R123, PT, PT, R125, R120, R75 ;  /* 0x000000787d7b7210 */ /* 0x000fe20007ffe04b */
[----:B------:R-:W-:Y:S01]  /*2c930*/  IMAD.IADD R133, R73, 0x1, R133 ;  /* 0x0000000149857824 */ /* 0x000fe200078e0285 */
[----:B------:R-:W-:Y:S01]  /*2c940*/  IADD3.X R125, PT, PT, RZ, RZ, RZ, P2, P3 ;  /* 0x000000ffff7d7210 */ /* 0x000fe200017e64ff */
[----:B------:R-:W-:Y:S01]  /*2c950*/  IMAD.WIDE.U32 R72, R99, UR33, RZ ;  /* 0x0000002163487c25 */ /* 0x000fe2000f8e00ff */
[----:B------:R-:W-:-:S02]  /*2c960*/  IADD3.X R78, PT, PT, RZ, RZ, RZ, P4, P5 ;  /* 0x000000ffff4e7210 */ /* 0x000fc400027ea4ff */
        /* <DEDUP_REMOVED lines=12> */
[----:B------:R-:W-:Y:S01]  /*2ca30*/  IMAD.MOV.U32 R123, RZ, RZ, RZ ;  /* 0x000000ffff7b7224 */ /* 0x000fe200078e00ff */
[----:B------:R-:W-:Y:S01]  /*2ca40*/  IADD3 R70, P0, P1, R70, R125, R76 ;  /* 0x0000007d46467210 */ /* 0x000fe2000791e04c */
[----:B------:R-:W-:Y:S01]  /*2ca50*/  IMAD.X R133, RZ, RZ, R81, P2 ;  /* 0x000000ffff857224 */ /* 0x000fe200010e0651 */
[----:B------:R-:W-:Y:S01]  /*2ca60*/  IADD3 R125, PT, PT, R74, R119, R75 ;  /* 0x000000774a7d7210 */ /* 0x000fe20007ffe04b */
        /* <DEDUP_REMOVED lines=11> */
[----:B------:R-:W-:-:S03]  /*2cb20*/  IADD3.X R157, PT, PT, RZ, RZ, RZ, P4, P5 ;  /* 0x000000ffff9d7210 */ /* 0x000fc600027ea4ff */
[----:B------:R-:W-:Y:S01]  /*2cb30*/  IMAD.IADD R135, R71, 0x1, R135 ;  /* 0x0000000147877824 */ /* 0x000fe200078e0287 */
[----:B------:R-:W-:Y:S01]  /*2cb40*/  IADD3 R137, P0, P1, R74, R139, R83 ;  /* 0x0000008b4a897210 */ /* 0x000fe2000791e053 */
[----:B------:R-:W-:Y:S01]  /*2cb50*/  IMAD.WIDE.U32 R72, R97, UR29, RZ ;  /* 0x0000001d61487c25 */ /* 0x000fe2000f8e00ff */
[----:B------:R-:W-:-:S03]  /*2cb60*/  IADD3.X R139, PT, PT, RZ, RZ, RZ, P3, P2 ;  /* 0x000000ffff8b7210 */ /* 0x000fc60001fe44ff */
[----:B------:R-:W-:Y:S01]  /*2cb70*/  IMAD R86, R103, UR28, RZ ;  /* 0x0000001c67567c24 */ /* 0x000fe2000f8e02ff */
[----:B------:R-:W-:Y:S01]  /*2cb80*/  IADD3 R135, P4, P5, R72, R135, R78 ;  /* 0x0000008748877210 */ /* 0x000fe20007d9e04e */
[----:B------:R-:W-:-:S04]  /*2cb90*/  IMAD.WIDE.U32 R70, R13, R89, RZ ;  /* 0x000000590d467225 */ /* 0x000fc800078e00ff */
[----:B------:R-:W-:Y:S01]  /*2cba0*/  IMAD.MOV.U32 R125, RZ, RZ, RZ ;  /* 0x000000ffff7d7224 */ /* 0x000fe200078e00ff */
[----:B------:R-:W-:Y:S01]  /*2cbb0*/  IADD3 R133, P2, P3, R70, R133, R76 ;  /* 0x0000008546857210 */ /* 0x000fe20007b5e04c */
[----:B------:R-:W-:Y:S01]  /*2cbc0*/  IMAD.WIDE.U32 R82, R6, R86, RZ ;  /* 0x0000005606527225 */ /* 0x000fe200078e00ff */
[----:B------:R-:W-:Y:S02]  /*2cbd0*/  IADD3 R76, PT, PT, R139, R120, R77 ;  /* 0x000000788b4c7210 */ /* 0x000fe40007ffe04d */
[----:B------:R-:W-:Y:S01]  /*2cbe0*/  IADD3 R159, PT, PT, R80, R125, R81 ;  /* 0x0000007d509f7210 */ /* 0x000fe20007ffe051 */
[----:B------:R-:W-:Y:S01]  /*2cbf0*/  IMAD.WIDE.U32 R84, R85, UR30, RZ ;  /* 0x0000001e55547c25 */ /* 0x000fe2000f8e00ff */
[----:B------:R-:W-:Y:S02]  /*2cc00*/  IADD3.X R139, PT, PT, RZ, RZ, RZ, P4, P5 ;  /* 0x000000ffff8b7210 */ /* 0x000fe400027ea4ff */
[----:B------:R-:W-:Y:S01]  /*2cc10*/  IADD3 RZ, P6, PT, R82, R103, RZ ;  /* 0x0000006752ff7210 */ /* 0x000fe20007fde0ff */
[----:B------:R-:W-:Y:S01]  /*2cc20*/  IMAD.WIDE.U32 R80, R92, UR19, RZ ;  /* 0x000000135c507c25 */ /* 0x000fe2000f8e00ff */
[----:B------:R-:W-:-:S02]  /*2cc30*/  IADD3.X R77, PT, PT, RZ, RZ, RZ, P0, P1 ;  /* 0x000000ffff4d7210 */ /* 0x000fc400007e24ff */
[----:B------:R-:W-:Y:S01]  /*2cc40*/  IADD3 R101, P0, PT, R84, R101, RZ ;  /* 0x0000006554657210 */ /* 0x000fe20007f1e0ff */
[----:B------:R-:W-:Y:S01]  /*2cc50*/  IMAD.IADD R139, R73, 0x1, R139 ;  /* 0x00000001498b7824 */ /* 0x000fe200078e028b */
[----:B------:R-:W-:Y:S01]  /*2cc60*/  IADD3 R82, PT, PT, R157, R122, R79 ;  /* 0x0000007a9d527210 */ /* 0x000fe20007ffe04f */
[----:B------:R-:W-:Y:S01]  /*2cc70*/  IMAD.X R70, RZ, RZ, R83, P6 ;  /* 0x000000ffff467224 */ /* 0x000fe200030e0653 */
[----:B------:R-:W-:Y:S01]  /*2cc80*/  IADD3.X R103, PT, PT, RZ, RZ, RZ, P2, P3 ;  /* 0x000000ffff677210 */ /* 0x000fe200017e64ff */
[----:B------:R-:W-:Y:S01]  /*2cc90*/  IMAD.IADD R77, R75, 0x1, R77 ;  /* 0x000000014b4d7824 */ /* 0x000fe200078e024d */
[----:B------:R-:W-:Y:S01]  /*2cca0*/  IADD3 R80, P3, P4, R80, R159, R101 ;  /* 0x0000009f50507210 */ /* 0x000fe20007c7e065 */
[----:B------:R-:W-:-:S03]  /*2ccb0*/  IMAD.WIDE.U32 R78, R3, R90, RZ ;  /* 0x0000005a034e7225 */ /* 0x000fc600078e00ff */
        /* <DEDUP_REMOVED lines=14> */
[----:B------:R-:W-:Y:S01]  /*2cda0*/  IMAD.WIDE.U32 R76, R16, R89, RZ ;  /* 0x00000059104c7225 */ /* 0x000fe200078e00ff */
[----:B------:R-:W-:Y:S02]  /*2cdb0*/  IADD3 R133, P5, P6, R70, R139, R78 ;  /* 0x0000008b46857210 */ /* 0x000fe40007ebe04e */
[----:B------:R-:W-:Y:S01]  /*2cdc0*/  IADD3 R78, PT, PT, R74, R121, R75 ;  /* 0x000000794a4e7210 */ /* 0x000fe20007ffe04b */
[----:B------:R-:W-:Y:S01]  /*2cdd0*/  IMAD.IADD R139, R81, 0x1, R157 ;  /* 0x00000001518b7824 */ /* 0x000fe200078e029d */
[----:B------:R-:W-:Y:S01]  /*2cde0*/  IADD3 R137, P3, P4, R76, R103, R137 ;  /* 0x000000674c897210 */ /* 0x000fe20007c7e089 */
[----:B------:R-:W-:Y:S01]  /*2cdf0*/  IMAD.WIDE.U32 R80, R14, R95, RZ ;  /* 0x0000005f0e507225 */ /* 0x000fe200078e00ff */
[----:B------:R-:W-:Y:S02]  /*2ce00*/  IADD3.X R79, PT, PT, RZ, RZ, RZ, P5, P6 ;  /* 0x000000ffff4f7210 */ /* 0x000fe40002fec4ff */
[----:B------:R-:W-:Y:S01]  /*2ce10*/  IADD3 R76, PT, PT, R72, R119, R73 ;  /* 0x00000077484c7210 */ /* 0x000fe20007ffe049 */
[----:B------:R-:W-:Y:S01]  /*2ce20*/  IMAD.X R84, RZ, RZ, RZ, P0 ;  /* 0x000000ffff547224 */ /* 0x000fe200000e06ff */
[----:B------:R-:W-:Y:S01]  /*2ce30*/  IADD3 R101, P0, PT, R80, R101, RZ ;  /* 0x0000006550657210 */ /* 0x000fe20007f1e0ff */
[----:B------:R-:W-:Y:S01]  /*2ce40*/  IMAD.WIDE.U32 R74, R90, UR18, RZ ;  /* 0x000000125a4a7c25 */ /* 0x000fe2000f8e00ff */
[----:B------:R-:W-:-:S02]  /*2ce50*/  IADD3.X R73, PT, PT, RZ, RZ, RZ, P1, P2 ;  /* 0x000000ffff497210 */ /* 0x000fc40000fe44ff */
[----:B------:R-:W-:Y:S01]  /*2ce60*/  IADD3 R80, PT, PT, R139, R84, R85 ;  /* 0x000000548b507210 */ /* 0x000fe20007ffe055 */
[----:B------:R-:W-:Y:S01]  /*2ce70*/  IMAD.IADD R79, R71, 0x1, R79 ;  /* 0x00000001474f7824 */ /* 0x000fe200078e024f */
[----:B------:R-:W-:Y:S01]  /*2ce80*/  IADD3.X R157, PT, PT, RZ, RZ, RZ, P3, P4 ;  /* 0x000000ffff9d7210 */ /* 0x000fe20001fe84ff */
[----:B------:R-:W-:Y:S01]  /*2ce90*/  IMAD.X R103, RZ, RZ, R81, P0 ;  /* 0x000000ffff677224 */ /* 0x000fe200000e0651 */
[----:B------:R-:W-:Y:S01]  /*2cea0*/  IADD3 R74, P4, P5, R74, R82, R135 ;  /* 0x000000524a4a7210 */ /* 0x000fe20007d9e087 */
[----:B------:R-:W-:-:S04]  /*2ceb0*/  IMAD.WIDE.U32 R70, R4, R86, RZ ;  /* 0x0000005604467225 */ /* 0x000fc800078e00ff */
        /* <DEDUP_REMOVED lines=18> */
[----:B------:R-:W-:Y:S01]  /*2cfe0*/  IMAD.WIDE.U32 R78, R13, R95, RZ ;  /* 0x0000005f0d4e7225 */ /* 0x000fe200078e00ff */
[----:B------:R-:W-:-:S02]  /*2cff0*/  IADD3 R74, PT, PT, R159, R122, R73 ;  /* 0x0000007a9f4a7210 */ /* 0x000fc40007ffe049 */
[----:B------:R-:W-:Y:S01]  /*2d000*/  IADD3.X R157, PT, PT, RZ, RZ, RZ, P1, P0 ;  /* 0x000000ffff9d7210 */ /* 0x000fe20000fe04ff */
[----:B------:R-:W-:Y:S01]  /*2d010*/  IMAD.WIDE.U32 R76, R6, R84, RZ ;  /* 0x00000054064c7225 */ /* 0x000fe200078e00ff */
[----:B------:R-:W-:Y:S02]  /*2d020*/  IADD3 R103, P2, P3, R78, R103, R137 ;  /* 0x000000674e677210 */ /* 0x000fe40007b5e089 */
[----:B------:R-:W-:Y:S01]  /*2d030*/  IADD3.X R137, PT, PT, RZ, RZ, RZ, P4, P5 ;  /* 0x000000ffff897210 */ /* 0x000fe200027ea4ff */
[----:B------:R-:W-:Y:S01]  /*2d040*/  IMAD.WIDE.U32 R70, R90, UR19, RZ ;  /* 0x000000135a467c25 */ /* 0x000fe2000f8e00ff */
[----:B------:R-:W-:Y:S02]  /*2d050*/  IADD3 RZ, P6, PT, R76, R101, RZ ;  /* 0x000000654cff7210 */ /* 0x000fe40007fde0ff */
[----:B------:R-:W-:Y:S01]  /*2d060*/  IADD3.X R139, PT, PT, RZ, RZ, RZ, P2, P3 ;  /* 0x000000ffff8b7210 */ /* 0x000fe200017e64ff */
[----:B------:R-:W-:Y:S01]  /*2d070*/  IMAD.WIDE.U32 R72, R3, R88, RZ ;  /* 0x0000005803487225 */ /* 0x000fe200078e00ff */
[----:B------:R-:W-:-:S03]  /*2d080*/  IADD3 R70, P0, P1, R70, R75, R135 ;  /* 0x0000004b46467210 */ /* 0x000fc6000791e087 */
[----:B------:R-:W-:Y:S01]  /*2d090*/  IMAD.IADD R157, R81, 0x1, R157 ;  /* 0x00000001519d7824 */ /* 0x000fe200078e029d */
[----:B------:R-:W-:Y:S01]  /*2d0a0*/  IADD3 R133, P2, P3, R72, R74, R133 ;  /* 0x0000004a48857210 */ /* 0x000fe20007b5e085 */
[----:B------:R-:W-:Y:S01]  /*2d0b0*/  IMAD.IADD R101, R83, 0x1, R161 ;  /* 0x0000000153657824 */ /* 0x000fe200078e02a1 */
[----:B------:R-:W-:Y:S01]  /*2d0c0*/  IADD3.X R83, PT, PT, RZ, RZ, RZ, P0, P1 ;  /* 0x000000ffff537210 */ /* 0x000fe200007e24ff */
[----:B------:R-:W-:Y:S01]  /*2d0d0*/  IMAD.WIDE.U32 R80, R97, UR31, RZ ;  /* 0x0000001f61507c25 */ /* 0x000fe2000f8e00ff */
        /* <DEDUP_REMOVED lines=12> */
[----:B------:R-:W-:Y:S01]  /*2d1a0*/  IADD3 R99, P6, PT, R70, R99, RZ ;  /* 0x0000006346637210 */ /* 0x000fe20007fde0ff */
[----:B------:R-:W-:Y:S01]  /*2d1b0*/  IMAD.WIDE.U32 R78, R89, UR33, RZ ;  /* 0x00000021594e7c25 */ /* 0x000fe2000f8e00ff */
[----:B------:R-:W-:Y:S02]  /*2d1c0*/  IADD3 R77, PT, PT, R76, R121, R77 ;  /* 0x000000794c4d7210 */ /* 0x000fe40007ffe04d */
[----:B------:R-:W-:Y:S01]  /*2d1d0*/  IADD3 R76, PT, PT, R74, R119, R75 ;  /* 0x000000774a4c7210 */ /* 0x000fe20007ffe04b */
[----:B------:R-:W-:Y:S01]  /*2d1e0*/  IMAD.WIDE.U32 R82, R16, R95, RZ ;  /* 0x0000005f10527225 */ /* 0x000fe200078e00ff */
[----:B------:R-:W-:-:S02]  /*2d1f0*/  IADD3 R133, P4, P5, R78, R157, R133 ;  /* 0x0000009d4e857210 */ /* 0x000fc40007d9e085 */
        /* <DEDUP_REMOVED lines=20> */
[----:B------:R-:W-:Y:S02]  /*2d340*/  IADD3 R90, PT, PT, R90, R125, R71 ;  /* 0x0000007d5a5a7210 */ /* 0x000fe40007ffe047 */
[----:B------:R-:W-:Y:S01]  /*2d350*/  IADD3 R74, PT, PT, R157, R122, R75 ;  /* 0x0000007a9d4a7210 */ /* 0x000fe20007ffe04b */
[----:B------:R-:W-:Y:S01]  /*2d360*/  IMAD R80, R99, UR28, RZ ;  /* 0x0000001c63507c24 */ /* 0x000fe2000f8e02ff */
[----:B------:R-:W-:Y:S01]  /*2d370*/  IADD3 R135, P2, P3, R96, R137, R70 ;  /* 0x0000008960877210 */ /* 0x000fe20007b5e046 */
[----:B------:R-:W-:Y:S01]  /*2d380*/  IMAD.WIDE.U32 R76, R13, R87, RZ ;  /* 0x000000570d4c7225 */ /* 0x000fe200078e00ff */
[----:B------:R-:W-:-:S02]  /*2d390*/  IADD3.X R137, PT, PT, RZ, RZ, RZ, P0, P1 ;  /* 0x000000ffff897210 */ /* 0x000fc400007e24ff */
[----:B------:R-:W-:Y:S01]  /*2d3a0*/  IADD3.X R96, PT, PT, RZ, RZ, RZ, P2, P3 ;  /* 0x000000ffff607210 */ /* 0x000fe200017e64ff */
[----:B------:R-:W-:Y:S01]  /*2d3b0*/  IMAD.IADD R139, R83, 0x1, R139 ;  /* 0x00000001538b7824 */ /* 0x000fe200078e028b */
[----:B------:R-:W-:Y:S01]  /*2d3c0*/  IADD3 R85, P2, P3, R76, R103, R85 ;  /* 0x000000674c557210 */ /* 0x000fe20007b5e055 */
[----:B------:R-:W-:-:S04]  /*2d3d0*/  IMAD.WIDE.U32 R78, R95, UR29, RZ ;  /* 0x0000001d5f4e7c25 */ /* 0x000fc8000f8e00ff */
[----:B------:R-:W-:Y:S01]  /*2d3e0*/  IMAD.WIDE.U32 R82, R6, R80, RZ ;  /* 0x0000005006527225 */ /* 0x000fe200078e00ff */
[----:B------:R-:W-:Y:S02]  /*2d3f0*/  IADD3 R101, P1, P0, R78, R139, R101 ;  /* 0x0000008b4e657210 */ /* 0x000fe4000783e065 */
[----:B------:R-:W-:Y:S01]  /*2d400*/  IADD3 R78, PT, PT, R137, R120, R73 ;  /* 0x00000078894e7210 */ /* 0x000fe20007ffe049 */
[----:B------:R-:W-:Y:S01]  /*2d410*/  IMAD.WIDE.U32 R70, R3, R86, RZ ;  /* 0x0000005603467225 */ /* 0x000fe200078e00ff */
[----:B------:R-:W-:Y:S02]  /*2d420*/  IADD3 RZ, P6, PT, R82, R99, RZ ;  /* 0x0000006352ff7210 */ /* 0x000fe40007fde0ff */
        /* <DEDUP_REMOVED lines=8> */
[----:B------:R-:W-:Y:S01]  /*2d4b0*/  IMAD.IADD R139, R77, 0x1, R139 ;  /* 0x000000014d8b7824 */ /* 0x000fe200078e028b */
[----:B------:R-:W-:Y:S01]  /*2d4c0*/  IADD3.X R157, PT, PT, RZ, RZ, RZ, P0, P1 ;  /* 0x000000ffff9d7210 */ /* 0x000fe200007e24ff */
[----:B------:R-:W-:Y:S01]  /*2d4d0*/  IMAD.WIDE.U32 R74, R7, R80, RZ ;  /* 0x00000050074a7225 */ /* 0x000fe200078e00ff */
[----:B------:R-:W-:-:S03]  /*2d4e0*/  IADD3.X R137, PT, PT, RZ, RZ, RZ, P4, P5 ;  /* 0x000000ffff897210 */ /* 0x000fc600027ea4ff */
[----:B------:R-:W-:Y:S01]  /*2d4f0*/  IMAD.WIDE.U32 R98, R89, UR31, RZ ;  /* 0x0000001f59627c25 */ /* 0x000fe2000f8e00ff */
[----:B------:R-:W-:-:S03]  /*2d500*/  IADD3 R85, P1, P0, R74, R82, R85 ;  /* 0x000000524a557210 */ /* 0x000fc6000783e055 */
[----:B------:R-:W-:Y:S01]  /*2d510*/  IMAD.WIDE.U32 R76, R5, R84, RZ ;  /* 0x00000054054c7225 */ /* 0x000fe200078e00ff */
[----:B------:R-:W-:Y:S02]  /*2d520*/  IADD3 R135, P2, P3, R98, R83, R133 ;  /* 0x0000005362877210 */ /* 0x000fe40007b5e085 */
[----:B------:R-:W-:Y:S01]  /*2d530*/  IADD3.X R74, PT, PT, RZ, RZ, RZ, P1, P0 ;  /* 0x000000ffff4a7210 */ /* 0x000fe20000fe04ff */
        /* <DEDUP_REMOVED lines=8> */
[----:B------:R-:W-:Y:S02]  /*2d5c0*/  IADD3 R85, P6, PT, R78, R85, RZ ;  /* 0x000000554e557210 */ /* 0x000fe40007fde0ff */
[----:B------:R-:W-:Y:S01]  /*2d5d0*/  IADD3.X R71, PT, PT, RZ, RZ, RZ, P2, P3 ;  /* 0x000000ffff477210 */ /* 0x000fe200017e64ff */
[----:B------:R-:W-:Y:S01]  /*2d5e0*/  IMAD.IADD R73, R73, 0x1, R157 ;  /* 0x0000000149497824 */ /* 0x000fe200078e029d */
[----:B------:R-:W-:Y:S01]  /*2d5f0*/  IADD3 R103, P4, P5, R96, R103, R70 ;  /* 0x0000006760677210 */ /* 0x000fe20007d9e046 */
[----:B------:R-:W-:Y:S01]  /*2d600*/  IMAD.X R101, RZ, RZ, R79, P6 ;  /* 0x000000ffff657224 */ /* 0x000fe200030e064f */
[----:B------:R-:W-:Y:S01]  /*2d610*/  IADD3 R77, PT, PT, R76, R121, R77 ;  /* 0x000000794c4d7210 */ /* 0x000fe20007ffe04d */
[----:B------:R-:W-:Y:S01]  /*2d620*/  IMAD.IADD R79, R99, 0x1, R71 ;  /* 0x00000001634f7824 */ /* 0x000fe200078e0247 */
[----:B------:R-:W-:Y:S01]  /*2d630*/  IADD3.X R99, PT, PT, RZ, RZ, RZ, P0, P1 ;  /* 0x000000ffff637210 */ /* 0x000fe200007e24ff */
[----:B------:R-:W-:Y:S01]  /*2d640*/  IMAD.WIDE.U32 R70, R86, UR18, RZ ;  /* 0x0000001256467c25 */ /* 0x000fe2000f8e00ff */
[----:B------:R-:W-:-:S02]  /*2d650*/  IADD3 R76, PT, PT, R74, R119, R75 ;  /* 0x000000774a4c7210 */ /* 0x000fc40007ffe04b */
[----:B------:R-:W-:Y:S01]  /*2d660*/  IADD3.X R139, PT, PT, RZ, RZ, RZ, P4, P5 ;  /* 0x000000ffff8b7210 */ /* 0x000fe200027ea4ff */
[----:B------:R-:W-:Y:S01]  /*2d670*/  IMAD.WIDE.U32 R74, R2, R84, RZ ;  /* 0x00000054024a7225 */ /* 0x000fe200078e00ff */
[----:B------:R-:W-:Y:S02]  /*2d680*/  IADD3 R137, PT, PT, R73, R137, R81 ;  /* 0x0000008949897210 */ /* 0x000fe40007ffe051 */
[----:B------:R-:W-:Y:S01]  /*2d690*/  IADD3 R135, P4, P5, R70, R82, R135 ;  /* 0x0000005246877210 */ /* 0x000fe20007d9e087 */
[----:B------:R-:W-:Y:S01]  /*2d6a0*/  IMAD.WIDE.U32 R72, R4, R80, RZ ;  /* 0x0000005004487225 */ /* 0x000fe200078e00ff */
[----:B------:R-:W-:-:S03]  /*2d6b0*/  IADD3 R74, P2, P3, R74, R77, R103 ;  /* 0x0000004d4a4a7210 */ /* 0x000fc60007b5e067 */
[----:B------:R-:W-:Y:S01]  /*2d6c0*/  IMAD.IADD R99, R83, 0x1, R99 ;  /* 0x0000000153637824 */ /* 0x000fe200078e0263 */
[----:B------:R-:W-:Y:S01]  /*2d6d0*/  IADD3 R70, P0, P1, R72, R76, R133 ;  /* 0x0000004c48467210 */ /* 0x000fe2000791e085 */
[----:B------:R-:W-:Y:S01]  /*2d6e0*/  IMAD.WIDE.U32 R82, R89, UR30, RZ ;  /* 0x0000001e59527c25 */ /* 0x000fe2000f8e00ff */
[----:B------:R-:W-:-:S03]  /*2d6f0*/  IADD3.X R72, PT, PT, RZ, RZ, RZ, P4, P5 ;  /* 0x000000ffff487210 */ /* 0x000fc600027ea4ff */
[----:B------:R-:W-:Y:S01]  /*2d700*/  IMAD.IADD R139, R97, 0x1, R139 ;  /* 0x00000001618b7824 */ /* 0x000fe200078e028b */
[----:B------:R-:W-:Y:S01]  /*2d710*/  IADD3 R103, P4, P5, R82, R79, R137 ;  /* 0x0000004f52677210 */ /* 0x000fe20007d9e089 */
[----:B------:R-:W-:Y:S01]  /*2d720*/  IMAD.WIDE.U32 R96, R95, UR32, RZ ;  /* 0x000000205f607c25 */ /* 0x000fe2000f8e00ff */
[----:B------:R-:W-:Y:S02]  /*2d730*/  IADD3.X R137, PT, PT, RZ, RZ, RZ, P2, P3 ;  /* 0x000000ffff897210 */ /* 0x000fe400017e64ff */
[----:B------:R-:W-:Y:S01]  /*2d740*/  IADD3 R82, PT, PT, R72, R125, R71 ;  /* 0x0000007d48527210 */ /* 0x000fe20007ffe047 */
[----:B------:R-:W-:Y:S01]  /*2d750*/  IMAD.WIDE.U32 R76, R13, R93, RZ ;  /* 0x0000005d0d4c7225 */ /* 0x000fe200078e00ff */
[----:B------:R-:W-:Y:S02]  /*2d760*/  IADD3 R133, P2, P3, R96, R139, R135 ;  /* 0x0000008b60857210 */ /* 0x000fe40007b5e087 */
[----:B------:R-:W-:Y:S01]  /*2d770*/  IADD3.X R135, PT, PT, RZ, RZ, RZ, P0, P1 ;  /* 0x000000ffff877210 */ /* 0x000fe200007e24ff */
[----:B------:R-:W-:Y:S01]  /*2d780*/  IMAD.WIDE.U32 R78, R87, UR29, RZ ;  /* 0x0000001d574e7c25 */ /* 0x000fe2000f8e00ff */
        /* <DEDUP_REMOVED lines=8> */
[----:B------:R-:W-:Y:S02]  /*2d810*/  IADD3 R74, PT, PT, R137, R122, R75 ;  /* 0x0000007a894a7210 */ /* 0x000fe40007ffe04b */
[----:B------:R-:W-:Y:S01]  /*2d820*/  IADD3.X R75, PT, PT, RZ, RZ, RZ, P1, P0 ;  /* 0x000000ffff4b7210 */ /* 0x000fe20000fe04ff */
[----:B------:R-:W-:Y:S01]  /*2d830*/  IMAD.WIDE.U32 R72, R86, UR19, RZ ;  /* 0x0000001356487c25 */ /* 0x000fe2000f8e00ff */
[----:B------:R-:W-:-:S02]  /*2d840*/  IADD3 RZ, P6, PT, R88, R85, RZ ;  /* 0x0000005558ff7210 */ /* 0x000fc40007fde0ff */
[----:B------:R-:W-:Y:S01]  /*2d850*/  IADD3.X R86, PT, PT, RZ, RZ, RZ, P4, P5 ;  /* 0x000000ffff567210 */ /* 0x000fe200027ea4ff */
[----:B------:R-:W-:Y:S01]  /*2d860*/  IMAD.IADD R135, R77, 0x1, R135 ;  /* 0x000000014d877824 */ /* 0x000fe200078e0287 */
[----:B------:R-:W-:Y:S01]  /*2d870*/  IADD3 R72, P0, P1, R72, R82, R103 ;  /* 0x0000005248487210 */ /* 0x000fe2000791e067 */
[----:B------:R-:W-:Y:S01]  /*2d880*/  IMAD.WIDE.U32 R76, R5, R80, RZ ;  /* 0x00000050054c7225 */ /* 0x000fe200078e00ff */
[----:B------:R-:W-:Y:S02]  /*2d890*/  IADD3 R103, P2, P3, R70, R74, R133 ;  /* 0x0000004a46677210 */ /* 0x000fe40007b5e085 */
[----:B------:R-:W-:Y:S01]  /*2d8a0*/  IADD3.X R137, PT, PT, RZ, RZ, RZ, P0, P1 ;  /* 0x000000ffff897210 */ /* 0x000fe200007e24ff */
[----:B------:R-:W-:Y:S01]  /*2d8b0*/  IMAD.X R85, RZ, RZ, R89, P6 ;  /* 0x000000ffff557224 */ /* 0x000fe200030e0659 */
[----:B------:R-:W-:Y:S01]  /*2d8c0*/  IADD3 R70, P5, P4, R76, R78, R99 ;  /* 0x0000004e4c467210 */ /* 0x000fe20007cbe063 */
[----:B------:R-:W-:Y:S01]  /*2d8d0*/  IMAD.IADD R89, R97, 0x1, R96 ;  /* 0x0000000161597824 */ /* 0x000fe200078e0260 */
[----:B------:R-:W-:Y:S01]  /*2d8e0*/  IADD3.X R82, PT, PT, RZ, RZ, RZ, P2, P3 ;  /* 0x000000ffff527210 */ /* 0x000fe200017e64ff */
[----:B------:R-:W-:Y:S01]  /*2d8f0*/  IMAD.IADD R79, R79, 0x1, R75 ;  /* 0x000000014f4f7824 */ /* 0x000fe200078e024b */
[----:B------:R-:W-:Y:S01]  /*2d900*/  IADD3.X R76, PT, PT, RZ, RZ, RZ, P5, P4 ;  /* 0x000000ffff4c7210 */ /* 0x000fe20002fe84ff */
[----:B------:R-:W-:Y:S01]  /*2d910*/  IMAD.WIDE.U32 R98, R95, UR31, RZ ;  /* 0x0000001f5f627c25 */ /* 0x000fe2000f8e00ff */
[----:B------:R-:W-:-:S03]  /*2d920*/  IADD3 R82, PT, PT, R82, R123, R71 ;  /* 0x0000007b52527210 */ /* 0x000fc60007ffe047 */
        /* <DEDUP_REMOVED lines=9> */
[----:B------:R-:W-:Y:S01]  /*2d9c0*/  IMAD.WIDE.U32 R88, R16, R93, RZ ;  /* 0x0000005d10587225 */ /* 0x000fe200078e00ff */
[----:B------:R-:W-:Y:S02]  /*2d9d0*/  IADD3.X R74, PT, PT, RZ, RZ, RZ, P1, P0 ;  /* 0x000000ffff4a7210 */ /* 0x000fe40000fe04ff */
[----:B------:R-:W-:Y:S01]  /*2d9e0*/  IADD3 R86, PT, PT, R73, R86, R83 ;  /* 0x0000005649567210 */ /* 0x000fe20007ffe053 */
[----:B------:R-:W-:Y:S01]  /*2d9f0*/  IMAD.IADD R83, R99, 0x1, R71 ;  /* 0x0000000163537824 */ /* 0x000fe200078e0247 */
[----:B------:R-:W-:Y:S01]  /*2da00*/  IADD3 R135, P0, P1, R88, R135, R70 ;  /* 0x0000008758877210 */ /* 0x000fe2000791e046 */
[----:B------:R-:W-:Y:S01]  /*2da10*/  IMAD.WIDE.U32 R70, R84, UR18, RZ ;  /* 0x0000001254467c25 */ /* 0x000fe2000f8e00ff */
[----:B------:R-:W-:Y:S02]  /*2da20*/  IADD3 R78, PT, PT, R76, R121, R77 ;  /* 0x000000794c4e7210 */ /* 0x000fe40007ffe04d */
[----:B------:R-:W-:Y:S01]  /*2da30*/  IADD3 R76, PT, PT, R74, R119, R75 ;  /* 0x000000774a4c7210 */ /* 0x000fe20007ffe04b */
[----:B------:R-:W-:Y:S01]  /*2da40*/  IMAD.X R101, RZ, RZ, R79, P6 ;  /* 0x000000ffff657224 */ /* 0x000fe200030e064f */
[----:B------:R-:W-:Y:S01]  /*2da50*/  IADD3.X R79, PT, PT, RZ, RZ, RZ, P4, P5 ;  /* 0x000000ffff4f7210 */ /* 0x000fe200027ea4ff */
[----:B------:R-:W-:Y:S01]  /*2da60*/  IMAD.WIDE.U32 R72, R4, R81, RZ ;  /* 0x0000005104487225 */ /* 0x000fe200078e00ff */
[----:B------:R-:W-:-:S02]  /*2da70*/  IADD3.X R77, PT, PT, RZ, RZ, RZ, P0, P1 ;  /* 0x000000ffff4d7210 */ /* 0x000fc400007e24ff */
[----:B------:R-:W-:Y:S01]  /*2da80*/  IADD3 R133, P4, P5, R70, R82, R133 ;  /* 0x0000005246857210 */ /* 0x000fe20007d9e085 */
[----:B------:R-:W-:Y:S01]  /*2da90*/  IMAD.WIDE.U32 R74, R2, R80, RZ ;  /* 0x00000050024a7225 */ /* 0x000fe200078e00ff */
[----:B------:R-:W-:Y:S02]  /*2daa0*/  IADD3 R99, P0, P1, R72, R76, R135 ;  /* 0x0000004c48637210 */ /* 0x000fe4000791e087 */
        /* <DEDUP_REMOVED lines=8> */
[----:B------:R-:W-:-:S04]  /*2db30*/  IMAD.WIDE.U32 R88, R87, UR32, RZ ;  /* 0x0000002057587c25 */ /* 0x000fc8000f8e00ff */
[----:B------:R-:W-:Y:S01]  /*2db40*/  IMAD R86, R85, UR28, RZ ;  /* 0x0000001c55567c24 */ /* 0x000fe2000f8e02ff */
[----:B------:R-:W-:Y:S01]  /*2db50*/  IADD3 R133, P2, P3, R88, R79, R133 ;  /* 0x0000004f58857210 */ /* 0x000fe20007b5e085 */
[----:B------:R-:W-:-:S03]  /*2db60*/  IMAD.WIDE.U32 R82, R93, UR29, RZ ;  /* 0x0000001d5d527c25 */ /* 0x000fc6000f8e00ff */
[----:B------:R-:W-:Y:S01]  /*2db70*/  IADD3.X R88, PT, PT, RZ, RZ, RZ, P2, P3 ;  /* 0x000000ffff587210 */ /* 0x000fe200017e64ff */
[----:B------:R-:W-:Y:S01]  /*2db80*/  IMAD.WIDE.U32 R78, R13, R91, RZ ;  /* 0x0000005b0d4e7225 */ /* 0x000fe200078e00ff */
[----:B------:R-:W-:Y:S02]  /*2db90*/  IADD3 R97, P1, P0, R82, R97, R70 ;  /* 0x0000006152617210 */ /* 0x000fe4000783e046 */
[----:B------:R-:W-:Y:S01]  /*2dba0*/  IADD3 R82, PT, PT, R72, R125, R71 ;  /* 0x0000007d48527210 */ /* 0x000fe20007ffe047 */
[----:B------:R-:W-:Y:S01]  /*2dbb0*/  IMAD.WIDE.U32 R76, R6, R86, RZ ;  /* 0x00000056064c7225 */ /* 0x000fe200078e00ff */
[----:B------:R-:W-:Y:S02]  /*2dbc0*/  IADD3 R99, P2, P3, R78, R101, R99 ;  /* 0x000000654e637210 */ /* 0x000fe40007b5e063 */
[----:B------:R-:W-:Y:S01]  /*2dbd0*/  IADD3 R72, PT, PT, R137, R122, R75 ;  /* 0x0000007a89487210 */ /* 0x000fe20007ffe04b */
[----:B------:R-:W-:Y:S01]  /*2dbe0*/  IMAD.WIDE.U32 R70, R3, R80, RZ ;  /* 0x0000005003467225 */ /* 0x000fe200078e00ff */
[----:B------:R-:W-:-:S02]  /*2dbf0*/  IADD3 RZ, P6, PT, R76, R85, RZ ;  /* 0x000000554cff7210 */ /* 0x000fc40007fde0ff */
[----:B------:R-:W-:Y:S01]  /*2dc00*/  IADD3 R78, PT, PT, R135, R120, R73 ;  /* 0x00000078874e7210 */ /* 0x000fe20007ffe049 */
[----:B------:R-:W-:Y:S01]  /*2dc10*/  IMAD.WIDE.U32 R84, R84, UR19, RZ ;  /* 0x0000001354547c25 */ /* 0x000fe2000f8e00ff */
[----:B------:R-:W-:Y:S02]  /*2dc20*/  IADD3.X R101, PT, PT, RZ, RZ, RZ, P2, P3 ;  /* 0x000000ffff657210 */ /* 0x000fe400017e64ff */
[----:B------:R-:W-:Y:S01]  /*2dc30*/  IADD3.X R135, PT, PT, RZ, RZ, RZ, P1, P0 ;  /* 0x000000ffff877210 */ /* 0x000fe20000fe04ff */
[----:B------:R-:W-:Y:S01]  /*2dc40*/  IMAD.X R76, RZ, RZ, R77, P6 ;  /* 0x000000ffff4c7224 */ /* 0x000fe200030e064d */
[----:B------:R-:W-:Y:S01]  /*2dc50*/  IADD3 R133, P2, P3, R70, R72, R133 ;  /* 0x0000004846857210 */ /* 0x000fe20007b5e085 */
        /* <DEDUP_REMOVED lines=13> */
[----:B------:R-:W-:Y:S01]  /*2dd30*/  IMAD.WIDE.U32 R76, R16, R91, RZ ;  /* 0x0000005b104c7225 */ /* 0x000fe200078e00ff */
[----:B------:R-:W-:-:S03]  /*2dd40*/  IADD3 R78, P4, P5, R78, R135, R133 ;  /* 0x000000874e4e7210 */ /* 0x000fc60007d9e085 */
[----:B------:R-:W-:Y:S01]  /*2dd50*/  IMAD.IADD R89, R89, 0x1, R88 ;  /* 0x0000000159597824 */ /* 0x000fe200078e0258 */
[----:B------:R-:W-:Y:S01]  /*2dd60*/  IADD3 R101, P0, P1, R76, R101, R97 ;  /* 0x000000654c657210 */ /* 0x000fe2000791e061 */
[----:B------:R-:W-:Y:S01]  /*2dd70*/  IMAD.WIDE.U32 R82, R87, UR31, RZ ;  /* 0x0000001f57527c25 */ /* 0x000fe2000f8e00ff */
[----:B------:R-:W-:Y:S02]  /*2dd80*/  IADD3 R76, PT, PT, R72, R119, R73 ;  /* 0x00000077484c7210 */ /* 0x000fe40007ffe049 */
[----:B------:R-:W-:Y:S01]  /*2dd90*/  IADD3 R97, PT, PT, R74, R121, R75 ;  /* 0x000000794a617210 */ /* 0x000fe20007ffe04b */
[----:B------:R-:W-:Y:S01]  /*2dda0*/  IMAD.IADD R94, R85, 0x1, R84 ;  /* 0x00000001555e7824 */ /* 0x000fe200078e0254 */
[----:B------:R-:W-:Y:S01]  /*2ddb0*/  IADD3 R89, P3, P2, R82, R89, R103 ;  /* 0x0000005952597210 */ /* 0x000fe20007a7e067 */
[----:B------:R-:W-:Y:S01]  /*2ddc0*/  IMAD.WIDE.U32 R72, R80, UR18, RZ ;  /* 0x0000001250487c25 */ /* 0x000fe2000f8e00ff */
[----:B------:R-:W-:Y:S02]  /*2ddd0*/  IADD3 R82, PT, PT, R70, R123, R71 ;  /* 0x0000007b46527210 */ /* 0x000fe40007ffe047 */
[----:B------:R-:W-:Y:S01]  /*2dde0*/  IADD3 R94, PT, PT, R94, R137, R95 ;  /* 0x000000895e5e7210 */ /* 0x000fe20007ffe05f */
[----:B------:R-:W-:Y:S01]  /*2ddf0*/  IMAD.WIDE.U32 R70, R2, R81, RZ ;  /* 0x0000005102467225 */ /* 0x000fe200078e00ff */
[----:B------:R-:W-:-:S02]  /*2de00*/  IADD3.X R95, PT, PT, RZ, RZ, RZ, P4, P5 ;  /* 0x000000ffff5f7210 */ /* 0x000fc400027ea4ff */
        /* <DEDUP_REMOVED lines=8> */
[----:B------:R-:W-:Y:S01]  /*2de90*/  IADD3 R101, P2, P3, R74, R76, R101 ;  /* 0x0000004c4a657210 */ /* 0x000fe20007b5e065 */
[----:B------:R-:W-:-:S02]  /*2dea0*/  IMAD.IADD R103, R83, 0x1, R103 ;  /* 0x0000000153677824 */ /* 0x000fc400078e0267 */
[----:B------:R-:W-:Y:S01]  /*2deb0*/  IMAD.IADD R85, R77, 0x1, R85 ;  /* 0x000000014d557824 */ /* 0x000fe200078e0255 */
[----:B------:R-:W-:Y:S01]  /*2dec0*/  IADD3.X R97, PT, PT, RZ, RZ, RZ, P2, P3 ;  /* 0x000000ffff617210 */ /* 0x000fe200017e64ff */
[----:B------:R-:W-:Y:S01]  /*2ded0*/  IMAD.WIDE.U32 R82, R87, UR30, RZ ;  /* 0x0000001e57527c25 */ /* 0x000fe2000f8e00ff */
[----:B------:R-:W-:Y:S02]  /*2dee0*/  IADD3.X R87, PT, PT, RZ, RZ, RZ, P4, P5 ;  /* 0x000000ffff577210 */ /* 0x000fe400027ea4ff */
[----:B------:R-:W-:Y:S01]  /*2def0*/  IADD3 R78, P4, P5, R78, R95, R89 ;  /* 0x0000005f4e4e7210 */ /* 0x000fe20007d9e059 */
[----:B------:R-:W-:Y:S01]  /*2df00*/  IMAD.WIDE.U32 R76, R91, UR29, RZ ;  /* 0x0000001d5b4c7c25 */ /* 0x000fe2000f8e00ff */
[----:B------:R-:W-:Y:S02]  /*2df10*/  IADD3 R95, PT, PT, R72, R125, R73 ;  /* 0x0000007d485f7210 */ /* 0x000fe40007ffe049 */
[----:B------:R-:W-:Y:S01]  /*2df20*/  IADD3 R74, P1, P0, R82, R103, R94 ;  /* 0x00000067524a7210 */ /* 0x000fe2000783e05e */
[----:B------:R-:W-:Y:S01]  /*2df30*/  IMAD.WIDE.U32 R72, R80, UR19, RZ ;  /* 0x0000001350487c25 */ /* 0x000fe2000f8e00ff */
[----:B------:R-:W-:-:S02]  /*2df40*/  IADD3 R76, P2, P3, R76, R85, R70 ;  /* 0x000000554c4c7210 */ /* 0x000fc40007b5e046 */
[----:B------:R-:W-:Y:S02]  /*2df50*/  IADD3.X R89, PT, PT, RZ, RZ, RZ, P4, P5 ;  /* 0x000000ffff597210 */ /* 0x000fe400027ea4ff */
[----:B------:R-:W-:Y:S01]  /*2df60*/  IADD3 R85, PT, PT, R87, R122, R71 ;  /* 0x0000007a57557210 */ /* 0x000fe20007ffe047 */
[----:B------:R-:W-:Y:S01]  /*2df70*/  IMAD.WIDE.U32 R70, R3, R81, RZ ;  /* 0x0000005103467225 */ /* 0x000fe200078e00ff */
[----:B------:R-:W-:Y:S02]  /*2df80*/  IADD3 R97, PT, PT, R97, R120, R75 ;  /* 0x0000007861617210 */ /* 0x000fe40007ffe04b */
[----:B------:R-:W-:Y:S01]  /*2df90*/  IADD3 R80, P5, P4, R72, R95, R74 ;  /* 0x0000005f48507210 */ /* 0x000fe20007cbe04a */
[----:B------:R-:W-:Y:S01]  /*2dfa0*/  IMAD.WIDE.U32 R74, R5, R86, RZ ;  /* 0x00000056054a7225 */ /* 0x000fe200078e00ff */
[----:B------:R-:W-:Y:S02]  /*2dfb0*/  IADD3.X R87, PT, PT, RZ, RZ, RZ, P2, P3 ;  /* 0x000000ffff577210 */ /* 0x000fe400017e64ff */
[----:B------:R-:W-:Y:S01]  /*2dfc0*/  IADD3.X R95, PT, PT, RZ, RZ, RZ, P5, P4 ;  /* 0x000000ffff5f7210 */ /* 0x000fe20002fe84ff */
[----:B------:R-:W-:Y:S01]  /*2dfd0*/  IMAD.IADD R89, R79, 0x1, R89 ;  /* 0x000000014f597824 */ /* 0x000fe200078e0259 */
[----:B------:R-:W-:Y:S01]  /*2dfe0*/  IADD3 R70, P2, P3, R70, R85, R78 ;  /* 0x0000005546467210 */ /* 0x000fe20007b5e04e */
[----:B------:R-:W-:Y:S01]  /*2dff0*/  IMAD.WIDE.U32 R78, R91, UR33, RZ ;  /* 0x000000215b4e7c25 */ /* 0x000fe2000f8e00ff */
[----:B------:R-:W-:-:S02]  /*2e000*/  IADD3 R97, P5, P4, R74, R97, R76 ;  /* 0x000000614a617210 */ /* 0x000fc40007cbe04c */
[----:B------:R-:W-:Y:S01]  /*2e010*/  IADD3.X R72, PT, PT, RZ, RZ, RZ, P2, P3 ;  /* 0x000000ffff487210 */ /* 0x000fe200017e64ff */
[----:B------:R-:W-:Y:S01]  /*2e020*/  IMAD.IADD R77, R77, 0x1, R87 ;  /* 0x000000014d4d7824 */ /* 0x000fe200078e0257 */
[----:B------:R-:W-:Y:S01]  /*2e030*/  IADD3.X R74, PT, PT, RZ, RZ, RZ, P5, P4 ;  /* 0x000000ffff4a7210 */ /* 0x000fe20002fe84ff */
[----:B------:R-:W-:-:S03]  /*2e040*/  IMAD.WIDE.U32 R84, R93, UR31, RZ ;  /* 0x0000001f5d547c25 */ /* 0x000fc6000f8e00ff */
[----:B------:R-:W-:Y:S01]  /*2e050*/  IADD3 R78, P4, P5, R78, R77, R70 ;  /* 0x0000004d4e4e7210 */ /* 0x000fe20007d9e046 */
[----:B------:R-:W-:Y:S01]  /*2e060*/  IMAD.IADD R82, R73, 0x1, R95 ;  /* 0x0000000149527824 */ /* 0x000fe200078e025f */
[----:B------:R-:W-:Y:S02]  /*2e070*/  IADD3.X R73, PT, PT, RZ, RZ, RZ, P1, P0 ;  /* 0x000000ffff497210 */ /* 0x000fe40000fe04ff */
[----:B------:R-:W-:Y:S02]  /*2e080*/  IADD3 R76, P2, P3, R84, R89, R80 ;  /* 0x00000059544c7210 */ /* 0x000fe40007b5e050 */
[----:B------:R-:W-:Y:S01]  /*2e090*/  IADD3 R77, PT, PT, R72, R123, R71 ;  /* 0x0000007b484d7210 */ /* 0x000fe20007ffe047 */
[----:B------:R-:W-:Y:S01]  /*2e0a0*/  IMAD.WIDE.U32 R70, R81, UR18, RZ ;  /* 0x0000001251467c25 */ /* 0x000fe2000f8e00ff */
[----:B------:R-:W-:Y:S02]  /*2e0b0*/  IADD3 R82, PT, PT, R82, R73, R83 ;  /* 0x0000004952527210 */ /* 0x000fe40007ffe053 */
[----:B------:R-:W-:Y:S01]  /*2e0c0*/  IADD3.X R83, PT, PT, RZ, RZ, RZ, P4, P5 ;  /* 0x000000ffff537210 */ /* 0x000fe200027ea4ff */
[----:B------:R-:W-:Y:S01]  /*2e0d0*/  IMAD.WIDE.U32 R72, R2, R86, RZ ;  /* 0x0000005602487225 */ /* 0x000fe200078e00ff */
[----:B------:R-:W-:-:S02]  /*2e0e0*/  IADD3.X R87, PT, PT, RZ, RZ, RZ, P2, P3 ;  /* 0x000000ffff577210 */ /* 0x000fc400017e64ff */
[----:B------:R-:W-:Y:S01]  /*2e0f0*/  IADD3 R95, PT, PT, R74, R121, R75 ;  /* 0x000000794a5f7210 */ /* 0x000fe20007ffe04b */
[----:B------:R-:W-:Y:S01]  /*2e100*/  IMAD.WIDE.U32 R74, R91, UR32, RZ ;  /* 0x000000205b4a7c25 */ /* 0x000fe2000f8e00ff */
[----:B------:R-:W-:Y:S02]  /*2e110*/  IADD3 R70, P0, P1, R70, R77, R76 ;  /* 0x0000004d46467210 */ /* 0x000fe4000791e04c */
[----:B------:R-:W-:Y:S01]  /*2e120*/  IADD3 R95, P3, P2, R72, R95, R78 ;  /* 0x0000005f485f7210 */ /* 0x000fe20007a7e04e */
[----:B------:R-:W-:Y:S02]  /*2e130*/  IMAD.IADD R79, R79, 0x1, R83 ;  /* 0x000000014f4f7824 */ /* 0x000fe400078e0253 */
[----:B------:R-:W-:Y:S01]  /*2e140*/  IMAD.IADD R87, R85, 0x1, R87 ;  /* 0x0000000155577824 */ /* 0x000fe200078e0257 */
[----:B------:R-:W-:Y:S01]  /*2e150*/  IADD3.X R85, PT, PT, RZ, RZ, RZ, P0, P1 ;  /* 0x000000ffff557210 */ /* 0x000fe200007e24ff */
[----:B------:R-:W-:Y:S01]  /*2e160*/  IMAD.WIDE.U32 R76, R93, UR30, RZ ;  /* 0x0000001e5d4c7c25 */ /* 0x000fe2000f8e00ff */
[----:B------:R-:W-:-:S02]  /*2e170*/  IADD3 R72, P4, P5, R74, R79, R70 ;  /* 0x0000004f4a487210 */ /* 0x000fc40007d9e046 */
[----:B------:R-:W-:Y:S01]  /*2e180*/  IADD3.X R83, PT, PT, RZ, RZ, RZ, P3, P2 ;  /* 0x000000ffff537210 */ /* 0x000fe20001fe44ff */
[----:B------:R-:W-:Y:S01]  /*2e190*/  IMAD.WIDE.U32 R78, R81, UR19, RZ ;  /* 0x00000013514e7c25 */ /* 0x000fe2000f8e00ff */
[----:B------:R-:W-:Y:S02]  /*2e1a0*/  IADD3 R85, PT, PT, R85, R125, R71 ;  /* 0x0000007d55557210 */ /* 0x000fe40007ffe047 */
[----:B------:R-:W-:Y:S01]  /*2e1b0*/  IADD3 R76, P1, P0, R76, R87, R82 ;  /* 0x000000574c4c7210 */ /* 0x000fe2000783e052 */
        /* <DEDUP_REMOVED lines=9> */
[----:B------:R-:W-:Y:S02]  /*2e250*/  IADD3.X R83, PT, PT, RZ, RZ, RZ, P1, P0 ;  /* 0x000000ffff537210 */ /* 0x000fe40000fe04ff */
[----:B------:R-:W-:Y:S02]  /*2e260*/  IADD3 R71, PT, PT, R70, R123, R71 ;  /* 0x0000007b46477210 */ /* 0x000fe40007ffe047 */
[----:B------:R-:W-:Y:S01]  /*2e270*/  IADD3 R72, P2, P3, R72, R75, R76 ;  /* 0x0000004b48487210 */ /* 0x000fe20007b5e04c */
[----:B------:R-:W-:-:S04]  /*2e280*/  IMAD.WIDE.U32 R74, R86, UR18, RZ ;  /* 0x00000012564a7c25 */ /* 0x000fc8000f8e00ff */
        /* <DEDUP_REMOVED lines=8> */
[----:B------:R-:W-:Y:S01]  /*2e310*/  IADD3 R75, PT, PT, R74, R125, R75 ;  /* 0x0000007d4a4b7210 */ /* 0x000fe20007ffe04b */
[----:B------:R-:W-:Y:S02]  /*2e320*/  IMAD.MOV.U32 R91, RZ, RZ, R81 ;  /* 0x000000ffff5b7224 */ /* 0x000fe400078e0051 */
[----:B------:R-:W-:Y:S01]  /*2e330*/  IMAD.MOV.U32 R93, RZ, RZ, R78 ;  /* 0x000000ffff5d7224 */ /* 0x000fe200078e004e */
[----:B------:R-:W-:-:S04]  /*2e340*/  IADD3 R70, P0, P1, R70, R73, R76 ;  /* 0x0000004946467210 */ /* 0x000fc8000791e04c */
        /* <DEDUP_REMOVED lines=14> */
[----:B------:R-:W-:-:S08]  /*2e430*/  IMAD.MOV.U32 R91, RZ, RZ, R81 ;  /* 0x000000ffff5b7224 */ /* 0x000fd000078e0051 */
[----:B------:R-:W-:Y:S05]  /*2e440*/  @P0 BREAK.RELIABLE B4 ;  /* 0x0000000000040942 */ /* 0x000fea0003800100 */
[----:B------:R-:W-:Y:S05]  /*2e450*/  @P0 BRA `(.L_x_153) ;  /* 0x0000000400540947 */ /* 0x000fea0003800000 */
[----:B------:R-:W-:-:S13]  /*2e460*/  ISETP.LE.U32.AND P0, PT, R76, UR18, PT ;  /* 0x000000124c007c0c */ /* 0x000fda000bf03070 */
[----:B------:R-:W-:Y:S05]  /*2e470*/  @!P0 BRA `(.L_x_155) ;  /* 0x0000000000b48947 */ /* 0x000fea0003800000 */
[----:B------:R-:W-:Y:S01]  /*2e480*/  ISETP.GT.U32.AND P0, PT, R3, R78, PT ;  /* 0x0000004e0300720c */ /* 0x000fe20003f04070 */
[----:B------:R-:W-:Y:S02]  /*2e490*/  IMAD.MOV.U32 R89, RZ, RZ, R76 ;  /* 0x000000ffff597224 */ /* 0x000fe400078e004c */
[----:B------:R-:W-:Y:S02]  /*2e4a0*/  IMAD.MOV.U32 R93, RZ, RZ, R78 ;  /* 0x000000ffff5d7224 */ /* 0x000fe400078e004e */
[----:B------:R-:W-:-:S08]  /*2e4b0*/  IMAD.MOV.U32 R91, RZ, RZ, R81 ;  /* 0x000000ffff5b7224 */ /* 0x000fd000078e0051 */
[----:B------:R-:W-:Y:S05]  /*2e4c0*/  @P0 BREAK.RELIABLE B4 ;  /* 0x0000000000040942 */ /* 0x000fea0003800100 */
[----:B------:R-:W-:Y:S05]  /*2e4d0*/  @P0 BRA `(.L_x_153) ;  /* 0x0000000400340947 */ /* 0x000fea0003800000 */
[----:B------:R-:W-:-:S13]  /*2e4e0*/  ISETP.GE.U32.AND P0, PT, R3, R78, PT ;  /* 0x0000004e0300720c */ /* 0x000fda0003f06070 */
        /* <DEDUP_REMOVED lines=31> */
[----:B------:R-:W-:Y:S01]  /*2e6e0*/  ISETP.GT.U32.AND P0, PT, R6, R99, PT ;  /* 0x000000630600720c */ /* 0x000fe20003f04070 */
[----:B------:R-:W-:Y:S01]  /*2e6f0*/  IMAD.MOV.U32 R89, RZ, RZ, R76 ;  /* 0x000000ffff597224 */ /* 0x000fe200078e004c */
[----:B------:R-:W-:Y:S01]  /*2e700*/  ISETP.GE.U32.AND P1, PT, R7, R101, PT ;  /* 0x000000650700720c */ /* 0x000fe20003f26070 */
[----:B------:R-:W-:Y:S02]  /*2e710*/  IMAD.MOV.U32 R93, RZ, RZ, R78 ;  /* 0x000000ffff5d7224 */ /* 0x000fe400078e004e */
[----:B------:R-:W-:-:S10]  /*2e720*/  IMAD.MOV.U32 R91, RZ, RZ, R81 ;  /* 0x000000ffff5b7224 */ /* 0x000fd400078e0051 */
[----:B------:R-:W-:Y:S05]  /*2e730*/  @P0 BREAK.RELIABLE P1, B4 ;  /* 0x0000000000040942 */ /* 0x000fea0000800100 */
[----:B------:R-:W-:Y:S05]  /*2e740*/  @P0 BRA P1, `(.L_x_153) ;  /* 0x0000000000980947 */ /* 0x000fea0000800000 */
.L_x_155:
[----:B------:R-:W-:Y:S05]  /*2e750*/  BSYNC.RELIABLE B4 ;  /* 0x0000000000047941 */ /* 0x000fea0003800100 */
.L_x_154:
        /* <DEDUP_REMOVED lines=37> */
.L_x_153:
[----:B------:R-:W-:Y:S05]  /*2e9b0*/  BSYNC.RECONVERGENT B3 ;  /* 0x0000000000037941 */ /* 0x000fea0003800200 */
.L_x_152:
[-C--:B------:R-:W-:Y:S01]  /*2e9c0*/  IMAD.WIDE.U32 R72, R99, R131.reuse, RZ ;  /* 0x0000008363487225 */ /* 0x080fe200078e00ff */
[----:B------:R-:W-:Y:S03]  /*2e9d0*/  BSSY.RECONVERGENT B3, `(.L_x_156) ;  /* 0x000023f000037945 */ /* 0x000fe60003800200 */
[----:B------:R-:W-:Y:S02]  /*2e9e0*/  IMAD R86, R72, UR28, RZ ;  /* 0x0000001c48567c24 */ /* 0x000fe4000f8e02ff */
[----:B------:R-:W-:-:S04]  /*2e9f0*/  IMAD.WIDE.U32 R76, R101, R131, RZ ;  /* 0x00000083654c7225 */ /* 0x000fc800078e00ff */
[----:B------:R-:W-:Y:S01]  /*2ea00*/  IMAD.WIDE.U32 R70, R6, R86, RZ ;  /* 0x0000005606467225 */ /* 0x000fe200078e00ff */
[----:B------:R-:W-:-:S03]  /*2ea10*/  IADD3 R76, P0, PT, R73, R76, RZ ;  /* 0x0000004c494c7210 */ /* 0x000fc60007f1e0ff */
[----:B------:R-:W-:Y:S01]  /*2ea20*/  IMAD.WIDE.U32 R74, R7, R86, RZ ;  /* 0x00000056074a7225 */ /* 0x000fe200078e00ff */
[----:B------:R-:W-:-:S03]  /*2ea30*/  IADD3 RZ, P1, PT, R72, R70, RZ ;  /* 0x0000004648ff7210 */ /* 0x000fc60007f3e0ff */
[----:B------:R-:W-:-:S04]  /*2ea40*/  IMAD.WIDE.U32 R72, R97, R131, RZ ;  /* 0x0000008361487225 */ /* 0x000fc800078e00ff */
[----:B------:R-:W-:Y:S02]  /*2ea50*/  IMAD.X R79, RZ, RZ, RZ, P0 ;  /* 0x000000ffff4f7224 */ /* 0x000fe400000e06ff */
[----:B------:R-:W-:Y:S02]  /*2ea60*/  IMAD.X R81, RZ, RZ, R71, P1 ;  /* 0x000000ffff517224 */ /* 0x000fe400008e0647 */
[----:B------:R-:W-:Y:S01]  /*2ea70*/  IMAD.WIDE.U32 R70, R95, R131, RZ ;  /* 0x000000835f467225 */ /* 0x000fe200078e00ff */
[----:B------:R-:W-:Y:S02]  /*2ea80*/  IADD3 R82, P0, P1, R72, R79, R77 ;  /* 0x0000004f48527210 */ /* 0x000fe4000791e04d */
[----:B------:R-:W-:Y:S01]  /*2ea90*/  IADD3 R81, P2, P3, R74, R81, R76 ;  /* 0x000000514a517210 */ /* 0x000fe20007b5e04c */
[----:B------:R-:W-:Y:S01]  /*2eaa0*/  IMAD.WIDE.U32 R78, R99, R132, RZ ;  /* 0x00000084634e7225 */ /* 0x000fe200078e00ff */
[----:B------:R-:W-:Y:S02]  /*2eab0*/  IADD3.X R77, PT, PT, RZ, RZ, RZ, P0, P1 ;  /* 0x000000ffff4d7210 */ /* 0x000fe400007e24ff */
[----:B------:R-:W-:-:S02]  /*2eac0*/  IADD3.X R74, PT, PT, RZ, RZ, RZ, P2, P3 ;  /* 0x000000ffff4a7210 */ /* 0x000fc400017e64ff */
[----:B------:R-:W-:Y:S01]  /*2ead0*/  IADD3 R80, P0, P1, R70, R77, R73 ;  /* 0x0000004d46507210 */ /* 0x000fe2000791e049 */
[----:B------:R-:W-:Y:S01]  /*2eae0*/  IMAD.WIDE.U32 R72, R4, R86, RZ ;  /* 0x0000005604487225 */ /* 0x000fe200078e00ff */
[----:B------:R-:W-:Y:S02]  /*2eaf0*/  IADD3 R103, PT, PT, R74, R119, R75 ;  /* 0x000000774a677210 */ /* 0x000fe40007ffe04b */
[----:B------:R-:W-:Y:S01]  /*2eb00*/  IADD3 R81, P2, PT, R78, R81, RZ ;  /* 0x000000514e517210 */ /* 0x000fe20007f5e0ff */
[----:B------:R-:W-:Y:S01]  /*2eb10*/  IMAD.WIDE.U32 R76, R91, R131, RZ ;  /* 0x000000835b4c7225 */ /* 0x000fe200078e00ff */
[----:B------:R-:W-:Y:S02]  /*2eb20*/  IADD3.X R85, PT, PT, RZ, RZ, RZ, P0, P1 ;  /* 0x000000ffff557210 */ /* 0x000fe400007e24ff */
[----:B------:R-:W-:Y:S01]  /*2eb30*/  IADD3 R103, P0, P1, R72, R103, R82 ;  /* 0x0000006748677210 */ /* 0x000fe2000791e052 */
[----:B------:R-:W-:Y:S01]  /*2eb40*/  IMAD R88, R81, UR28, RZ ;  /* 0x0000001c51587c24 */ /* 0x000fe2000f8e02ff */
[----:B------:R-:W-:Y:S01]  /*2eb50*/  IADD3 R85, P4, P6, R76, R85, R71 ;  /* 0x000000554c557210 */ /* 0x000fe20007e9e047 */
[----:B------:R-:W-:Y:S01]  /*2eb60*/  IMAD.X R78, RZ, RZ, RZ, P2 ;  /* 0x000000ffff4e7224 */ /* 0x000fe200010e06ff */
[----:B------:R-:W-:Y:S01]  /*2eb70*/  IADD3.X R83, PT, PT, RZ, RZ, RZ, P0, P1 ;  /* 0x000000ffff537210 */ /* 0x000fe200007e24ff */
[----:B------:R-:W-:-:S03]  /*2eb80*/  IMAD.WIDE.U32 R70, R6, R88, RZ ;  /* 0x0000005806467225 */ /* 0x000fc600078e00ff */
[----:B------:R-:W-:Y:S01]  /*2eb90*/  IADD3 R83, PT, PT, R83, R120, R73 ;  /* 0x0000007853537210 */ /* 0x000fe20007ffe049 */
[----:B------:R-:W-:Y:S01]  /*2eba0*/  IMAD.WIDE.U32 R72, R101, R132, RZ ;  /* 0x0000008465487225 */ /* 0x000fe200078e00ff */
[----:B------:R-:W-:Y:S02]  /*2ebb0*/  IADD3 R79, P0, P1, R103, R78, R79 ;  /* 0x0000004e674f7210 */ /* 0x000fe4000791e04f */
[----:B------:R-:W-:Y:S01]  /*2ebc0*/  IADD3 RZ, P5, PT, R70, R81, RZ ;  /* 0x0000005146ff7210 */ /* 0x000fe20007fbe0ff */
[----:B------:R-:W-:Y:S01]  /*2ebd0*/  IMAD.WIDE.U32 R74, R5, R86, RZ ;  /* 0x00000056054a7225 */ /* 0x000fe200078e00ff */
[----:B------:R-:W-:Y:S02]  /*2ebe0*/  IADD3.X R81, PT, PT, RZ, RZ, RZ, P4, P6 ;  /* 0x000000ffff517210 */ /* 0x000fe400027ec4ff */
[----:B------:R-:W-:Y:S01]  /*2ebf0*/  IADD3 R70, P4, PT, R72, R79, RZ ;  /* 0x0000004f48467210 */ /* 0x000fe20007f9e0ff */
[----:B------:R-:W-:Y:S01]  /*2ec00*/  IMAD.WIDE.U32 R78, R7, R88, RZ ;  /* 0x00000058074e7225 */ /* 0x000fe200078e00ff */
[----:B------:R-:W-:-:S02]  /*2ec10*/  IADD3 R74, P2, P3, R74, R83, R80 ;  /* 0x000000534a4a7210 */ /* 0x000fc40007b5e050 */
[----:B------:R-:W-:Y:S01]  /*2ec20*/  IADD3.X R133, PT, PT, RZ, RZ, RZ, P0, P1 ;  /* 0x000000ffff857210 */ /* 0x000fe200007e24ff */
[----:B------:R-:W-:Y:S01]  /*2ec30*/  IMAD.X R103, RZ, RZ, R71, P5 ;  /* 0x000000ffff677224 */ /* 0x000fe200028e0647 */
[----:B------:R-:W-:Y:S01]  /*2ec40*/  IADD3.X R80, PT, PT, RZ, RZ, RZ, P2, P3 ;  /* 0x000000ffff507210 */ /* 0x000fe200017e64ff */
[----:B------:R-:W-:-:S03]  /*2ec50*/  IMAD.WIDE.U32 R82, R93, R131, RZ ;  /* 0x000000835d527225 */ /* 0x000fc600078e00ff */
[----:B------:R-:W-:Y:S01]  /*2ec60*/  IADD3 R103, P2, P3, R78, R103, R70 ;  /* 0x000000674e677210 */ /* 0x000fe20007b5e046 */
[----:B------:R-:W-:Y:S01]  /*2ec70*/  IMAD.WIDE.U32 R70, R99, R129, RZ ;  /* 0x0000008163467225 */ /* 0x000fe200078e00ff */
[----:B------:R-:W-:Y:S02]  /*2ec80*/  IADD3 R81, P0, P1, R82, R81, R77 ;  /* 0x0000005152517210 */ /* 0x000fe4000791e04d */
[----:B------:R-:W-:Y:S01]  /*2ec90*/  IADD3.X R78, PT, PT, RZ, RZ, RZ, P2, P3 ;  /* 0x000000ffff4e7210 */ /* 0x000fe200017e64ff */
[----:B------:R-:W-:Y:S01]  /*2eca0*/  IMAD.X R133, R73, 0x1, R133, P4 ;  /* 0x0000000149857824 */ /* 0x000fe200020e0685 */
[----:B------:R-:W-:Y:S01]  /*2ecb0*/  IADD3 R103, P4, PT, R70, R103, RZ ;  /* 0x0000006746677210 */ /* 0x000fe20007f9e0ff */
[----:B------:R-:W-:Y:S01]  /*2ecc0*/  IMAD.WIDE.U32 R72, R97, R132, RZ ;  /* 0x0000008461487225 */ /* 0x000fe200078e00ff */
[----:B------:R-:W-:Y:S02]  /*2ecd0*/  IADD3 R80, PT, PT, R80, R121, R75 ;  /* 0x0000007950507210 */ /* 0x000fe40007ffe04b */
[----:B------:R-:W-:Y:S01]  /*2ece0*/  IADD3 R79, PT, PT, R78, R119, R79 ;  /* 0x000000774e4f7210 */ /* 0x000fe20007ffe04f */
[----:B------:R-:W-:Y:S01]  /*2ecf0*/  IMAD.WIDE.U32 R76, R2, R86, RZ ;  /* 0x00000056024c7225 */ /* 0x000fe200078e00ff */
[----:B------:R-:W-:-:S03]  /*2ed00*/  IADD3 R70, P2, P3, R72, R133, R74 ;  /* 0x0000008548467210 */ /* 0x000fc60007b5e04a */
[----:B------:R-:W-:Y:S01]  /*2ed10*/  IMAD.WIDE.U32 R74, R4, R88, RZ ;  /* 0x00000058044a7225 */ /* 0x000fe200078e00ff */
[----:B------:R-:W-:Y:S02]  /*2ed20*/  IADD3.X R133, PT, PT, RZ, RZ, RZ, P2, P3 ;  /* 0x000000ffff857210 */ /* 0x000fe400017e64ff */
[----:B------:R-:W-:Y:S01]  /*2ed30*/  IADD3 R76, P5, P6, R76, R80, R85 ;  /* 0x000000504c4c7210 */ /* 0x000fe20007ebe055 */
[----:B------:R-:W-:Y:S01]  /*2ed40*/  IMAD R90, R103, UR28, RZ ;  /* 0x0000001c675a7c24 */ /* 0x000fe2000f8e02ff */
[----:B------:R-:W-:Y:S01]  /*2ed50*/  IADD3 R70, P2, P3, R74, R79, R70 ;  /* 0x0000004f4a467210 */ /* 0x000fe20007b5e046 */
[----:B------:R-:W-:Y:S01]  /*2ed60*/  IMAD.X R85, RZ, RZ, RZ, P4 ;  /* 0x000000ffff557224 */ /* 0x000fe200020e06ff */
[----:B------:R-:W-:Y:S01]  /*2ed70*/  IADD3.X R137, PT, PT, RZ, RZ, RZ, P5, P6 ;  /* 0x000000ffff897210 */ /* 0x000fe20002fec4ff */
[----:B------:R-:W-:Y:S01]  /*2ed80*/  IMAD.WIDE.U32 R78, R6, R90, RZ ;  /* 0x0000005a064e7225 */ /* 0x000fe200078e00ff */
[----:B------:R-:W-:Y:S02]  /*2ed90*/  IADD3.X R135, PT, PT, RZ, RZ, RZ, P2, P3 ;  /* 0x000000ffff877210 */ /* 0x000fe400017e64ff */
[----:B------:R-:W-:Y:S01]  /*2eda0*/  IADD3 R85, P4, P5, R70, R85, R71 ;  /* 0x0000005546557210 */ /* 0x000fe20007d9e047 */
[----:B------:R-:W-:Y:S01]  /*2edb0*/  IMAD.IADD R133, R73, 0x1, R133 ;  /* 0x0000000149857824 */ /* 0x000fe200078e0285 */
[----:B------:R-:W-:Y:S01]  /*2edc0*/  IADD3 RZ, P6, PT, R78, R103, RZ ;  /* 0x000000674eff7210 */ /* 0x000fe20007fde0ff */
[----:B------:R-:W-:Y:S01]  /*2edd0*/  IMAD.WIDE.U32 R72, R95, R132, RZ ;  /* 0x000000845f487225 */ /* 0x000fe200078e00ff */
[----:B------:R-:W-:-:S02]  /*2ede0*/  IADD3.X R103, PT, PT, RZ, RZ, RZ, P4, P5 ;  /* 0x000000ffff677210 */ /* 0x000fc400027ea4ff */
[----:B------:R-:W-:Y:S01]  /*2edf0*/  IADD3 R82, PT, PT, R137, R122, R77 ;  /* 0x0000007a89527210 */ /* 0x000fe20007ffe04d */
[----:B------:R-:W-:Y:S01]  /*2ee00*/  IMAD.WIDE.U32 R70, R101, R129, RZ ;  /* 0x0000008165467225 */ /* 0x000fe200078e00ff */
[----:B------:R-:W-:Y:S02]  /*2ee10*/  IADD3 R78, P2, P3, R72, R133, R76 ;  /* 0x00000085484e7210 */ /* 0x000fe40007b5e04c */
[----:B------:R-:W-:Y:S01]  /*2ee20*/  IADD3 R135, PT, PT, R135, R120, R75 ;  /* 0x0000007887877210 */ /* 0x000fe20007ffe04b */
[----:B------:R-:W-:Y:S01]  /*2ee30*/  IMAD.X R133, RZ, RZ, R79, P6 ;  /* 0x000000ffff857224 */ /* 0x000fe200030e064f */
[----:B------:R-:W-:Y:S01]  /*2ee40*/  IADD3 R72, P6, PT, R70, R85, RZ ;  /* 0x0000005546487210 */ /* 0x000fe20007fde0ff */
[----:B------:R-:W-:Y:S01]  /*2ee50*/  IMAD.WIDE.U32 R76, R3, R86, RZ ;  /* 0x00000056034c7225 */ /* 0x000fe200078e00ff */
[----:B------:R-:W-:-:S03]  /*2ee60*/  IADD3.X R85, PT, PT, RZ, RZ, RZ, P2, P3 ;  /* 0x000000ffff557210 */ /* 0x000fc600017e64ff */
        /* <DEDUP_REMOVED lines=16> */
[----:B------:R-:W-:Y:S02]  /*2ef70*/  IADD3.X R103, PT, PT, RZ, RZ, RZ, P2, P3 ;  /* 0x000000ffff677210 */ /* 0x000fe400017e64ff */
[----:B------:R-:W-:Y:S02]  /*2ef80*/  IADD3 R82, P4, P5, R78, R135, R83 ;  /* 0x000000874e527210 */ /* 0x000fe40007d9e053 */
[----:B------:R-:W-:Y:S01]  /*2ef90*/  IADD3.X R135, PT, PT, RZ, RZ, RZ, P0, P1 ;  /* 0x000000ffff877210 */ /* 0x000fe200007e24ff */
[----:B------:R-:W-:Y:S01]  /*2efa0*/  IMAD.IADD R103, R81, 0x1, R103 ;  /* 0x0000000151677824 */ /* 0x000fe200078e0267 */
[----:B------:R-:W-:Y:S01]  /*2efb0*/  IADD3 R83, PT, PT, R84, R123, R77 ;  /* 0x0000007b54537210 */ /* 0x000fe20007ffe04d */
[----:B------:R-:W-:Y:S01]  /*2efc0*/  IMAD.WIDE.U32 R80, R99, R128, RZ ;  /* 0x0000008063507225 */ /* 0x000fe200078e00ff */
[----:B------:R-:W-:-:S02]  /*2efd0*/  IADD3 R78, PT, PT, R74, R121, R75 ;  /* 0x000000794a4e7210 */ /* 0x000fc40007ffe04b */
[----:B------:R-:W-:Y:S01]  /*2efe0*/  IADD3 R77, PT, PT, R70, R119, R71 ;  /* 0x00000077464d7210 */ /* 0x000fe20007ffe047 */
[----:B------:R-:W-:Y:S01]  /*2eff0*/  IMAD.WIDE.U32 R74, R86, UR18, RZ ;  /* 0x00000012564a7c25 */ /* 0x000fe2000f8e00ff */
[----:B------:R-:W-:Y:S02]  /*2f000*/  IADD3 R133, P6, PT, R80, R133, RZ ;  /* 0x0000008550857210 */ /* 0x000fe40007fde0ff */
[----:B------:R-:W-:Y:S01]  /*2f010*/  IADD3.X R159, PT, PT, RZ, RZ, RZ, P4, P5 ;  /* 0x000000ffff9f7210 */ /* 0x000fe200027ea4ff */
[----:B------:R-:W-:Y:S01]  /*2f020*/  IMAD.WIDE.U32 R70, R4, R90, RZ ;  /* 0x0000005a04467225 */ /* 0x000fe200078e00ff */
[----:B------:R-:W-:-:S03]  /*2f030*/  IADD3 R74, P0, P1, R74, R83, R82 ;  /* 0x000000534a4a7210 */ /* 0x000fc6000791e052 */
[----:B------:R-:W-:Y:S01]  /*2f040*/  IMAD.IADD R135, R73, 0x1, R135 ;  /* 0x0000000149877824 */ /* 0x000fe200078e0287 */
[----:B------:R-:W-:Y:S01]  /*2f050*/  IADD3 R80, P2, P3, R70, R77, R76 ;  /* 0x0000004d46507210 */ /* 0x000fe20007b5e04c */
[----:B------:R-:W-:-:S03]  /*2f060*/  IMAD.WIDE.U32 R72, R2, R88, RZ ;  /* 0x0000005802487225 */ /* 0x000fc600078e00ff */
[----:B------:R-:W-:Y:S01]  /*2f070*/  IADD3.X R139, PT, PT, RZ, RZ, RZ, P2, P3 ;  /* 0x000000ffff8b7210 */ /* 0x000fe200017e64ff */
[----:B------:R-:W-:Y:S01]  /*2f080*/  IMAD.X R137, RZ, RZ, RZ, P6 ;  /* 0x000000ffff897224 */ /* 0x000fe200030e06ff */
[----:B------:R-:W-:Y:S01]  /*2f090*/  IADD3 R70, P4, P5, R72, R78, R85 ;  /* 0x0000004e48467210 */ /* 0x000fe20007d9e055 */
[----:B------:R-:W-:Y:S01]  /*2f0a0*/  IMAD R92, R133, UR28, RZ ;  /* 0x0000001c855c7c24 */ /* 0x000fe2000f8e02ff */
[----:B------:R-:W-:Y:S01]  /*2f0b0*/  IADD3.X R72, PT, PT, RZ, RZ, RZ, P0, P1 ;  /* 0x000000ffff487210 */ /* 0x000fe200007e24ff */
[----:B------:R-:W-:Y:S01]  /*2f0c0*/  IMAD.WIDE.U32 R76, R93, R132, RZ ;  /* 0x000000845d4c7225 */ /* 0x000fe200078e00ff */
[----:B------:R-:W-:Y:S02]  /*2f0d0*/  IADD3 R137, P1, P0, R80, R137, R81 ;  /* 0x0000008950897210 */ /* 0x000fe4000783e051 */
[----:B------:R-:W-:Y:S01]  /*2f0e0*/  IADD3.X R157, PT, PT, RZ, RZ, RZ, P4, P5 ;  /* 0x000000ffff9d7210 */ /* 0x000fe200027ea4ff */
[----:B------:R-:W-:Y:S01]  /*2f0f0*/  IMAD.WIDE.U32 R84, R87, R131, RZ ;  /* 0x0000008357547225 */ /* 0x000fe200078e00ff */
[----:B------:R-:W-:-:S03]  /*2f100*/  IADD3 R103, P5, P4, R76, R103, R74 ;  /* 0x000000674c677210 */ /* 0x000fc60007cbe04a */
[----:B------:R-:W-:Y:S01]  /*2f110*/  IMAD.WIDE.U32 R80, R6, R92, RZ ;  /* 0x0000005c06507225 */ /* 0x000fe200078e00ff */
[----:B------:R-:W-:Y:S02]  /*2f120*/  IADD3 R131, P2, P3, R84, R159, R79 ;  /* 0x0000009f54837210 */ /* 0x000fe40007b5e04f */
[----:B------:R-:W-:Y:S01]  /*2f130*/  IADD3 R84, PT, PT, R72, R125, R75 ;  /* 0x0000007d48547210 */ /* 0x000fe20007ffe04b */
[----:B------:R-:W-:Y:S01]  /*2f140*/  IMAD.WIDE.U32 R82, R95, R129, RZ ;  /* 0x000000815f527225 */ /* 0x000fe200078e00ff */
[----:B------:R-:W-:Y:S02]  /*2f150*/  IADD3 RZ, P6, PT, R80, R133, RZ ;  /* 0x0000008550ff7210 */ /* 0x000fe40007fde0ff */
[----:B------:R-:W-:Y:S01]  /*2f160*/  IADD3.X R76, PT, PT, RZ, RZ, RZ, P5, P4 ;  /* 0x000000ffff4c7210 */ /* 0x000fe20002fe84ff */
[----:B------:R-:W-:Y:S01]  /*2f170*/  IMAD.WIDE.U32 R74, R101, R128, RZ ;  /* 0x00000080654a7225 */ /* 0x000fe200078e00ff */
[----:B------:R-:W-:Y:S02]  /*2f180*/  IADD3 R79, P5, P4, R82, R135, R70 ;  /* 0x00000087524f7210 */ /* 0x000fe40007cbe046 */
[----:B------:R-:W-:Y:S01]  /*2f190*/  IADD3 R82, PT, PT, R157, R122, R73 ;  /* 0x0000007a9d527210 */ /* 0x000fe20007ffe049 */
[----:B------:R-:W-:Y:S01]  /*2f1a0*/  IMAD.X R135, RZ, RZ, R81, P6 ;  /* 0x000000ffff877224 */ /* 0x000fe200030e0651 */
[----:B------:R-:W-:Y:S01]  /*2f1b0*/  IADD3 R78, P6, PT, R74, R137, RZ ;  /* 0x000000894a4e7210 */ /* 0x000fe20007fde0ff */
[----:B------:R-:W-:Y:S01]  /*2f1c0*/  IMAD.WIDE.U32 R72, R86, UR19, RZ ;  /* 0x0000001356487c25 */ /* 0x000fe2000f8e00ff */
[----:B------:R-:W-:-:S02]  /*2f1d0*/  IADD3.X R137, PT, PT, RZ, RZ, RZ, P1, P0 ;  /* 0x000000ffff897210 */ /* 0x000fc40000fe04ff */
[----:B------:R-:W-:Y:S01]  /*2f1e0*/  IADD3 R80, PT, PT, R139, R120, R71 ;  /* 0x000000788b507210 */ /* 0x000fe20007ffe047 */
        /* <DEDUP_REMOVED lines=21> */
[----:B------:R-:W-:Y:S01]  /*2f340*/  IMAD.WIDE.U32 R78, R97, R128, RZ ;  /* 0x00000080614e7225 */ /* 0x000fe200078e00ff */
[----:B------:R-:W-:-:S02]  /*2f350*/  IADD3 R103, P2, P3, R80, R139, R103 ;  /* 0x0000008b50677210 */ /* 0x000fc40007b5e067 */
[----:B------:R-:W-:Y:S01]  /*2f360*/  IADD3.X R82, PT, PT, RZ, RZ, RZ, P4, P1 ;  /* 0x000000ffff527210 */ /* 0x000fe200027e24ff */
[----:B------:R-:W-:Y:S01]  /*2f370*/  IMAD.IADD R73, R73, 0x1, R157 ;  /* 0x0000000149497824 */ /* 0x000fe200078e029d */
[----:B------:R-:W-:Y:S01]  /*2f380*/  IADD3 R133, P0, P5, R78, R137, R70 ;  /* 0x000000894e857210 */ /* 0x000fe20007d1e046 */
[----:B------:R-:W-:Y:S01]  /*2f390*/  IMAD.WIDE.U32 R74, R88, UR18, RZ ;  /* 0x00000012584a7c25 */ /* 0x000fe2000f8e00ff */
[----:B------:R-:W-:Y:S02]  /*2f3a0*/  IADD3 R78, PT, PT, R72, R123, R71 ;  /* 0x0000007b484e7210 */ /* 0x000fe40007ffe047 */
[----:B------:R-:W-:Y:S01]  /*2f3b0*/  IADD3.X R71, PT, PT, RZ, RZ, RZ, P2, P3 ;  /* 0x000000ffff477210 */ /* 0x000fe200017e64ff */
[----:B------:R-:W-:Y:S01]  /*2f3c0*/  IMAD.IADD R82, R83, 0x1, R82 ;  /* 0x0000000153527824 */ /* 0x000fe200078e0252 */
[----:B------:R-:W-:Y:S01]  /*2f3d0*/  IADD3 R85, PT, PT, R73, R84, R85 ;  /* 0x0000005449557210 */ /* 0x000fe20007ffe055 */
[----:B------:R-:W-:Y:S01]  /*2f3e0*/  IMAD.WIDE.U32 R72, R2, R90, RZ ;  /* 0x0000005a02487225 */ /* 0x000fe200078e00ff */
[----:B------:R-:W-:-:S02]  /*2f3f0*/  IADD3.X R139, PT, PT, RZ, RZ, RZ, P0, P5 ;  /* 0x000000ffff8b7210 */ /* 0x000fc400007ea4ff */
[----:B------:R-:W-:Y:S01]  /*2f400*/  IADD3 R131, P0, P1, R74, R78, R131 ;  /* 0x0000004e4a837210 */ /* 0x000fe2000791e083 */
[----:B------:R-:W-:Y:S02]  /*2f410*/  IMAD.IADD R83, R81, 0x1, R71 ;  /* 0x0000000151537824 */ /* 0x000fe400078e0247 */
[----:B------:R-:W-:Y:S01]  /*2f420*/  IMAD.WIDE.U32 R80, R99, R127, RZ ;  /* 0x0000007f63507225 */ /* 0x000fe200078e00ff */
[----:B------:R-:W-:-:S03]  /*2f430*/  IADD3.X R74, PT, PT, RZ, RZ, RZ, P0, P1 ;  /* 0x000000ffff4a7210 */ /* 0x000fc600007e24ff */
[----:B------:R-:W-:Y:S01]  /*2f440*/  IMAD.WIDE.U32 R70, R4, R92, RZ ;  /* 0x0000005c04467225 */ /* 0x000fe200078e00ff */
[----:B------:R-:W-:Y:S02]  /*2f450*/  IADD3 R135, P2, PT, R80, R135, RZ ;  /* 0x0000008750877210 */ /* 0x000fe40007f5e0ff */
[----:B------:R-:W-:Y:S01]  /*2f460*/  IADD3 R86, PT, PT, R74, R125, R75 ;  /* 0x0000007d4a567210 */ /* 0x000fe20007ffe04b */
[----:B------:R-:W-:Y:S01]  /*2f470*/  IMAD.IADD R139, R79, 0x1, R139 ;  /* 0x000000014f8b7824 */ /* 0x000fe200078e028b */
[----:B------:R-:W-:Y:S01]  /*2f480*/  IADD3 R80, P5, P4, R70, R76, R133 ;  /* 0x0000004c46507210 */ /* 0x000fe20007cbe085 */
[----:B------:R-:W-:Y:S01]  /*2f490*/  IMAD.X R137, RZ, RZ, RZ, P2 ;  /* 0x000000ffff897224 */ /* 0x000fe200010e06ff */
[----:B------:R-:W-:Y:S01]  /*2f4a0*/  IADD3 R70, P2, P3, R72, R77, R103 ;  /* 0x0000004d48467210 */ /* 0x000fe20007b5e067 */
[----:B------:R-:W-:Y:S02]  /*2f4b0*/  IMAD R84, R135, UR28, RZ ;  /* 0x0000001c87547c24 */ /* 0x000fe4000f8e02ff */
[----:B------:R-:W-:Y:S01]  /*2f4c0*/  IMAD.WIDE.U32 R76, R93, R129, RZ ;  /* 0x000000815d4c7225 */ /* 0x000fe200078e00ff */
[----:B------:R-:W-:-:S02]  /*2f4d0*/  IADD3.X R157, PT, PT, RZ, RZ, RZ, P2, P3 ;  /* 0x000000ffff9d7210 */ /* 0x000fc400017e64ff */
[----:B------:R-:W-:Y:S01]  /*2f4e0*/  IADD3 R137, P0, P1, R80, R137, R81 ;  /* 0x0000008950897210 */ /* 0x000fe2000791e051 */
[----:B------:R-:W-:Y:S01]  /*2f4f0*/  IMAD.WIDE.U32 R78, R6, R84, RZ ;  /* 0x00000054064e7225 */ /* 0x000fe200078e00ff */
[----:B------:R-:W-:Y:S02]  /*2f500*/  IADD3 R83, P2, P3, R76, R83, R131 ;  /* 0x000000534c537210 */ /* 0x000fe40007b5e083 */
[----:B------:R-:W-:Y:S01]  /*2f510*/  IADD3.X R131, PT, PT, RZ, RZ, RZ, P5, P4 ;  /* 0x000000ffff837210 */ /* 0x000fe20002fe84ff */
[----:B------:R-:W-:Y:S01]  /*2f520*/  IMAD.WIDE.U32 R132, R87, R132, RZ ;  /* 0x0000008457847225 */ /* 0x000fe200078e00ff */
[----:B------:R-:W-:Y:S02]  /*2f530*/  IADD3 RZ, P6, PT, R78, R135, RZ ;  /* 0x000000874eff7210 */ /* 0x000fe40007fde0ff */
[----:B------:R-:W-:Y:S01]  /*2f540*/  IADD3.X R76, PT, PT, RZ, RZ, RZ, P2, P3 ;  /* 0x000000ffff4c7210 */ /* 0x000fe200017e64ff */
[----:B------:R-:W-:Y:S01]  /*2f550*/  IMAD.WIDE.U32 R80, R95, R128, RZ ;  /* 0x000000805f507225 */ /* 0x000fe200078e00ff */
[----:B------:R-:W-:-:S02]  /*2f560*/  IADD3 R103, P4, P5, R132, R82, R85 ;  /* 0x0000005284677210 */ /* 0x000fc40007d9e055 */
[----:B------:R-:W-:Y:S01]  /*2f570*/  IADD3 R82, PT, PT, R157, R122, R73 ;  /* 0x0000007a9d527210 */ /* 0x000fe20007ffe049 */
[----:B------:R-:W-:Y:S01]  /*2f580*/  IMAD.WIDE.U32 R74, R101, R127, RZ ;  /* 0x0000007f654a7225 */ /* 0x000fe200078e00ff */
[----:B------:R-:W-:Y:S02]  /*2f590*/  IADD3 R85, P3, P2, R80, R139, R70 ;  /* 0x0000008b50557210 */ /* 0x000fe40007a7e046 */
[----:B------:R-:W-:Y:S01]  /*2f5a0*/  IADD3 R80, PT, PT, R131, R120, R71 ;  /* 0x0000007883507210 */ /* 0x000fe20007ffe047 */
[----:B------:R-:W-:Y:S01]  /*2f5b0*/  IMAD.X R131, RZ, RZ, R79, P6 ;  /* 0x000000ffff837224 */ /* 0x000fe200030e064f */
[----:B------:R-:W-:Y:S01]  /*2f5c0*/  IADD3 R78, P6, PT, R74, R137, RZ ;  /* 0x000000894a4e7210 */ /* 0x000fe20007fde0ff */
[----:B------:R-:W-:Y:S01]  /*2f5d0*/  IMAD.WIDE.U32 R72, R88, UR19, RZ ;  /* 0x0000001358487c25 */ /* 0x000fe2000f8e00ff */
[----:B------:R-:W-:Y:S02]  /*2f5e0*/  IADD3.X R137, PT, PT, RZ, RZ, RZ, P3, P2 ;  /* 0x000000ffff897210 */ /* 0x000fe40001fe44ff */
        /* <DEDUP_REMOVED lines=10> */
[----:B------:R-:W-:Y:S01]  /*2f690*/  IMAD.X R135, R75, 0x1, R135, P6 ;  /* 0x000000014b877824 */ /* 0x000fe200030e0687 */
[----:B------:R-:W-:Y:S01]  /*2f6a0*/  IADD3.X R86, PT, PT, RZ, RZ, RZ, P1, P2 ;  /* 0x000000ffff567210 */ /* 0x000fe20000fe44ff */
[----:B------:R-:W-:Y:S01]  /*2f6b0*/  IMAD.WIDE.U32 R80, R91, R128, RZ ;  /* 0x000000805b507225 */ /* 0x000fe200078e00ff */
[----:B------:R-:W-:-:S03]  /*2f6c0*/  IADD3.X R76, PT, PT, RZ, RZ, RZ, P4, P5 ;  /* 0x000000ffff4c7210 */ /* 0x000fc600027ea4ff */
[----:B------:R-:W-:Y:S01]  /*2f6d0*/  IMAD.WIDE.U32 R74, R7, R84, RZ ;  /* 0x00000054074a7225 */ /* 0x000fe200078e00ff */
[----:B------:R-:W-:Y:S02]  /*2f6e0*/  IADD3 R85, P4, P5, R80, R137, R72 ;  /* 0x0000008950557210 */ /* 0x000fe40007d9e048 */
[----:B------:R-:W-:Y:S01]  /*2f6f0*/  IADD3 R77, PT, PT, R76, R121, R77 ;  /* 0x000000794c4d7210 */ /* 0x000fe20007ffe04d */
        /* <DEDUP_REMOVED lines=8> */
[----:B------:R-:W-:Y:S01]  /*2f780*/  IMAD.IADD R73, R73, 0x1, R157 ;  /* 0x0000000149497824 */ /* 0x000fe200078e029d */
[----:B------:R-:W-:Y:S01]  /*2f790*/  IADD3 R78, PT, PT, R86, R123, R71 ;  /* 0x0000007b564e7210 */ /* 0x000fe20007ffe047 */
[----:B------:R-:W-:Y:S01]  /*2f7a0*/  IMAD.WIDE.U32 R80, R99, R124, RZ ;  /* 0x0000007c63507225 */ /* 0x000fe200078e00ff */
[----:B------:R-:W-:-:S02]  /*2f7b0*/  IADD3.X R71, PT, PT, RZ, RZ, RZ, P2, P1 ;  /* 0x000000ffff477210 */ /* 0x000fc400017e24ff */
[----:B------:R-:W-:Y:S01]  /*2f7c0*/  IADD3 R133, PT, PT, R73, R132, R133 ;  /* 0x0000008449857210 */ /* 0x000fe20007ffe085 */
[----:B------:R-:W-:Y:S01]  /*2f7d0*/  IMAD.WIDE.U32 R72, R2, R92, RZ ;  /* 0x0000005c02487225 */ /* 0x000fe200078e00ff */
[----:B------:R-:W-:Y:S02]  /*2f7e0*/  IADD3 R131, P2, PT, R80, R131, RZ ;  /* 0x0000008350837210 */ /* 0x000fe40007f5e0ff */
[----:B------:R-:W-:Y:S01]  /*2f7f0*/  IADD3 R76, PT, PT, R74, R119, R75 ;  /* 0x000000774a4c7210 */ /* 0x000fe20007ffe04b */
[----:B------:R-:W-:Y:S01]  /*2f800*/  IMAD.IADD R86, R83, 0x1, R71 ;  /* 0x0000000153567824 */ /* 0x000fe200078e0247 */
[----:B------:R-:W-:Y:S01]  /*2f810*/  IADD3.X R139, PT, PT, RZ, RZ, RZ, P0, P3 ;  /* 0x000000ffff8b7210 */ /* 0x000fe200007e64ff */
[----:B------:R-:W-:-:S04]  /*2f820*/  IMAD.WIDE.U32 R70, R4, R84, RZ ;  /* 0x0000005404467225 */ /* 0x000fc800078e00ff */
[----:B------:R-:W-:Y:S01]  /*2f830*/  IMAD.WIDE.U32 R74, R90, UR18, RZ ;  /* 0x000000125a4a7c25 */ /* 0x000fe2000f8e00ff */
[----:B------:R-:W-:-:S03]  /*2f840*/  IADD3 R80, P5, P4, R70, R76, R135 ;  /* 0x0000004c46507210 */ /* 0x000fc60007cbe087 */
[----:B------:R-:W-:Y:S01]  /*2f850*/  IMAD.X R137, RZ, RZ, RZ, P2 ;  /* 0x000000ffff897224 */ /* 0x000fe200010e06ff */
[----:B------:R-:W-:Y:S01]  /*2f860*/  IADD3 R70, P2, P3, R72, R77, R85 ;  /* 0x0000004d48467210 */ /* 0x000fe20007b5e055 */
[----:B------:R-:W-:Y:S01]  /*2f870*/  IMAD R85, R131, UR28, RZ ;  /* 0x0000001c83557c24 */ /* 0x000fe2000f8e02ff */
[----:B------:R-:W-:Y:S01]  /*2f880*/  IADD3 R103, P0, P1, R74, R78, R103 ;  /* 0x0000004e4a677210 */ /* 0x000fe2000791e067 */
[----:B------:R-:W-:Y:S01]  /*2f890*/  IMAD.WIDE.U32 R76, R93, R128, RZ ;  /* 0x000000805d4c7225 */ /* 0x000fe200078e00ff */
[----:B------:R-:W-:Y:S02]  /*2f8a0*/  IADD3.X R157, PT, PT, RZ, RZ, RZ, P2, P3 ;  /* 0x000000ffff9d7210 */ /* 0x000fe400017e64ff */
[----:B------:R-:W-:Y:S01]  /*2f8b0*/  IADD3.X R74, PT, PT, RZ, RZ, RZ, P0, P1 ;  /* 0x000000ffff4a7210 */ /* 0x000fe200007e24ff */
        /* <DEDUP_REMOVED lines=15> */
[----:B------:R-:W-:Y:S01]  /*2f9b0*/  IADD3 R78, P6, PT, R74, R137, RZ ;  /* 0x000000894a4e7210 */ /* 0x000fe20007fde0ff */
[----:B------:R-:W-:Y:S01]  /*2f9c0*/  IMAD.IADD R139, R77, 0x1, R76 ;  /* 0x000000014d8b7824 */ /* 0x000fe200078e024c */
[----:B------:R-:W-:Y:S01]  /*2f9d0*/  IADD3 R82, PT, PT, R157, R122, R73 ;  /* 0x0000007a9d527210 */ /* 0x000fe20007ffe049 */
[----:B------:R-:W-:Y:S01]  /*2f9e0*/  IMAD.WIDE.U32 R72, R90, UR19, RZ ;  /* 0x000000135a487c25 */ /* 0x000fe2000f8e00ff */
[----:B------:R-:W-:Y:S02]  /*2f9f0*/  IADD3.X R137, PT, PT, RZ, RZ, RZ, P0, P1 ;  /* 0x000000ffff897210 */ /* 0x000fe400007e24ff */
[----:B------:R-:W-:Y:S01]  /*2fa00*/  IADD3.X R131, PT, PT, RZ, RZ, RZ, P3, P2 ;  /* 0x000000ffff837210 */ /* 0x000fe20001fe44ff */
[----:B------:R-:W-:Y:S01]  /*2fa10*/  IMAD.WIDE.U32 R70, R3, R92, RZ ;  /* 0x0000005c03467225 */ /* 0x000fe200078e00ff */
[----:B------:R-:W-:-:S02]  /*2fa20*/  IADD3 R133, P3, P0, R72, R86, R133 ;  /* 0x0000005648857210 */ /* 0x000fc4000787e085 */
[----:B------:R-:W-:Y:S01]  /*2fa30*/  IADD3.X R86, PT, PT, RZ, RZ, RZ, P4, P5 ;  /* 0x000000ffff567210 */ /* 0x000fe200027ea4ff */
[----:B------:R-:W-:Y:S01]  /*2fa40*/  IMAD.WIDE.U32 R76, R5, R84, RZ ;  /* 0x00000054054c7225 */ /* 0x000fe200078e00ff */
[----:B------:R-:W-:Y:S02]  /*2fa50*/  IADD3 R72, P1, P2, R70, R82, R103 ;  /* 0x0000005246487210 */ /* 0x000fe40007a3e067 */
        /* <DEDUP_REMOVED lines=14> */
[----:B------:R-:W-:Y:S01]  /*2fb40*/  IMAD.WIDE.U32 R102, R89, R128, RZ ;  /* 0x0000008059667225 */ /* 0x000fe200078e00ff */
[----:B------:R-:W-:Y:S02]  /*2fb50*/  IADD3 R137, P0, P3, R78, R137, R70 ;  /* 0x000000894e897210 */ /* 0x000fe40007b1e046 */
[----:B------:R-:W-:Y:S01]  /*2fb60*/  IADD3 R78, PT, PT, R82, R123, R71 ;  /* 0x0000007b524e7210 */ /* 0x000fe20007ffe047 */
[----:B------:R-:W-:Y:S01]  /*2fb70*/  IMAD.IADD R131, R73, 0x1, R157 ;  /* 0x0000000149837824 */ /* 0x000fe200078e029d */
[----:B------:R-:W-:Y:S01]  /*2fb80*/  IADD3.X R71, PT, PT, RZ, RZ, RZ, P4, P5 ;  /* 0x000000ffff477210 */ /* 0x000fe200027ea4ff */
[----:B------:R-:W-:Y:S01]  /*2fb90*/  IMAD.WIDE.U32 R72, R2, R84, RZ ;  /* 0x0000005402487225 */ /* 0x000fe200078e00ff */
[----:B------:R-:W-:-:S02]  /*2fba0*/  IADD3 R133, P2, P1, R102, R139, R133 ;  /* 0x0000008b66857210 */ /* 0x000fc4000795e085 */
[----:B------:R-:W-:Y:S01]  /*2fbb0*/  IADD3 R131, PT, PT, R131, R86, R83 ;  /* 0x0000005683837210 */ /* 0x000fe20007ffe053 */
[----:B------:R-:W-:Y:S01]  /*2fbc0*/  IMAD.IADD R83, R81, 0x1, R71 ;  /* 0x0000000151537824 */ /* 0x000fe200078e0247 */
[----:B------:R-:W-:Y:S01]  /*2fbd0*/  IADD3.X R102, PT, PT, RZ, RZ, RZ, P2, P1 ;  /* 0x000000ffff667210 */ /* 0x000fe200017e24ff */
[----:B------:R-:W-:-:S04]  /*2fbe0*/  IMAD.WIDE.U32 R80, R99, R126, RZ ;  /* 0x0000007e63507225 */ /* 0x000fc800078e00ff */
[----:B------:R-:W-:Y:S01]  /*2fbf0*/  IMAD.WIDE.U32 R70, R4, R85, RZ ;  /* 0x0000005504467225 */ /* 0x000fe200078e00ff */
[----:B------:R-:W-:-:S03]  /*2fc00*/  IADD3 R139, P2, PT, R80, R135, RZ ;  /* 0x00000087508b7210 */ /* 0x000fc60007f5e0ff */
[----:B------:R-:W-:Y:S01]  /*2fc10*/  IMAD.IADD R102, R103, 0x1, R102 ;  /* 0x0000000167667824 */ /* 0x000fe200078e0266 */
[----:B------:R-:W-:Y:S01]  /*2fc20*/  IADD3.X R103, PT, PT, RZ, RZ, RZ, P0, P3 ;  /* 0x000000ffff677210 */ /* 0x000fe200007e64ff */
        /* <DEDUP_REMOVED lines=15> */
[----:B------:R-:W-:Y:S02]  /*2fd20*/  IADD3 RZ, P6, PT, R78, R139, RZ ;  /* 0x0000008b4eff7210 */ /* 0x000fe40007fde0ff */
[----:B------:R-:W-:Y:S01]  /*2fd30*/  IADD3 R139, PT, PT, R74, R125, R75 ;  /* 0x0000007d4a8b7210 */ /* 0x000fe20007ffe04b */
[----:B------:R-:W-:Y:S01]  /*2fd40*/  IMAD.WIDE.U32 R80, R95, R124, RZ ;  /* 0x0000007c5f507225 */ /* 0x000fe200078e00ff */
[----:B------:R-:W-:Y:S02]  /*2fd50*/  IADD3 R90, P4, P5, R128, R102, R131 ;  /* 0x00000066805a7210 */ /* 0x000fe40007d9e083 */
[----:B------:R-:W-:Y:S01]  /*2fd60*/  IADD3.X R131, PT, PT, RZ, RZ, RZ, P2, P3 ;  /* 0x000000ffff837210 */ /* 0x000fe200017e64ff */
[----:B------:R-:W-:Y:S01]  /*2fd70*/  IMAD.WIDE.U32 R74, R101, R126, RZ ;  /* 0x0000007e654a7225 */ /* 0x000fe200078e00ff */
[----:B------:R-:W-:-:S02]  /*2fd80*/  IADD3 R103, P3, P2, R80, R103, R70 ;  /* 0x0000006750677210 */ /* 0x000fc40007a7e046 */
[----:B------:R-:W-:Y:S01]  /*2fd90*/  IADD3 R82, PT, PT, R137, R122, R73 ;  /* 0x0000007a89527210 */ /* 0x000fe20007ffe049 */
[----:B------:R-:W-:Y:S01]  /*2fda0*/  IMAD.WIDE.U32 R72, R92, UR19, RZ ;  /* 0x000000135c487c25 */ /* 0x000fe2000f8e00ff */
[----:B------:R-:W-:Y:S02]  /*2fdb0*/  IADD3 R80, PT, PT, R133, R120, R71 ;  /* 0x0000007885507210 */ /* 0x000fe40007ffe047 */
[----:B------:R-:W-:Y:S01]  /*2fdc0*/  IADD3.X R137, PT, PT, RZ, RZ, RZ, P3, P2 ;  /* 0x000000ffff897210 */ /* 0x000fe20001fe44ff */
[----:B------:R-:W-:Y:S01]  /*2fdd0*/  IMAD.X R133, RZ, RZ, R79, P6 ;  /* 0x000000ffff857224 */ /* 0x000fe200030e064f */
[----:B------:R-:W-:Y:S01]  /*2fde0*/  IADD3 R78, P6, PT, R74, R135, RZ ;  /* 0x000000874a4e7210 */ /* 0x000fe20007fde0ff */
        /* <DEDUP_REMOVED lines=21> */
[----:B------:R-:W-:Y:S01]  /*2ff40*/  IADD3 R82, PT, PT, R88, R123, R71 ;  /* 0x0000007b58527210 */ /* 0x000fe20007ffe047 */
[----:B------:R-:W-:Y:S01]  /*2ff50*/  IMAD.IADD R128, R73, 0x1, R139 ;  /* 0x0000000149807824 */ /* 0x000fe200078e028b */
[----:B------:R-:W-:Y:S01]  /*2ff60*/  IADD3 R80, PT, PT, R76, R121, R77 ;  /* 0x000000794c507210 */ /* 0x000fe20007ffe04d */
        /* <DEDUP_REMOVED lines=8> */
[----:B------:R-:W-:Y:S01]  /*2fff0*/  IMAD.WIDE.U32 R74, R84, UR18, RZ ;  /* 0x00000012544a7c25 */ /* 0x000fe2000f8e00ff */
[----:B------:R-:W-:Y:S02]  /*30000*/  IADD3 R133, P2, PT, R76, R133, RZ ;  /* 0x000000854c857210 */ /* 0x000fe40007f5e0ff */
        /* <DEDUP_REMOVED lines=8> */
[----:B------:R-:W-:Y:S02]  /*30090*/  IMAD.IADD R99, R79, 0x1, R99 ;  /* 0x000000014f637824 */ /* 0x000fe400078e0263 */
[----:B------:R-:W-:Y:S01]  /*300a0*/  IMAD.X R131, RZ, RZ, RZ, P2 ;  /* 0x000000ffff837224 */ /* 0x000fe200010e06ff */
[----:B------:R-:W-:Y:S01]  /*300b0*/  IADD3 R70, P2, P3, R72, R80, R103 ;  /* 0x0000005048467210 */ /* 0x000fe20007b5e067 */
[----:B------:R-:W-:-:S03]  /*300c0*/  IMAD.WIDE.U32 R78, R93, R124, RZ ;  /* 0x0000007c5d4e7225 */ /* 0x000fc600078e00ff */
[----:B------:R-:W-:Y:S01]  /*300d0*/  IADD3.X R135, PT, PT, RZ, RZ, RZ, P2, P3 ;  /* 0x000000ffff877210 */ /* 0x000fe200017e64ff */
[----:B------:R-:W-:Y:S01]  /*300e0*/  IMAD R88, R133, UR28, RZ ;  /* 0x0000001c85587c24 */ /* 0x000fe2000f8e02ff */
[----:B------:R-:W-:Y:S01]  /*300f0*/  IADD3 R103, P2, P3, R78, R81, R74 ;  /* 0x000000514e677210 */ /* 0x000fe20007b5e04a */
[----:B------:R-:W-:Y:S01]  /*30100*/  IMAD.WIDE.U32 R82, R95, R126, RZ ;  /* 0x0000007e5f527225 */ /* 0x000fe200078e00ff */
[----:B------:R-:W-:Y:S02]  /*30110*/  IADD3 R131, P0, P1, R76, R131, R77 ;  /* 0x000000834c837210 */ /* 0x000fe4000791e04d */
[----:B------:R-:W-:Y:S01]  /*30120*/  IADD3.X R78, PT, PT, RZ, RZ, RZ, P2, P3 ;  /* 0x000000ffff4e7210 */ /* 0x000fe200017e64ff */
[----:B------:R-:W-:Y:S01]  /*30130*/  IMAD.WIDE.U32 R80, R6, R88, RZ ;  /* 0x0000005806507225 */ /* 0x000fe200078e00ff */
[----:B------:R-:W-:-:S03]  /*30140*/  IADD3 R99, P3, P2, R82, R99, R70 ;  /* 0x0000006352637210 */ /* 0x000fc60007a7e046 */
[----:B------:R-:W-:Y:S01]  /*30150*/  IMAD.WIDE.U32 R76, R87, R127, RZ ;  /* 0x0000007f574c7225 */ /* 0x000fe200078e00ff */
[----:B------:R-:W-:Y:S02]  /*30160*/  IADD3 RZ, P6, PT, R80, R133, RZ ;  /* 0x0000008550ff7210 */ /* 0x000fe40007fde0ff */
[----:B------:R-:W-:Y:S01]  /*30170*/  IADD3.X R127, PT, PT, RZ, RZ, RZ, P5, P4 ;  /* 0x000000ffff7f7210 */ /* 0x000fe20002fe84ff */
        /* <DEDUP_REMOVED lines=29> */
[----:B------:R-:W-:Y:S01]  /*30350*/  IADD3 R76, P4, P5, R80, R129, R103 ;  /* 0x00000081504c7210 */ /* 0x000fe20007d9e067 */
[----:B------:R-:W-:Y:S01]  /*30360*/  IMAD.WIDE.U32 R132, R87, R130, RZ ;  /* 0x0000008257847225 */ /* 0x000fe200078e00ff */
[----:B------:R-:W-:-:S02]  /*30370*/  IADD3 R103, PT, PT, R70, R123, R71 ;  /* 0x0000007b46677210 */ /* 0x000fc40007ffe047 */
[----:B------:R-:W-:Y:S02]  /*30380*/  IADD3.X R71, PT, PT, RZ, RZ, RZ, P2, P1 ;  /* 0x000000ffff477210 */ /* 0x000fe400017e24ff */
[----:B------:R-:W-:Y:S01]  /*30390*/  IADD3 R84, PT, PT, R73, R84, R77 ;  /* 0x0000005449547210 */ /* 0x000fe20007ffe04d */
        /* <DEDUP_REMOVED lines=8> */
[----:B------:R-:W-:Y:S01]  /*30420*/  IMAD.WIDE.U32 R74, R4, R88, RZ ;  /* 0x00000058044a7225 */ /* 0x000fe200078e00ff */
[----:B------:R-:W-:-:S03]  /*30430*/  IADD3 R70, P4, P5, R70, R99, R76 ;  /* 0x0000006346467210 */ /* 0x000fc60007d9e04c */
[----:B------:R-:W-:Y:S02]  /*30440*/  IMAD.IADD R97, R97, 0x1, R77 ;  /* 0x0000000161617824 */ /* 0x000fe400078e024d */
[----:B------:R-:W-:Y:S01]  /*30450*/  IMAD.WIDE.U32 R76, R87, R124, RZ ;  /* 0x0000007c574c7225 */ /* 0x000fe200078e00ff */
[----:B------:R-:W-:-:S03]  /*30460*/  IADD3 R124, P2, P3, R74, R79, R78 ;  /* 0x0000004f4a7c7210 */ /* 0x000fc60007b5e04e */
[----:B------:R-:W-:Y:S01]  /*30470*/  IMAD.IADD R101, R81, 0x1, R101 ;  /* 0x0000000151657824 */ /* 0x000fe200078e0265 */
[----:B------:R-:W-:Y:S01]  /*30480*/  IADD3.X R129, PT, PT, RZ, RZ, RZ, P2, P3 ;  /* 0x000000ffff817210 */ /* 0x000fe200017e64ff */
[----:B------:R-:W-:-:S03]  /*30490*/  IMAD.WIDE.U32 R80, R93, R126, RZ ;  /* 0x0000007e5d507225 */ /* 0x000fc600078e00ff */
[----:B------:R-:W-:Y:S01]  /*304a0*/  IADD3 R129, PT, PT, R129, R120, R75 ;  /* 0x0000007881817210 */ /* 0x000fe20007ffe04b */
[----:B------:R-:W-:Y:S01]  /*304b0*/  IMAD.WIDE.U32 R78, R95, R130, RZ ;  /* 0x000000825f4e7225 */ /* 0x000fe200078e00ff */
[----:B------:R-:W-:Y:S02]  /*304c0*/  IADD3.X R95, PT, PT, RZ, RZ, RZ, P0, P1 ;  /* 0x000000ffff5f7210 */ /* 0x000fe400007e24ff */
[----:B------:R-:W-:Y:S01]  /*304d0*/  IADD3 R84, P1, P0, R76, R83, R84 ;  /* 0x000000534c547210 */ /* 0x000fe2000783e054 */
[----:B------:R-:W-:Y:S01]  /*304e0*/  IMAD.WIDE.U32 R74, R5, R88, RZ ;  /* 0x00000058054a7225 */ /* 0x000fe200078e00ff */
[----:B------:R-:W-:Y:S02]  /*304f0*/  IADD3.X R83, PT, PT, RZ, RZ, RZ, P4, P5 ;  /* 0x000000ffff537210 */ /* 0x000fe400027ea4ff */
[----:B------:R-:W-:Y:S02]  /*30500*/  IADD3 R80, P4, P5, R80, R101, R72 ;  /* 0x0000006550507210 */ /* 0x000fe40007d9e048 */
[----:B------:R-:W-:Y:S01]  /*30510*/  IADD3 R95, PT, PT, R95, R125, R73 ;  /* 0x0000007d5f5f7210 */ /* 0x000fe20007ffe049 */
[----:B------:R-:W-:Y:S01]  /*30520*/  IMAD.WIDE.U32 R72, R85, UR19, RZ ;  /* 0x0000001355487c25 */ /* 0x000fe2000f8e00ff */
[----:B------:R-:W-:-:S02]  /*30530*/  IADD3 R76, P2, P3, R78, R97, R70 ;  /* 0x000000614e4c7210 */ /* 0x000fc40007b5e046 */
[----:B------:R-:W-:Y:S01]  /*30540*/  IADD3 R83, PT, PT, R83, R122, R71 ;  /* 0x0000007a53537210 */ /* 0x000fe20007ffe047 */
[----:B------:R-:W-:Y:S01]  /*30550*/  IMAD.WIDE.U32 R70, R3, R86, RZ ;  /* 0x0000005603467225 */ /* 0x000fe200078e00ff */
[----:B------:R-:W-:Y:S02]  /*30560*/  IADD3.X R85, PT, PT, RZ, RZ, RZ, P4, P5 ;  /* 0x000000ffff557210 */ /* 0x000fe400027ea4ff */
[----:B------:R-:W-:Y:S02]  /*30570*/  IADD3 R84, P5, P4, R72, R95, R84 ;  /* 0x0000005f48547210 */ /* 0x000fe40007cbe054 */
[----:B------:R-:W-:Y:S01]  /*30580*/  IADD3.X R78, PT, PT, RZ, RZ, RZ, P2, P3 ;  /* 0x000000ffff4e7210 */ /* 0x000fe200017e64ff */
[----:B------:R-:W-:Y:S01]  /*30590*/  IMAD.IADD R85, R81, 0x1, R85 ;  /* 0x0000000151557824 */ /* 0x000fe200078e0255 */
[----:B------:R-:W-:Y:S01]  /*305a0*/  IADD3 R70, P2, P3, R70, R83, R80 ;  /* 0x0000005346467210 */ /* 0x000fe20007b5e050 */
[----:B------:R-:W-:Y:S01]  /*305b0*/  IMAD.WIDE.U32 R80, R89, R126, RZ ;  /* 0x0000007e59507225 */ /* 0x000fe200078e00ff */
[----:B------:R-:W-:-:S02]  /*305c0*/  IADD3.X R95, PT, PT, RZ, RZ, RZ, P5, P4 ;  /* 0x000000ffff5f7210 */ /* 0x000fc40002fe84ff */
[----:B------:R-:W-:Y:S01]  /*305d0*/  IADD3 R129, P5, P4, R74, R129, R76 ;  /* 0x000000814a817210 */ /* 0x000fe20007cbe04c */
[----:B------:R-:W-:Y:S01]  /*305e0*/  IMAD.WIDE.U32 R82, R91, R130, RZ ;  /* 0x000000825b527225 */ /* 0x000fe200078e00ff */
[----:B------:R-:W-:Y:S02]  /*305f0*/  IADD3.X R72, PT, PT, RZ, RZ, RZ, P2, P3 ;  /* 0x000000ffff487210 */ /* 0x000fe400017e64ff */
[----:B------:R-:W-:Y:S01]  /*30600*/  IADD3 R76, P2, P3, R80, R85, R84 ;  /* 0x00000055504c7210 */ /* 0x000fe20007b5e054 */
[----:B------:R-:W-:Y:S01]  /*30610*/  IMAD.IADD R79, R79, 0x1, R78 ;  /* 0x000000014f4f7824 */ /* 0x000fe200078e024e */
[----:B------:R-:W-:Y:S01]  /*30620*/  IADD3.X R74, PT, PT, RZ, RZ, RZ, P5, P4 ;  /* 0x000000ffff4a7210 */ /* 0x000fe20002fe84ff */
[----:B------:R-:W-:Y:S01]  /*30630*/  IMAD.IADD R85, R73, 0x1, R95 ;  /* 0x0000000149557824 */ /* 0x000fe200078e025f */
[----:B------:R-:W-:Y:S02]  /*30640*/  IADD3 R73, PT, PT, R72, R123, R71 ;  /* 0x0000007b48497210 */ /* 0x000fe40007ffe047 */
[----:B------:R-:W-:Y:S01]  /*30650*/  IADD3 R78, P4, P5, R82, R79, R70 ;  /* 0x0000004f524e7210 */ /* 0x000fe20007d9e046 */
[----:B------:R-:W-:Y:S01]  /*30660*/  IMAD.WIDE.U32 R70, R86, UR18, RZ ;  /* 0x0000001256467c25 */ /* 0x000fe2000f8e00ff */
[----:B------:R-:W-:-:S02]  /*30670*/  IADD3.X R80, PT, PT, RZ, RZ, RZ, P2, P3 ;  /* 0x000000ffff507210 */ /* 0x000fc400017e64ff */
[----:B------:R-:W-:Y:S02]  /*30680*/  IADD3.X R128, PT, PT, RZ, RZ, RZ, P1, P0 ;  /* 0x000000ffff807210 */ /* 0x000fe40000fe04ff */
[----:B------:R-:W-:Y:S01]  /*30690*/  IADD3 R79, PT, PT, R74, R121, R75 ;  /* 0x000000794a4f7210 */ /* 0x000fe20007ffe04b */
[----:B------:R-:W-:Y:S01]  /*306a0*/  IMAD.WIDE.U32 R74, R2, R88, RZ ;  /* 0x00000058024a7225 */ /* 0x000fe200078e00ff */
[----:B------:R-:W-:Y:S02]  /*306b0*/  IADD3.X R131, PT, PT, RZ, RZ, RZ, P4, P5 ;  /* 0x000000ffff837210 */ /* 0x000fe400027ea4ff */
[----:B------:R-:W-:Y:S01]  /*306c0*/  IADD3 R70, P0, P1, R70, R73, R76 ;  /* 0x0000004946467210 */ /* 0x000fe2000791e04c */
[----:B------:R-:W-:Y:S01]  /*306d0*/  IMAD.IADD R81, R81, 0x1, R80 ;  /* 0x0000000151517824 */ /* 0x000fe200078e0250 */
[----:B------:R-:W-:Y:S01]  /*306e0*/  IADD3 R128, PT, PT, R85, R128, R77 ;  /* 0x0000008055807210 */ /* 0x000fe20007ffe04d */
[----:B------:R-:W-:Y:S01]  /*306f0*/  IMAD.WIDE.U32 R72, R87, R126, RZ ;  /* 0x0000007e57487225 */ /* 0x000fe200078e00ff */
[----:B------:R-:W-:-:S03]  /*30700*/  IADD3 R126, P3, P2, R74, R79, R78 ;  /* 0x0000004f4a7e7210 */ /* 0x000fc60007a7e04e */
[----:B------:R-:W-:-:S04]  /*30710*/  IMAD.WIDE.U32 R76, R93, R130, RZ ;  /* 0x000000825d4c7225 */ /* 0x000fc800078e00ff */
[----:B------:R-:W-:Y:S01]  /*30720*/  IMAD.IADD R131, R83, 0x1, R131 ;  /* 0x0000000153837824 */ /* 0x000fe200078e0283 */
[----:B------:R-:W-:Y:S01]  /*30730*/  IADD3.X R83, PT, PT, RZ, RZ, RZ, P0, P1 ;  /* 0x000000ffff537210 */ /* 0x000fe200007e24ff */
[----:B------:R-:W-:Y:S01]  /*30740*/  IMAD.WIDE.U32 R78, R86, UR19, RZ ;  /* 0x00000013564e7c25 */ /* 0x000fe2000f8e00ff */
[----:B------:R-:W-:Y:S02]  /*30750*/  IADD3 R128, P1, P0, R72, R81, R128 ;  /* 0x0000005148807210 */ /* 0x000fe4000783e080 */
[----:B------:R-:W-:Y:S02]  /*30760*/  IADD3 R131, P4, P5, R76, R131, R70 ;  /* 0x000000834c837210 */ /* 0x000fe40007d9e046 */
[----:B------:R-:W-:Y:S02]  /*30770*/  IADD3.X R81, PT, PT, RZ, RZ, RZ, P3, P2 ;  /* 0x000000ffff517210 */ /* 0x000fe40001fe44ff */
[----:B------:R-:W-:Y:S01]  /*30780*/  IADD3 R83, PT, PT, R83, R125, R71 ;  /* 0x0000007d53537210 */ /* 0x000fe20007ffe047 */
[----:B------:R-:W-:Y:S01]  /*30790*/  IMAD.WIDE.U32 R70, R3, R88, RZ ;  /* 0x0000005803467225 */ /* 0x000fe200078e00ff */
[----:B------:R-:W-:-:S02]  /*307a0*/  IADD3 R75, PT, PT, R81, R122, R75 ;  /* 0x0000007a514b7210 */ /* 0x000fc40007ffe04b */
[----:B------:R-:W-:Y:S02]  /*307b0*/  IADD3.X R76, PT, PT, RZ, RZ, RZ, P4, P5 ;  /* 0x000000ffff4c7210 */ /* 0x000fe400027ea4ff */
[----:B------:R-:W-:Y:S01]  /*307c0*/  IADD3 R131, P4, P5, R70, R75, R131 ;  /* 0x0000004b46837210 */ /* 0x000fe20007d9e083 */
[----:B------:R-:W-:Y:S01]  /*307d0*/  IMAD.WIDE.U32 R74, R89, R130, RZ ;  /* 0x00000082594a7225 */ /* 0x000fe200078e00ff */
[----:B------:R-:W-:Y:S02]  /*307e0*/  IADD3 R128, P2, P3, R78, R83, R128 ;  /* 0x000000534e807210 */ /* 0x000fe40007b5e080 */
[----:B------:R-:W-:Y:S01]  /*307f0*/  IADD3.X R70, PT, PT, RZ, RZ, RZ, P4, P5 ;  /* 0x000000ffff467210 */ /* 0x000fe200027ea4ff */
[----:B------:R-:W-:Y:S01]  /*30800*/  IMAD.IADD R77, R77, 0x1, R76 ;  /* 0x000000014d4d7824 */ /* 0x000fe200078e024c */
[----:B------:R-:W-:Y:S02]  /*30810*/  IADD3.X R78, PT, PT, RZ, RZ, RZ, P2, P3 ;  /* 0x000000ffff4e7210 */ /* 0x000fe400017e64ff */
[----:B------:R-:W-:-:S02]  /*30820*/  IADD3 R71, PT, PT, R70, R123, R71 ;  /* 0x0000007b46477210 */ /* 0x000fc40007ffe047 */
        /* <DEDUP_REMOVED lines=51> */
.L_x_159:
[----:B------:R-:W-:Y:S05]  /*30b60*/  BSYNC.RELIABLE B4 ;  /* 0x0000000000047941 */ /* 0x000fea0003800100 */
.L_x_158:
        /* <DEDUP_REMOVED lines=37> */
.L_x_157:
[----:B------:R-:W-:Y:S05]  /*30dc0*/  BSYNC.RECONVERGENT B3 ;  /* 0x0000000000037941 */ /* 0x000fea0003800200 */
.L_x_156:
        /* <DEDUP_REMOVED lines=35> */
.L_x_163:
        /* <DEDUP_REMOVED lines=10> */
[----:B------:R-:W-:-:S02]  /*310a0*/  VIADD R140, R68, 0x1 ;  /* 0x00000001448c7836 */ /* 0x000fc40000000000 */
[----:B------:R-:W-:Y:S01]  /*310b0*/  @P5 IMAD.MOV R134, RZ, RZ, R62 ;  /* 0x000000ffff865224 */ /* 0x000fe200078e023e */
[----:B------:R-:W-:Y:S01]  /*310c0*/  ISETP.LT.U32.OR P1, PT, R106, R63, P1 ;  /* 0x0000003f6a00720c */ /* 0x000fe20000f21470 */
[----:B------:R-:W-:Y:S02]  /*310d0*/  IMAD.IADD R133, R104, 0x1, -R61 ;  /* 0x0000000168857824 */ /* 0x000fe400078e0a3d */
[----:B------:R-:W-:Y:S01]  /*310e0*/  IMAD.IADD R134, R105, 0x1, -R134 ;  /* 0x0000000169867824 */ /* 0x000fe200078e0a86 */
[----:B------:R-:W-:Y:S01]  /*310f0*/  ISETP.EQ.AND P2, PT, R107, R64, P1 ;  /* 0x000000406b00720c */ /* 0x000fe20000f42270 */
[----:B------:R-:W-:-:S03]  /*31100*/  @!P0 IMAD.MOV R135, RZ, RZ, R63 ;  /* 0x000000ffff878224 */ /* 0x000fc600078e023f */
        /* <DEDUP_REMOVED lines=19> */
.L_x_162:
[----:B------:R-:W-:Y:S05]  /*31240*/  BSYNC.RELIABLE B4 ;  /* 0x0000000000047941 */ /* 0x000fea0003800100 */
.L_x_161:
        /* <DEDUP_REMOVED lines=11> */
[----:B------:R-:W-:-:S02]  /*31300*/  @P2 IMAD.MOV R71, RZ, RZ, R105 ;  /* 0x000000ffff472224 */ /* 0x000fc400078e0269 */
[----:B------:R-:W-:Y:S01]  /*31310*/  VIADD R76, R110, 0x1 ;  /* 0x000000016e4c7836 */ /* 0x000fe20000000000 */
[----:B------:R-:W-:Y:S01]  /*31320*/  ISETP.LT.U32.OR P1, PT, R63, R106, P1 ;  /* 0x0000006a3f00720c */ /* 0x000fe20000f21470 */
[----:B------:R-:W-:Y:S02]  /*31330*/  IMAD.IADD R70, R62, 0x1, -R71 ;  /* 0x000000013e467824 */ /* 0x000fe400078e0a47 */
[----:B------:R-:W-:Y:S01]  /*31340*/  IMAD.IADD R133, R6, 0x1, -R133 ;  /* 0x0000000106857824 */ /* 0x000fe200078e0a85 */
[-C--:B------:R-:W-:Y:S01]  /*31350*/  ISETP.EQ.AND P2, PT, R64, R107.reuse, P1 ;  /* 0x0000006b4000720c */ /* 0x080fe20000f42270 */
[----:B------:R-:W-:Y:S01]  /*31360*/  @!P0 IMAD.MOV R72, RZ, RZ, R106 ;  /* 0x000000ffff488224 */ /* 0x000fe200078e026a */
[-C--:B------:R-:W-:Y:S01]  /*31370*/  ISETP.EQ.AND P3, PT, R7, R70.reuse, !P6 ;  /* 0x000000460700720c */ /* 0x080fe20007762270 */
[----:B------:R-:W-:Y:S01]  /*31380*/  VIADD R134, R70, 0x1 ;  /* 0x0000000146867836 */ /* 0x000fe20000000000 */
[----:B------:R-:W-:Y:S01]  /*31390*/  ISETP.LT.U32.OR P0, PT, R64, R107, P2 ;  /* 0x0000006b4000720c */ /* 0x000fe20001701470 */
[----:B------:R-:W-:Y:S01]  /*313a0*/  IMAD.IADD R71, R63, 0x1, -R72 ;  /* 0x000000013f477824 */ /* 0x000fe200078e0a48 */
[----:B------:R-:W-:Y:S01]  /*313b0*/  ISETP.LT.U32.OR P3, PT, R7, R70, P3 ;  /* 0x000000460700720c */ /* 0x000fe20001f61470 */
[----:B------:R-:W-:Y:S01]  /*313c0*/  @P6 IMAD.MOV R134, RZ, RZ, R70 ;  /* 0x000000ffff866224 */ /* 0x000fe200078e0246 */
[-C--:B------:R-:W-:Y:S01]  /*313d0*/  ISETP.EQ.AND P4, PT, R65, R108.reuse, P0 ;  /* 0x0000006c4100720c */ /* 0x080fe20000782270 */
[----:B------:R-:W-:Y:S01]  /*313e0*/  @!P1 IMAD.MOV R73, RZ, RZ, R107 ;  /* 0x000000ffff499224 */ /* 0x000fe200078e026b */
[-C--:B------:R-:W-:Y:S01]  /*313f0*/  ISETP.EQ.AND P2, PT, R4, R71.reuse, P3 ;  /* 0x000000470400720c */ /* 0x080fe20001f42270 */
[----:B------:R-:W-:Y:S01]  /*31400*/  VIADD R135, R71, 0x1 ;  /* 0x0000000147877836 */ /* 0x000fe20000000000 */
[----:B------:R-:W-:Y:S01]  /*31410*/  ISETP.LT.U32.OR P4, PT, R65, R108, P4 ;  /* 0x0000006c4100720c */ /* 0x000fe20002781470 */
[----:B------:R-:W-:Y:S01]  /*31420*/  IMAD.IADD R72, R64, 0x1, -R73 ;  /* 0x0000000140487824 */ /* 0x000fe200078e0a49 */
[----:B------:R-:W-:Y:S01]  /*31430*/  ISETP.LT.U32.OR P2, PT, R4, R71, P2 ;  /* 0x000000470400720c */ /* 0x000fe20001741470 */
[----:B------:R-:W-:Y:S01]  /*31440*/  IMAD.IADD R134, R7, 0x1, -R134 ;  /* 0x0000000107867824 */ /* 0x000fe200078e0a86 */
[-C--:B------:R-:W-:Y:S01]  /*31450*/  ISETP.EQ.AND P1, PT, R66, R109.reuse, P4 ;  /* 0x0000006d4200720c */ /* 0x080fe20002722270 */
[----:B------:R-:W-:Y:S01]  /*31460*/  @!P0 IMAD.MOV R74, RZ, RZ, R108 ;  /* 0x000000ffff4a8224 */ /* 0x000fe200078e026c */
[-C--:B------:R-:W-:Y:S01]  /*31470*/  ISETP.EQ.AND P5, PT, R5, R72.reuse, P2 ;  /* 0x000000480500720c */ /* 0x080fe200017a2270 */
[----:B------:R-:W-:Y:S01]  /*31480*/  VIADD R136, R72, 0x1 ;  /* 0x0000000148887836 */ /* 0x000fe20000000000 */
[----:B------:R-:W-:Y:S01]  /*31490*/  ISETP.LT.U32.OR P0, PT, R66, R109, P1 ;  /* 0x0000006d4200720c */ /* 0x000fe20000f01470 */
[----:B------:R-:W-:Y:S01]  /*314a0*/  IMAD.IADD R73, R65, 0x1, -R74 ;  /* 0x0000000141497824 */ /* 0x000fe200078e0a4a */
[----:B------:R-:W-:Y:S01]  /*314b0*/  ISETP.LT.U32.OR P1, PT, R5, R72, P5 ;  /* 0x000000480500720c */ /* 0x000fe20002f21470 */
[----:B------:R-:W-:Y:S01]  /*314c0*/  @!P3 IMAD.MOV R135, RZ, RZ, R71 ;  /* 0x000000ffff87b224 */ /* 0x000fe200078e0247 */
        /* <DEDUP_REMOVED lines=10> */
[----:B------:R-:W-:Y:S02]  /*31570*/  VIADD R138, R74, 0x1 ;  /* 0x000000014a8a7836 */ /* 0x000fe40000000000 */
[----:B------:R-:W-:Y:S01]  /*31580*/  IMAD.IADD R76, R67, 0x1, -R76 ;  /* 0x00000001434c7824 */ /* 0x000fe200078e0a4c */
[----:B------:R-:W-:Y:S01]  /*31590*/  ISETP.LT.U32.OR P0, PT, R3, R74, P0 ;  /* 0x0000004a0300720c */ /* 0x000fe20000701470 */
[----:B------:R-:W-:Y:S02]  /*315a0*/  @!P2 IMAD.MOV R136, RZ, RZ, R72 ;  /* 0x000000ffff88a224 */ /* 0x000fe400078e0248 */
[----:B------:R-:W-:Y:S01]  /*315b0*/  @!P5 IMAD.MOV R75, RZ, RZ, R69 ;  /* 0x000000ffff4bd224 */ /* 0x000fe200078e0245 */
[C---:B------:R-:W-:Y:S01]  /*315c0*/  ISETP.EQ.AND P5, PT, R76.reuse, UR18, P0 ;  /* 0x000000124c007c0c */ /* 0x040fe200087a2270 */
[----:B------:R-:W-:-:S02]  /*315d0*/  VIADD R139, R76, 0x1 ;  /* 0x000000014c8b7836 */ /* 0x000fc40000000000 */
[----:B------:R-:W-:Y:S01]  /*315e0*/  IMAD.IADD R75, R75, 0x1, -R68 ;  /* 0x000000014b4b7824 */ /* 0x000fe200078e0a44 */
[----:B------:R-:W-:Y:S01]  /*315f0*/  ISETP.GT.U32.OR P5, PT, R76, UR18, P5 ;  /* 0x000000124c007c0c */ /* 0x000fe2000afa4470 */
[----:B------:R-:W-:Y:S02]  /*31600*/  @!P1 IMAD.MOV R137, RZ, RZ, R73 ;  /* 0x000000ffff899224 */ /* 0x000fe400078e0249 */
[----:B------:R-:W-:Y:S02]  /*31610*/  VIADD R140, R75, 0xffffffff ;  /* 0xffffffff4b8c7836 */ /* 0x000fe40000000000 */
[----:B------:R-:W-:Y:S02]  /*31620*/  @!P0 IMAD.MOV R139, RZ, RZ, R76 ;  /* 0x000000ffff8b8224 */ /* 0x000fe400078e024c */
[----:B------:R-:W-:Y:S02]  /*31630*/  @!P4 IMAD.MOV R138, RZ, RZ, R74 ;  /* 0x000000ffff8ac224 */ /* 0x000fe400078e024a */
[----:B------:R-:W-:Y:S01]  /*31640*/  IMAD.IADD R135, R4, 0x1, -R135 ;  /* 0x0000000104877824 */ /* 0x000fe200078e0a87 */
[----:B------:R-:W-:Y:S01]  /*31650*/  IADD3 R139, PT, PT, -R139, UR18, RZ ;  /* 0x000000128b8b7c10 */ /* 0x000fe2000fffe1ff */
[----:B------:R-:W-:-:S02]  /*31660*/  IMAD.IADD R136, R5, 0x1, -R136 ;  /* 0x0000000105887824 */ /* 0x000fc400078e0a88 */
[----:B------:R-:W-:Y:S02]  /*31670*/  @!P5 IMAD.MOV R140, RZ, RZ, R75 ;  /* 0x000000ffff8cd224 */ /* 0x000fe400078e024b */
[----:B------:R-:W-:Y:S02]  /*31680*/  IMAD.IADD R137, R2, 0x1, -R137 ;  /* 0x0000000102897824 */ /* 0x000fe400078e0a89 */
[----:B------:R-:W-:Y:S02]  /*31690*/  IMAD.IADD R138, R3, 0x1, -R138 ;  /* 0x00000001038a7824 */ /* 0x000fe400078e0a8a */
[----:B------:R-:W-:-:S07]  /*316a0*/  VIADD R140, R140, UR19 ;  /* 0x000000138c8c7c36 */ /* 0x000fce0008000000 */
.L_x_164:
[----:B------:R-:W-:Y:S05]  /*316b0*/  BSYNC.RECONVERGENT B3 ;  /* 0x0000000000037941 */ /* 0x000fea0003800200 */
.L_x_160:
        /* <DEDUP_REMOVED lines=17> */
[-C--:B------:R-:W-:Y:S01]  /*317d0*/  IMAD.WIDE.U32 R96, R136, R134.reuse, RZ ;  /* 0x0000008688607225 */ /* 0x080fe200078e00ff */
[----:B------:R-:W-:Y:S02]  /*317e0*/  IADD3 R83, PT, PT, R70, R119, R71 ;  /* 0x0000007746537210 */ /* 0x000fe40007ffe047 */
[----:B------:R-:W-:Y:S01]  /*317f0*/  IADD3 R70, P0, P1, R80, R77, R75 ;  /* 0x0000004d50467210 */ /* 0x000fe2000791e04b */
[----:B------:R-:W-:Y:S02]  /*31800*/  IMAD R90, R79, UR28, RZ ;  /* 0x0000001c4f5a7c24 */ /* 0x000fe4000f8e02ff */
[----:B------:R-:W-:Y:S01]  /*31810*/  IMAD.X R74, RZ, RZ, RZ, P2 ;  /* 0x000000ffff4a7224 */ /* 0x000fe200010e06ff */
[----:B------:R-:W-:Y:S01]  /*31820*/  IADD3 R83, P5, P6, R72, R83, R70 ;  /* 0x0000005348537210 */ /* 0x000fe20007ebe046 */
[----:B------:R-:W-:-:S03]  /*31830*/  IMAD.WIDE.U32 R76, R134, R134, RZ ;  /* 0x00000086864c7225 */ /* 0x000fc600078e00ff */
[----:B------:R-:W-:Y:S01]  /*31840*/  IADD3 R74, P2, P3, R83, R74, R75 ;  /* 0x0000004a534a7210 */ /* 0x000fe20007b5e04b */
[----:B------:R-:W-:Y:S01]  /*31850*/  IMAD.WIDE.U32 R70, R6, R90, RZ ;  /* 0x0000005a06467225 */ /* 0x000fe200078e00ff */
[----:B------:R-:W-:Y:S02]  /*31860*/  LOP3.LUT R75, R76, 0xfffffffd, RZ, 0xc0, !PT ;  /* 0xfffffffd4c4b7812 */ /* 0x000fe400078ec0ff */
[----:B------:R-:W-:Y:S01]  /*31870*/  IADD3.X R83, PT, PT, RZ, RZ, RZ, P0, P1 ;  /* 0x000000ffff537210 */ /* 0x000fe200007e24ff */
[----:B------:R-:W-:Y:S01]  /*31880*/  IMAD.WIDE.U32 R94, R136, R135, RZ ;  /* 0x00000087885e7225 */ /* 0x000fe200078e00ff */
[----:B------:R-:W-:Y:S02]  /*31890*/  IADD3 RZ, P4, PT, R70, R79, RZ ;  /* 0x0000004f46ff7210 */ /* 0x000fe40007f9e0ff */
[----:B------:R-:W-:Y:S02]  /*318a0*/  IADD3.X R79, PT, PT, RZ, RZ, RZ, P5, P6 ;  /* 0x000000ffff4f7210 */ /* 0x000fe40002fec4ff */
[----:B------:R-:W-:Y:S01]  /*318b0*/  IADD3 R70, P5, PT, R74, R75, RZ ;  /* 0x0000004b4a467210 */ /* 0x000fe20007fbe0ff */
[----:B------:R-:W-:Y:S01]  /*318c0*/  IMAD.WIDE.U32 R74, R5, R88, RZ ;  /* 0x00000058054a7225 */ /* 0x000fe200078e00ff */
[----:B------:R-:W-:-:S02]  /*318d0*/  IADD3 R79, PT, PT, R79, R120, R73 ;  /* 0x000000784f4f7210 */ /* 0x000fc40007ffe049 */
[----:B------:R-:W-:Y:S01]  /*318e0*/  IADD3 R82, P0, P1, R158, R83, R81 ;  /* 0x000000539e527210 */ /* 0x000fe2000791e051 */
[----:B------:R-:W-:Y:S01]  /*318f0*/  IMAD.WIDE.U32 R72, R7, R90, RZ ;  /* 0x0000005a07487225 */ /* 0x000fe200078e00ff */
[----:B------:R-:W-:Y:S02]  /*31900*/  IADD3.X R83, PT, PT, RZ, RZ, RZ, P2, P3 ;  /* 0x000000ffff537210 */ /* 0x000fe400017e64ff */
[----:B------:R-:W-:Y:S01]  /*31910*/  IADD3.X R87, PT, PT, RZ, RZ, RZ, P0, P1 ;  /* 0x000000ffff577210 */ /* 0x000fe200007e24ff */
[----:B------:R-:W-:Y:S01]  /*31920*/  IMAD.X R85, RZ, RZ, R71, P4 ;  /* 0x000000ffff557224 */ /* 0x000fe200020e0647 */
[----:B------:R-:W-:Y:S01]  /*31930*/  IADD3 R82, P4, P6, R74, R79, R82 ;  /* 0x0000004f4a527210 */ /* 0x000fe20007e9e052 */
[----:B------:R-:W-:Y:S02]  /*31940*/  IMAD.X R83, R77, 0x1, R83, P5 ;  /* 0x000000014d537824 */ /* 0x000fe400028e0653 */
[----:B------:R-:W-:Y:S01]  /*31950*/  IMAD.WIDE.U32 R78, R2, R88, RZ ;  /* 0x00000058024e7225 */ /* 0x000fe200078e00ff */
[----:B------:R-:W-:-:S02]  /*31960*/  IADD3 R85, P2, P3, R72, R85, R70 ;  /* 0x0000005548557210 */ /* 0x000fc40007b5e046 */
[----:B------:R-:W-:Y:S01]  /*31970*/  IADD3.X R74, PT, PT, RZ, RZ, RZ, P4, P6 ;  /* 0x000000ffff4a7210 */ /* 0x000fe200027ec4ff */
[----:B------:R-:W-:Y:S01]  /*31980*/  IMAD.WIDE.U32 R70, R137, R133, RZ ;  /* 0x0000008589467225 */ /* 0x000fe200078e00ff */
[----:B------:R-:W-:Y:S02]  /*31990*/  IADD3.X R72, PT, PT, RZ, RZ, RZ, P2, P3 ;  /* 0x000000ffff487210 */ /* 0x000fe400017e64ff */
[----:B------:R-:W-:Y:S01]  /*319a0*/  IADD3 R85, P6, PT, R80, R85, RZ ;  /* 0x0000005550557210 */ /* 0x000fe20007fde0ff */
[----:B------:R-:W-:Y:S01]  /*319b0*/  IMAD.IADD R75, R75, 0x1, R74 ;  /* 0x000000014b4b7824 */ /* 0x000fe200078e024a */
[----:B------:R-:W-:Y:S01]  /*319c0*/  IADD3 R86, P4, P5, R70, R87, R159 ;  /* 0x0000005746567210 */ /* 0x000fe20007d9e09f */
[----:B------:R-:W-:Y:S01]  /*319d0*/  IMAD.WIDE.U32 R76, R135, R134, RZ ;  /* 0x00000086874c7225 */ /* 0x000fe200078e00ff */
[----:B------:R-:W-:Y:S02]  /*319e0*/  IADD3 R73, PT, PT, R72, R119, R73 ;  /* 0x0000007748497210 */ /* 0x000fe40007ffe049 */
[----:B------:R-:W-:Y:S01]  /*319f0*/  IADD3 R86, P2, P3, R78, R75, R86 ;  /* 0x0000004b4e567210 */ /* 0x000fe20007b5e056 */
[----:B------:R-:W-:Y:S01]  /*31a00*/  IMAD.WIDE.U32 R74, R4, R90, RZ ;  /* 0x0000005a044a7225 */ /* 0x000fe200078e00ff */
[----:B------:R-:W-:-:S02]  /*31a10*/  IADD3 R82, P0, P1, R76, R83, R82 ;  /* 0x000000534c527210 */ /* 0x000fc4000791e052 */
        /* <DEDUP_REMOVED lines=8> */
[----:B------:R-:W-:Y:S01]  /*31aa0*/  IMAD.IADD R91, R79, 0x1, R91 ;  /* 0x000000014f5b7824 */ /* 0x000fe200078e025b */
[----:B------:R-:W-:Y:S01]  /*31ab0*/  IADD3 R84, P6, PT, R76, R83, RZ ;  /* 0x000000534c547210 */ /* 0x000fe20007fde0ff */
[----:B------:R-:W-:Y:S01]  /*31ac0*/  IMAD.WIDE.U32 R80, R6, R102, RZ ;  /* 0x0000006606507225 */ /* 0x000fe200078e00ff */
[----:B------:R-:W-:-:S02]  /*31ad0*/  IADD3.X R76, PT, PT, RZ, RZ, RZ, P5, P4 ;  /* 0x000000ffff4c7210 */ /* 0x000fc40002fe84ff */
[----:B------:R-:W-:Y:S01]  /*31ae0*/  IADD3 R92, P0, P1, R72, R87, R71 ;  /* 0x00000057485c7210 */ /* 0x000fe2000791e047 */
[----:B------:R-:W-:Y:S01]  /*31af0*/  IMAD.WIDE.U32 R78, R3, R88, RZ ;  /* 0x00000058034e7225 */ /* 0x000fe200078e00ff */
[----:B------:R-:W-:Y:S02]  /*31b00*/  IADD3.X R87, PT, PT, RZ, RZ, RZ, P2, P3 ;  /* 0x000000ffff577210 */ /* 0x000fe400017e64ff */
[----:B------:R-:W-:Y:S01]  /*31b10*/  IADD3 RZ, P3, PT, R80, R85, RZ ;  /* 0x0000005550ff7210 */ /* 0x000fe20007f7e0ff */
[----:B------:R-:W-:Y:S01]  /*31b20*/  IMAD.IADD R89, R77, 0x1, R89 ;  /* 0x000000014d597824 */ /* 0x000fe200078e0259 */
[----:B------:R-:W-:Y:S01]  /*31b30*/  IADD3 R75, PT, PT, R87, R120, R75 ;  /* 0x00000078574b7210 */ /* 0x000fe20007ffe04b */
[----:B------:R-:W-:Y:S01]  /*31b40*/  IMAD.X R82, R77, 0x1, R76, P6 ;  /* 0x000000014d527824 */ /* 0x000fe200030e064c */
        /* <DEDUP_REMOVED lines=14> */
[----:B------:R-:W-:Y:S02]  /*31c30*/  LOP3.LUT R165, R80, 0xfffffffd, RZ, 0xc0, !PT ;  /* 0xfffffffd50a57812 */ /* 0x000fe400078ec0ff */
[----:B------:R-:W-:Y:S02]  /*31c40*/  IADD3.X R79, PT, PT, RZ, RZ, RZ, P2, P5 ;  /* 0x000000ffff4f7210 */ /* 0x000fe400017ea4ff */
        /* <DEDUP_REMOVED lines=8> */
[----:B------:R-:W-:-:S03]  /*31cd0*/  IMAD.WIDE.U32 R78, R88, UR18, RZ ;  /* 0x00000012584e7c25 */ /* 0x000fc6000f8e00ff */
[----:B------:R-:W-:Y:S01]  /*31ce0*/  IADD3 R84, P0, P1, R76, R84, R83 ;  /* 0x000000544c547210 */ /* 0x000fe2000791e053 */
[----:B------:R-:W-:Y:S01]  /*31cf0*/  IMAD.WIDE.U32 R82, R2, R90, RZ ;  /* 0x0000005a02527225 */ /* 0x000fe200078e00ff */
[----:B------:R-:W-:-:S04]  /*31d00*/  IADD3 R86, P3, P4, R78, R89, R86 ;  /* 0x000000594e567210 */ /* 0x000fc80007c7e056 */
[----:B------:R-:W-:Y:S02]  /*31d10*/  IADD3.X R78, PT, PT, RZ, RZ, RZ, P3, P4 ;  /* 0x000000ffff4e7210 */ /* 0x000fe40001fe84ff */
[----:B------:R-:W-:Y:S01]  /*31d20*/  IADD3 R85, P3, P4, R82, R85, R84 ;  /* 0x0000005552557210 */ /* 0x000fe20007c7e054 */
[----:B------:R-:W-:Y:S01]  /*31d30*/  IMAD.IADD R84, R81, 0x1, R87 ;  /* 0x0000000151547824 */ /* 0x000fe200078e0257 */
[----:B------:R-:W-:Y:S02]  /*31d40*/  IADD3.X R81, PT, PT, RZ, RZ, RZ, P0, P1 ;  /* 0x000000ffff517210 */ /* 0x000fe400007e24ff */
[----:B------:R-:W-:Y:S02]  /*31d50*/  IADD3.X R91, PT, PT, RZ, RZ, RZ, P3, P4 ;  /* 0x000000ffff5b7210 */ /* 0x000fe40001fe84ff */
[----:B------:R-:W-:Y:S01]  /*31d60*/  IADD3 R87, PT, PT, R78, R125, R79 ;  /* 0x0000007d4e577210 */ /* 0x000fe20007ffe04f */
[----:B------:R-:W-:-:S04]  /*31d70*/  IMAD.WIDE.U32 R78, R138, R134, RZ ;  /* 0x000000868a4e7225 */ /* 0x000fc800078e00ff */
[----:B------:R-:W-:Y:S02]  /*31d80*/  IMAD.IADD R91, R83, 0x1, R91 ;  /* 0x00000001535b7824 */ /* 0x000fe400078e025b */
[----:B------:R-:W-:-:S04]  /*31d90*/  IMAD.WIDE.U32 R82, R4, R102, RZ ;  /* 0x0000006604527225 */ /* 0x000fc800078e00ff */
[----:B------:R-:W-:Y:S01]  /*31da0*/  IMAD.IADD R81, R77, 0x1, R81 ;  /* 0x000000014d517824 */ /* 0x000fe200078e0251 */
[----:B------:R-:W-:-:S04]  /*31db0*/  IADD3 R165, P0, P1, R82, R80, R165 ;  /* 0x0000005052a57210 */ /* 0x000fc8000791e0a5 */
[----:B------:R-:W-:Y:S01]  /*31dc0*/  IADD3 R82, P3, P4, R78, R81, R86 ;  /* 0x000000514e527210 */ /* 0x000fe20007c7e056 */
[----:B------:R-:W-:Y:S01]  /*31dd0*/  IMAD.WIDE.U32 R80, R3, R90, RZ ;  /* 0x0000005a03507225 */ /* 0x000fe200078e00ff */
[----:B------:R-:W-:Y:S02]  /*31de0*/  IADD3.X R89, PT, PT, RZ, RZ, RZ, P0, P1 ;  /* 0x000000ffff597210 */ /* 0x000fe400007e24ff */
[----:B------:R-:W-:Y:S02]  /*31df0*/  IADD3 R91, P0, P1, R80, R91, R82 ;  /* 0x0000005b505b7210 */ /* 0x000fe4000791e052 */
[----:B------:R-:W-:Y:S01]  /*31e00*/  IADD3 R83, PT, PT, R89, R120, R83 ;  /* 0x0000007859537210 */ /* 0x000fe20007ffe053 */
[----:B------:R-:W-:Y:S01]  /*31e10*/  IMAD.WIDE.U32 R88, R88, UR19, RZ ;  /* 0x0000001358587c25 */ /* 0x000fe2000f8e00ff */
[----:B------:R-:W-:Y:S02]  /*31e20*/  IADD3.X R93, PT, PT, RZ, RZ, RZ, P0, P1 ;  /* 0x000000ffff5d7210 */ /* 0x000fe400007e24ff */
[----:B------:R-:W-:-:S02]  /*31e30*/  IADD3 R84, P0, P1, R94, R84, R85 ;  /* 0x000000545e547210 */ /* 0x000fc4000791e055 */
[----:B------:R-:W-:Y:S01]  /*31e40*/  IADD3.X R85, PT, PT, RZ, RZ, RZ, P3, P4 ;  /* 0x000000ffff557210 */ /* 0x000fe20001fe84ff */
[----:B------:R-:W-:Y:S02]  /*31e50*/  IMAD.IADD R93, R81, 0x1, R93 ;  /* 0x00000001515d7824 */ /* 0x000fe400078e025d */
[----:B------:R-:W-:-:S04]  /*31e60*/  IMAD.WIDE.U32 R80, R140, R133, RZ ;  /* 0x000000858c507225 */ /* 0x000fc800078e00ff */
[----:B------:R-:W-:Y:S01]  /*31e70*/  IMAD.IADD R85, R79, 0x1, R85 ;  /* 0x000000014f557824 */ /* 0x000fe200078e0255 */
[----:B------:R-:W-:-:S04]  /*31e80*/  IADD3 R99, P5, P2, R80, R99, R75 ;  /* 0x0000006350637210 */ /* 0x000fc80007abe04b */
[----:B------:R-:W-:Y:S01]  /*31e90*/  IADD3 R99, P3, P4, R88, R87, R99 ;  /* 0x0000005758637210 */ /* 0x000fe20007c7e063 */
[----:B------:R-:W-:Y:S01]  /*31ea0*/  IMAD.WIDE.U32 R86, R5, R102, RZ ;  /* 0x0000006605567225 */ /* 0x000fe200078e00ff */
[----:B------:R-:W-:Y:S02]  /*31eb0*/  P2R R92, PR, RZ, 0x20 ;  /* 0x00000020ff5c7803 */ /* 0x000fe40000000000 */
[----:B------:R-:W-:Y:S02]  /*31ec0*/  IADD3.X R88, PT, PT, RZ, RZ, RZ, P3, P4 ;  /* 0x000000ffff587210 */ /* 0x000fe40001fe84ff */
[----:B------:R-:W-:Y:S01]  /*31ed0*/  IADD3 R98, P3, P4, R86, R83, R84 ;  /* 0x0000005356627210 */ /* 0x000fe20007c7e054 */
[----:B------:R-:W-:-:S03]  /*31ee0*/  IMAD.WIDE.U32 R82, R139, R134, RZ ;  /* 0x000000868b527225 */ /* 0x000fc600078e00ff */
[----:B------:R-:W-:Y:S01]  /*31ef0*/  IADD3.X R161, PT, PT, RZ, RZ, RZ, P3, P4 ;  /* 0x000000ffffa17210 */ /* 0x000fe20001fe84ff */
[----:B------:R-:W-:Y:S01]  /*31f00*/  IMAD.IADD R89, R89, 0x1, R88 ;  /* 0x0000000159597824 */ /* 0x000fe200078e0258 */
[----:B------:R-:W-:Y:S01]  /*31f10*/  IADD3 R86, P3, P4, R82, R85, R99 ;  /* 0x0000005552567210 */ /* 0x000fe20007c7e063 */
[----:B------:R-:W-:-:S04]  /*31f20*/  IMAD.WIDE.U32 R84, R90, UR18, RZ ;  /* 0x000000125a547c25 */ /* 0x000fc8000f8e00ff */
[----:B------:R-:W-:Y:S01]  /*31f30*/  IMAD.IADD R161, R87, 0x1, R161 ;  /* 0x0000000157a17824 */ /* 0x000fe200078e02a1 */
[----:B------:R-:W-:-:S04]  /*31f40*/  IADD3 R93, P5, P6, R84, R93, R86 ;  /* 0x0000005d545d7210 */ /* 0x000fc80007ebe056 */
[----:B------:R-:W-:Y:S02]  /*31f50*/  IADD3.X R84, PT, PT, RZ, RZ, RZ, P5, P6 ;  /* 0x000000ffff547210 */ /* 0x000fe40002fec4ff */
[----:B------:R-:W-:Y:S02]  /*31f60*/  ISETP.NE.AND P6, PT, R92, RZ, PT ;  /* 0x000000ff5c00720c */ /* 0x000fe40003fc5270 */
[----:B------:R-:W-:Y:S02]  /*31f70*/  IADD3 R99, PT, PT, R84, R125, R85 ;  /* 0x0000007d54637210 */ /* 0x000fe40007ffe055 */
[----:B------:R-:W-:Y:S02]  /*31f80*/  IADD3.X R85, PT, PT, RZ, RZ, RZ, P0, P1 ;  /* 0x000000ffff557210 */ /* 0x000fe400007e24ff */
[----:B------:R-:W-:-:S03]  /*31f90*/  IADD3.X R92, PT, PT, RZ, RZ, RZ, P6, P2 ;  /* 0x000000ffff5c7210 */ /* 0x000fc600037e44ff */
[----:B------:R-:W-:Y:S01]  /*31fa0*/  IMAD.IADD R86, R95, 0x1, R85 ;  /* 0x000000015f567824 */ /* 0x000fe200078e0255 */
[----:B------:R-:W-:Y:S01]  /*31fb0*/  IADD3 R92, PT, PT, R89, R92, R81 ;  /* 0x0000005c595c7210 */ /* 0x000fe20007ffe051 */
[----:B------:R-:W-:-:S04]  /*31fc0*/  IMAD.WIDE.U32 R84, R137, R135, RZ ;  /* 0x0000008789547225 */ /* 0x000fc800078e00ff */
[----:B------:R-:W-:Y:S01]  /*31fd0*/  IMAD.WIDE.U32 R88, R2, R102, RZ ;  /* 0x0000006602587225 */ /* 0x000fe200078e00ff */
[----:B------:R-:W-:-:S03]  /*31fe0*/  IADD3 R91, P0, P1, R84, R86, R91 ;  /* 0x00000056545b7210 */ /* 0x000fc6000791e05b */
[----:B------:R-:W-:Y:S01]  /*31ff0*/  IMAD.WIDE.U32 R86, R140, R134, RZ ;  /* 0x000000868c567225 */ /* 0x000fe200078e00ff */
[----:B------:R-:W-:Y:S02]  /*32000*/  IADD3 R161, P2, P5, R88, R161, R91 ;  /* 0x000000a158a17210 */ /* 0x000fe40007d5e05b */
[----:B------:R-:W-:Y:S02]  /*32010*/  IADD3.X R91, PT, PT, RZ, RZ, RZ, P3, P4 ;  /* 0x000000ffff5b7210 */ /* 0x000fe40001fe84ff */
[----:B------:R-:W-:-:S03]  /*32020*/  IADD3.X R163, PT, PT, RZ, RZ, RZ, P2, P5 ;  /* 0x000000ffffa37210 */ /* 0x000fc600017ea4ff */
[----:B------:R-:W-:Y:S02]  /*32030*/  IMAD.IADD R91, R83, 0x1, R91 ;  /* 0x00000001535b7824 */ /* 0x000fe400078e025b */
[----:B------:R-:W-:Y:S01]  /*32040*/  IMAD.IADD R163, R89, 0x1, R163 ;  /* 0x0000000159a37824 */ /* 0x000fe200078e02a3 */
[----:B------:R-:W-:Y:S02]  /*32050*/  IADD3.X R89, PT, PT, RZ, RZ, RZ, P0, P1 ;  /* 0x000000ffff597210 */ /* 0x000fe400007e24ff */
[----:B------:R-:W-:Y:S01]  /*32060*/  IADD3 R88, P4, P3, R86, R91, R92 ;  /* 0x0000005b56587210 */ /* 0x000fe20007b9e05c */
[----:B------:R-:W-:-:S03]  /*32070*/  IMAD.WIDE.U32 R90, R90, UR19, RZ ;  /* 0x000000135a5a7c25 */ /* 0x000fc6000f8e00ff */
[----:B------:R-:W-:Y:S01]  /*32080*/  IADD3 R99, P2, P5, R90, R99, R88 ;  /* 0x000000635a637210 */ /* 0x000fe20007d5e058 */
[----:B------:R-:W-:Y:S02]  /*32090*/  IMAD.IADD R90, R85, 0x1, R89 ;  /* 0x00000001555a7824 */ /* 0x000fe400078e0259 */
[----:B------:R-:W-:Y:S01]  /*320a0*/  IMAD.WIDE.U32 R88, R138, R135, RZ ;  /* 0x000000878a587225 */ /* 0x000fe200078e00ff */
[----:B------:R-:W-:Y:S02]  /*320b0*/  IADD3.X R101, PT, PT, RZ, RZ, RZ, P2, P5 ;  /* 0x000000ffff657210 */ /* 0x000fe400017ea4ff */
[----:B------:R-:W-:-:S03]  /*320c0*/  IADD3 R93, P0, P1, R88, R90, R93 ;  /* 0x0000005a585d7210 */ /* 0x000fc6000791e05d */
[----:B------:R-:W-:Y:S02]  /*320d0*/  IMAD.IADD R101, R91, 0x1, R101 ;  /* 0x000000015b657824 */ /* 0x000fe400078e0265 */
[----:B------:R-:W-:-:S03]  /*320e0*/  IMAD.WIDE.U32 R90, R3, R102, RZ ;  /* 0x00000066035a7225 */ /* 0x000fc600078e00ff */
[----:B------:R-:W-:Y:S02]  /*320f0*/  IADD3 R163, P2, P5, R90, R163, R93 ;  /* 0x000000a35aa37210 */ /* 0x000fe40007d5e05d */
[----:B------:R-:W-:Y:S02]  /*32100*/  IADD3.X R90, PT, PT, RZ, RZ, RZ, P4, P3 ;  /* 0x000000ffff5a7210 */ /* 0x000fe400027e64ff */
[----:B------:R-:W-:Y:S02]  /*32110*/  IADD3.X R103, PT, PT, RZ, RZ, RZ, P2, P5 ;  /* 0x000000ffff677210 */ /* 0x000fe400017ea4ff */
[----:B------:R-:W-:-:S03]  /*32120*/  IADD3 R101, PT, PT, R101, R90, R87 ;  /* 0x0000005a65657210 */ /* 0x000fc60007ffe057 */
[----:B------:R-:W-:Y:S01]  /*32130*/  IMAD.IADD R103, R91, 0x1, R103 ;  /* 0x000000015b677824 */ /* 0x000fe200078e0267 */
[----:B------:R-:W-:-:S05]  /*32140*/  IADD3.X R91, PT, PT, RZ, RZ, RZ, P0, P1 ;  /* 0x000000ffff5b7210 */ /* 0x000fca00007e24ff */
[----:B------:R-:W-:Y:S02]  /*32150*/  IMAD.IADD R92, R89, 0x1, R91 ;  /* 0x00000001595c7824 */ /* 0x000fe400078e025b */
[----:B------:R-:W-:-:S03]  /*32160*/  IMAD.WIDE.U32 R90, R139, R135, RZ ;  /* 0x000000878b5a7225 */ /* 0x000fc600078e00ff */
[----:B------:R-:W-:Y:S01]  /*32170*/  IADD3 R99, P0, P1, R90, R92, R99 ;  /* 0x0000005c5a637210 */ /* 0x000fe2000791e063 */
[----:B------:R-:W-:-:S03]  /*32180*/  IMAD.WIDE.U32 R92, R102, UR18, RZ ;  /* 0x00000012665c7c25 */ /* 0x000fc6000f8e00ff */
[----:B------:R-:W-:Y:S02]  /*32190*/  IADD3 R99, P2, P3, R92, R103, R99 ;  /* 0x000000675c637210 */ /* 0x000fe40007b5e063 */
[----:B------:R-:W-:Y:S02]  /*321a0*/  IADD3.X R103, PT, PT, RZ, RZ, RZ, P0, P1 ;  /* 0x000000ffff677210 */ /* 0x000fe400007e24ff */
[----:B------:R-:W-:-:S03]  /*321b0*/  IADD3.X R92, PT, PT, RZ, RZ, RZ, P2, P3 ;  /* 0x000000ffff5c7210 */ /* 0x000fc600017e64ff */
[----:B------:R-:W-:Y:S01]  /*321c0*/  IMAD.IADD R103, R91, 0x1, R103 ;  /* 0x000000015b677824 */ /* 0x000fe200078e0267 */
[----:B------:R-:W-:Y:S01]  /*321d0*/  IADD3 R100, PT, PT, R92, R125, R93 ;  /* 0x0000007d5c647210 */ /* 0x000fe20007ffe05d */
[----:B------:R-:W-:-:S03]  /*321e0*/  IMAD.WIDE.U32 R92, R140, R135, RZ ;  /* 0x000000878c5c7225 */ /* 0x000fc600078e00ff */
[----:B------:R-:W-:Y:S01]  /*321f0*/  IADD3 R101, P0, P1, R92, R103, R101 ;  /* 0x000000675c657210 */ /* 0x000fe2000791e065 */
[----:B------:R-:W-:-:S03]  /*32200*/  IMAD.WIDE.U32 R102, R102, UR19, RZ ;  /* 0x0000001366667c25 */ /* 0x000fc6000f8e00ff */
[----:B------:R-:W-:Y:S02]  /*32210*/  IADD3 R101, P2, P3, R102, R100, R101 ;  /* 0x0000006466657210 */ /* 0x000fe40007b5e065 */
[----:B------:R-:W-:Y:S02]  /*32220*/  IADD3.X R100, PT, PT, RZ, RZ, RZ, P0, P1 ;  /* 0x000000ffff647210 */ /* 0x000fe400007e24ff */
[----:B------:R-:W-:Y:S02]  /*32230*/  IADD3 R157, P0, PT, R158, R157, RZ ;  /* 0x0000009d9e9d7210 */ /* 0x000fe40007f1e0ff */
[----:B------:R-:W-:-:S03]  /*32240*/  IADD3.X R102, PT, PT, RZ, RZ, RZ, P2, P3 ;  /* 0x000000ffff667210 */ /* 0x000fc600017e64ff */
[----:B------:R-:W-:Y:S02]  /*32250*/  IMAD.X R158, RZ, RZ, RZ, P0 ;  /* 0x000000ffff9e7224 */ /* 0x000fe400000e06ff */
[----:B------:R-:W-:Y:S02]  /*32260*/  IMAD.IADD R103, R103, 0x1, R102 ;  /* 0x0000000167677824 */ /* 0x000fe400078e0266 */
[----:B------:R-:W-:Y:S01]  /*32270*/  IMAD R102, R157, UR28, RZ ;  /* 0x0000001c9d667c24 */ /* 0x000fe2000f8e02ff */
[----:B------:R-:W-:Y:S02]  /*32280*/  IADD3 R165, P0, P1, R165, R158, R159 ;  /* 0x0000009ea5a57210 */ /* 0x000fe4000791e09f */
[----:B------:R-:W-:Y:S02]  /*32290*/  IADD3 R103, PT, PT, R103, R100, R93 ;  /* 0x0000006467677210 */ /* 0x000fe40007ffe05d */
[----:B------:R-:W-:Y:S02]  /*322a0*/  IADD3 R165, P2, PT, R96, R165, RZ ;  /* 0x000000a560a57210 */ /* 0x000fe40007f5e0ff */
[----:B------:R-:W-:-:S05]  /*322b0*/  IADD3.X R159, PT, PT, RZ, RZ, RZ, P0, P1 ;  /* 0x000000ffff9f7210 */ /* 0x000fca00007e24ff */
[----:B------:R-:W-:Y:S02]  /*322c0*/  IMAD.X R159, R97, 0x1, R159, P2 ;  /* 0x00000001619f7824 */ /* 0x000fe400010e069f */
[----:B------:R-:W-:-:S03]  /*322d0*/  IMAD.WIDE.U32 R96, R136, R136, RZ ;  /* 0x0000008888607225 */ /* 0x000fc600078e00ff */
[----:B------:R-:W-:-:S04]  /*322e0*/  IADD3 R159, P0, P1, R94, R159, R98 ;  /* 0x0000009f5e9f7210 */ /* 0x000fc8000791e062 */
[----:B------:R-:W-:-:S05]  /*322f0*/  IADD3.X R94, PT, PT, RZ, RZ, RZ, P0, P1 ;  /* 0x000000ffff5e7210 */ /* 0x000fca00007e24ff */
[----:B------:R-:W-:Y:S01]  /*32300*/  IMAD.IADD R95, R95, 0x1, R94 ;  /* 0x000000015f5f7824 */ /* 0x000fe200078e025e */
[----:B------:R-:W-:-:S04]  /*32310*/  LOP3.LUT R94, R96, 0xfffffffd, RZ, 0xc0, !PT ;  /* 0xfffffffd605e7812 */ /* 0x000fc800078ec0ff */
[----:B------:R-:W-:Y:S01]  /*32320*/  IADD3 R161, P0, P1, R94, R95, R161 ;  /* 0x0000005f5ea17210 */ /* 0x000fe2000791e0a1 */
[----:B------:R-:W-:-:S03]  /*32330*/  IMAD.WIDE.U32 R94, R6, R102, RZ ;  /* 0x00000066065e7225 */ /* 0x000fc600078e00ff */
[----:B------:R-:W-:-:S05]  /*32340*/  IADD3 RZ, P2, PT, R94, R157, RZ ;  /* 0x0000009d5eff7210 */ /* 0x000fca0007f5e0ff */
[----:B------:R-:W-:Y:S02]  /*32350*/  IMAD.X R157, RZ, RZ, R95, P2 ;  /* 0x000000ffff9d7224 */ /* 0x000fe400010e065f */
[----:B------:R-:W-:-:S03]  /*32360*/  IMAD.WIDE.U32 R94, R7, R102, RZ ;  /* 0x00000066075e7225 */ /* 0x000fc600078e00ff */
[----:B------:R-:W-:-:S04]  /*32370*/  IADD3 R157, P2, P3, R94, R157, R165 ;  /* 0x0000009d5e9d7210 */ /* 0x000fc80007b5e0a5 */
[----:B------:R-:W-:-:S04]  /*32380*/  IADD3.X R94, PT, PT, RZ, RZ, RZ, P2, P3 ;  /* 0x000000ffff5e7210 */ /* 0x000fc800017e64ff */
[----:B------:R-:W-:Y:S01]  /*32390*/  IADD3 R96, PT, PT, R94, R119, R95 ;  /* 0x000000775e607210 */ /* 0x000fe20007ffe05f */
[----:B------:R-:W-:-:S03]  /*323a0*/  IMAD.WIDE.U32 R94, R4, R102, RZ ;  /* 0x00000066045e7225 */ /* 0x000fc600078e00ff */
[----:B------:R-:W-:-:S04]  /*323b0*/  IADD3 R159, P2, P3, R94, R96, R159 ;  /* 0x000000605e9f7210 */ /* 0x000fc80007b5e09f */
[----:B------:R-:W-:-:S04]  /*323c0*/  IADD3.X R165, PT, PT, RZ, RZ, RZ, P2, P3 ;  /* 0x000000ffffa57210 */ /* 0x000fc800017e64ff */
[----:B------:R-:W-:Y:S01]  /*323d0*/  IADD3 R96, PT, PT, R165, R120, R95 ;  /* 0x00000078a5607210 */ /* 0x000fe20007ffe05f */
[----:B------:R-:W-:-:S03]  /*323e0*/  IMAD.WIDE.U32 R94, R5, R102, RZ ;  /* 0x00000066055e7225 */ /* 0x000fc600078e00ff */
[----:B------:R-:W-:Y:S02]  /*323f0*/  IADD3 R161, P2, P3, R94, R96, R161 ;  /* 0x000000605ea17210 */ /* 0x000fe40007b5e0a1 */
[----:B------:R-:W-:Y:S02]  /*32400*/  IADD3.X R96, PT, PT, RZ, RZ, RZ, P0, P1 ;  /* 0x000000ffff607210 */ /* 0x000fe400007e24ff */
[----:B------:R-:W-:-:S03]  /*32410*/  IADD3.X R165, PT, PT, RZ, RZ, RZ, P2, P3 ;  /* 0x000000ffffa57210 */ /* 0x000fc600017e64ff */
[----:B------:R-:W-:Y:S02]  /*32420*/  IMAD.IADD R96, R97, 0x1, R96 ;  /* 0x0000000161607824 */ /* 0x000fe400078e0260 */
[----:B------:R-:W-:Y:S02]  /*32430*/  IMAD.IADD R165, R95, 0x1, R165 ;  /* 0x000000015fa57824 */ /* 0x000fe400078e02a5 */
[----:B------:R-:W-:-:S03]  /*32440*/  IMAD.WIDE.U32 R94, R137, R136, RZ ;  /* 0x00000088895e7225 */ /* 0x000fc600078e00ff */
[----:B------:R-:W-:Y:S01]  /*32450*/  IADD3 R163, P0, P1, R94, R96, R163 ;  /* 0x000000605ea37210 */ /* 0x000fe2000791e0a3 */
[----:B------:R-:W-:-:S03]  /*32460*/  IMAD.WIDE.U32 R96, R2, R102, RZ ;  /* 0x0000006602607225 */ /* 0x000fc600078e00ff */
[----:B------:R-:W-:-:S04]  /*32470*/  IADD3 R163, P2, P3, R96, R165, R163 ;  /* 0x000000a560a37210 */ /* 0x000fc80007b5e0a3 */
[----:B------:R-:W-:-:S05]  /*32480*/  IADD3.X R165, PT, PT, RZ, RZ, RZ, P2, P3 ;  /* 0x000000ffffa57210 */ /* 0x000fca00017e64ff */
[----:B------:R-:W-:Y:S01]  /*32490*/  IMAD.IADD R165, R97, 0x1, R165 ;  /* 0x0000000161a57824 */ /* 0x000fe200078e02a5 */
[----:B------:R-:W-:-:S05]  /*324a0*/  IADD3.X R97, PT, PT, RZ, RZ, RZ, P0, P1 ;  /* 0x000000ffff617210 */ /* 0x000fca00007e24ff */
        /* <DEDUP_REMOVED lines=11> */
[----:B------:R-:W-:-:S03]  /*32560*/  IMAD.WIDE.U32 R100, R102, UR18, RZ ;  /* 0x0000001266647c25 */ /* 0x000fc6000f8e00ff */
[----:B------:R-:W-:-:S04]  /*32570*/  IADD3 R160, P2, P3, R100, R165, R160 ;  /* 0x000000a564a07210 */ /* 0x000fc80007b5e0a0 */
[----:B------:R-:W-:-:S04]  /*32580*/  IADD3.X R100, PT, PT, RZ, RZ, RZ, P2, P3 ;  /* 0x000000ffff647210 */ /* 0x000fc800017e64ff */
[----:B------:R-:W-:Y:S02]  /*32590*/  IADD3 R165, PT, PT, R100, R125, R101 ;  /* 0x0000007d64a57210 */ /* 0x000fe40007ffe065 */
[----:B------:R-:W-:-:S05]  /*325a0*/  IADD3.X R101, PT, PT, RZ, RZ, RZ, P0, P1 ;  /* 0x000000ffff657210 */ /* 0x000fca00007e24ff */
[----:B------:R-:W-:Y:S02]  /*325b0*/  IMAD.IADD R162, R99, 0x1, R101 ;  /* 0x0000000163a27824 */ /* 0x000fe400078e0265 */
        /* <DEDUP_REMOVED lines=8> */
[----:B------:R-:W-:-:S03]  /*32640*/  IMAD.IADD R103, R103, 0x1, R165 ;  /* 0x0000000167677824 */ /* 0x000fc600078e02a5 */
[----:B------:R-:W-:Y:S01]  /*32650*/  IADD3 R159, P0, P1, R159, R70, R71 ;  /* 0x000000469f9f7210 */ /* 0x000fe2000791e047 */
[----:B------:R-:W-:Y:S01]  /*32660*/  IMAD.WIDE.U32 R70, R137, R137, RZ ;  /* 0x0000008989467225 */ /* 0x000fe200078e00ff */
[----:B------:R-:W-:Y:S02]  /*32670*/  IADD3 R103, PT, PT, R103, R162, R101 ;  /* 0x000000a267677210 */ /* 0x000fe40007ffe065 */
[----:B------:R-:W-:Y:S02]  /*32680*/  IADD3 R159, P2, PT, R76, R159, RZ ;  /* 0x0000009f4c9f7210 */ /* 0x000fe40007f5e0ff */
[----:B------:R-:W-:-:S05]  /*32690*/  IADD3.X R76, PT, PT, RZ, RZ, RZ, P0, P1 ;  /* 0x000000ffff4c7210 */ /* 0x000fca00007e24ff */
[----:B------:R-:W-:Y:S01]  /*326a0*/  IMAD.X R76, R77, 0x1, R76, P2 ;  /* 0x000000014d4c7824 */ /* 0x000fe200010e064c */
[----:B------:R-:W-:Y:S01]  /*326b0*/  LOP3.LUT R77, R70, 0xfffffffd, RZ, 0xc0, !PT ;  /* 0xfffffffd464d7812 */ /* 0x000fe200078ec0ff */
[----:B------:R-:W-:-:S03]  /*326c0*/  IMAD R70, R157, UR28, RZ ;  /* 0x0000001c9d467c24 */ /* 0x000fc6000f8e02ff */
[----:B------:R-:W-:-:S04]  /*326d0*/  IADD3 R161, P0, P1, R84, R76, R161 ;  /* 0x0000004c54a17210 */ /* 0x000fc8000791e0a1 */
[----:B------:R-:W-:-:S05]  /*326e0*/  IADD3.X R84, PT, PT, RZ, RZ, RZ, P0, P1 ;  /* 0x000000ffff547210 */ /* 0x000fca00007e24ff */
[----:B------:R-:W-:-:S05]  /*326f0*/  IMAD.IADD R84, R85, 0x1, R84 ;  /* 0x0000000155547824 */ /* 0x000fca00078e0254 */
[----:B------:R-:W-:-:S04]  /*32700*/  IADD3 R163, P0, P1, R94, R84, R163 ;  /* 0x000000545ea37210 */ /* 0x000fc8000791e0a3 */
[----:B------:R-:W-:-:S05]  /*32710*/  IADD3.X R94, PT, PT, RZ, RZ, RZ, P0, P1 ;  /* 0x000000ffff5e7210 */ /* 0x000fca00007e24ff */
[----:B------:R-:W-:-:S05]  /*32720*/  IMAD.IADD R94, R95, 0x1, R94 ;  /* 0x000000015f5e7824 */ /* 0x000fca00078e025e */
        /* <DEDUP_REMOVED lines=12> */
[----:B------:R-:W-:Y:S01]  /*327f0*/  IMAD.WIDE.U32 R76, R5, R70, RZ ;  /* 0x00000046054c7225 */ /* 0x000fe200078e00ff */
[----:B------:R-:W-:Y:S02]  /*32800*/  IADD3.X R85, PT, PT, RZ, RZ, RZ, P1, P0 ;  /* 0x000000ffff557210 */ /* 0x000fe40000fe04ff */
[----:B------:R-:W-:-:S03]  /*32810*/  IADD3 R163, P2, P3, R76, R84, R163 ;  /* 0x000000544ca37210 */ /* 0x000fc60007b5e0a3 */
[----:B------:R-:W-:Y:S01]  /*32820*/  IMAD.IADD R85, R71, 0x1, R85 ;  /* 0x0000000147557824 */ /* 0x000fe200078e0255 */
[----:B------:R-:W-:-:S05]  /*32830*/  IADD3.X R157, PT, PT, RZ, RZ, RZ, P2, P3 ;  /* 0x000000ffff9d7210 */ /* 0x000fca00017e64ff */
[----:B------:R-:W-:Y:S02]  /*32840*/  IMAD.IADD R157, R77, 0x1, R157 ;  /* 0x000000014d9d7824 */ /* 0x000fe400078e029d */
[----:B------:R-:W-:-:S03]  /*32850*/  IMAD.WIDE.U32 R76, R2, R70, RZ ;  /* 0x00000046024c7225 */ /* 0x000fc600078e00ff */
[----:B------:R-:W-:-:S04]  /*32860*/  IADD3 R157, P2, P3, R76, R157, R158 ;  /* 0x0000009d4c9d7210 */ /* 0x000fc80007b5e09e */
[----:B------:R-:W-:-:S05]  /*32870*/  IADD3.X R71, PT, PT, RZ, RZ, RZ, P2, P3 ;  /* 0x000000ffff477210 */ /* 0x000fca00017e64ff */
[----:B------:R-:W-:Y:S02]  /*32880*/  IMAD.IADD R71, R77, 0x1, R71 ;  /* 0x000000014d477824 */ /* 0x000fe400078e0247 */
[----:B------:R-:W-:-:S03]  /*32890*/  IMAD.WIDE.U32 R76, R138, R137, RZ ;  /* 0x000000898a4c7225 */ /* 0x000fc600078e00ff */
[----:B------:R-:W-:Y:S01]  /*328a0*/  IADD3 R160, P0, P1, R76, R85, R160 ;  /* 0x000000554ca07210 */ /* 0x000fe2000791e0a0 */
[----:B------:R-:W-:-:S03]  /*328b0*/  IMAD.WIDE.U32 R84, R3, R70, RZ ;  /* 0x0000004603547225 */ /* 0x000fc600078e00ff */
[----:B------:R-:W-:Y:S02]  /*328c0*/  IADD3.X R95, PT, PT, RZ, RZ, RZ, P0, P1 ;  /* 0x000000ffff5f7210 */ /* 0x000fe400007e24ff */
[----:B------:R-:W-:-:S03]  /*328d0*/  IADD3 R71, P2, P3, R84, R71, R160 ;  /* 0x0000004754477210 */ /* 0x000fc60007b5e0a0 */
        /* <DEDUP_REMOVED lines=14> */
[----:B------:R-:W-:-:S04]  /*329c0*/  IADD3 R70, P2, P3, R102, R165, R160 ;  /* 0x000000a566467210 */ /* 0x000fc80007b5e0a0 */
[----:B------:R-:W-:-:S05]  /*329d0*/  IADD3.X R102, PT, PT, RZ, RZ, RZ, P2, P3 ;  /* 0x000000ffff667210 */ /* 0x000fca00017e64ff */
[----:B------:R-:W-:Y:S01]  /*329e0*/  IMAD.IADD R103, R103, 0x1, R102 ;  /* 0x0000000167677824 */ /* 0x000fe200078e0266 */
[----:B------:R-:W-:Y:S02]  /*329f0*/  IADD3.X R102, PT, PT, RZ, RZ, RZ, P0, P1 ;  /* 0x000000ffff667210 */ /* 0x000fe400007e24ff */
[----:B------:R-:W-:Y:S02]  /*32a00*/  IADD3 R159, P0, PT, R72, R159, RZ ;  /* 0x0000009f489f7210 */ /* 0x000fe40007f1e0ff */
[----:B------:R-:W-:-:S03]  /*32a10*/  IADD3 R102, PT, PT, R103, R102, R95 ;  /* 0x0000006667667210 */ /* 0x000fc60007ffe05f */
[----:B------:R-:W-:-:S05]  /*32a20*/  IMAD.X R72, RZ, RZ, RZ, P0 ;  /* 0x000000ffff487224 */ /* 0x000fca00000e06ff */
[----:B------:R-:W-:-:S04]  /*32a30*/  IADD3 R103, P0, P1, R161, R72, R73 ;  /* 0x00000048a1677210 */ /* 0x000fc8000791e049 */
[----:B------:R-:W-:Y:S01]  /*32a40*/  IADD3 R103, P2, PT, R78, R103, RZ ;  /* 0x000000674e677210 */ /* 0x000fe20007f5e0ff */
[----:B------:R-:W-:Y:S01]  /*32a50*/  IMAD R78, R159, UR28, RZ ;  /* 0x0000001c9f4e7c24 */ /* 0x000fe2000f8e02ff */
[----:B------:R-:W-:-:S05]  /*32a60*/  IADD3.X R73, PT, PT, RZ, RZ, RZ, P0, P1 ;  /* 0x000000ffff497210 */ /* 0x000fca00007e24ff */
[----:B------:R-:W-:Y:S02]  /*32a70*/  IMAD.X R79, R79, 0x1, R73, P2 ;  /* 0x000000014f4f7824 */ /* 0x000fe400010e0649 */
[----:B------:R-:W-:-:S03]  /*32a80*/  IMAD.WIDE.U32 R72, R6, R78, RZ ;  /* 0x0000004e06487225 */ /* 0x000fc600078e00ff */
[----:B------:R-:W-:Y:S02]  /*32a90*/  IADD3 R79, P2, P3, R88, R79, R163 ;  /* 0x0000004f584f7210 */ /* 0x000fe40007b5e0a3 */
[----:B------:R-:W-:Y:S02]  /*32aa0*/  IADD3 RZ, P0, PT, R72, R159, RZ ;  /* 0x0000009f48ff7210 */ /* 0x000fe40007f1e0ff */
[----:B------:R-:W-:-:S03]  /*32ab0*/  IADD3.X R88, PT, PT, RZ, RZ, RZ, P2, P3 ;  /* 0x000000ffff587210 */ /* 0x000fc600017e64ff */
[----:B------:R-:W-:Y:S02]  /*32ac0*/  IMAD.X R159, RZ, RZ, R73, P0 ;  /* 0x000000ffff9f7224 */ /* 0x000fe400000e0649 */
[----:B------:R-:W-:-:S04]  /*32ad0*/  IMAD.WIDE.U32 R72, R7, R78, RZ ;  /* 0x0000004e07487225 */ /* 0x000fc800078e00ff */
[----:B------:R-:W-:Y:S01]  /*32ae0*/  IMAD.IADD R88, R89, 0x1, R88 ;  /* 0x0000000159587824 */ /* 0x000fe200078e0258 */
[----:B------:R-:W-:-:S04]  /*32af0*/  IADD3 R103, P0, P1, R72, R159, R103 ;  /* 0x0000009f48677210 */ /* 0x000fc8000791e067 */
[----:B------:R-:W-:Y:S02]  /*32b00*/  IADD3.X R72, PT, PT, RZ, RZ, RZ, P0, P1 ;  /* 0x000000ffff487210 */ /* 0x000fe400007e24ff */
[----:B------:R-:W-:Y:S02]  /*32b10*/  IADD3 R103, P0, PT, R74, R103, RZ ;  /* 0x000000674a677210 */ /* 0x000fe40007f1e0ff */
[----:B------:R-:W-:Y:S01]  /*32b20*/  IADD3 R159, PT, PT, R72, R119, R73 ;  /* 0x00000077489f7210 */ /* 0x000fe20007ffe049 */
[----:B------:R-:W-:Y:S01]  /*32b30*/  IMAD.WIDE.U32 R72, R4, R78, RZ ;  /* 0x0000004e04487225 */ /* 0x000fe200078e00ff */
[----:B------:R-:W-:Y:S02]  /*32b40*/  IADD3 R157, P2, P3, R96, R88, R157 ;  /* 0x00000058609d7210 */ /* 0x000fe40007b5e09d */
[----:B------:R-:W-:Y:S01]  /*32b50*/  IADD3 R74, P4, P5, R72, R159, R79 ;  /* 0x0000009f484a7210 */ /* 0x000fe20007d9e04f */
[----:B------:R-:W-:Y:S01]  /*32b60*/  IMAD.X R159, RZ, RZ, RZ, P0 ;  /* 0x000000ffff9f7224 */ /* 0x000fe200000e06ff */
[----:B------:R-:W-:Y:S01]  /*32b70*/  IADD3.X R96, PT, PT, RZ, RZ, RZ, P2, P3 ;  /* 0x000000ffff607210 */ /* 0x000fe200017e64ff */
[----:B------:R-:W-:-:S03]  /*32b80*/  IMAD R79, R103, UR28, RZ ;  /* 0x0000001c674f7c24 */ /* 0x000fc6000f8e02ff */
[----:B------:R-:W-:Y:S01]  /*32b90*/  IADD3 R159, P0, P1, R74, R159, R75 ;  /* 0x0000009f4a9f7210 */ /* 0x000fe2000791e04b */
[----:B------:R-:W-:Y:S01]  /*32ba0*/  IMAD.IADD R96, R97, 0x1, R96 ;  /* 0x0000000161607824 */ /* 0x000fe200078e0260 */
[----:B------:R-:W-:Y:S02]  /*32bb0*/  IADD3.X R75, PT, PT, RZ, RZ, RZ, P4, P5 ;  /* 0x000000ffff4b7210 */ /* 0x000fe400027ea4ff */
[----:B------:R-:W-:Y:S02]  /*32bc0*/  IADD3 R159, P2, PT, R82, R159, RZ ;  /* 0x0000009f529f7210 */ /* 0x000fe40007f5e0ff */
[----:B------:R-:W-:Y:S01]  /*32bd0*/  IADD3 R75, PT, PT, R75, R120, R73 ;  /* 0x000000784b4b7210 */ /* 0x000fe20007ffe049 */
[----:B------:R-:W-:-:S03]  /*32be0*/  IMAD.WIDE.U32 R72, R6, R79, RZ ;  /* 0x0000004f06487225 */ /* 0x000fc600078e00ff */
[----:B------:R-:W-:Y:S02]  /*32bf0*/  IADD3 RZ, P4, PT, R72, R103, RZ ;  /* 0x0000006748ff7210 */ /* 0x000fe40007f9e0ff */
[----:B------:R-:W-:-:S03]  /*32c00*/  IADD3.X R103, PT, PT, RZ, RZ, RZ, P0, P1 ;  /* 0x000000ffff677210 */ /* 0x000fc600007e24ff */
[----:B------:R-:W-:Y:S02]  /*32c10*/  IMAD.X R97, RZ, RZ, R73, P4 ;  /* 0x000000ffff617224 */ /* 0x000fe400020e0649 */
[----:B------:R-:W-:-:S04]  /*32c20*/  IMAD.WIDE.U32 R72, R7, R79, RZ ;  /* 0x0000004f07487225 */ /* 0x000fc800078e00ff */
[----:B------:R-:W-:Y:S01]  /*32c30*/  IMAD.X R103, R83, 0x1, R103, P2 ;  /* 0x0000000153677824 */ /* 0x000fe200010e0667 */
[----:B------:R-:W-:-:S04]  /*32c40*/  IADD3 R97, P3, P4, R72, R97, R159 ;  /* 0x0000006148617210 */ /* 0x000fc80007c7e09f */
[----:B------:R-:W-:Y:S02]  /*32c50*/  IADD3.X R72, PT, PT, RZ, RZ, RZ, P3, P4 ;  /* 0x000000ffff487210 */ /* 0x000fe40001fe84ff */
[----:B------:R-:W-:Y:S02]  /*32c60*/  IADD3 R89, P4, P5, R76, R96, R71 ;  /* 0x000000604c597210 */ /* 0x000fe40007d9e047 */
[----:B------:R-:W-:Y:S01]  /*32c70*/  IADD3 R83, PT, PT, R72, R119, R73 ;  /* 0x0000007748537210 */ /* 0x000fe20007ffe049 */
[----:B------:R-:W-:Y:S01]  /*32c80*/  IMAD.WIDE.U32 R72, R5, R78, RZ ;  /* 0x0000004e05487225 */ /* 0x000fe200078e00ff */
[----:B------:R-:W-:Y:S02]  /*32c90*/  IADD3 R71, P6, PT, R80, R97, RZ ;  /* 0x0000006150477210 */ /* 0x000fe40007fde0ff */
[----:B------:R-:W-:Y:S02]  /*32ca0*/  IADD3.X R76, PT, PT, RZ, RZ, RZ, P4, P5 ;  /* 0x000000ffff4c7210 */ /* 0x000fe400027ea4ff */
[----:B------:R-:W-:Y:S01]  /*32cb0*/  IADD3 R72, P2, P3, R72, R75, R157 ;  /* 0x0000004b48487210 */ /* 0x000fe20007b5e09d */
[----:B------:R-:W-:-:S03]  /*32cc0*/  IMAD.WIDE.U32 R74, R4, R79, RZ ;  /* 0x0000004f044a7225 */ /* 0x000fc600078e00ff */
[----:B------:R-:W-:Y:S01]  /*32cd0*/  IADD3 R72, P0, P1, R90, R103, R72 ;  /* 0x000000675a487210 */ /* 0x000fe2000791e048 */
[----:B------:R-:W-:Y:S01]  /*32ce0*/  IMAD R82, R71, UR28, RZ ;  /* 0x0000001c47527c24 */ /* 0x000fe2000f8e02ff */
[----:B------:R-:W-:Y:S02]  /*32cf0*/  IADD3.X R97, PT, PT, RZ, RZ, RZ, P2, P3 ;  /* 0x000000ffff617210 */ /* 0x000fe400017e64ff */
[----:B------:R-:W-:Y:S01]  /*32d00*/  IADD3 R80, P2, P3, R74, R83, R72 ;  /* 0x000000534a507210 */ /* 0x000fe20007b5e048 */
[----:B------:R-:W-:Y:S02]  /*32d10*/  IMAD.X R83, RZ, RZ, RZ, P6 ;  /* 0x000000ffff537224 */ /* 0x000fe400030e06ff */
[----:B------:R-:W-:Y:S02]  /*32d20*/  IMAD.IADD R74, R73, 0x1, R97 ;  /* 0x00000001494a7824 */ /* 0x000fe400078e0261 */
[----:B------:R-:W-:Y:S01]  /*32d30*/  IMAD.WIDE.U32 R72, R2, R78, RZ ;  /* 0x0000004e02487225 */ /* 0x000fe200078e00ff */
[----:B------:R-:W-:-:S03]  /*32d40*/  IADD3 R83, P5, P4, R80, R83, R81 ;  /* 0x0000005350537210 */ /* 0x000fc60007cbe051 */
[----:B------:R-:W-:Y:S01]  /*32d50*/  IMAD.IADD R80, R77, 0x1, R76 ;  /* 0x000000014d507824 */ /* 0x000fe200078e024c */
[----:B------:R-:W-:Y:S02]  /*32d60*/  IADD3.X R77, PT, PT, RZ, RZ, RZ, P0, P1 ;  /* 0x000000ffff4d7210 */ /* 0x000fe400007e24ff */
[----:B------:R-:W-:-:S03]  /*32d70*/  IADD3 R89, P0, P1, R72, R74, R89 ;  /* 0x0000004a48597210 */ /* 0x000fc6000791e059 */
[----:B------:R-:W-:Y:S01]  /*32d80*/  IMAD.IADD R91, R91, 0x1, R77 ;  /* 0x000000015b5b7824 */ /* 0x000fe200078e024d */
[----:B------:R-:W-:Y:S01]  /*32d90*/  IADD3.X R72, PT, PT, RZ, RZ, RZ, P0, P1 ;  /* 0x000000ffff487210 */ /* 0x000fe200007e24ff */
[----:B------:R-:W-:-:S03]  /*32da0*/  IMAD.WIDE.U32 R76, R138, R138, RZ ;  /* 0x0000008a8a4c7225 */ /* 0x000fc600078e00ff */
[----:B------:R-:W-:-:S04]  /*32db0*/  LOP3.LUT R81, R76, 0xfffffffd, RZ, 0xc0, !PT ;  /* 0xfffffffd4c517812 */ /* 0x000fc800078ec0ff */
[----:B------:R-:W-:Y:S01]  /*32dc0*/  IADD3 R81, P1, P0, R81, R80, R158 ;  /* 0x0000005051517210 */ /* 0x000fe2000783e09e */
[----:B------:R-:W-:Y:S01]  /*32dd0*/  IMAD.IADD R80, R73, 0x1, R72 ;  /* 0x0000000149507824 */ /* 0x000fe200078e0248 */
[----:B------:R-:W-:Y:S02]  /*32de0*/  IADD3.X R73, PT, PT, RZ, RZ, RZ, P2, P3 ;  /* 0x000000ffff497210 */ /* 0x000fe400017e64ff */
[----:B------:R-:W-:Y:S02]  /*32df0*/  IADD3 R89, P2, P3, R98, R91, R89 ;  /* 0x0000005b62597210 */ /* 0x000fe40007b5e059 */
[----:B------:R-:W-:Y:S01]  /*32e00*/  IADD3 R88, PT, PT, R73, R120, R75 ;  /* 0x0000007849587210 */ /* 0x000fe20007ffe04b */
[----:B------:R-:W-:Y:S01]  /*32e10*/  IMAD.WIDE.U32 R72, R6, R82, RZ ;  /* 0x0000005206487225 */ /* 0x000fe200078e00ff */
[----:B------:R-:W-:Y:S02]  /*32e20*/  IADD3.X R75, PT, PT, RZ, RZ, RZ, P1, P0 ;  /* 0x000000ffff4b7210 */ /* 0x000fe40000fe04ff */
[----:B------:R-:W-:-:S02]  /*32e30*/  IADD3 R83, P0, PT, R86, R83, RZ ;  /* 0x0000005356537210 */ /* 0x000fc40007f1e0ff */
[----:B------:R-:W-:Y:S01]  /*32e40*/  IADD3 RZ, P1, PT, R72, R71, RZ ;  /* 0x0000004748ff7210 */ /* 0x000fe20007f3e0ff */
[----:B------:R-:W-:Y:S01]  /*32e50*/  IMAD.IADD R71, R77, 0x1, R75 ;  /* 0x000000014d477824 */ /* 0x000fe200078e024b */
[----:B------:R-:W-:Y:S02]  /*32e60*/  IADD3.X R75, PT, PT, RZ, RZ, RZ, P5, P4 ;  /* 0x000000ffff4b7210 */ /* 0x000fe40002fe84ff */
[----:B------:R-:W-:Y:S01]  /*32e70*/  IADD3.X R77, PT, PT, RZ, RZ, RZ, P2, P3 ;  /* 0x000000ffff4d7210 */ /* 0x000fe200017e64ff */
[----:B------:R-:W-:Y:S02]  /*32e80*/  IMAD.X R91, RZ, RZ, R73, P1 ;  /* 0x000000ffff5b7224 */ /* 0x000fe400008e0649 */
[----:B------:R-:W-:-:S04]  /*32e90*/  IMAD.WIDE.U32 R72, R3, R78, RZ ;  /* 0x0000004e03487225 */ /* 0x000fc800078e00ff */
[----:B------:R-:W-:Y:S01]  /*32ea0*/  IMAD.X R87, R87, 0x1, R75, P0 ;  /* 0x0000000157577824 */ /* 0x000fe200000e064b */
[----:B------:R-:W-:Y:S01]  /*32eb0*/  IADD3 R80, P2, P3, R72, R80, R81 ;  /* 0x0000005048507210 */ /* 0x000fe20007b5e051 */
[----:B------:R-:W-:Y:S02]  /*32ec0*/  IMAD.IADD R99, R99, 0x1, R77 ;  /* 0x0000000163637824 */ /* 0x000fe400078e024d */
[----:B------:R-:W-:Y:S01]  /*32ed0*/  IMAD.WIDE.U32 R74, R7, R82, RZ ;  /* 0x00000052074a7225 */ /* 0x000fe200078e00ff */
[----:B------:R-:W-:-:S03]  /*32ee0*/  IADD3.X R72, PT, PT, RZ, RZ, RZ, P2, P3 ;  /* 0x000000ffff487210 */ /* 0x000fc600017e64ff */
[----:B------:R-:W-:Y:S01]  /*32ef0*/  IMAD.WIDE.U32 R76, R5, R79, RZ ;  /* 0x0000004f054c7225 */ /* 0x000fe200078e00ff */
[----:B------:R-:W-:Y:S02]  /*32f00*/  IADD3 R91, P0, P1, R74, R91, R83 ;  /* 0x0000005b4a5b7210 */ /* 0x000fe4000791e053 */
[----:B------:R-:W-:Y:S01]  /*32f10*/  IADD3 R83, P2, P3, R84, R99, R80 ;  /* 0x0000006354537210 */ /* 0x000fe20007b5e050 */
[----:B------:R-:W-:Y:S01]  /*32f20*/  IMAD.WIDE.U32 R80, R139, R138, RZ ;  /* 0x0000008a8b507225 */ /* 0x000fe200078e00ff */
[----:B------:R-:W-:Y:S02]  /*32f30*/  IADD3 R89, P4, P5, R76, R88, R89 ;  /* 0x000000584c597210 */ /* 0x000fe40007d9e059 */
[----:B------:R-:W-:Y:S02]  /*32f40*/  IADD3.X R74, PT, PT, RZ, RZ, RZ, P0, P1 ;  /* 0x000000ffff4a7210 */ /* 0x000fe400007e24ff */
        /* <DEDUP_REMOVED lines=9> */
[----:B------:R-:W-:Y:S01]  /*32fe0*/  IMAD.IADD R85, R85, 0x1, R71 ;  /* 0x0000000155557824 */ /* 0x000fe200078e0247 */
[----:B------:R-:W-:Y:S01]  /*32ff0*/  IADD3 R90, PT, PT, R74, R119, R75 ;  /* 0x000000774a5a7210 */ /* 0x000fe20007ffe04b */
[----:B------:R-:W-:-:S04]  /*33000*/  IMAD.WIDE.U32 R70, R78, UR18, RZ ;  /* 0x000000124e467c25 */ /* 0x000fc8000f8e00ff */
[----:B------:R-:W-:Y:S01]  /*33010*/  IMAD.WIDE.U32 R74, R2, R79, RZ ;  /* 0x0000004f024a7225 */ /* 0x000fe200078e00ff */
[----:B------:R-:W-:-:S03]  /*33020*/  IADD3 R92, P0, P1, R70, R89, R92 ;  /* 0x00000059465c7210 */ /* 0x000fc6000791e05c */
[----:B------:R-:W-:Y:S01]  /*33030*/  IMAD.IADD R93, R93, 0x1, R73 ;  /* 0x000000015d5d7824 */ /* 0x000fe200078e0249 */
[----:B------:R-:W-:Y:S01]  /*33040*/  IADD3 R83, P4, P5, R74, R84, R83 ;  /* 0x000000544a537210 */ /* 0x000fe20007d9e053 */
[----:B------:R-:W-:Y:S01]  /*33050*/  IMAD.WIDE.U32 R72, R4, R82, RZ ;  /* 0x0000005204487225 */ /* 0x000fe200078e00ff */
[----:B------:R-:W-:-:S03]  /*33060*/  IADD3.X R70, PT, PT, RZ, RZ, RZ, P0, P1 ;  /* 0x000000ffff467210 */ /* 0x000fc600007e24ff */
[----:B------:R-:W-:Y:S01]  /*33070*/  IMAD.IADD R89, R81, 0x1, R97 ;  /* 0x0000000151597824 */ /* 0x000fe200078e0261 */
[----:B------:R-:W-:-:S04]  /*33080*/  IADD3 R90, P2, P3, R72, R90, R87 ;  /* 0x0000005a485a7210 */ /* 0x000fc80007b5e057 */
        /* <DEDUP_REMOVED lines=10> */
[----:B------:R-:W-:-:S03]  /*33130*/  IADD3 R87, PT, PT, R87, R120, R73 ;  /* 0x0000007857577210 */ /* 0x000fc60007ffe049 */
[----:B------:R-:W-:Y:S01]  /*33140*/  IMAD.IADD R93, R81, 0x1, R93 ;  /* 0x00000001515d7824 */ /* 0x000fe200078e025d */
[----:B------:R-:W-:Y:S01]  /*33150*/  IADD3 R70, P4, P5, R70, R85, R102 ;  /* 0x0000005546467210 */ /* 0x000fe20007d9e066 */
[----:B------:R-:W-:Y:S01]  /*33160*/  IMAD.WIDE.U32 R80, R139, R139, RZ ;  /* 0x0000008b8b507225 */ /* 0x000fe200078e00ff */
[----:B------:R-:W-:Y:S02]  /*33170*/  IADD3.X R85, PT, PT, RZ, RZ, RZ, P2, P3 ;  /* 0x000000ffff557210 */ /* 0x000fe400017e64ff */
[----:B------:R-:W-:Y:S01]  /*33180*/  IADD3 R92, P3, P2, R74, R89, R92 ;  /* 0x000000594a5c7210 */ /* 0x000fe20007a7e05c */
[----:B------:R-:W-:Y:S01]  /*33190*/  IMAD.WIDE.U32 R72, R5, R82, RZ ;  /* 0x0000005205487225 */ /* 0x000fe200078e00ff */
[----:B------:R-:W-:Y:S02]  /*331a0*/  IADD3.X R89, PT, PT, RZ, RZ, RZ, P4, P5 ;  /* 0x000000ffff597210 */ /* 0x000fe400027ea4ff */
[----:B------:R-:W-:Y:S01]  /*331b0*/  LOP3.LUT R84, R80, 0xfffffffd, RZ, 0xc0, !PT ;  /* 0xfffffffd50547812 */ /* 0x000fe200078ec0ff */
[----:B------:R-:W-:Y:S01]  /*331c0*/  IMAD.IADD R101, R101, 0x1, R85 ;  /* 0x0000000165657824 */ /* 0x000fe200078e0255 */
[----:B------:R-:W-:Y:S01]  /*331d0*/  IADD3 R87, P4, P5, R72, R87, R83 ;  /* 0x0000005748577210 */ /* 0x000fe20007d9e053 */
[----:B------:R-:W-:Y:S01]  /*331e0*/  IMAD.IADD R89, R71, 0x1, R89 ;  /* 0x0000000147597824 */ /* 0x000fe200078e0259 */
[----:B------:R-:W-:-:S02]  /*331f0*/  IADD3.X R74, PT, PT, RZ, RZ, RZ, P3, P2 ;  /* 0x000000ffff4a7210 */ /* 0x000fc40001fe44ff */
        /* <DEDUP_REMOVED lines=8> */
[----:B------:R-:W-:Y:S01]  /*33280*/  IMAD.WIDE.U32 R72, R2, R82, RZ ;  /* 0x0000005202487225 */ /* 0x000fe200078e00ff */
[----:B------:R-:W-:-:S02]  /*33290*/  IADD3 R84, P0, P1, R70, R75, R84 ;  /* 0x0000004b46547210 */ /* 0x000fc4000791e054 */
        /* <DEDUP_REMOVED lines=16> */
[----:B------:R-:W-:-:S03]  /*333a0*/  IMAD.WIDE.U32 R88, R140, R140, RZ ;  /* 0x0000008c8c587225 */ /* 0x000fc600078e00ff */
        /* <DEDUP_REMOVED lines=13> */
[----:B------:R-:W-:Y:S01]  /*33480*/  IMAD.IADD R75, R75, 0x1, R74 ;  /* 0x000000014b4b7824 */ /* 0x000fe200078e024a */
[----:B------:R-:W-:Y:S01]  /*33490*/  LOP3.LUT R72, R88, 0xfffffffd, RZ, 0xc0, !PT ;  /* 0xfffffffd58487812 */ /* 0x000fe200078ec0ff */
[----:B------:R-:W-:Y:S01]  /*334a0*/  IMAD.MOV.U32 R86, RZ, RZ, R78 ;  /* 0x000000ffff567224 */ /* 0x000fe200078e004e */
[----:B------:R-:W-:Y:S02]  /*334b0*/  IADD3.X R70, PT, PT, RZ, RZ, RZ, P0, P1 ;  /* 0x000000ffff467210 */ /* 0x000fe400007e24ff */
[----:B------:R-:W-:Y:S02]  /*334c0*/  IADD3 R72, P0, P1, R72, R75, R73 ;  /* 0x0000004b48487210 */ /* 0x000fe4000791e049 */
[----:B------:R-:W-:-:S02]  /*334d0*/  IADD3 R71, PT, PT, R70, R125, R71 ;  /* 0x0000007d46477210 */ /* 0x000fc40007ffe047 */
        /* <DEDUP_REMOVED lines=65> */
.L_x_168:
[----:B------:R-:W-:Y:S05]  /*338f0*/  BSYNC.RELIABLE B4 ;  /* 0x0000000000047941 */ /* 0x000fea0003800100 */
.L_x_167:
[----:B------:R-:W-:Y:S01]  /*33900*/  ISETP.GE.U32.AND P5, PT, R91, R6, PT ;  /* 0x000000065b00720c */ /* 0x000fe20003fa6070 */
[----:B------:R-:W-:Y:S01]  /*33910*/  UIADD3 UR4, UPT, UPT, UR18, 0x1, URZ ;  /* 0x0000000112047890 */ /* 0x000fe2000fffe0ff */
[C---:B------:R-:W-:Y:S01]  /*33920*/  VIADD R71, R7.reuse, 0x1 ;  /* 0x0000000107477836 */ /* 0x040fe20000000000 */
[----:B------:R-:W-:Y:S01]  /*33930*/  UIADD3 UR5, UPT, UPT, UR19, 0x1, URZ ;  /* 0x0000000113057890 */ /* 0x000fe2000fffe0ff */
[-C--:B------:R-:W-:Y:S01]  /*33940*/  ISETP.EQ.AND P0, PT, R7, R90.reuse, !P5 ;  /* 0x0000005a0700720c */ /* 0x080fe20006f02270 */
[----:B------:R-:W-:Y:S02]  /*33950*/  VIADD R73, R5, 0x1 ;  /* 0x0000000105497836 */ /* 0x000fe40000000000 */
[C---:B------:R-:W-:Y:S01]  /*33960*/  VIADD R70, R4.reuse, 0x1 ;  /* 0x0000000104467836 */ /* 0x040fe20000000000 */
        /* <DEDUP_REMOVED lines=30> */
.L_x_166:
[----:B------:R-:W-:Y:S05]  /*33b50*/  BSYNC.RECONVERGENT B3 ;  /* 0x0000000000037941 */ /* 0x000fea0003800200 */
.L_x_165:
        /* <DEDUP_REMOVED lines=9> */
[----:B------:R-:W-:Y:S02]  /*33bf0*/  IMAD.X R83, RZ, RZ, R71, P1 ;  /* 0x000000ffff537224 */ /* 0x000fe400008e0647 */
[----:B------:R-:W-:-:S03]  /*33c00*/  IMAD.WIDE.U32 R70, R91, R134, RZ ;  /* 0x000000865b467225 */ /* 0x000fc600078e00ff */
[----:B------:R-:W-:Y:S01]  /*33c10*/  IADD3 R83, P1, P2, R74, R83, R72 ;  /* 0x000000534a537210 */ /* 0x000fe20007a3e048 */
[----:B------:R-:W-:-:S03]  /*33c20*/  IMAD.X R77, RZ, RZ, RZ, P0 ;  /* 0x000000ffff4d7224 */ /* 0x000fc600000e06ff */
[----:B------:R-:W-:Y:S02]  /*33c30*/  IADD3.X R74, PT, PT, RZ, RZ, RZ, P1, P2 ;  /* 0x000000ffff4a7210 */ /* 0x000fe40000fe44ff */
[----:B------:R-:W-:Y:S02]  /*33c40*/  IADD3 R83, P4, PT, R70, R83, RZ ;  /* 0x0000005346537210 */ /* 0x000fe40007f9e0ff */
[----:B------:R-:W-:Y:S01]  /*33c50*/  IADD3 R78, P2, P3, R78, R77, R73 ;  /* 0x0000004d4e4e7210 */ /* 0x000fe20007b5e049 */
[----:B------:R-:W-:Y:S01]  /*33c60*/  IMAD.WIDE.U32 R72, R4, R94, RZ ;  /* 0x0000005e04487225 */ /* 0x000fe200078e00ff */
[----:B------:R-:W-:Y:S02]  /*33c70*/  IADD3 R75, PT, PT, R74, R119, R75 ;  /* 0x000000774a4b7210 */ /* 0x000fe40007ffe04b */
[----:B------:R-:W-:Y:S01]  /*33c80*/  IADD3.X R93, PT, PT, RZ, RZ, RZ, P2, P3 ;  /* 0x000000ffff5d7210 */ /* 0x000fe200017e64ff */
[----:B------:R-:W-:Y:S01]  /*33c90*/  IMAD.WIDE.U32 R76, R92, R133, RZ ;  /* 0x000000855c4c7225 */ /* 0x000fe200078e00ff */
[----:B------:R-:W-:-:S03]  /*33ca0*/  IADD3 R70, P0, P1, R72, R75, R78 ;  /* 0x0000004b48467210 */ /* 0x000fc6000791e04e */
[----:B------:R-:W-:Y:S01]  /*33cb0*/  IMAD R87, R83, UR28, RZ ;  /* 0x0000001c53577c24 */ /* 0x000fe2000f8e02ff */
[----:B------:R-:W-:Y:S01]  /*33cc0*/  IADD3 R82, P2, P3, R76, R93, R79 ;  /* 0x0000005d4c527210 */ /* 0x000fe20007b5e04f */
[----:B------:R-:W-:Y:S02]  /*33cd0*/  IMAD.X R81, RZ, RZ, RZ, P4 ;  /* 0x000000ffff517224 */ /* 0x000fe400020e06ff */
[----:B------:R-:W-:-:S03]  /*33ce0*/  IMAD.WIDE.U32 R74, R6, R87, RZ ;  /* 0x00000057064a7225 */ /* 0x000fc600078e00ff */
[----:B------:R-:W-:Y:S01]  /*33cf0*/  IADD3 R81, P5, P6, R70, R81, R71 ;  /* 0x0000005146517210 */ /* 0x000fe20007ebe047 */
[----:B------:R-:W-:Y:S01]  /*33d00*/  IMAD.WIDE.U32 R78, R90, R134, RZ ;  /* 0x000000865a4e7225 */ /* 0x000fe200078e00ff */
[----:B------:R-:W-:Y:S02]  /*33d10*/  IADD3 RZ, P4, PT, R74, R83, RZ ;  /* 0x000000534aff7210 */ /* 0x000fe40007f9e0ff */
[----:B------:R-:W-:Y:S01]  /*33d20*/  IADD3.X R83, PT, PT, RZ, RZ, RZ, P0, P1 ;  /* 0x000000ffff537210 */ /* 0x000fe200007e24ff */
[----:B------:R-:W-:Y:S01]  /*33d30*/  IMAD.WIDE.U32 R70, R5, R94, RZ ;  /* 0x0000005e05467225 */ /* 0x000fe200078e00ff */
[----:B------:R-:W-:Y:S02]  /*33d40*/  IADD3 R76, P0, PT, R78, R81, RZ ;  /* 0x000000514e4c7210 */ /* 0x000fe40007f1e0ff */
[----:B------:R-:W-:Y:S01]  /*33d50*/  IADD3.X R78, PT, PT, RZ, RZ, RZ, P5, P6 ;  /* 0x000000ffff4e7210 */ /* 0x000fe20002fec4ff */
[----:B------:R-:W-:Y:S01]  /*33d60*/  IMAD.X R99, RZ, RZ, R75, P4 ;  /* 0x000000ffff637224 */ /* 0x000fe200020e064b */
[----:B------:R-:W-:Y:S01]  /*33d70*/  IADD3 R73, PT, PT, R83, R120, R73 ;  /* 0x0000007853497210 */ /* 0x000fe20007ffe049 */
[----:B------:R-:W-:Y:S01]  /*33d80*/  IMAD.WIDE.U32 R74, R89, R134, RZ ;  /* 0x00000086594a7225 */ /* 0x000fe200078e00ff */
[----:B------:R-:W-:-:S03]  /*33d90*/  IADD3.X R83, PT, PT, RZ, RZ, RZ, P2, P3 ;  /* 0x000000ffff537210 */ /* 0x000fc600017e64ff */
[----:B------:R-:W-:Y:S01]  /*33da0*/  IMAD.X R79, R79, 0x1, R78, P0 ;  /* 0x000000014f4f7824 */ /* 0x000fe200000e064e */
[----:B------:R-:W-:Y:S01]  /*33db0*/  IADD3 R82, P0, P1, R70, R73, R82 ;  /* 0x0000004946527210 */ /* 0x000fe2000791e052 */
[----:B------:R-:W-:-:S03]  /*33dc0*/  IMAD.WIDE.U32 R72, R7, R87, RZ ;  /* 0x0000005707487225 */ /* 0x000fc600078e00ff */
[----:B------:R-:W-:Y:S01]  /*33dd0*/  IADD3.X R70, PT, PT, RZ, RZ, RZ, P0, P1 ;  /* 0x000000ffff467210 */ /* 0x000fe200007e24ff */
[----:B------:R-:W-:Y:S01]  /*33de0*/  IMAD.WIDE.U32 R80, R84, R133, RZ ;  /* 0x0000008554507225 */ /* 0x000fe200078e00ff */
[----:B------:R-:W-:Y:S02]  /*33df0*/  IADD3 R99, P4, P5, R72, R99, R76 ;  /* 0x0000006348637210 */ /* 0x000fe40007d9e04c */
        /* <DEDUP_REMOVED lines=8> */
[----:B------:R-:W-:Y:S02]  /*33e80*/  IADD3 R73, PT, PT, R72, R119, R73 ;  /* 0x0000007748497210 */ /* 0x000fe40007ffe049 */
[----:B------:R-:W-:Y:S01]  /*33e90*/  IADD3 R78, P4, P5, R78, R83, R74 ;  /* 0x000000534e4e7210 */ /* 0x000fe20007d9e04a */
[----:B------:R-:W-:Y:S01]  /*33ea0*/  IMAD.IADD R101, R75, 0x1, R101 ;  /* 0x000000014b657824 */ /* 0x000fe200078e0265 */
[----:B------:R-:W-:Y:S01]  /*33eb0*/  IADD3 R99, P2, PT, R70, R99, RZ ;  /* 0x0000006346637210 */ /* 0x000fe20007f5e0ff */
[----:B------:R-:W-:Y:S01]  /*33ec0*/  IMAD.WIDE.U32 R74, R86, R133, RZ ;  /* 0x00000085564a7225 */ /* 0x000fe200078e00ff */
[----:B------:R-:W-:Y:S02]  /*33ed0*/  IADD3.X R83, PT, PT, RZ, RZ, RZ, P0, P1 ;  /* 0x000000ffff537210 */ /* 0x000fe400007e24ff */
[----:B------:R-:W-:Y:S01]  /*33ee0*/  IADD3 R70, P3, P1, R76, R73, R82 ;  /* 0x000000494c467210 */ /* 0x000fe2000797e052 */
[----:B------:R-:W-:Y:S01]  /*33ef0*/  IMAD.X R103, RZ, RZ, RZ, P2 ;  /* 0x000000ffff677224 */ /* 0x000fe200010e06ff */
[----:B------:R-:W-:Y:S01]  /*33f00*/  IADD3 R81, P0, P2, R74, R83, R81 ;  /* 0x000000534a517210 */ /* 0x000fe20007a1e051 */
[----:B------:R-:W-:Y:S01]  /*33f10*/  IMAD.WIDE.U32 R72, R92, R134, RZ ;  /* 0x000000865c487225 */ /* 0x000fe200078e00ff */
[----:B------:R-:W-:-:S02]  /*33f20*/  IADD3.X R83, PT, PT, RZ, RZ, RZ, P3, P1 ;  /* 0x000000ffff537210 */ /* 0x000fc40001fe24ff */
[----:B------:R-:W-:Y:S02]  /*33f30*/  IADD3.X R93, PT, PT, RZ, RZ, RZ, P4, P5 ;  /* 0x000000ffff5d7210 */ /* 0x000fe400027ea4ff */
[----:B------:R-:W-:Y:S02]  /*33f40*/  IADD3 R101, P1, P3, R72, R101, R78 ;  /* 0x0000006548657210 */ /* 0x000fe40007b3e04e */
[----:B------:R-:W-:Y:S01]  /*33f50*/  IADD3 R103, P4, P5, R70, R103, R71 ;  /* 0x0000006746677210 */ /* 0x000fe20007d9e047 */
[----:B------:R-:W-:Y:S01]  /*33f60*/  IMAD.WIDE.U32 R70, R90, R135, RZ ;  /* 0x000000875a467225 */ /* 0x000fe200078e00ff */
[----:B------:R-:W-:Y:S02]  /*33f70*/  IADD3 R78, PT, PT, R83, R120, R77 ;  /* 0x00000078534e7210 */ /* 0x000fe40007ffe04d */
[----:B------:R-:W-:Y:S01]  /*33f80*/  IADD3 R80, PT, PT, R93, R122, R79 ;  /* 0x0000007a5d507210 */ /* 0x000fe20007ffe04f */
[----:B------:R-:W-:Y:S01]  /*33f90*/  IMAD.WIDE.U32 R82, R85, R133, RZ ;  /* 0x0000008555527225 */ /* 0x000fe200078e00ff */
[----:B------:R-:W-:-:S02]  /*33fa0*/  IADD3.X R95, PT, PT, RZ, RZ, RZ, P0, P2 ;  /* 0x000000ffff5f7210 */ /* 0x000fc400007e44ff */
[----:B------:R-:W-:Y:S01]  /*33fb0*/  IADD3.X R79, PT, PT, RZ, RZ, RZ, P1, P3 ;  /* 0x000000ffff4f7210 */ /* 0x000fe20000fe64ff */
[----:B------:R-:W-:Y:S01]  /*33fc0*/  IMAD R93, R99, UR28, RZ ;  /* 0x0000001c635d7c24 */ /* 0x000fe2000f8e02ff */
[----:B------:R-:W-:Y:S02]  /*33fd0*/  IADD3 R103, P2, PT, R70, R103, RZ ;  /* 0x0000006746677210 */ /* 0x000fe40007f5e0ff */
[----:B------:R-:W-:Y:S01]  /*33fe0*/  IADD3.X R97, PT, PT, RZ, RZ, RZ, P4, P5 ;  /* 0x000000ffff617210 */ /* 0x000fe200027ea4ff */
[----:B------:R-:W-:Y:S01]  /*33ff0*/  IMAD.WIDE.U32 R76, R6, R93, RZ ;  /* 0x0000005d064c7225 */ /* 0x000fe200078e00ff */
[----:B------:R-:W-:-:S03]  /*34000*/  IADD3 R95, P0, P1, R82, R95, R75 ;  /* 0x0000005f525f7210 */ /* 0x000fc6000791e04b */
[----:B------:R-:W-:Y:S01]  /*34010*/  IMAD.WIDE.U32 R74, R3, R94, RZ ;  /* 0x0000005e034a7225 */ /* 0x000fe200078e00ff */
[----:B------:R-:W-:-:S03]  /*34020*/  IADD3 RZ, P6, PT, R76, R99, RZ ;  /* 0x000000634cff7210 */ /* 0x000fc60007fde0ff */
[----:B------:R-:W-:Y:S02]  /*34030*/  IMAD.IADD R79, R73, 0x1, R79 ;  /* 0x00000001494f7824 */ /* 0x000fe400078e024f */
[----:B------:R-:W-:-:S04]  /*34040*/  IMAD.WIDE.U32 R72, R5, R87, RZ ;  /* 0x0000005705487225 */ /* 0x000fc800078e00ff */
[----:B------:R-:W-:Y:S01]  /*34050*/  IMAD.X R97, R71, 0x1, R97, P2 ;  /* 0x0000000147617824 */ /* 0x000fe200010e0661 */
[----:B------:R-:W-:Y:S01]  /*34060*/  IADD3 R82, P2, P3, R74, R80, R81 ;  /* 0x000000504a527210 */ /* 0x000fe20007b5e051 */
[----:B------:R-:W-:Y:S01]  /*34070*/  IMAD.WIDE.U32 R70, R7, R93, RZ ;  /* 0x0000005d07467225 */ /* 0x000fe200078e00ff */
[----:B------:R-:W-:Y:S02]  /*34080*/  IADD3 R76, P4, P5, R72, R78, R101 ;  /* 0x0000004e484c7210 */ /* 0x000fe40007d9e065 */
[----:B------:R-:W-:Y:S01]  /*34090*/  IADD3.X R74, PT, PT, RZ, RZ, RZ, P2, P3 ;  /* 0x000000ffff4a7210 */ /* 0x000fe200017e64ff */
[----:B------:R-:W-:Y:S01]  /*340a0*/  IMAD.X R101, RZ, RZ, R77, P6 ;  /* 0x000000ffff657224 */ /* 0x000fe200030e064d */
[----:B------:R-:W-:Y:S01]  /*340b0*/  IADD3.X R72, PT, PT, RZ, RZ, RZ, P4, P5 ;  /* 0x000000ffff487210 */ /* 0x000fe200027ea4ff */
[----:B------:R-:W-:Y:S01]  /*340c0*/  IMAD.WIDE.U32 R80, R84, R134, RZ ;  /* 0x0000008654507225 */ /* 0x000fe200078e00ff */
[----:B------:R-:W-:Y:S02]  /*340d0*/  IADD3 R99, PT, PT, R74, R123, R75 ;  /* 0x0000007b4a637210 */ /* 0x000fe40007ffe04b */
[----:B------:R-:W-:Y:S01]  /*340e0*/  IADD3 R101, P2, P3, R70, R101, R103 ;  /* 0x0000006546657210 */ /* 0x000fe20007b5e067 */
[----:B------:R-:W-:Y:S01]  /*340f0*/  IMAD.WIDE.U32 R74, R94, UR18, RZ ;  /* 0x000000125e4a7c25 */ /* 0x000fe2000f8e00ff */
[----:B------:R-:W-:-:S02]  /*34100*/  IADD3 R77, PT, PT, R72, R121, R73 ;  /* 0x00000079484d7210 */ /* 0x000fc40007ffe049 */
[----:B------:R-:W-:Y:S01]  /*34110*/  IADD3.X R70, PT, PT, RZ, RZ, RZ, P2, P3 ;  /* 0x000000ffff467210 */ /* 0x000fe200017e64ff */
[----:B------:R-:W-:Y:S01]  /*34120*/  IMAD.WIDE.U32 R72, R2, R87, RZ ;  /* 0x0000005702487225 */ /* 0x000fe200078e00ff */
[----:B------:R-:W-:Y:S02]  /*34130*/  IADD3 R80, P4, P5, R80, R79, R82 ;  /* 0x0000004f50507210 */ /* 0x000fe40007d9e052 */
[----:B------:R-:W-:Y:S01]  /*34140*/  IADD3 R99, P2, P3, R74, R99, R95 ;  /* 0x000000634a637210 */ /* 0x000fe20007b5e05f */
[----:B------:R-:W-:Y:S01]  /*34150*/  IMAD.WIDE.U32 R78, R89, R135, RZ ;  /* 0x00000087594e7225 */ /* 0x000fe200078e00ff */
[----:B------:R-:W-:Y:S02]  /*34160*/  IADD3.X R159, PT, PT, RZ, RZ, RZ, P4, P5 ;  /* 0x000000ffff9f7210 */ /* 0x000fe400027ea4ff */
[----:B------:R-:W-:Y:S02]  /*34170*/  IADD3.X R82, PT, PT, RZ, RZ, RZ, P2, P3 ;  /* 0x000000ffff527210 */ /* 0x000fe400017e64ff */
[----:B------:R-:W-:Y:S01]  /*34180*/  IADD3 R74, P5, P6, R78, R97, R76 ;  /* 0x000000614e4a7210 */ /* 0x000fe20007ebe04c */
[----:B------:R-:W-:Y:S01]  /*34190*/  IMAD.IADD R81, R81, 0x1, R159 ;  /* 0x0000000151517824 */ /* 0x000fe200078e029f */
[----:B------:R-:W-:Y:S01]  /*341a0*/  IADD3 R95, P2, P3, R72, R77, R80 ;  /* 0x0000004d485f7210 */ /* 0x000fe20007b5e050 */
[----:B------:R-:W-:Y:S01]  /*341b0*/  IMAD.WIDE.U32 R76, R91, R136, RZ ;  /* 0x000000885b4c7225 */ /* 0x000fe200078e00ff */
[----:B------:R-:W-:-:S02]  /*341c0*/  IADD3 R103, PT, PT, R70, R119, R71 ;  /* 0x0000007746677210 */ /* 0x000fc40007ffe047 */
[----:B------:R-:W-:Y:S01]  /*341d0*/  IADD3.X R78, PT, PT, RZ, RZ, RZ, P5, P6 ;  /* 0x000000ffff4e7210 */ /* 0x000fe20002fec4ff */
[----:B------:R-:W-:Y:S01]  /*341e0*/  IMAD.WIDE.U32 R70, R4, R93, RZ ;  /* 0x0000005d04467225 */ /* 0x000fe200078e00ff */
[----:B------:R-:W-:Y:S02]  /*341f0*/  IADD3 R97, P4, PT, R76, R101, RZ ;  /* 0x000000654c617210 */ /* 0x000fe40007f9e0ff */
[----:B------:R-:W-:Y:S01]  /*34200*/  IADD3.X R157, PT, PT, RZ, RZ, RZ, P2, P3 ;  /* 0x000000ffff9d7210 */ /* 0x000fe200017e64ff */
[----:B------:R-:W-:Y:S01]  /*34210*/  IMAD.IADD R79, R79, 0x1, R78 ;  /* 0x000000014f4f7824 */ /* 0x000fe200078e024e */
[----:B------:R-:W-:Y:S01]  /*34220*/  IADD3 R101, P6, P5, R70, R103, R74 ;  /* 0x0000006746657210 */ /* 0x000fe20007dde04a */
[----:B------:R-:W-:Y:S01]  /*34230*/  IMAD.X R76, RZ, RZ, RZ, P4 ;  /* 0x000000ffff4c7224 */ /* 0x000fe200020e06ff */
[----:B------:R-:W-:Y:S01]  /*34240*/  IADD3 R103, PT, PT, R82, R125, R75 ;  /* 0x0000007d52677210 */ /* 0x000fe20007ffe04b */
[----:B------:R-:W-:Y:S01]  /*34250*/  IMAD.WIDE.U32 R74, R86, R134, RZ ;  /* 0x00000086564a7225 */ /* 0x000fe200078e00ff */
[----:B------:R-:W-:-:S02]  /*34260*/  IADD3 R78, PT, PT, R157, R122, R73 ;  /* 0x0000007a9d4e7210 */ /* 0x000fc40007ffe049 */
[----:B------:R-:W-:Y:S01]  /*34270*/  IADD3 R77, P3, P2, R101, R76, R77 ;  /* 0x0000004c654d7210 */ /* 0x000fe20007a7e04d */
[----:B------:R-:W-:Y:S01]  /*34280*/  IMAD.WIDE.U32 R72, R92, R135, RZ ;  /* 0x000000875c487225 */ /* 0x000fe200078e00ff */
[----:B------:R-:W-:Y:S02]  /*34290*/  IADD3.X R101, PT, PT, RZ, RZ, RZ, P6, P5 ;  /* 0x000000ffff657210 */ /* 0x000fe400037ea4ff */
[----:B------:R-:W-:Y:S01]  /*342a0*/  IADD3 R81, P4, P5, R74, R81, R99 ;  /* 0x000000514a517210 */ /* 0x000fe20007d9e063 */
[----:B------:R-:W-:Y:S01]  /*342b0*/  IMAD R96, R97, UR28, RZ ;  /* 0x0000001c61607c24 */ /* 0x000fe2000f8e02ff */
[----:B------:R-:W-:Y:S01]  /*342c0*/  IADD3 R80, PT, PT, R101, R120, R71 ;  /* 0x0000007865507210 */ /* 0x000fe20007ffe047 */
[----:B------:R-:W-:Y:S01]  /*342d0*/  IMAD.WIDE.U32 R70, R88, R133, RZ ;  /* 0x0000008558467225 */ /* 0x000fe200078e00ff */
[----:B------:R-:W-:Y:S02]  /*342e0*/  IADD3.X R99, PT, PT, RZ, RZ, RZ, P4, P5 ;  /* 0x000000ffff637210 */ /* 0x000fe400027ea4ff */
[----:B------:R-:W-:Y:S01]  /*342f0*/  IADD3 R79, P4, P5, R72, R79, R95 ;  /* 0x0000004f484f7210 */ /* 0x000fe20007d9e05f */
[----:B------:R-:W-:-:S03]  /*34300*/  IMAD.WIDE.U32 R94, R94, UR19, RZ ;  /* 0x000000135e5e7c25 */ /* 0x000fc6000f8e00ff */
[----:B------:R-:W-:Y:S01]  /*34310*/  IADD3.X R101, PT, PT, RZ, RZ, RZ, P4, P5 ;  /* 0x000000ffff657210 */ /* 0x000fe200027ea4ff */
[----:B------:R-:W-:Y:S01]  /*34320*/  IMAD.IADD R99, R75, 0x1, R99 ;  /* 0x000000014b637824 */ /* 0x000fe200078e0263 */
[----:B------:R-:W-:-:S03]  /*34330*/  IADD3.X R75, PT, PT, RZ, RZ, RZ, P0, P1 ;  /* 0x000000ffff4b7210 */ /* 0x000fc600007e24ff */
[----:B------:R-:W-:Y:S01]  /*34340*/  IMAD.IADD R101, R73, 0x1, R101 ;  /* 0x0000000149657824 */ /* 0x000fe200078e0265 */
[----:B------:R-:W-:Y:S01]  /*34350*/  IADD3 R70, P0, P1, R70, R75, R83 ;  /* 0x0000004b46467210 */ /* 0x000fe2000791e053 */
[----:B------:R-:W-:-:S03]  /*34360*/  IMAD.WIDE.U32 R72, R6, R96, RZ ;  /* 0x0000006006487225 */ /* 0x000fc600078e00ff */
[----:B------:R-:W-:Y:S01]  /*34370*/  IADD3 R70, P4, P5, R94, R103, R70 ;  /* 0x000000675e467210 */ /* 0x000fe20007d9e046 */
[----:B------:R-:W-:Y:S01]  /*34380*/  IMAD.WIDE.U32 R74, R90, R136, RZ ;  /* 0x000000885a4a7225 */ /* 0x000fe200078e00ff */
[----:B------:R-:W-:Y:S02]  /*34390*/  IADD3 RZ, P6, PT, R72, R97, RZ ;  /* 0x0000006148ff7210 */ /* 0x000fe40007fde0ff */
[----:B------:R-:W-:Y:S01]  /*343a0*/  IADD3.X R97, PT, PT, RZ, RZ, RZ, P3, P2 ;  /* 0x000000ffff617210 */ /* 0x000fe20001fe44ff */
[----:B------:R-:W-:Y:S01]  /*343b0*/  IMAD.WIDE.U32 R82, R85, R134, RZ ;  /* 0x0000008655527225 */ /* 0x000fe200078e00ff */
[----:B------:R-:W-:-:S03]  /*343c0*/  IADD3 R72, P2, PT, R74, R77, RZ ;  /* 0x0000004d4a487210 */ /* 0x000fc60007f5e0ff */
[----:B------:R-:W-:Y:S01]  /*343d0*/  IMAD.X R133, RZ, RZ, R73, P6 ;  /* 0x000000ffff857224 */ /* 0x000fe200030e0649 */
[----:B------:R-:W-:Y:S01]  /*343e0*/  IADD3.X R73, PT, PT, RZ, RZ, RZ, P4, P5 ;  /* 0x000000ffff497210 */ /* 0x000fe200027ea4ff */
[----:B------:R-:W-:-:S04]  /*343f0*/  IMAD.WIDE.U32 R76, R7, R96, RZ ;  /* 0x00000060074c7225 */ /* 0x000fc800078e00ff */
[----:B------:R-:W-:Y:S01]  /*34400*/  IMAD.IADD R95, R95, 0x1, R73 ;  /* 0x000000015f5f7824 */ /* 0x000fe200078e0249 */
[----:B------:R-:W-:Y:S01]  /*34410*/  IADD3.X R73, PT, PT, RZ, RZ, RZ, P0, P1 ;  /* 0x000000ffff497210 */ /* 0x000fe200007e24ff */
[----:B------:R-:W-:Y:S01]  /*34420*/  IMAD.X R97, R75, 0x1, R97, P2 ;  /* 0x000000014b617824 */ /* 0x000fe200010e0661 */
[----:B------:R-:W-:Y:S01]  /*34430*/  IADD3 R133, P0, P1, R76, R133, R72 ;  /* 0x000000854c857210 */ /* 0x000fe2000791e048 */
[----:B------:R-:W-:Y:S01]  /*34440*/  IMAD.WIDE.U32 R74, R3, R87, RZ ;  /* 0x00000057034a7225 */ /* 0x000fe200078e00ff */
[----:B------:R-:W-:Y:S02]  /*34450*/  IADD3 R95, PT, PT, R95, R73, R71 ;  /* 0x000000495f5f7210 */ /* 0x000fe40007ffe047 */
[----:B------:R-:W-:Y:S01]  /*34460*/  IADD3.X R76, PT, PT, RZ, RZ, RZ, P0, P1 ;  /* 0x000000ffff4c7210 */ /* 0x000fe200007e24ff */
[----:B------:R-:W-:Y:S01]  /*34470*/  IMAD.WIDE.U32 R72, R5, R93, RZ ;  /* 0x0000005d05487225 */ /* 0x000fe200078e00ff */
[----:B------:R-:W-:Y:S02]  /*34480*/  IADD3 R74, P4, P5, R74, R78, R81 ;  /* 0x0000004e4a4a7210 */ /* 0x000fe40007d9e051 */
[----:B------:R-:W-:-:S02]  /*34490*/  IADD3 R103, P2, P3, R82, R99, R70 ;  /* 0x0000006352677210 */ /* 0x000fc40007b5e046 */
        /* <DEDUP_REMOVED lines=8> */
[----:B------:R-:W-:-:S02]  /*34520*/  IADD3 R99, P6, PT, R76, R133, RZ ;  /* 0x000000854c637210 */ /* 0x000fc40007fde0ff */
[----:B------:R-:W-:Y:S01]  /*34530*/  IADD3.X R82, PT, PT, RZ, RZ, RZ, P4, P5 ;  /* 0x000000ffff527210 */ /* 0x000fe200027ea4ff */
[----:B------:R-:W-:Y:S01]  /*34540*/  IMAD.WIDE.U32 R80, R84, R135, RZ ;  /* 0x0000008754507225 */ /* 0x000fe200078e00ff */
[----:B------:R-:W-:Y:S02]  /*34550*/  IADD3 R76, P0, P1, R70, R157, R97 ;  /* 0x0000009d464c7210 */ /* 0x000fe4000791e061 */
[----:B------:R-:W-:Y:S01]  /*34560*/  IADD3 R94, PT, PT, R72, R121, R73 ;  /* 0x00000079485e7210 */ /* 0x000fe20007ffe049 */
[----:B------:R-:W-:Y:S01]  /*34570*/  IMAD.X R97, RZ, RZ, RZ, P6 ;  /* 0x000000ffff617224 */ /* 0x000fe200030e06ff */
[----:B------:R-:W-:Y:S01]  /*34580*/  IADD3 R101, P4, P5, R80, R101, R74 ;  /* 0x0000006550657210 */ /* 0x000fe20007d9e04a */
[----:B------:R-:W-:Y:S01]  /*34590*/  IMAD.WIDE.U32 R72, R87, UR18, RZ ;  /* 0x0000001257487c25 */ /* 0x000fe2000f8e00ff */
[----:B------:R-:W-:Y:S02]  /*345a0*/  IADD3 R74, PT, PT, R82, R123, R75 ;  /* 0x0000007b524a7210 */ /* 0x000fe40007ffe04b */
[----:B------:R-:W-:Y:S01]  /*345b0*/  IADD3.X R80, PT, PT, RZ, RZ, RZ, P4, P5 ;  /* 0x000000ffff507210 */ /* 0x000fe200027ea4ff */
[----:B------:R-:W-:Y:S01]  /*345c0*/  IMAD.IADD R83, R83, 0x1, R159 ;  /* 0x0000000153537824 */ /* 0x000fe200078e029f */
[----:B------:R-:W-:-:S02]  /*345d0*/  IADD3 R97, P5, P4, R76, R97, R77 ;  /* 0x000000614c617210 */ /* 0x000fc40007cbe04d */
        /* <DEDUP_REMOVED lines=9> */
[----:B------:R-:W-:Y:S01]  /*34670*/  IMAD R80, R99, UR28, RZ ;  /* 0x0000001c63507c24 */ /* 0x000fe2000f8e02ff */
[----:B------:R-:W-:Y:S02]  /*34680*/  IADD3 R81, P3, P2, R76, R81, R103 ;  /* 0x000000514c517210 */ /* 0x000fe40007a7e067 */
[----:B------:R-:W-:Y:S01]  /*34690*/  IADD3 R103, PT, PT, R72, R125, R73 ;  /* 0x0000007d48677210 */ /* 0x000fe20007ffe049 */
[----:B------:R-:W-:Y:S01]  /*346a0*/  IMAD.WIDE.U32 R72, R88, R134, RZ ;  /* 0x0000008658487225 */ /* 0x000fe200078e00ff */
[----:B------:R-:W-:Y:S02]  /*346b0*/  IADD3 R82, PT, PT, R101, R122, R75 ;  /* 0x0000007a65527210 */ /* 0x000fe40007ffe04b */
[----:B------:R-:W-:Y:S01]  /*346c0*/  IADD3.X R101, PT, PT, RZ, RZ, RZ, P0, P1 ;  /* 0x000000ffff657210 */ /* 0x000fe200007e24ff */
[----:B------:R-:W-:Y:S01]  /*346d0*/  IMAD.WIDE.U32 R74, R92, R136, RZ ;  /* 0x000000885c4a7225 */ /* 0x000fe200078e00ff */
[----:B------:R-:W-:-:S02]  /*346e0*/  IADD3 R83, P0, P1, R72, R83, R95 ;  /* 0x0000005348537210 */ /* 0x000fc4000791e05f */
[----:B------:R-:W-:Y:S01]  /*346f0*/  IADD3 R95, PT, PT, R101, R120, R71 ;  /* 0x00000078655f7210 */ /* 0x000fe20007ffe047 */
[----:B------:R-:W-:Y:S01]  /*34700*/  IMAD.WIDE.U32 R70, R6, R80, RZ ;  /* 0x0000005006467225 */ /* 0x000fe200078e00ff */
[----:B------:R-:W-:Y:S02]  /*34710*/  IADD3.X R76, PT, PT, RZ, RZ, RZ, P3, P2 ;  /* 0x000000ffff4c7210 */ /* 0x000fe40001fe44ff */
[----:B------:R-:W-:Y:S01]  /*34720*/  IADD3 R94, P3, P6, R74, R79, R94 ;  /* 0x0000004f4a5e7210 */ /* 0x000fe20007e7e05e */
[----:B------:R-:W-:Y:S01]  /*34730*/  IMAD.WIDE.U32 R78, R87, UR19, RZ ;  /* 0x00000013574e7c25 */ /* 0x000fe2000f8e00ff */
[----:B------:R-:W-:Y:S02]  /*34740*/  IADD3 RZ, P2, PT, R70, R99, RZ ;  /* 0x0000006346ff7210 */ /* 0x000fe40007f5e0ff */
[----:B------:R-:W-:Y:S01]  /*34750*/  IADD3.X R101, PT, PT, RZ, RZ, RZ, P3, P6 ;  /* 0x000000ffff657210 */ /* 0x000fe20001fec4ff */
[----:B------:R-:W-:Y:S01]  /*34760*/  IMAD.IADD R87, R77, 0x1, R76 ;  /* 0x000000014d577824 */ /* 0x000fe200078e024c */
[----:B------:R-:W-:Y:S01]  /*34770*/  IADD3 R98, P3, P6, R78, R103, R83 ;  /* 0x000000674e627210 */ /* 0x000fe20007e7e053 */
[----:B------:R-:W-:Y:S01]  /*34780*/  IMAD.WIDE.U32 R76, R90, R137, RZ ;  /* 0x000000895a4c7225 */ /* 0x000fe200078e00ff */
[----:B------:R-:W-:-:S02]  /*34790*/  IADD3.X R72, PT, PT, RZ, RZ, RZ, P0, P1 ;  /* 0x000000ffff487210 */ /* 0x000fc400007e24ff */
[----:B------:R-:W-:Y:S01]  /*347a0*/  IADD3.X R83, PT, PT, RZ, RZ, RZ, P3, P6 ;  /* 0x000000ffff537210 */ /* 0x000fe20001fec4ff */
        /* <DEDUP_REMOVED lines=8> */
[----:B------:R-:W-:Y:S01]  /*34830*/  IMAD.IADD R83, R79, 0x1, R83 ;  /* 0x000000014f537824 */ /* 0x000fe200078e0253 */
[----:B------:R-:W-:Y:S01]  /*34840*/  IADD3 R95, P0, P1, R74, R95, R94 ;  /* 0x0000005f4a5f7210 */ /* 0x000fe2000791e05e */
[----:B------:R-:W-:Y:S02]  /*34850*/  IMAD.X R97, R77, 0x1, R97, P2 ;  /* 0x000000014d617824 */ /* 0x000fe400010e0661 */
[----:B------:R-:W-:Y:S01]  /*34860*/  IMAD.WIDE.U32 R78, R85, R135, RZ ;  /* 0x00000087554e7225 */ /* 0x000fe200078e00ff */
[----:B------:R-:W-:Y:S02]  /*34870*/  IADD3.X R74, PT, PT, RZ, RZ, RZ, P0, P1 ;  /* 0x000000ffff4a7210 */ /* 0x000fe400007e24ff */
[----:B------:R-:W-:Y:S01]  /*34880*/  IADD3 R83, PT, PT, R83, R72, R73 ;  /* 0x0000004853537210 */ /* 0x000fe20007ffe049 */
[----:B------:R-:W-:Y:S01]  /*34890*/  IMAD.WIDE.U32 R76, R84, R136, RZ ;  /* 0x00000088544c7225 */ /* 0x000fe200078e00ff */
[----:B------:R-:W-:-:S02]  /*348a0*/  IADD3 R87, P4, P5, R78, R87, R98 ;  /* 0x000000574e577210 */ /* 0x000fc40007d9e062 */
[----:B------:R-:W-:Y:S01]  /*348b0*/  IADD3 R98, PT, PT, R70, R123, R71 ;  /* 0x0000007b46627210 */ /* 0x000fe20007ffe047 */
        /* <DEDUP_REMOVED lines=17> */
[----:B------:R-:W-:Y:S01]  /*349d0*/  IMAD.WIDE.U32 R70, R2, R96, RZ ;  /* 0x0000006002467225 */ /* 0x000fe200078e00ff */
[----:B------:R-:W-:Y:S02]  /*349e0*/  IADD3 R103, PT, PT, R72, R119, R73 ;  /* 0x0000007748677210 */ /* 0x000fe40007ffe049 */
[----:B------:R-:W-:Y:S01]  /*349f0*/  IADD3.X R74, PT, PT, RZ, RZ, RZ, P0, P1 ;  /* 0x000000ffff4a7210 */ /* 0x000fe200007e24ff */
[----:B------:R-:W-:Y:S01]  /*34a00*/  IMAD.X R99, RZ, RZ, RZ, P4 ;  /* 0x000000ffff637224 */ /* 0x000fe200020e06ff */
[----:B------:R-:W-:Y:S01]  /*34a10*/  IADD3 R94, P4, P5, R70, R94, R81 ;  /* 0x0000005e465e7210 */ /* 0x000fe20007d9e051 */
[----:B------:R-:W-:Y:S01]  /*34a20*/  IMAD.WIDE.U32 R72, R4, R80, RZ ;  /* 0x0000005004487225 */ /* 0x000fe200078e00ff */
[----:B------:R-:W-:Y:S02]  /*34a30*/  IADD3 R133, PT, PT, R74, R125, R75 ;  /* 0x0000007d4a857210 */ /* 0x000fe40007ffe04b */
[----:B------:R-:W-:Y:S01]  /*34a40*/  IADD3.X R87, PT, PT, RZ, RZ, RZ, P4, P5 ;  /* 0x000000ffff577210 */ /* 0x000fe200027ea4ff */
[----:B------:R-:W-:Y:S01]  /*34a50*/  IMAD.WIDE.U32 R74, R86, R136, RZ ;  /* 0x00000088564a7225 */ /* 0x000fe200078e00ff */
[----:B------:R-:W-:-:S02]  /*34a60*/  IADD3 R76, P2, P3, R72, R103, R78 ;  /* 0x00000067484c7210 */ /* 0x000fc40007b5e04e */
[----:B------:R-:W-:Y:S01]  /*34a70*/  IADD3 R87, PT, PT, R87, R122, R71 ;  /* 0x0000007a57577210 */ /* 0x000fe20007ffe047 */
[----:B------:R-:W-:Y:S01]  /*34a80*/  IMAD R81, R101, UR28, RZ ;  /* 0x0000001c65517c24 */ /* 0x000fe2000f8e02ff */
[----:B------:R-:W-:Y:S01]  /*34a90*/  IADD3 R99, P0, P1, R76, R99, R77 ;  /* 0x000000634c637210 */ /* 0x000fe2000791e04d */
[----:B------:R-:W-:Y:S01]  /*34aa0*/  IMAD.WIDE.U32 R70, R88, R135, RZ ;  /* 0x0000008758467225 */ /* 0x000fe200078e00ff */
[----:B------:R-:W-:Y:S02]  /*34ab0*/  IADD3 R97, P4, P5, R74, R97, R79 ;  /* 0x000000614a617210 */ /* 0x000fe40007d9e04f */
[----:B------:R-:W-:Y:S01]  /*34ac0*/  IADD3.X R103, PT, PT, RZ, RZ, RZ, P2, P3 ;  /* 0x000000ffff677210 */ /* 0x000fe200017e64ff */
[----:B------:R-:W-:Y:S01]  /*34ad0*/  IMAD.WIDE.U32 R76, R6, R81, RZ ;  /* 0x00000051064c7225 */ /* 0x000fe200078e00ff */
[----:B------:R-:W-:Y:S02]  /*34ae0*/  IADD3 R82, P2, P3, R70, R82, R83 ;  /* 0x0000005246527210 */ /* 0x000fe40007b5e053 */
[----:B------:R-:W-:Y:S01]  /*34af0*/  IADD3.X R74, PT, PT, RZ, RZ, RZ, P4, P5 ;  /* 0x000000ffff4a7210 */ /* 0x000fe200027ea4ff */
[----:B------:R-:W-:Y:S01]  /*34b00*/  IMAD.WIDE.U32 R78, R93, UR19, RZ ;  /* 0x000000135d4e7c25 */ /* 0x000fe2000f8e00ff */
[----:B------:R-:W-:-:S02]  /*34b10*/  IADD3 RZ, P6, PT, R76, R101, RZ ;  /* 0x000000654cff7210 */ /* 0x000fc40007fde0ff */
[----:B------:R-:W-:Y:S01]  /*34b20*/  IADD3 R101, PT, PT, R103, R120, R73 ;  /* 0x0000007867657210 */ /* 0x000fe20007ffe049 */
[----:B------:R-:W-:Y:S01]  /*34b30*/  IMAD.WIDE.U32 R72, R92, R137, RZ ;  /* 0x000000895c487225 */ /* 0x000fe200078e00ff */
[----:B------:R-:W-:Y:S02]  /*34b40*/  IADD3 R103, P4, P5, R78, R133, R82 ;  /* 0x000000854e677210 */ /* 0x000fe40007d9e052 */
[----:B------:R-:W-:Y:S01]  /*34b50*/  IADD3.X R135, PT, PT, RZ, RZ, RZ, P0, P1 ;  /* 0x000000ffff877210 */ /* 0x000fe200007e24ff */
[----:B------:R-:W-:Y:S01]  /*34b60*/  IMAD.WIDE.U32 R82, R90, R138, RZ ;  /* 0x0000008a5a527225 */ /* 0x000fe200078e00ff */
[----:B------:R-:W-:-:S03]  /*34b70*/  IADD3.X R133, PT, PT, RZ, RZ, RZ, P4, P5 ;  /* 0x000000ffff857210 */ /* 0x000fc600027ea4ff */
[----:B------:R-:W-:Y:S01]  /*34b80*/  IMAD.X R93, RZ, RZ, R77, P6 ;  /* 0x000000ffff5d7224 */ /* 0x000fe200030e064d */
[----:B------:R-:W-:Y:S01]  /*34b90*/  IADD3 R70, P5, P6, R72, R95, R94 ;  /* 0x0000005f48467210 */ /* 0x000fe20007ebe05e */
[----:B------:R-:W-:Y:S01]  /*34ba0*/  IMAD.WIDE.U32 R76, R7, R81, RZ ;  /* 0x00000051074c7225 */ /* 0x000fe200078e00ff */
[----:B------:R-:W-:Y:S02]  /*34bb0*/  IADD3 R99, P4, PT, R82, R99, RZ ;  /* 0x0000006352637210 */ /* 0x000fe40007f9e0ff */
[----:B------:R-:W-:Y:S01]  /*34bc0*/  IADD3.X R72, PT, PT, RZ, RZ, RZ, P5, P6 ;  /* 0x000000ffff487210 */ /* 0x000fe20002fec4ff */
[----:B------:R-:W-:Y:S01]  /*34bd0*/  IMAD.IADD R78, R75, 0x1, R74 ;  /* 0x000000014b4e7824 */ /* 0x000fe200078e024a */
[----:B------:R-:W-:Y:S01]  /*34be0*/  IADD3 R93, P5, P6, R76, R93, R99 ;  /* 0x0000005d4c5d7210 */ /* 0x000fe20007ebe063 */
[----:B------:R-:W-:-:S03]  /*34bf0*/  IMAD.WIDE.U32 R74, R3, R96, RZ ;  /* 0x00000060034a7225 */ /* 0x000fc600078e00ff */
[----:B------:R-:W-:Y:S01]  /*34c00*/  IADD3.X R76, PT, PT, RZ, RZ, RZ, P5, P6 ;  /* 0x000000ffff4c7210 */ /* 0x000fe20002fec4ff */
[----:B------:R-:W-:Y:S01]  /*34c10*/  IMAD.X R135, R83, 0x1, R135, P4 ;  /* 0x0000000153877824 */ /* 0x000fe200020e0687 */
[----:B------:R-:W-:Y:S01]  /*34c20*/  IADD3 R87, P4, P5, R74, R87, R97 ;  /* 0x000000574a577210 */ /* 0x000fe20007d9e061 */
[----:B------:R-:W-:Y:S01]  /*34c30*/  IMAD.IADD R79, R79, 0x1, R133 ;  /* 0x000000014f4f7824 */ /* 0x000fe200078e0285 */
[----:B------:R-:W-:Y:S01]  /*34c40*/  IADD3.X R97, PT, PT, RZ, RZ, RZ, P2, P3 ;  /* 0x000000ffff617210 */ /* 0x000fe200017e64ff */
[----:B------:R-:W-:Y:S01]  /*34c50*/  IMAD.WIDE.U32 R94, R85, R136, RZ ;  /* 0x00000088555e7225 */ /* 0x000fe200078e00ff */
[----:B------:R-:W-:Y:S02]  /*34c60*/  IADD3 R133, PT, PT, R76, R119, R77 ;  /* 0x000000774c857210 */ /* 0x000fe40007ffe04d */
[----:B------:R-:W-:Y:S01]  /*34c70*/  IADD3 R97, PT, PT, R79, R97, R71 ;  /* 0x000000614f617210 */ /* 0x000fe20007ffe047 */
        /* <DEDUP_REMOVED lines=17> */
[----:B------:R-:W-:Y:S01]  /*34d90*/  IMAD.WIDE.U32 R72, R96, UR18, RZ ;  /* 0x0000001260487c25 */ /* 0x000fe2000f8e00ff */
[----:B------:R-:W-:-:S03]  /*34da0*/  IADD3 R99, P4, P5, R82, R99, R87 ;  /* 0x0000006352637210 */ /* 0x000fc60007d9e057 */
[----:B------:R-:W-:Y:S01]  /*34db0*/  IMAD.X R87, RZ, RZ, RZ, P6 ;  /* 0x000000ffff577224 */ /* 0x000fe200030e06ff */
[----:B------:R-:W-:Y:S01]  /*34dc0*/  IADD3 R103, P2, P3, R72, R74, R103 ;  /* 0x0000004a48677210 */ /* 0x000fe20007b5e067 */
[----:B------:R-:W-:Y:S01]  /*34dd0*/  IMAD.WIDE.U32 R74, R2, R80, RZ ;  /* 0x00000050024a7225 */ /* 0x000fe200078e00ff */
[----:B------:R-:W-:Y:S02]  /*34de0*/  IADD3.X R82, PT, PT, RZ, RZ, RZ, P4, P5 ;  /* 0x000000ffff527210 */ /* 0x000fe400027ea4ff */
[----:B------:R-:W-:Y:S01]  /*34df0*/  IADD3.X R72, PT, PT, RZ, RZ, RZ, P2, P3 ;  /* 0x000000ffff487210 */ /* 0x000fe200017e64ff */
[----:B------:R-:W-:Y:S01]  /*34e00*/  IMAD.IADD R101, R79, 0x1, R101 ;  /* 0x000000014f657824 */ /* 0x000fe200078e0265 */
        /* <DEDUP_REMOVED lines=8> */
[----:B------:R-:W-:Y:S01]  /*34e90*/  IMAD R82, R93, UR28, RZ ;  /* 0x0000001c5d527c24 */ /* 0x000fe2000f8e02ff */
[----:B------:R-:W-:Y:S01]  /*34ea0*/  IADD3 R103, PT, PT, R72, R125, R73 ;  /* 0x0000007d48677210 */ /* 0x000fe20007ffe049 */
[----:B------:R-:W-:Y:S01]  /*34eb0*/  IMAD.WIDE.U32 R72, R88, R136, RZ ;  /* 0x0000008858487225 */ /* 0x000fe200078e00ff */
[----:B------:R-:W-:Y:S02]  /*34ec0*/  IADD3 R94, PT, PT, R79, R122, R75 ;  /* 0x0000007a4f5e7210 */ /* 0x000fe40007ffe04b */
[----:B------:R-:W-:Y:S01]  /*34ed0*/  IADD3.X R76, PT, PT, RZ, RZ, RZ, P2, P3 ;  /* 0x000000ffff4c7210 */ /* 0x000fe200017e64ff */
[----:B------:R-:W-:Y:S01]  /*34ee0*/  IMAD.WIDE.U32 R78, R92, R138, RZ ;  /* 0x0000008a5c4e7225 */ /* 0x000fe200078e00ff */
[----:B------:R-:W-:-:S03]  /*34ef0*/  IADD3 R72, P1, P0, R72, R95, R97 ;  /* 0x0000005f48487210 */ /* 0x000fc6000783e061 */
[----:B------:R-:W-:Y:S01]  /*34f00*/  IMAD.WIDE.U32 R74, R6, R82, RZ ;  /* 0x00000052064a7225 */ /* 0x000fe200078e00ff */
[----:B------:R-:W-:Y:S02]  /*34f10*/  IADD3 R95, P2, P3, R78, R101, R70 ;  /* 0x000000654e5f7210 */ /* 0x000fe40007b5e046 */
[----:B------:R-:W-:Y:S01]  /*34f20*/  IADD3 R78, PT, PT, R99, R120, R71 ;  /* 0x00000078634e7210 */ /* 0x000fe20007ffe047 */
[----:B------:R-:W-:Y:S01]  /*34f30*/  IMAD.WIDE.U32 R96, R96, UR19, RZ ;  /* 0x0000001360607c25 */ /* 0x000fe2000f8e00ff */
[----:B------:R-:W-:Y:S02]  /*34f40*/  IADD3 RZ, P6, PT, R74, R93, RZ ;  /* 0x0000005d4aff7210 */ /* 0x000fe40007fde0ff */
[----:B------:R-:W-:Y:S01]  /*34f50*/  IADD3.X R93, PT, PT, RZ, RZ, RZ, P2, P3 ;  /* 0x000000ffff5d7210 */ /* 0x000fe200017e64ff */
[----:B------:R-:W-:Y:S01]  /*34f60*/  IMAD.WIDE.U32 R70, R90, R139, RZ ;  /* 0x0000008b5a467225 */ /* 0x000fe200078e00ff */
[----:B------:R-:W-:Y:S02]  /*34f70*/  IADD3 R72, P2, P3, R96, R103, R72 ;  /* 0x0000006760487210 */ /* 0x000fe40007b5e048 */
[----:B------:R-:W-:Y:S01]  /*34f80*/  IADD3.X R103, PT, PT, RZ, RZ, RZ, P4, P5 ;  /* 0x000000ffff677210 */ /* 0x000fe200027ea4ff */
[----:B------:R-:W-:-:S02]  /*34f90*/  IMAD.IADD R99, R77, 0x1, R76 ;  /* 0x000000014d637824 */ /* 0x000fc400078e024c */
[----:B------:R-:W-:Y:S01]  /*34fa0*/  IMAD.IADD R93, R79, 0x1, R93 ;  /* 0x000000014f5d7824 */ /* 0x000fe200078e025d */
[----:B------:R-:W-:Y:S01]  /*34fb0*/  IADD3.X R79, PT, PT, RZ, RZ, RZ, P2, P3 ;  /* 0x000000ffff4f7210 */ /* 0x000fe200017e64ff */
[----:B------:R-:W-:Y:S01]  /*34fc0*/  IMAD.X R101, RZ, RZ, R75, P6 ;  /* 0x000000ffff657224 */ /* 0x000fe200030e064b */
[----:B------:R-:W-:Y:S01]  /*34fd0*/  IADD3 R87, P6, PT, R70, R87, RZ ;  /* 0x0000005746577210 */ /* 0x000fe20007fde0ff */
[----:B------:R-:W-:-:S04]  /*34fe0*/  IMAD.WIDE.U32 R76, R5, R81, RZ ;  /* 0x00000051054c7225 */ /* 0x000fc800078e00ff */
        /* <DEDUP_REMOVED lines=10> */
[----:B------:R-:W-:Y:S02]  /*35090*/  IADD3.X R72, PT, PT, RZ, RZ, RZ, P1, P0 ;  /* 0x000000ffff487210 */ /* 0x000fe40000fe04ff */
[----:B------:R-:W-:Y:S02]  /*350a0*/  IADD3 R83, P4, P5, R70, R101, R87 ;  /* 0x0000006546537210 */ /* 0x000fe40007d9e057 */
[----:B------:R-:W-:Y:S01]  /*350b0*/  IADD3 R101, PT, PT, R76, R121, R77 ;  /* 0x000000794c657210 */ /* 0x000fe20007ffe04d */
[----:B------:R-:W-:Y:S01]  /*350c0*/  IMAD.WIDE.U32 R76, R89, R139, RZ ;  /* 0x0000008b594c7225 */ /* 0x000fe200078e00ff */
[----:B------:R-:W-:Y:S02]  /*350d0*/  IADD3 R87, PT, PT, R74, R123, R75 ;  /* 0x0000007b4a577210 */ /* 0x000fe40007ffe04b */
[----:B------:R-:W-:Y:S01]  /*350e0*/  IADD3.X R78, PT, PT, RZ, RZ, RZ, P2, P3 ;  /* 0x000000ffff4e7210 */ /* 0x000fe200017e64ff */
[----:B------:R-:W-:Y:S01]  /*350f0*/  IMAD.WIDE.U32 R74, R84, R138, RZ ;  /* 0x0000008a544a7225 */ /* 0x000fe200078e00ff */
[----:B------:R-:W-:-:S02]  /*35100*/  IADD3.X R70, PT, PT, RZ, RZ, RZ, P4, P5 ;  /* 0x000000ffff467210 */ /* 0x000fc400027ea4ff */
[----:B------:R-:W-:Y:S01]  /*35110*/  IADD3 R103, P2, P3, R76, R103, R96 ;  /* 0x000000674c677210 */ /* 0x000fe20007b5e060 */
[----:B------:R-:W-:Y:S01]  /*35120*/  IMAD.IADD R96, R79, 0x1, R78 ;  /* 0x000000014f607824 */ /* 0x000fe200078e024e */
[----:B------:R-:W-:Y:S01]  /*35130*/  IADD3 R95, P4, P5, R74, R93, R98 ;  /* 0x0000005d4a5f7210 */ /* 0x000fe20007d9e062 */
[----:B------:R-:W-:Y:S01]  /*35140*/  IMAD.WIDE.U32 R78, R91, R140, RZ ;  /* 0x0000008c5b4e7225 */ /* 0x000fe200078e00ff */
[----:B------:R-:W-:Y:S02]  /*35150*/  IADD3 R76, PT, PT, R70, R119, R71 ;  /* 0x00000077464c7210 */ /* 0x000fe40007ffe047 */
[----:B------:R-:W-:Y:S01]  /*35160*/  IADD3 R93, PT, PT, R97, R72, R73 ;  /* 0x00000048615d7210 */ /* 0x000fe20007ffe049 */
[----:B------:R-:W-:Y:S01]  /*35170*/  IMAD.WIDE.U32 R70, R80, UR18, RZ ;  /* 0x0000001250467c25 */ /* 0x000fe2000f8e00ff */
[----:B------:R-:W-:Y:S02]  /*35180*/  IADD3.X R97, PT, PT, RZ, RZ, RZ, P4, P5 ;  /* 0x000000ffff617210 */ /* 0x000fe400027ea4ff */
[----:B------:R-:W-:Y:S01]  /*35190*/  IADD3 R91, P6, PT, R78, R83, RZ ;  /* 0x000000534e5b7210 */ /* 0x000fe20007fde0ff */
        /* <DEDUP_REMOVED lines=13> */
[----:B------:R-:W-:Y:S01]  /*35270*/  IMAD R83, R91, UR28, RZ ;  /* 0x0000001c5b537c24 */ /* 0x000fe2000f8e02ff */
[----:B------:R-:W-:Y:S01]  /*35280*/  IADD3.X R135, PT, PT, RZ, RZ, RZ, P0, P1 ;  /* 0x000000ffff877210 */ /* 0x000fe200007e24ff */
[----:B------:R-:W-:Y:S01]  /*35290*/  IMAD.X R99, RZ, RZ, RZ, P6 ;  /* 0x000000ffff637224 */ /* 0x000fe200030e06ff */
[----:B------:R-:W-:Y:S01]  /*352a0*/  IADD3.X R103, PT, PT, RZ, RZ, RZ, P2, P3 ;  /* 0x000000ffff677210 */ /* 0x000fe200017e64ff */
[----:B------:R-:W-:-:S03]  /*352b0*/  IMAD.WIDE.U32 R70, R6, R83, RZ ;  /* 0x0000005306467225 */ /* 0x000fc600078e00ff */
[----:B------:R-:W-:Y:S01]  /*352c0*/  IADD3 R99, P5, P4, R78, R99, R79 ;  /* 0x000000634e637210 */ /* 0x000fe20007cbe04f */
[----:B------:R-:W-:Y:S01]  /*352d0*/  IMAD.WIDE.U32 R76, R88, R137, RZ ;  /* 0x00000089584c7225 */ /* 0x000fe200078e00ff */
[----:B------:R-:W-:Y:S02]  /*352e0*/  IADD3 RZ, P6, PT, R70, R91, RZ ;  /* 0x0000005b46ff7210 */ /* 0x000fe40007fde0ff */
[----:B------:R-:W-:Y:S01]  /*352f0*/  IADD3 R94, PT, PT, R103, R120, R75 ;  /* 0x00000078675e7210 */ /* 0x000fe20007ffe04b */
[----:B------:R-:W-:Y:S01]  /*35300*/  IMAD.WIDE.U32 R78, R92, R139, RZ ;  /* 0x0000008b5c4e7225 */ /* 0x000fe200078e00ff */
[----:B------:R-:W-:Y:S02]  /*35310*/  IADD3 R98, P3, P2, R76, R96, R93 ;  /* 0x000000604c627210 */ /* 0x000fe40007a7e05d */
[----:B------:R-:W-:Y:S01]  /*35320*/  IADD3 R96, PT, PT, R133, R122, R73 ;  /* 0x0000007a85607210 */ /* 0x000fe20007ffe049 */
[----:B------:R-:W-:Y:S01]  /*35330*/  IMAD.X R133, RZ, RZ, R71, P6 ;  /* 0x000000ffff857224 */ /* 0x000fe200030e0647 */
[----:B------:R-:W-:Y:S01]  /*35340*/  IADD3 R93, P0, P1, R78, R72, R101 ;  /* 0x000000484e5d7210 */ /* 0x000fe2000791e065 */
[----:B------:R-:W-:-:S03]  /*35350*/  IMAD.WIDE.U32 R90, R90, R140, RZ ;  /* 0x0000008c5a5a7225 */ /* 0x000fc600078e00ff */
[----:B------:R-:W-:Y:S01]  /*35360*/  IADD3.X R103, PT, PT, RZ, RZ, RZ, P0, P1 ;  /* 0x000000ffff677210 */ /* 0x000fe200007e24ff */
[----:B------:R-:W-:Y:S01]  /*35370*/  IMAD.WIDE.U32 R70, R80, UR19, RZ ;  /* 0x0000001350467c25 */ /* 0x000fe2000f8e00ff */
[----:B------:R-:W-:Y:S02]  /*35380*/  IADD3 R76, P6, PT, R90, R99, RZ ;  /* 0x000000635a4c7210 */ /* 0x000fe40007fde0ff */
[----:B------:R-:W-:Y:S01]  /*35390*/  IADD3.X R99, PT, PT, RZ, RZ, RZ, P5, P4 ;  /* 0x000000ffff637210 */ /* 0x000fe20002fe84ff */
[----:B------:R-:W-:Y:S01]  /*353a0*/  IMAD.WIDE.U32 R74, R3, R81, RZ ;  /* 0x00000051034a7225 */ /* 0x000fe200078e00ff */
[----:B------:R-:W-:-:S03]  /*353b0*/  IADD3 R80, P0, P1, R70, R97, R98 ;  /* 0x0000006146507210 */ /* 0x000fc6000791e062 */
        /* <DEDUP_REMOVED lines=13> */
[----:B------:R-:W-:-:S03]  /*35490*/  IADD3.X R72, PT, PT, RZ, RZ, RZ, P0, P1 ;  /* 0x000000ffff487210 */ /* 0x000fc600007e24ff */
[----:B------:R-:W-:Y:S01]  /*354a0*/  IMAD.IADD R133, R71, 0x1, R70 ;  /* 0x0000000147857824 */ /* 0x000fe200078e0246 */
[----:B------:R-:W-:Y:S01]  /*354b0*/  IADD3 R76, PT, PT, R72, R121, R73 ;  /* 0x00000079484c7210 */ /* 0x000fe20007ffe049 */
[----:B------:R-:W-:-:S04]  /*354c0*/  IMAD.WIDE.U32 R70, R84, R139, RZ ;  /* 0x0000008b54467225 */ /* 0x000fc800078e00ff */
[----:B------:R-:W-:Y:S01]  /*354d0*/  IMAD.WIDE.U32 R94, R89, R140, RZ ;  /* 0x0000008c595e7225 */ /* 0x000fe200078e00ff */
[----:B------:R-:W-:Y:S02]  /*354e0*/  IADD3 R89, P5, P4, R90, R101, R80 ;  /* 0x000000655a597210 */ /* 0x000fe40007cbe050 */
[----:B------:R-:W-:Y:S01]  /*354f0*/  IADD3 R97, P0, P1, R70, R103, R97 ;  /* 0x0000006746617210 */ /* 0x000fe2000791e061 */
[----:B------:R-:W-:Y:S01]  /*35500*/  IMAD.WIDE.U32 R72, R2, R82, RZ ;  /* 0x0000005202487225 */ /* 0x000fe200078e00ff */
[----:B------:R-:W-:Y:S02]  /*35510*/  IADD3 R90, PT, PT, R74, R123, R75 ;  /* 0x0000007b4a5a7210 */ /* 0x000fe40007ffe04b */
[----:B------:R-:W-:Y:S02]  /*35520*/  IADD3.X R75, PT, PT, RZ, RZ, RZ, P5, P4 ;  /* 0x000000ffff4b7210 */ /* 0x000fe40002fe84ff */
[----:B------:R-:W-:Y:S02]  /*35530*/  IADD3 R93, P2, P3, R94, R99, R93 ;  /* 0x000000635e5d7210 */ /* 0x000fe40007b5e05d */
[----:B------:R-:W-:Y:S01]  /*35540*/  IADD3.X R99, PT, PT, RZ, RZ, RZ, P0, P1 ;  /* 0x000000ffff637210 */ /* 0x000fe200007e24ff */
[----:B------:R-:W-:Y:S01]  /*35550*/  IMAD.IADD R91, R91, 0x1, R75 ;  /* 0x000000015b5b7824 */ /* 0x000fe200078e024b */
[----:B------:R-:W-:Y:S01]  /*35560*/  IADD3 R94, PT, PT, R133, R96, R77 ;  /* 0x00000060855e7210 */ /* 0x000fe20007ffe04d */
[----:B------:R-:W-:Y:S01]  /*35570*/  IMAD.WIDE.U32 R74, R81, UR18, RZ ;  /* 0x00000012514a7c25 */ /* 0x000fe2000f8e00ff */
[----:B------:R-:W-:-:S02]  /*35580*/  IADD3.X R77, PT, PT, RZ, RZ, RZ, P2, P3 ;  /* 0x000000ffff4d7210 */ /* 0x000fc400017e64ff */
[----:B------:R-:W-:Y:S01]  /*35590*/  IADD3 R80, PT, PT, R78, R119, R79 ;  /* 0x000000774e507210 */ /* 0x000fe20007ffe04f */
[----:B------:R-:W-:Y:S01]  /*355a0*/  IMAD.IADD R99, R71, 0x1, R99 ;  /* 0x0000000147637824 */ /* 0x000fe200078e0263 */
[----:B------:R-:W-:Y:S01]  /*355b0*/  IADD3 R89, P0, P1, R74, R90, R89 ;  /* 0x0000005a4a597210 */ /* 0x000fe2000791e059 */
[----:B------:R-:W-:Y:S01]  /*355c0*/  IMAD.WIDE.U32 R70, R4, R83, RZ ;  /* 0x0000005304467225 */ /* 0x000fe200078e00ff */
[----:B------:R-:W-:Y:S02]  /*355d0*/  IADD3 R97, P4, P5, R72, R76, R97 ;  /* 0x0000004c48617210 */ /* 0x000fe40007d9e061 */
[----:B------:R-:W-:Y:S01]  /*355e0*/  IADD3.X R74, PT, PT, RZ, RZ, RZ, P0, P1 ;  /* 0x000000ffff4a7210 */ /* 0x000fe200007e24ff */
[----:B------:R-:W-:Y:S01]  /*355f0*/  IMAD.WIDE.U32 R78, R88, R138, RZ ;  /* 0x0000008a584e7225 */ /* 0x000fe200078e00ff */
[----:B------:R-:W-:-:S03]  /*35600*/  IADD3 R80, P2, P3, R70, R80, R93 ;  /* 0x0000005046507210 */ /* 0x000fc60007b5e05d */
[----:B------:R-:W-:Y:S01]  /*35610*/  IMAD.IADD R95, R95, 0x1, R77 ;  /* 0x000000015f5f7824 */ /* 0x000fe200078e024d */
[----:B------:R-:W-:Y:S01]  /*35620*/  IADD3 R72, P1, P0, R78, R91, R94 ;  /* 0x0000005b4e487210 */ /* 0x000fe2000783e05e */
[----:B------:R-:W-:Y:S01]  /*35630*/  IMAD.WIDE.U32 R76, R86, R139, RZ ;  /* 0x0000008b564c7225 */ /* 0x000fe200078e00ff */
[----:B------:R-:W-:-:S03]  /*35640*/  IADD3.X R91, PT, PT, RZ, RZ, RZ, P4, P5 ;  /* 0x000000ffff5b7210 */ /* 0x000fc600027ea4ff */
[----:B------:R-:W-:Y:S01]  /*35650*/  IMAD.WIDE.U32 R92, R92, R140, RZ ;  /* 0x0000008c5c5c7225 */ /* 0x000fe200078e00ff */
[----:B------:R-:W-:Y:S02]  /*35660*/  IADD3 R76, P4, P5, R76, R99, R89 ;  /* 0x000000634c4c7210 */ /* 0x000fe40007d9e059 */
[----:B------:R-:W-:Y:S02]  /*35670*/  IADD3.X R89, PT, PT, RZ, RZ, RZ, P2, P3 ;  /* 0x000000ffff597210 */ /* 0x000fe400017e64ff */
[----:B------:R-:W-:Y:S02]  /*35680*/  IADD3 R78, P2, P3, R92, R95, R97 ;  /* 0x0000005f5c4e7210 */ /* 0x000fe40007b5e061 */
[----:B------:R-:W-:Y:S01]  /*35690*/  IADD3 R97, PT, PT, R74, R125, R75 ;  /* 0x0000007d4a617210 */ /* 0x000fe20007ffe04b */
[----:B------:R-:W-:Y:S01]  /*356a0*/  IMAD.WIDE.U32 R74, R81, UR19, RZ ;  /* 0x00000013514a7c25 */ /* 0x000fe2000f8e00ff */
[----:B------:R-:W-:Y:S02]  /*356b0*/  IADD3 R81, PT, PT, R89, R120, R71 ;  /* 0x0000007859517210 */ /* 0x000fe40007ffe047 */
[----:B------:R-:W-:Y:S01]  /*356c0*/  IADD3.X R95, PT, PT, RZ, RZ, RZ, P4, P5 ;  /* 0x000000ffff5f7210 */ /* 0x000fe200027ea4ff */
[----:B------:R-:W-:Y:S01]  /*356d0*/  IMAD.WIDE.U32 R70, R3, R82, RZ ;  /* 0x0000005203467225 */ /* 0x000fe200078e00ff */
[----:B------:R-:W-:-:S02]  /*356e0*/  IADD3 R91, PT, PT, R91, R122, R73 ;  /* 0x0000007a5b5b7210 */ /* 0x000fc40007ffe049 */
[----:B------:R-:W-:Y:S01]  /*356f0*/  IADD3 R92, P5, P4, R74, R97, R72 ;  /* 0x000000614a5c7210 */ /* 0x000fe20007cbe048 */
        /* <DEDUP_REMOVED lines=20> */
[----:B------:R-:W-:Y:S01]  /*35840*/  IMAD.WIDE.U32 R74, R2, R83, RZ ;  /* 0x00000053024a7225 */ /* 0x000fe200078e00ff */
[----:B------:R-:W-:Y:S02]  /*35850*/  IADD3 R89, PT, PT, R72, R121, R73 ;  /* 0x0000007948597210 */ /* 0x000fe40007ffe049 */
[----:B------:R-:W-:Y:S01]  /*35860*/  IADD3 R70, P0, P1, R70, R93, R76 ;  /* 0x0000005d46467210 */ /* 0x000fe2000791e04c */
[----:B------:R-:W-:Y:S01]  /*35870*/  IMAD.IADD R95, R77, 0x1, R95 ;  /* 0x000000014d5f7824 */ /* 0x000fe200078e025f */
[----:B------:R-:W-:Y:S01]  /*35880*/  IADD3 R78, P3, P2, R74, R89, R78 ;  /* 0x000000594a4e7210 */ /* 0x000fe20007a7e04e */
[----:B------:R-:W-:Y:S01]  /*35890*/  IMAD.WIDE.U32 R72, R88, R139, RZ ;  /* 0x0000008b58487225 */ /* 0x000fe200078e00ff */
[----:B------:R-:W-:-:S03]  /*358a0*/  IADD3.X R89, PT, PT, RZ, RZ, RZ, P0, P1 ;  /* 0x000000ffff597210 */ /* 0x000fc600007e24ff */
[----:B------:R-:W-:Y:S01]  /*358b0*/  IMAD.WIDE.U32 R76, R86, R140, RZ ;  /* 0x0000008c564c7225 */ /* 0x000fe200078e00ff */
[----:B------:R-:W-:Y:S02]  /*358c0*/  IADD3 R74, P1, P0, R72, R95, R84 ;  /* 0x0000005f484a7210 */ /* 0x000fe4000783e054 */
[----:B------:R-:W-:Y:S01]  /*358d0*/  IADD3 R89, PT, PT, R89, R125, R71 ;  /* 0x0000007d59597210 */ /* 0x000fe20007ffe047 */
[----:B------:R-:W-:Y:S01]  /*358e0*/  IMAD.IADD R91, R91, 0x1, R79 ;  /* 0x000000015b5b7824 */ /* 0x000fe200078e024f */
[----:B------:R-:W-:-:S04]  /*358f0*/  IADD3.X R79, PT, PT, RZ, RZ, RZ, P3, P2 ;  /* 0x000000ffff4f7210 */ /* 0x000fc80001fe44ff */
[----:B------:R-:W-:Y:S01]  /*35900*/  IADD3 R72, P4, P5, R76, R91, R70 ;  /* 0x0000005b4c487210 */ /* 0x000fe20007d9e046 */
[----:B------:R-:W-:Y:S01]  /*35910*/  IMAD.WIDE.U32 R90, R82, UR19, RZ ;  /* 0x00000013525a7c25 */ /* 0x000fe2000f8e00ff */
[----:B------:R-:W-:Y:S02]  /*35920*/  IADD3 R75, PT, PT, R79, R122, R75 ;  /* 0x0000007a4f4b7210 */ /* 0x000fe40007ffe04b */
[----:B------:R-:W-:Y:S01]  /*35930*/  IADD3.X R76, PT, PT, RZ, RZ, RZ, P4, P5 ;  /* 0x000000ffff4c7210 */ /* 0x000fe200027ea4ff */
[----:B------:R-:W-:Y:S01]  /*35940*/  IMAD.WIDE.U32 R70, R3, R83, RZ ;  /* 0x0000005303467225 */ /* 0x000fe200078e00ff */
[----:B------:R-:W-:-:S03]  /*35950*/  IADD3 R82, P2, P3, R90, R89, R74 ;  /* 0x000000595a527210 */ /* 0x000fc60007b5e04a */
[----:B------:R-:W-:Y:S01]  /*35960*/  IMAD.IADD R77, R77, 0x1, R76 ;  /* 0x000000014d4d7824 */ /* 0x000fe200078e024c */
[----:B------:R-:W-:Y:S01]  /*35970*/  IADD3 R79, P4, P5, R70, R75, R72 ;  /* 0x0000004b464f7210 */ /* 0x000fe20007d9e048 */
[-C--:B------:R-:W-:Y:S01]  /*35980*/  IMAD.WIDE.U32 R74, R85, R140.reuse, RZ ;  /* 0x0000008c554a7225 */ /* 0x080fe200078e00ff */
[----:B------:R-:W-:Y:S02]  /*35990*/  IADD3.X R85, PT, PT, RZ, RZ, RZ, P2, P3 ;  /* 0x000000ffff557210 */ /* 0x000fe400017e64ff */
[----:B------:R-:W-:Y:S01]  /*359a0*/  IADD3.X R70, PT, PT, RZ, RZ, RZ, P4, P5 ;  /* 0x000000ffff467210 */ /* 0x000fe200027ea4ff */
[----:B------:R-:W-:Y:S01]  /*359b0*/  IMAD.WIDE.U32 R88, R88, R140, RZ ;  /* 0x0000008c58587225 */ /* 0x000fe200078e00ff */
[----:B------:R-:W-:Y:S02]  /*359c0*/  IADD3 R82, P2, P3, R74, R77, R82 ;  /* 0x0000004d4a527210 */ /* 0x000fe40007b5e052 */
[----:B------:R-:W-:Y:S01]  /*359d0*/  IADD3 R71, PT, PT, R70, R123, R71 ;  /* 0x0000007b46477210 */ /* 0x000fe20007ffe047 */
[----:B------:R-:W-:Y:S01]  /*359e0*/  IMAD.WIDE.U32 R76, R83, UR18, RZ ;  /* 0x00000012534c7c25 */ /* 0x000fe2000f8e00ff */
[----:B------:R-:W-:-:S02]  /*359f0*/  IADD3.X R74, PT, PT, RZ, RZ, RZ, P2, P3 ;  /* 0x000000ffff4a7210 */ /* 0x000fc400017e64ff */
[----:B------:R-:W-:Y:S01]  /*35a00*/  IADD3.X R72, PT, PT, RZ, RZ, RZ, P1, P0 ;  /* 0x000000ffff487210 */ /* 0x000fe20000fe04ff */
[----:B------:R-:W-:Y:S01]  /*35a10*/  IMAD.IADD R91, R91, 0x1, R85 ;  /* 0x000000015b5b7824 */ /* 0x000fe200078e0255 */
[----:B------:R-:W-:Y:S01]  /*35a20*/  IADD3 R82, P0, P1, R76, R71, R82 ;  /* 0x000000474c527210 */ /* 0x000fe2000791e052 */
[----:B------:R-:W-:Y:S02]  /*35a30*/  IMAD.IADD R75, R75, 0x1, R74 ;  /* 0x000000014b4b7824 */ /* 0x000fe400078e024a */
[----:B------:R-:W-:Y:S01]  /*35a40*/  IMAD.WIDE.U32 R70, R83, UR19, RZ ;  /* 0x0000001353467c25 */ /* 0x000fe2000f8e00ff */
[----:B------:R-:W-:Y:S02]  /*35a50*/  IADD3 R84, PT, PT, R91, R72, R73 ;  /* 0x000000485b547210 */ /* 0x000fe40007ffe049 */
[----:B------:R-:W-:Y:S02]  /*35a60*/  IADD3.X R76, PT, PT, RZ, RZ, RZ, P0, P1 ;  /* 0x000000ffff4c7210 */ /* 0x000fe400007e24ff */
[----:B------:R-:W-:-:S02]  /*35a70*/  IADD3 R84, P0, P1, R88, R75, R84 ;  /* 0x0000004b58547210 */ /* 0x000fc4000791e054 */
        /* <DEDUP_REMOVED lines=40> */
.L_x_172:
[----:B------:R-:W-:Y:S05]  /*35d00*/  BSYNC.RELIABLE B4 ;  /* 0x0000000000047941 */ /* 0x000fea0003800100 */
.L_x_171:
        /* <DEDUP_REMOVED lines=37> */
.L_x_170:
[----:B------:R-:W-:Y:S05]  /*35f60*/  BSYNC.RECONVERGENT B3 ;  /* 0x0000000000037941 */ /* 0x000fea0003800200 */
.L_x_169:
        /* <DEDUP_REMOVED lines=23> */
[----:B------:R-:W-:Y:S01]  /*360e0*/  IMAD R96, R95, UR28, RZ ;  /* 0x0000001c5f607c24 */ /* 0x000fe2000f8e02ff */
[----:B------:R-:W-:Y:S01]  /*360f0*/  IADD3 R93, P0, PT, R70, R93, RZ ;  /* 0x0000005d465d7210 */ /* 0x000fe20007f1e0ff */
[----:B------:R-:W-:Y:S01]  /*36100*/  IMAD.X R89, RZ, RZ, R77, P1 ;  /* 0x000000ffff597224 */ /* 0x000fe200008e064d */
        /* <DEDUP_REMOVED lines=15> */
[----:B------:R-:W-:Y:S02]  /*36200*/  IMAD.X R99, RZ, RZ, R71, P3 ;  /* 0x000000ffff637224 */ /* 0x000fe400018e0647 */
[----:B------:R-:W-:-:S03]  /*36210*/  IMAD.WIDE.U32 R88, R67, R60, RZ ;  /* 0x0000003c43587225 */ /* 0x000fc600078e00ff */
[----:B------:R-:W-:Y:S01]  /*36220*/  IADD3 R99, P3, P4, R72, R99, R76 ;  /* 0x0000006348637210 */ /* 0x000fe20007c7e04c */
[----:B------:R-:W-:Y:S01]  /*36230*/  IMAD.IADD R95, R77, 0x1, R95 ;  /* 0x000000014d5f7824 */ /* 0x000fe200078e025f */
[----:B------:R-:W-:Y:S01]  /*36240*/  IADD3 R85, P0, PT, R88, R97, RZ ;  /* 0x0000006158557210 */ /* 0x000fe20007f1e0ff */
[----:B------:R-:W-:Y:S01]  /*36250*/  IMAD.WIDE.U32 R76, R61, R58, RZ ;  /* 0x0000003a3d4c7225 */ /* 0x000fe200078e00ff */
[----:B------:R-:W-:Y:S02]  /*36260*/  IADD3.X R88, PT, PT, RZ, RZ, RZ, P1, P2 ;  /* 0x000000ffff587210 */ /* 0x000fe40000fe44ff */
[----:B------:R-:W-:Y:S01]  /*36270*/  IADD3.X R72, PT, PT, RZ, RZ, RZ, P3, P4 ;  /* 0x000000ffff487210 */ /* 0x000fe20001fe84ff */
[----:B------:R-:W-:Y:S01]  /*36280*/  IMAD.WIDE.U32 R70, R63, R59, RZ ;  /* 0x0000003b3f467225 */ /* 0x000fe200078e00ff */
[----:B------:R-:W-:Y:S02]  /*36290*/  IADD3 R99, P2, PT, R76, R99, RZ ;  /* 0x000000634c637210 */ /* 0x000fe40007f5e0ff */
[----:B------:R-:W-:Y:S01]  /*362a0*/  IADD3 R88, PT, PT, R88, R121, R75 ;  /* 0x0000007958587210 */ /* 0x000fe20007ffe04b */
        /* <DEDUP_REMOVED lines=11> */
[----:B------:R-:W-:-:S04]  /*36360*/  IMAD.WIDE.U32 R72, R64, R59, RZ ;  /* 0x0000003b40487225 */ /* 0x000fc800078e00ff */
[----:B------:R-:W-:Y:S01]  /*36370*/  IMAD.WIDE.U32 R88, R6, R86, RZ ;  /* 0x0000005606587225 */ /* 0x000fe200078e00ff */
[----:B------:R-:W-:Y:S02]  /*36380*/  IADD3 R72, P0, P1, R72, R101, R93 ;  /* 0x0000006548487210 */ /* 0x000fe4000791e05d */
[----:B------:R-:W-:Y:S01]  /*36390*/  IADD3.X R93, PT, PT, RZ, RZ, RZ, P4, P5 ;  /* 0x000000ffff5d7210 */ /* 0x000fe200027ea4ff */
[----:B------:R-:W-:Y:S01]  /*363a0*/  IMAD.WIDE.U32 R70, R62, R58, RZ ;  /* 0x0000003a3e467225 */ /* 0x000fe200078e00ff */
[----:B------:R-:W-:Y:S02]  /*363b0*/  IADD3 RZ, P4, PT, R88, R99, RZ ;  /* 0x0000006358ff7210 */ /* 0x000fe40007f9e0ff */
[----:B------:R-:W-:Y:S02]  /*363c0*/  IADD3.X R101, PT, PT, RZ, RZ, RZ, P2, P3 ;  /* 0x000000ffff657210 */ /* 0x000fe400017e64ff */
[----:B------:R-:W-:Y:S01]  /*363d0*/  IADD3 R70, P2, P3, R70, R95, R74 ;  /* 0x0000005f46467210 */ /* 0x000fe20007b5e04a */
[----:B------:R-:W-:Y:S01]  /*363e0*/  IMAD.X R95, RZ, RZ, R89, P4 ;  /* 0x000000ffff5f7224 */ /* 0x000fe200020e0659 */
[----:B------:R-:W-:Y:S01]  /*363f0*/  IADD3 R99, PT, PT, R93, R120, R75 ;  /* 0x000000785d637210 */ /* 0x000fe20007ffe04b */
[----:B------:R-:W-:Y:S01]  /*36400*/  IMAD.WIDE.U32 R88, R3, R98, RZ ;  /* 0x0000006203587225 */ /* 0x000fe200078e00ff */
        /* <DEDUP_REMOVED lines=14> */
[----:B------:R-:W-:Y:S01]  /*364f0*/  IADD3 R95, P2, PT, R90, R95, RZ ;  /* 0x0000005f5a5f7210 */ /* 0x000fe20007f5e0ff */
[----:B------:R-:W-:Y:S01]  /*36500*/  IMAD.WIDE.U32 R70, R63, R58, RZ ;  /* 0x0000003a3f467225 */ /* 0x000fe200078e00ff */
[----:B------:R-:W-:Y:S02]  /*36510*/  IADD3 R92, PT, PT, R92, R123, R89 ;  /* 0x0000007b5c5c7210 */ /* 0x000fe40007ffe059 */
[----:B------:R-:W-:Y:S01]  /*36520*/  IADD3 R103, PT, PT, R103, R121, R77 ;  /* 0x0000007967677210 */ /* 0x000fe20007ffe04d */
[----:B------:R-:W-:Y:S01]  /*36530*/  IMAD.WIDE.U32 R72, R65, R59, RZ ;  /* 0x0000003b41487225 */ /* 0x000fe200078e00ff */
[----:B------:R-:W-:Y:S02]  /*36540*/  IADD3 R70, P0, P1, R70, R93, R76 ;  /* 0x0000005d46467210 */ /* 0x000fe4000791e04c */
[----:B------:R-:W-:Y:S01]  /*36550*/  IADD3 R93, PT, PT, R74, R119, R75 ;  /* 0x000000774a5d7210 */ /* 0x000fe20007ffe04b */
[----:B------:R-:W-:Y:S01]  /*36560*/  IMAD.X R99, RZ, RZ, R91, P2 ;  /* 0x000000ffff637224 */ /* 0x000fe200010e065b */
[----:B------:R-:W-:Y:S01]  /*36570*/  IADD3 R72, P4, P5, R72, R101, R88 ;  /* 0x0000006548487210 */ /* 0x000fe20007d9e058 */
[----:B------:R-:W-:Y:S01]  /*36580*/  IMAD.WIDE.U32 R90, R98, UR18, RZ ;  /* 0x00000012625a7c25 */ /* 0x000fe2000f8e00ff */
[----:B------:R-:W-:-:S02]  /*36590*/  IADD3.X R101, PT, PT, RZ, RZ, RZ, P0, P1 ;  /* 0x000000ffff657210 */ /* 0x000fc400007e24ff */
[----:B------:R-:W-:Y:S01]  /*365a0*/  IADD3.X R133, PT, PT, RZ, RZ, RZ, P4, P5 ;  /* 0x000000ffff857210 */ /* 0x000fe200027ea4ff */
[----:B------:R-:W-:-:S04]  /*365b0*/  IMAD.WIDE.U32 R88, R2, R96, RZ ;  /* 0x0000006002587225 */ /* 0x000fc800078e00ff */
[----:B------:R-:W-:Y:S01]  /*365c0*/  IMAD.WIDE.U32 R76, R4, R86, RZ ;  /* 0x00000056044c7225 */ /* 0x000fe200078e00ff */
[----:B------:R-:W-:-:S03]  /*365d0*/  IADD3 R88, P4, P5, R88, R103, R72 ;  /* 0x0000006758587210 */ /* 0x000fc60007d9e048 */
[----:B------:R-:W-:Y:S01]  /*365e0*/  IMAD.IADD R101, R71, 0x1, R101 ;  /* 0x0000000147657824 */ /* 0x000fe200078e0265 */
[----:B------:R-:W-:Y:S01]  /*365f0*/  IADD3 R71, P0, P1, R90, R92, R85 ;  /* 0x0000005c5a477210 */ /* 0x000fe2000791e055 */
[----:B------:R-:W-:Y:S01]  /*36600*/  IMAD.IADD R133, R73, 0x1, R133 ;  /* 0x0000000149857824 */ /* 0x000fe200078e0285 */
[----:B------:R-:W-:Y:S01]  /*36610*/  IADD3 R76, P3, P2, R76, R93, R70 ;  /* 0x0000005d4c4c7210 */ /* 0x000fe20007a7e046 */
[----:B------:R-:W-:Y:S01]  /*36620*/  IMAD.WIDE.U32 R74, R66, R59, RZ ;  /* 0x0000003b424a7225 */ /* 0x000fe200078e00ff */
[----:B------:R-:W-:Y:S02]  /*36630*/  IADD3.X R90, PT, PT, RZ, RZ, RZ, P0, P1 ;  /* 0x000000ffff5a7210 */ /* 0x000fe400007e24ff */
[----:B------:R-:W-:Y:S01]  /*36640*/  IADD3.X R135, PT, PT, RZ, RZ, RZ, P4, P5 ;  /* 0x000000ffff877210 */ /* 0x000fe200027ea4ff */
[----:B------:R-:W-:Y:S01]  /*36650*/  IMAD R85, R95, UR28, RZ ;  /* 0x0000001c5f557c24 */ /* 0x000fe2000f8e02ff */
[----:B------:R-:W-:Y:S01]  /*36660*/  IADD3 R103, P0, P1, R74, R133, R71 ;  /* 0x000000854a677210 */ /* 0x000fe2000791e047 */
[----:B------:R-:W-:Y:S01]  /*36670*/  IMAD.WIDE.U32 R72, R64, R58, RZ ;  /* 0x0000003a40487225 */ /* 0x000fe200078e00ff */
[----:B------:R-:W-:-:S02]  /*36680*/  IADD3.X R133, PT, PT, RZ, RZ, RZ, P3, P2 ;  /* 0x000000ffff857210 */ /* 0x000fc40001fe44ff */
        /* <DEDUP_REMOVED lines=9> */
[----:B------:R-:W-:Y:S01]  /*36720*/  IADD3 R89, PT, PT, R133, R120, R77 ;  /* 0x0000007885597210 */ /* 0x000fe20007ffe04d */
[----:B------:R-:W-:Y:S01]  /*36730*/  IMAD.WIDE.U32 R76, R98, UR19, RZ ;  /* 0x00000013624c7c25 */ /* 0x000fe2000f8e00ff */
[----:B------:R-:W-:Y:S02]  /*36740*/  IADD3.X R135, PT, PT, RZ, RZ, RZ, P4, P5 ;  /* 0x000000ffff877210 */ /* 0x000fe400027ea4ff */
[----:B------:R-:W-:Y:S01]  /*36750*/  IADD3.X R133, PT, PT, RZ, RZ, RZ, P2, P3 ;  /* 0x000000ffff857210 */ /* 0x000fe200017e64ff */
[----:B------:R-:W-:Y:S01]  /*36760*/  IMAD.IADD R137, R75, 0x1, R137 ;  /* 0x000000014b897824 */ /* 0x000fe200078e0289 */
[----:B------:R-:W-:Y:S01]  /*36770*/  IADD3 R97, P0, PT, R94, R97, RZ ;  /* 0x000000615e617210 */ /* 0x000fe20007f1e0ff */
[----:B------:R-:W-:-:S03]  /*36780*/  IMAD.WIDE.U32 R74, R3, R96, RZ ;  /* 0x00000060034a7225 */ /* 0x000fc600078e00ff */
[----:B------:R-:W-:Y:S01]  /*36790*/  IADD3 R76, P3, P4, R76, R91, R97 ;  /* 0x0000005b4c4c7210 */ /* 0x000fe20007c7e061 */
[----:B------:R-:W-:Y:S01]  /*367a0*/  IMAD.IADD R135, R73, 0x1, R135 ;  /* 0x0000000149877824 */ /* 0x000fe200078e0287 */
[----:B------:R-:W-:Y:S01]  /*367b0*/  IADD3 R74, P1, P2, R74, R90, R103 ;  /* 0x0000005a4a4a7210 */ /* 0x000fe20007a3e067 */
[----:B------:R-:W-:Y:S01]  /*367c0*/  IMAD.IADD R133, R71, 0x1, R133 ;  /* 0x0000000147857824 */ /* 0x000fe200078e0285 */
[----:B------:R-:W-:Y:S01]  /*367d0*/  IADD3.X R139, PT, PT, RZ, RZ, RZ, P3, P4 ;  /* 0x000000ffff8b7210 */ /* 0x000fe20001fe84ff */
[----:B------:R-:W-:Y:S01]  /*367e0*/  IMAD.X R88, RZ, RZ, R93, P6 ;  /* 0x000000ffff587224 */ /* 0x000fe200030e065d */
[----:B------:R-:W-:Y:S01]  /*367f0*/  IADD3.X R94, PT, PT, RZ, RZ, RZ, P1, P2 ;  /* 0x000000ffff5e7210 */ /* 0x000fe20000fe44ff */
[----:B------:R-:W-:-:S04]  /*36800*/  IMAD.WIDE.U32 R72, R5, R86, RZ ;  /* 0x0000005605487225 */ /* 0x000fc800078e00ff */
        /* <DEDUP_REMOVED lines=11> */
[----:B------:R-:W-:-:S02]  /*368c0*/  IADD3 R88, PT, PT, R94, R123, R75 ;  /* 0x0000007b5e587210 */ /* 0x000fc40007ffe04b */
[----:B------:R-:W-:Y:S01]  /*368d0*/  IADD3 R60, PT, PT, R70, R119, R71 ;  /* 0x00000077463c7210 */ /* 0x000fe20007ffe047 */
[----:B------:R-:W-:-:S04]  /*368e0*/  IMAD.WIDE.U32 R90, R65, R58, RZ ;  /* 0x0000003a415a7225 */ /* 0x000fc800078e00ff */
[----:B------:R-:W-:Y:S01]  /*368f0*/  IMAD.X R94, RZ, RZ, RZ, P0 ;  /* 0x000000ffff5e7224 */ /* 0x000fe200000e06ff */
[----:B------:R-:W-:Y:S01]  /*36900*/  IADD3 R97, P0, PT, R76, R97, RZ ;  /* 0x000000614c617210 */ /* 0x000fe20007f1e0ff */
[----:B------:R-:W-:Y:S01]  /*36910*/  IMAD.WIDE.U32 R70, R96, UR18, RZ ;  /* 0x0000001260467c25 */ /* 0x000fe2000f8e00ff */
[----:B------:R-:W-:Y:S02]  /*36920*/  IADD3 R101, P5, P6, R90, R135, R74 ;  /* 0x000000875a657210 */ /* 0x000fe40007ebe04a */
[----:B------:R-:W-:Y:S01]  /*36930*/  IADD3.X R135, PT, PT, RZ, RZ, RZ, P1, P2 ;  /* 0x000000ffff877210 */ /* 0x000fe20000fe44ff */
[----:B------:R-:W-:Y:S01]  /*36940*/  IMAD.X R99, RZ, RZ, R77, P0 ;  /* 0x000000ffff637224 */ /* 0x000fe200000e064d */
[----:B------:R-:W-:Y:S01]  /*36950*/  IADD3.X R77, PT, PT, RZ, RZ, RZ, P5, P6 ;  /* 0x000000ffff4d7210 */ /* 0x000fe20002fec4ff */
[----:B------:R-:W-:Y:S01]  /*36960*/  IMAD.WIDE.U32 R74, R2, R86, RZ ;  /* 0x00000056024a7225 */ /* 0x000fe200078e00ff */
        /* <DEDUP_REMOVED lines=13> */
[----:B------:R-:W-:-:S02]  /*36a40*/  IADD3 R103, P4, P5, R94, R135, R90 ;  /* 0x000000875e677210 */ /* 0x000fc40007d9e05a */
[----:B------:R-:W-:Y:S01]  /*36a50*/  IADD3.X R135, PT, PT, RZ, RZ, RZ, P0, P1 ;  /* 0x000000ffff877210 */ /* 0x000fe200007e24ff */
        /* <DEDUP_REMOVED lines=8> */
[----:B------:R-:W-:-:S02]  /*36ae0*/  IADD3 R99, P2, P3, R88, R99, R133 ;  /* 0x0000006358637210 */ /* 0x000fc40007b5e085 */
[----:B------:R-:W-:Y:S01]  /*36af0*/  IADD3.X R94, PT, PT, RZ, RZ, RZ, P4, P5 ;  /* 0x000000ffff5e7210 */ /* 0x000fe200027ea4ff */
[----:B------:R-:W-:Y:S01]  /*36b00*/  IMAD.WIDE.U32 R90, R64, R57, RZ ;  /* 0x00000039405a7225 */ /* 0x000fe200078e00ff */
[----:B------:R-:W-:Y:S02]  /*36b10*/  IADD3 RZ, P6, PT, R76, R97, RZ ;  /* 0x000000614cff7210 */ /* 0x000fe40007fde0ff */
[----:B------:R-:W-:Y:S01]  /*36b20*/  IADD3.X R133, PT, PT, RZ, RZ, RZ, P2, P3 ;  /* 0x000000ffff857210 */ /* 0x000fe200017e64ff */
[----:B------:R-:W-:Y:S01]  /*36b30*/  IMAD.WIDE.U32 R96, R96, UR19, RZ ;  /* 0x0000001360607c25 */ /* 0x000fe2000f8e00ff */
[----:B------:R-:W-:Y:S02]  /*36b40*/  IADD3 R59, P1, P0, R90, R137, R59 ;  /* 0x000000895a3b7210 */ /* 0x000fe4000783e03b */
[----:B------:R-:W-:Y:S01]  /*36b50*/  IADD3 R90, PT, PT, R135, R120, R73 ;  /* 0x00000078875a7210 */ /* 0x000fe20007ffe049 */
[----:B------:R-:W-:Y:S01]  /*36b60*/  IMAD.WIDE.U32 R70, R3, R86, RZ ;  /* 0x0000005603467225 */ /* 0x000fe200078e00ff */
[----:B------:R-:W-:-:S03]  /*36b70*/  IADD3.X R135, PT, PT, RZ, RZ, RZ, P1, P0 ;  /* 0x000000ffff877210 */ /* 0x000fc60000fe04ff */
        /* <DEDUP_REMOVED lines=14> */
[----:B------:R-:W-:Y:S01]  /*36c60*/  IMAD.IADD R135, R91, 0x1, R135 ;  /* 0x000000015b877824 */ /* 0x000fe200078e0287 */
[----:B------:R-:W-:Y:S01]  /*36c70*/  IADD3 R99, P1, P0, R72, R76, R99 ;  /* 0x0000004c48637210 */ /* 0x000fe2000783e063 */
[----:B------:R-:W-:-:S03]  /*36c80*/  IMAD.WIDE.U32 R90, R61, R55, RZ ;  /* 0x000000373d5a7225 */ /* 0x000fc600078e00ff */
[----:B------:R-:W-:Y:S01]  /*36c90*/  IADD3.X R72, PT, PT, RZ, RZ, RZ, P1, P0 ;  /* 0x000000ffff487210 */ /* 0x000fe20000fe04ff */
[----:B------:R-:W-:-:S04]  /*36ca0*/  IMAD.WIDE.U32 R92, R63, R56, RZ ;  /* 0x000000383f5c7225 */ /* 0x000fc800078e00ff */
[----:B------:R-:W-:Y:S01]  /*36cb0*/  IMAD.WIDE.U32 R76, R65, R57, RZ ;  /* 0x00000039414c7225 */ /* 0x000fe200078e00ff */
[----:B------:R-:W-:Y:S02]  /*36cc0*/  IADD3 R103, P0, P1, R92, R133, R103 ;  /* 0x000000855c677210 */ /* 0x000fe4000791e067 */
[----:B------:R-:W-:Y:S01]  /*36cd0*/  IADD3.X R133, PT, PT, RZ, RZ, RZ, P2, P3 ;  /* 0x000000ffff857210 */ /* 0x000fe200017e64ff */
[----:B------:R-:W-:Y:S01]  /*36ce0*/  IMAD.IADD R137, R97, 0x1, R137 ;  /* 0x0000000161897824 */ /* 0x000fe200078e0289 */
[----:B------:R-:W-:Y:S01]  /*36cf0*/  IADD3 R97, P6, PT, R90, R99, RZ ;  /* 0x000000635a617210 */ /* 0x000fe20007fde0ff */
[----:B------:R-:W-:Y:S01]  /*36d00*/  IMAD.WIDE.U32 R70, R86, UR18, RZ ;  /* 0x0000001256467c25 */ /* 0x000fe2000f8e00ff */
[----:B------:R-:W-:Y:S02]  /*36d10*/  IADD3 R101, P4, P5, R76, R135, R101 ;  /* 0x000000874c657210 */ /* 0x000fe40007d9e065 */
[----:B------:R-:W-:Y:S01]  /*36d20*/  IADD3 R94, PT, PT, R137, R94, R95 ;  /* 0x0000005e895e7210 */ /* 0x000fe20007ffe05f */
[----:B------:R-:W-:Y:S01]  /*36d30*/  IMAD.X R99, RZ, RZ, R91, P6 ;  /* 0x000000ffff637224 */ /* 0x000fe200030e065b */
[----:B------:R-:W-:Y:S01]  /*36d40*/  IADD3 R90, PT, PT, R74, R121, R75 ;  /* 0x000000794a5a7210 */ /* 0x000fe20007ffe04b */
[----:B------:R-:W-:Y:S01]  /*36d50*/  IMAD.WIDE.U32 R74, R2, R85, RZ ;  /* 0x00000055024a7225 */ /* 0x000fe200078e00ff */
[----:B------:R-:W-:-:S02]  /*36d60*/  IADD3.X R95, PT, PT, RZ, RZ, RZ, P0, P1 ;  /* 0x000000ffff5f7210 */ /* 0x000fc400007e24ff */
[----:B------:R-:W-:Y:S01]  /*36d70*/  IADD3 R76, PT, PT, R72, R119, R73 ;  /* 0x00000077484c7210 */ /* 0x000fe20007ffe049 */
[----:B------:R-:W-:Y:S01]  /*36d80*/  IMAD.WIDE.U32 R72, R4, R60, RZ ;  /* 0x0000003c04487225 */ /* 0x000fe200078e00ff */
[----:B------:R-:W-:Y:S02]  /*36d90*/  IADD3.X R91, PT, PT, RZ, RZ, RZ, P4, P5 ;  /* 0x000000ffff5b7210 */ /* 0x000fe400027ea4ff */
[----:B------:R-:W-:Y:S01]  /*36da0*/  IADD3 R59, P4, P5, R70, R88, R59 ;  /* 0x00000058463b7210 */ /* 0x000fe20007d9e03b */
        /* <DEDUP_REMOVED lines=10> */
[----:B------:R-:W-:-:S03]  /*36e50*/  IADD3.X R133, PT, PT, RZ, RZ, RZ, P0, P1 ;  /* 0x000000ffff857210 */ /* 0x000fc600007e24ff */
[----:B------:R-:W-:Y:S01]  /*36e60*/  IMAD.WIDE.U32 R76, R64, R56, RZ ;  /* 0x00000038404c7225 */ /* 0x000fe200078e00ff */
[----:B------:R-:W-:-:S03]  /*36e70*/  IADD3 R103, P2, P3, R92, R91, R59 ;  /* 0x0000005b5c677210 */ /* 0x000fc60007b5e03b */
[----:B------:R-:W-:Y:S01]  /*36e80*/  IMAD R88, R97, UR28, RZ ;  /* 0x0000001c61587c24 */ /* 0x000fe2000f8e02ff */
        /* <DEDUP_REMOVED lines=11> */
[----:B------:R-:W-:Y:S01]  /*36f40*/  IADD3 R90, PT, PT, R72, R125, R71 ;  /* 0x0000007d485a7210 */ /* 0x000fe20007ffe047 */
[----:B------:R-:W-:Y:S01]  /*36f50*/  IMAD.WIDE.U32 R72, R86, UR19, RZ ;  /* 0x0000001356487c25 */ /* 0x000fe2000f8e00ff */
        /* <DEDUP_REMOVED lines=13> */
[----:B------:R-:W-:Y:S01]  /*37030*/  IMAD.WIDE.U32 R58, R7, R88, RZ ;  /* 0x00000058073a7225 */ /* 0x000fe200078e00ff */
[----:B------:R-:W-:-:S02]  /*37040*/  IADD3.X R74, PT, PT, RZ, RZ, RZ, P5, P4 ;  /* 0x000000ffff4a7210 */ /* 0x000fc40002fe84ff */
[----:B------:R-:W-:Y:S01]  /*37050*/  IADD3 R101, P4, P5, R92, R77, R101 ;  /* 0x0000004d5c657210 */ /* 0x000fe20007d9e065 */
[----:B------:R-:W-:Y:S01]  /*37060*/  IMAD.WIDE.U32 R94, R67, R57, RZ ;  /* 0x00000039435e7225 */ /* 0x000fe200078e00ff */
[----:B------:R-:W-:Y:S02]  /*37070*/  IADD3 R97, P1, P0, R58, R97, R99 ;  /* 0x000000613a617210 */ /* 0x000fe4000783e063 */
[----:B------:R-:W-:Y:S01]  /*37080*/  IADD3 R75, PT, PT, R74, R121, R75 ;  /* 0x000000794a4b7210 */ /* 0x000fe20007ffe04b */
[----:B------:R-:W-:Y:S01]  /*37090*/  IMAD.WIDE.U32 R76, R61, R54, RZ ;  /* 0x000000363d4c7225 */ /* 0x000fe200078e00ff */
[----:B------:R-:W-:Y:S02]  /*370a0*/  IADD3.X R58, PT, PT, RZ, RZ, RZ, P1, P0 ;  /* 0x000000ffff3a7210 */ /* 0x000fe40000fe04ff */
[----:B------:R-:W-:Y:S01]  /*370b0*/  IADD3 R133, P2, P3, R94, R133, R72 ;  /* 0x000000855e857210 */ /* 0x000fe20007b5e048 */
[----:B------:R-:W-:Y:S01]  /*370c0*/  IMAD.WIDE.U32 R90, R63, R55, RZ ;  /* 0x000000373f5a7225 */ /* 0x000fe200078e00ff */
[----:B------:R-:W-:-:S02]  /*370d0*/  IADD3 R97, P6, PT, R76, R97, RZ ;  /* 0x000000614c617210 */ /* 0x000fc40007fde0ff */
[----:B------:R-:W-:Y:S01]  /*370e0*/  IADD3 R74, PT, PT, R58, R119, R59 ;  /* 0x000000773a4a7210 */ /* 0x000fe20007ffe03b */
[----:B------:R-:W-:Y:S01]  /*370f0*/  IMAD.IADD R72, R73, 0x1, R139 ;  /* 0x0000000149487824 */ /* 0x000fe200078e028b */
[----:B------:R-:W-:Y:S01]  /*37100*/  IADD3.X R59, PT, PT, RZ, RZ, RZ, P2, P3 ;  /* 0x000000ffff3b7210 */ /* 0x000fe200017e64ff */
[----:B------:R-:W-:Y:S01]  /*37110*/  IMAD.X R99, RZ, RZ, R77, P6 ;  /* 0x000000ffff637224 */ /* 0x000fe200030e064d */
[----:B------:R-:W-:Y:S02]  /*37120*/  IADD3 R103, P0, P1, R90, R137, R103 ;  /* 0x000000895a677210 */ /* 0x000fe4000791e067 */
[----:B------:R-:W-:Y:S01]  /*37130*/  IADD3.X R71, PT, PT, RZ, RZ, RZ, P4, P5 ;  /* 0x000000ffff477210 */ /* 0x000fe200027ea4ff */
[----:B------:R-:W-:Y:S01]  /*37140*/  IMAD.IADD R77, R95, 0x1, R59 ;  /* 0x000000015f4d7824 */ /* 0x000fe200078e023b */
[----:B------:R-:W-:Y:S01]  /*37150*/  IADD3 R135, PT, PT, R72, R135, R89 ;  /* 0x0000008748877210 */ /* 0x000fe20007ffe059 */
[----:B------:R-:W-:Y:S01]  /*37160*/  IMAD.WIDE.U32 R58, R85, UR18, RZ ;  /* 0x00000012553a7c25 */ /* 0x000fe2000f8e00ff */
[----:B------:R-:W-:-:S03]  /*37170*/  IADD3.X R89, PT, PT, RZ, RZ, RZ, P0, P1 ;  /* 0x000000ffff597210 */ /* 0x000fc600007e24ff */
[----:B------:R-:W-:Y:S01]  /*37180*/  IMAD.IADD R93, R93, 0x1, R71 ;  /* 0x000000015d5d7824 */ /* 0x000fe200078e0247 */
[----:B------:R-:W-:Y:S01]  /*37190*/  IADD3 R133, P4, P5, R58, R86, R133 ;  /* 0x000000563a857210 */ /* 0x000fe20007d9e085 */
[----:B------:R-:W-:-:S04]  /*371a0*/  IMAD.WIDE.U32 R72, R2, R60, RZ ;  /* 0x0000003c02487225 */ /* 0x000fc800078e00ff */
[----:B------:R-:W-:Y:S01]  /*371b0*/  IMAD.WIDE.U32 R70, R4, R88, RZ ;  /* 0x0000005804467225 */ /* 0x000fe200078e00ff */
[----:B------:R-:W-:-:S03]  /*371c0*/  IADD3 R58, P2, P3, R72, R75, R101 ;  /* 0x0000004b483a7210 */ /* 0x000fc60007b5e065 */
[----:B------:R-:W-:Y:S02]  /*371d0*/  IMAD.IADD R89, R91, 0x1, R89 ;  /* 0x000000015b597824 */ /* 0x000fe400078e0259 */
[----:B------:R-:W-:Y:S01]  /*371e0*/  IMAD.WIDE.U32 R90, R68, R57, RZ ;  /* 0x00000039445a7225 */ /* 0x000fe200078e00ff */
[----:B------:R-:W-:Y:S02]  /*371f0*/  IADD3 R57, P0, P1, R70, R74, R103 ;  /* 0x0000004a46397210 */ /* 0x000fe4000791e067 */
[----:B------:R-:W-:Y:S01]  /*37200*/  IADD3.X R70, PT, PT, RZ, RZ, RZ, P4, P5 ;  /* 0x000000ffff467210 */ /* 0x000fe200027ea4ff */
[----:B------:R-:W-:Y:S01]  /*37210*/  IMAD.WIDE.U32 R94, R66, R56, RZ ;  /* 0x00000038425e7225 */ /* 0x000fe200078e00ff */
[----:B------:R-:W-:Y:S02]  /*37220*/  IADD3 R101, P4, P5, R90, R77, R135 ;  /* 0x0000004d5a657210 */ /* 0x000fe40007d9e087 */
[----:B------:R-:W-:Y:S01]  /*37230*/  IADD3.X R135, PT, PT, RZ, RZ, RZ, P2, P3 ;  /* 0x000000ffff877210 */ /* 0x000fe200017e64ff */
[----:B------:R-:W-:Y:S01]  /*37240*/  IMAD.WIDE.U32 R74, R62, R54, RZ ;  /* 0x000000363e4a7225 */ /* 0x000fe200078e00ff */
[----:B------:R-:W-:-:S02]  /*37250*/  IADD3 R103, P2, P3, R94, R93, R133 ;  /* 0x0000005d5e677210 */ /* 0x000fc40007b5e085 */
[----:B------:R-:W-:Y:S01]  /*37260*/  IADD3.X R133, PT, PT, RZ, RZ, RZ, P0, P1 ;  /* 0x000000ffff857210 */ /* 0x000fe200007e24ff */
[----:B------:R-:W-:Y:S01]  /*37270*/  IMAD.WIDE.U32 R76, R64, R55, RZ ;  /* 0x00000037404c7225 */ /* 0x000fe200078e00ff */
[----:B------:R-:W-:Y:S02]  /*37280*/  IADD3.X R94, PT, PT, RZ, RZ, RZ, P2, P3 ;  /* 0x000000ffff5e7210 */ /* 0x000fe400017e64ff */
[----:B------:R-:W-:Y:S01]  /*37290*/  IADD3 R57, P2, P3, R74, R99, R57 ;  /* 0x000000634a397210 */ /* 0x000fe20007b5e039 */
[----:B------:R-:W-:Y:S01]  /*372a0*/  IMAD R86, R97, UR28, RZ ;  /* 0x0000001c61567c24 */ /* 0x000fe2000f8e02ff */
[----:B------:R-:W-:Y:S02]  /*372b0*/  IADD3 R89, P1, P0, R76, R89, R58 ;  /* 0x000000594c597210 */ /* 0x000fe4000783e03a */
[----:B------:R-:W-:Y:S01]  /*372c0*/  IADD3.X R99, PT, PT, RZ, RZ, RZ, P2, P3 ;  /* 0x000000ffff637210 */ /* 0x000fe200017e64ff */
[----:B------:R-:W-:Y:S01]  /*372d0*/  IMAD.WIDE.U32 R92, R6, R86, RZ ;  /* 0x00000056065c7225 */ /* 0x000fe200078e00ff */
[----:B------:R-:W-:-:S02]  /*372e0*/  IADD3 R90, PT, PT, R70, R125, R59 ;  /* 0x0000007d465a7210 */ /* 0x000fc40007ffe03b */
[----:B------:R-:W-:Y:S01]  /*372f0*/  IADD3 R72, PT, PT, R135, R122, R73 ;  /* 0x0000007a87487210 */ /* 0x000fe20007ffe049 */
[----:B------:R-:W-:Y:S01]  /*37300*/  IMAD.WIDE.U32 R58, R3, R60, RZ ;  /* 0x0000003c033a7225 */ /* 0x000fe200078e00ff */
[----:B------:R-:W-:Y:S02]  /*37310*/  IADD3 R76, PT, PT, R133, R120, R71 ;  /* 0x00000078854c7210 */ /* 0x000fe40007ffe047 */
[----:B------:R-:W-:Y:S01]  /*37320*/  IADD3 RZ, P6, PT, R92, R97, RZ ;  /* 0x000000615cff7210 */ /* 0x000fe20007fde0ff */
[----:B------:R-:W-:Y:S01]  /*37330*/  IMAD.WIDE.U32 R70, R85, UR19, RZ ;  /* 0x0000001355467c25 */ /* 0x000fe2000f8e00ff */
[----:B------:R-:W-:Y:S02]  /*37340*/  IADD3.X R73, PT, PT, RZ, RZ, RZ, P1, P0 ;  /* 0x000000ffff497210 */ /* 0x000fe40000fe04ff */
[----:B------:R-:W-:Y:S01]  /*37350*/  IADD3 R103, P2, P3, R58, R72, R103 ;  /* 0x000000483a677210 */ /* 0x000fe20007b5e067 */
        /* <DEDUP_REMOVED lines=8> */
[----:B------:R-:W-:Y:S01]  /*373e0*/  IADD3.X R58, PT, PT, RZ, RZ, RZ, P2, P3 ;  /* 0x000000ffff3a7210 */ /* 0x000fe200017e64ff */
[----:B------:R-:W-:Y:S01]  /*373f0*/  IMAD.IADD R93, R95, 0x1, R94 ;  /* 0x000000015f5d7824 */ /* 0x000fe200078e025e */
[----:B------:R-:W-:Y:S01]  /*37400*/  IADD3.X R74, PT, PT, RZ, RZ, RZ, P5, P4 ;  /* 0x000000ffff4a7210 */ /* 0x000fe20002fe84ff */
[----:B------:R-:W-:-:S03]  /*37410*/  IMAD.WIDE.U32 R72, R7, R86, RZ ;  /* 0x0000005607487225 */ /* 0x000fc600078e00ff */
[----:B------:R-:W-:Y:S01]  /*37420*/  IADD3 R75, PT, PT, R74, R121, R75 ;  /* 0x000000794a4b7210 */ /* 0x000fe20007ffe04b */
[----:B------:R-:W-:Y:S01]  /*37430*/  IMAD.WIDE.U32 R94, R65, R55, RZ ;  /* 0x00000037415e7225 */ /* 0x000fe200078e00ff */
[----:B------:R-:W-:-:S03]  /*37440*/  IADD3 R89, P1, P0, R72, R92, R57 ;  /* 0x0000005c48597210 */ /* 0x000fc6000783e039 */
[----:B------:R-:W-:Y:S01]  /*37450*/  IMAD.WIDE.U32 R96, R67, R56, RZ ;  /* 0x0000003843607225 */ /* 0x000fe200078e00ff */
[----:B------:R-:W-:Y:S02]  /*37460*/  IADD3 R57, P4, P5, R94, R77, R103 ;  /* 0x0000004d5e397210 */ /* 0x000fe40007d9e067 */
[----:B------:R-:W-:Y:S01]  /*37470*/  IADD3 R94, PT, PT, R58, R123, R59 ;  /* 0x0000007b3a5e7210 */ /* 0x000fe20007ffe03b */
[----:B------:R-:W-:Y:S01]  /*37480*/  IMAD.WIDE.U32 R76, R61, R53, RZ ;  /* 0x000000353d4c7225 */ /* 0x000fe200078e00ff */
[----:B------:R-:W-:Y:S02]  /*37490*/  IADD3 R85, P2, P3, R96, R93, R85 ;  /* 0x0000005d60557210 */ /* 0x000fe40007b5e055 */
[----:B------:R-:W-:Y:S01]  /*374a0*/  IADD3.X R72, PT, PT, RZ, RZ, RZ, P1, P0 ;  /* 0x000000ffff487210 */ /* 0x000fe20000fe04ff */
[----:B------:R-:W-:Y:S01]  /*374b0*/  IMAD.WIDE.U32 R92, R63, R54, RZ ;  /* 0x000000363f5c7225 */ /* 0x000fe200078e00ff */
        /* <DEDUP_REMOVED lines=9> */
[----:B------:R-:W-:-:S02]  /*37550*/  IADD3.X R103, PT, PT, RZ, RZ, RZ, P4, P5 ;  /* 0x000000ffff677210 */ /* 0x000fc400027ea4ff */
[----:B------:R-:W-:Y:S01]  /*37560*/  IADD3 R76, PT, PT, R71, R90, R91 ;  /* 0x0000005a474c7210 */ /* 0x000fe20007ffe05b */
[----:B------:R-:W-:Y:S01]  /*37570*/  IMAD.WIDE.U32 R72, R2, R88, RZ ;  /* 0x0000005802487225 */ /* 0x000fe200078e00ff */
[----:B------:R-:W-:-:S03]  /*37580*/  IADD3 R94, P4, P5, R58, R94, R85 ;  /* 0x0000005e3a5e7210 */ /* 0x000fc60007d9e055 */
[----:B------:R-:W-:Y:S01]  /*37590*/  IMAD R85, R89, UR28, RZ ;  /* 0x0000001c59557c24 */ /* 0x000fe2000f8e02ff */
[----:B------:R-:W-:Y:S01]  /*375a0*/  IADD3 R58, P2, P3, R72, R75, R57 ;  /* 0x0000004b483a7210 */ /* 0x000fe20007b5e039 */
[----:B------:R-:W-:-:S03]  /*375b0*/  IMAD.WIDE.U32 R70, R4, R86, RZ ;  /* 0x0000005604467225 */ /* 0x000fc600078e00ff */
[----:B------:R-:W-:Y:S01]  /*375c0*/  IADD3.X R135, PT, PT, RZ, RZ, RZ, P2, P3 ;  /* 0x000000ffff877210 */ /* 0x000fe200017e64ff */
[----:B------:R-:W-:Y:S02]  /*375d0*/  IMAD.IADD R97, R93, 0x1, R97 ;  /* 0x000000015d617824 */ /* 0x000fe400078e0261 */
        /* <DEDUP_REMOVED lines=16> */
[----:B------:R-:W-:Y:S01]  /*376e0*/  IADD3.X R135, PT, PT, RZ, RZ, RZ, P4, P5 ;  /* 0x000000ffff877210 */ /* 0x000fe200027ea4ff */
[----:B------:R-:W-:Y:S01]  /*376f0*/  IMAD.X R74, RZ, RZ, R57, P6 ;  /* 0x000000ffff4a7224 */ /* 0x000fe200030e0639 */
[----:B------:R-:W-:Y:S01]  /*37700*/  IADD3 R97, P1, P0, R76, R97, R58 ;  /* 0x000000614c617210 */ /* 0x000fe2000783e03a */
[----:B------:R-:W-:Y:S01]  /*37710*/  IMAD.WIDE.U32 R56, R3, R88, RZ ;  /* 0x0000005803387225 */ /* 0x000fe200078e00ff */
[----:B------:R-:W-:Y:S02]  /*37720*/  IADD3 R76, PT, PT, R133, R120, R71 ;  /* 0x00000078854c7210 */ /* 0x000fe40007ffe047 */
[----:B------:R-:W-:Y:S01]  /*37730*/  IADD3.X R99, PT, PT, RZ, RZ, RZ, P2, P3 ;  /* 0x000000ffff637210 */ /* 0x000fe200017e64ff */
[----:B------:R-:W-:Y:S01]  /*37740*/  IMAD.WIDE.U32 R58, R60, UR19, RZ ;  /* 0x000000133c3a7c25 */ /* 0x000fe2000f8e00ff */
[----:B------:R-:W-:Y:S02]  /*37750*/  IADD3.X R133, PT, PT, RZ, RZ, RZ, P1, P0 ;  /* 0x000000ffff857210 */ /* 0x000fe40000fe04ff */
[----:B------:R-:W-:Y:S01]  /*37760*/  IADD3 R103, P2, P3, R56, R70, R103 ;  /* 0x0000004638677210 */ /* 0x000fe20007b5e067 */
        /* <DEDUP_REMOVED lines=16> */
[----:B------:R-:W-:Y:S01]  /*37870*/  IMAD.IADD R133, R77, 0x1, R133 ;  /* 0x000000014d857824 */ /* 0x000fe200078e0285 */
[----:B------:R-:W-:Y:S01]  /*37880*/  IADD3 R97, P0, P1, R74, R99, R97 ;  /* 0x000000634a617210 */ /* 0x000fe2000791e061 */
[----:B------:R-:W-:Y:S01]  /*37890*/  IMAD.WIDE.U32 R76, R65, R54, RZ ;  /* 0x00000036414c7225 */ /* 0x000fe200078e00ff */
[----:B------:R-:W-:Y:S02]  /*378a0*/  IADD3 R74, PT, PT, R56, R123, R57 ;  /* 0x0000007b384a7210 */ /* 0x000fe40007ffe039 */
[----:B------:R-:W-:Y:S01]  /*378b0*/  IADD3.X R57, PT, PT, RZ, RZ, RZ, P3, P2 ;  /* 0x000000ffff397210 */ /* 0x000fe20001fe44ff */
[----:B------:R-:W-:Y:S01]  /*378c0*/  IMAD.IADD R92, R59, 0x1, R58 ;  /* 0x000000013b5c7824 */ /* 0x000fe200078e023a */
[----:B------:R-:W-:Y:S01]  /*378d0*/  IADD3 R76, P4, P5, R76, R133, R103 ;  /* 0x000000854c4c7210 */ /* 0x000fe20007d9e067 */
[----:B------:R-:W-:-:S03]  /*378e0*/  IMAD.WIDE.U32 R58, R88, UR18, RZ ;  /* 0x00000012583a7c25 */ /* 0x000fc6000f8e00ff */
[----:B------:R-:W-:Y:S01]  /*378f0*/  IADD3 R92, PT, PT, R92, R135, R93 ;  /* 0x000000875c5c7210 */ /* 0x000fe20007ffe05d */
[----:B------:R-:W-:Y:S01]  /*37900*/  IMAD.IADD R93, R91, 0x1, R57 ;  /* 0x000000015b5d7824 */ /* 0x000fe200078e0239 */
[----:B------:R-:W-:Y:S01]  /*37910*/  IADD3.X R99, PT, PT, RZ, RZ, RZ, P4, P5 ;  /* 0x000000ffff637210 */ /* 0x000fe200027ea4ff */
[----:B------:R-:W-:Y:S01]  /*37920*/  IMAD.WIDE.U32 R56, R2, R86, RZ ;  /* 0x0000005602387225 */ /* 0x000fe200078e00ff */
[----:B------:R-:W-:Y:S02]  /*37930*/  IADD3.X R91, PT, PT, RZ, RZ, RZ, P0, P1 ;  /* 0x000000ffff5b7210 */ /* 0x000fe400007e24ff */
        /* <DEDUP_REMOVED lines=16> */
[----:B------:R-:W-:Y:S01]  /*37a40*/  IMAD.WIDE.U32 R88, R88, UR19, RZ ;  /* 0x0000001358587c25 */ /* 0x000fe2000f8e00ff */
[----:B------:R-:W-:Y:S02]  /*37a50*/  IADD3 R91, P2, P3, R72, R91, R56 ;  /* 0x0000005b485b7210 */ /* 0x000fe40007b5e038 */
[----:B------:R-:W-:Y:S01]  /*37a60*/  IADD3.X R97, PT, PT, RZ, RZ, RZ, P4, P5 ;  /* 0x000000ffff617210 */ /* 0x000fe200027ea4ff */
[----:B------:R-:W-:Y:S01]  /*37a70*/  IMAD.WIDE.U32 R56, R3, R86, RZ ;  /* 0x0000005603387225 */ /* 0x000fe200078e00ff */
[----:B------:R-:W-:Y:S02]  /*37a80*/  IADD3 R72, P5, P4, R88, R59, R76 ;  /* 0x0000003b58487210 */ /* 0x000fe40007cbe04c */
        /* <DEDUP_REMOVED lines=13> */
[----:B------:R-:W-:Y:S01]  /*37b60*/  IADD3 R55, PT, PT, R56, R123, R57 ;  /* 0x0000007b38377210 */ /* 0x000fe20007ffe039 */
[----:B------:R-:W-:-:S03]  /*37b70*/  IMAD.WIDE.U32 R56, R86, UR18, RZ ;  /* 0x0000001256387c25 */ /* 0x000fc6000f8e00ff */
[----:B------:R-:W-:Y:S01]  /*37b80*/  IADD3 R88, P4, P5, R70, R73, R88 ;  /* 0x0000004946587210 */ /* 0x000fe20007d9e058 */
[----:B------:R-:W-:Y:S01]  /*37b90*/  IMAD.IADD R76, R89, 0x1, R93 ;  /* 0x00000001594c7824 */ /* 0x000fe200078e025d */
[----:B------:R-:W-:Y:S02]  /*37ba0*/  IADD3.X R73, PT, PT, RZ, RZ, RZ, P2, P3 ;  /* 0x000000ffff497210 */ /* 0x000fe400017e64ff */
[----:B------:R-:W-:Y:S01]  /*37bb0*/  IADD3 R89, PT, PT, R58, R121, R59 ;  /* 0x000000793a597210 */ /* 0x000fe20007ffe03b */
[----:B------:R-:W-:Y:S01]  /*37bc0*/  IMAD.WIDE.U32 R58, R2, R85, RZ ;  /* 0x00000055023a7225 */ /* 0x000fe200078e00ff */
[----:B------:R-:W-:Y:S02]  /*37bd0*/  IADD3.X R70, PT, PT, RZ, RZ, RZ, P4, P5 ;  /* 0x000000ffff467210 */ /* 0x000fe400027ea4ff */
[----:B------:R-:W-:Y:S01]  /*37be0*/  IADD3.X R93, PT, PT, RZ, RZ, RZ, P1, P0 ;  /* 0x000000ffff5d7210 */ /* 0x000fe20000fe04ff */
[----:B------:R-:W-:Y:S01]  /*37bf0*/  IMAD.IADD R75, R75, 0x1, R73 ;  /* 0x000000014b4b7824 */ /* 0x000fe200078e0249 */
[----:B------:R-:W-:Y:S01]  /*37c00*/  IADD3 R56, P0, P1, R56, R55, R72 ;  /* 0x0000003738387210 */ /* 0x000fe2000791e048 */
[----:B------:R-:W-:Y:S01]  /*37c10*/  IMAD.WIDE.U32 R72, R68, R54, RZ ;  /* 0x0000003644487225 */ /* 0x000fe200078e00ff */
[----:B------:R-:W-:-:S02]  /*37c20*/  IADD3 R90, PT, PT, R76, R93, R77 ;  /* 0x0000005d4c5a7210 */ /* 0x000fc40007ffe04d */
[----:B------:R-:W-:Y:S01]  /*37c30*/  IADD3 R88, P3, P2, R58, R89, R88 ;  /* 0x000000593a587210 */ /* 0x000fe20007a7e058 */
[----:B------:R-:W-:Y:S01]  /*37c40*/  IMAD.WIDE.U32 R54, R66, R53, RZ ;  /* 0x0000003542367225 */ /* 0x000fe200078e00ff */
[----:B------:R-:W-:Y:S02]  /*37c50*/  IADD3.X R77, PT, PT, RZ, RZ, RZ, P0, P1 ;  /* 0x000000ffff4d7210 */ /* 0x000fe400007e24ff */
[----:B------:R-:W-:Y:S01]  /*37c60*/  IADD3 R90, P1, P0, R72, R75, R90 ;  /* 0x0000004b485a7210 */ /* 0x000fe2000783e05a */
[----:B------:R-:W-:Y:S01]  /*37c70*/  IMAD.IADD R71, R71, 0x1, R70 ;  /* 0x0000000147477824 */ /* 0x000fe200078e0246 */
[----:B------:R-:W-:Y:S02]  /*37c80*/  IADD3.X R75, PT, PT, RZ, RZ, RZ, P3, P2 ;  /* 0x000000ffff4b7210 */ /* 0x000fe40001fe44ff */
[----:B------:R-:W-:Y:S02]  /*37c90*/  IADD3 R77, PT, PT, R77, R125, R57 ;  /* 0x0000007d4d4d7210 */ /* 0x000fe40007ffe039 */
[----:B------:R-:W-:Y:S01]  /*37ca0*/  IADD3 R89, P4, P5, R54, R71, R56 ;  /* 0x0000004736597210 */ /* 0x000fe20007d9e038 */
[----:B------:R-:W-:Y:S01]  /*37cb0*/  IMAD.WIDE.U32 R56, R3, R85, RZ ;  /* 0x0000005503387225 */ /* 0x000fe200078e00ff */
[----:B------:R-:W-:-:S02]  /*37cc0*/  IADD3 R59, PT, PT, R75, R122, R59 ;  /* 0x0000007a4b3b7210 */ /* 0x000fc40007ffe03b */
[----:B------:R-:W-:Y:S01]  /*37cd0*/  IADD3.X R54, PT, PT, RZ, RZ, RZ, P4, P5 ;  /* 0x000000ffff367210 */ /* 0x000fe200027ea4ff */
[----:B------:R-:W-:Y:S01]  /*37ce0*/  IMAD.WIDE.U32 R70, R86, UR19, RZ ;  /* 0x0000001356467c25 */ /* 0x000fe2000f8e00ff */
[----:B------:R-:W-:-:S03]  /*37cf0*/  IADD3 R89, P4, P5, R56, R59, R89 ;  /* 0x0000003b38597210 */ /* 0x000fc60007d9e059 */
[----:B------:R-:W-:Y:S01]  /*37d00*/  IMAD.WIDE.U32 R58, R67, R53, RZ ;  /* 0x00000035433a7225 */ /* 0x000fe200078e00ff */
[----:B------:R-:W-:Y:S02]  /*37d10*/  IADD3 R90, P2, P3, R70, R77, R90 ;  /* 0x0000004d465a7210 */ /* 0x000fe40007b5e05a */
[----:B------:R-:W-:Y:S01]  /*37d20*/  IADD3.X R56, PT, PT, RZ, RZ, RZ, P4, P5 ;  /* 0x000000ffff387210 */ /* 0x000fe200027ea4ff */
[----:B------:R-:W-:Y:S01]  /*37d30*/  IMAD.IADD R55, R55, 0x1, R54 ;  /* 0x0000000137377824 */ /* 0x000fe200078e0236 */
[----:B------:R-:W-:Y:S02]  /*37d40*/  IADD3.X R70, PT, PT, RZ, RZ, RZ, P2, P3 ;  /* 0x000000ffff467210 */ /* 0x000fe400017e64ff */
[----:B------:R-:W-:Y:S02]  /*37d50*/  IADD3 R57, PT, PT, R56, R123, R57 ;  /* 0x0000007b38397210 */ /* 0x000fe40007ffe039 */
[----:B------:R-:W-:Y:S01]  /*37d60*/  IADD3 R90, P2, P3, R58, R55, R90 ;  /* 0x000000373a5a7210 */ /* 0x000fe20007b5e05a */
[----:B------:R-:W-:-:S03]  /*37d70*/  IMAD.WIDE.U32 R54, R85, UR18, RZ ;  /* 0x0000001255367c25 */ /* 0x000fc6000f8e00ff */
[----:B------:R-:W-:Y:S01]  /*37d80*/  IADD3.X R58, PT, PT, RZ, RZ, RZ, P2, P3 ;  /* 0x000000ffff3a7210 */ /* 0x000fe200017e64ff */
[----:B------:R-:W-:Y:S01]  /*37d90*/  IMAD.IADD R72, R71, 0x1, R70 ;  /* 0x0000000147487824 */ /* 0x000fe200078e0246 */
[----:B------:R-:W-:Y:S02]  /*37da0*/  IADD3.X R71, PT, PT, RZ, RZ, RZ, P1, P0 ;  /* 0x000000ffff477210 */ /* 0x000fe40000fe04ff */
[----:B------:R-:W-:Y:S01]  /*37db0*/  IADD3 R90, P0, P1, R54, R57, R90 ;  /* 0x00000039365a7210 */ /* 0x000fe2000791e05a */
[----:B------:R-:W-:Y:S01]  /*37dc0*/  IMAD.WIDE.U32 R56, R68, R53, RZ ;  /* 0x0000003544387225 */ /* 0x000fe200078e00ff */
[----:B------:R-:W-:Y:S02]  /*37dd0*/  IADD3 R72, PT, PT, R72, R71, R73 ;  /* 0x0000004748487210 */ /* 0x000fe40007ffe049 */
[----:B------:R-:W-:Y:S01]  /*37de0*/  IADD3.X R54, PT, PT, RZ, RZ, RZ, P0, P1 ;  /* 0x000000ffff367210 */ /* 0x000fe200007e24ff */
[----:B------:R-:W-:Y:S02]  /*37df0*/  IMAD.IADD R53, R59, 0x1, R58 ;  /* 0x000000013b357824 */ /* 0x000fe400078e023a */
[----:B------:R-:W-:Y:S01]  /*37e00*/  IMAD.WIDE.U32 R58, R85, UR19, RZ ;  /* 0x00000013553a7c25 */ /* 0x000fe2000f8e00ff */
[----:B------:R-:W-:-:S02]  /*37e10*/  IADD3 R55, PT, PT, R54, R125, R55 ;  /* 0x0000007d36377210 */ /* 0x000fc40007ffe037 */
        /* <DEDUP_REMOVED lines=40> */
.L_x_176:
[----:B------:R-:W-:Y:S05]  /*380a0*/  BSYNC.RELIABLE B4 ;  /* 0x0000000000047941 */ /* 0x000fea0003800100 */
.L_x_175:
        /* <DEDUP_REMOVED lines=37> */
.L_x_174:
[----:B------:R-:W-:Y:S05]  /*38300*/  BSYNC.RECONVERGENT B3 ;  /* 0x0000000000037941 */ /* 0x000fea0003800200 */
.L_x_173:
[----:B------:R-:W-:Y:S01]  /*38310*/  IMAD.IADD R53, R95, 0x1, R104 ;  /* 0x000000015f357824 */ /* 0x000fe200078e0268 */
[----:B------:R-:W-:Y:S04]  /*38320*/  BSSY.RECONVERGENT B3, `(.L_x_177) ;  /* 0x0000058000037945 */ /* 0x000fe80003800200 */
[----:B------:R-:W-:-:S04]  /*38330*/  ISETP.GE.U32.AND P0, PT, R53, R95, PT ;  /* 0x0000005f3500720c */ /* 0x000fc80003f06070 */
[----:B------:R-:W-:-:S04]  /*38340*/  SEL R86, RZ, 0x1, P0 ;  /* 0x00000001ff567807 */ /* 0x000fc80000000000 */
[----:B------:R-:W-:-:S04]  /*38350*/  IADD3 R86, P0, P1, R105, R86, R60 ;  /* 0x0000005669567210 */ /* 0x000fc8000791e03c */
[----:B------:R-:W-:-:S04]  /*38360*/  IADD3.X R85, PT, PT, RZ, RZ, RZ, P0, P1 ;  /* 0x000000ffff557210 */ /* 0x000fc800007e24ff */
        /* <DEDUP_REMOVED lines=39> */
[----:B------:R-:W-:Y:S02]  /*385e0*/  ISETP.GE.U32.AND P0, PT, R53, R6, PT ;  /* 0x000000063500720c */ /* 0x000fe40003f06070 */
[----:B------:R-:W-:Y:S02]  /*385f0*/  ISETP.GE.U32.AND P1, PT, R4, R85, PT ;  /* 0x000000550400720c */ /* 0x000fe40003f26070 */
[----:B------:R-:W-:-:S04]  /*38600*/  ISETP.GE.U32.AND P0, PT, R7, R86, !P0 ;  /* 0x000000560700720c */ /* 0x000fc80004706070 */
[----:B------:R-:W-:-:S13]  /*38610*/  ISETP.GT.U32.OR P0, PT, R7, R86, P0 ;  /* 0x000000560700720c */ /* 0x000fda0000704470 */
[----:B------:R-:W-:Y:S05]  /*38620*/  @P0 BREAK.RELIABLE P1, B4 ;  /* 0x0000000000040942 */ /* 0x000fea0000800100 */
[----:B------:R-:W-:Y:S05]  /*38630*/  @P0 BRA P1, `(.L_x_178) ;  /* 0x0000000000980947 */ /* 0x000fea0000800000 */
.L_x_180:
[----:B------:R-:W-:Y:S05]  /*38640*/  BSYNC.RELIABLE B4 ;  /* 0x0000000000047941 */ /* 0x000fea0003800100 */
.L_x_179:
        /* <DEDUP_REMOVED lines=37> */
.L_x_178:
[----:B------:R-:W-:Y:S05]  /*388a0*/  BSYNC.RECONVERGENT B3 ;  /* 0x0000000000037941 */ /* 0x000fea0003800200 */
.L_x_177:
        /* <DEDUP_REMOVED lines=86> */
[----:B------:R-:W-:Y:S01]  /*38e10*/  IADD3 R99, P2, PT, R74, R99, RZ ;  /* 0x000000634a637210 */ /* 0x000fe20007f5e0ff */
[----:B------:R-:W-:Y:S01]  /*38e20*/  IMAD.WIDE.U32 R56, R116, R62, RZ ;  /* 0x0000003e74387225 */ /* 0x000fe200078e00ff */
[----:B------:R-:W-:Y:S02]  /*38e30*/  IADD3.X R133, PT, PT, RZ, RZ, RZ, P0, P1 ;  /* 0x000000ffff857210 */ /* 0x000fe400007e24ff */
[----:B------:R-:W-:Y:S01]  /*38e40*/  IADD3 R76, PT, PT, R76, R123, R73 ;  /* 0x0000007b4c4c7210 */ /* 0x000fe20007ffe049 */
[----:B------:R-:W-:Y:S01]  /*38e50*/  IMAD.IADD R95, R55, 0x1, R95 ;  /* 0x00000001375f7824 */ /* 0x000fe200078e025f */
[----:B------:R-:W-:Y:S01]  /*38e60*/  IADD3 R56, P4, P5, R56, R103, R72 ;  /* 0x0000006738387210 */ /* 0x000fe20007d9e048 */
[----:B------:R-:W-:Y:S01]  /*38e70*/  IMAD.WIDE.U32 R54, R114, R63, RZ ;  /* 0x0000003f72367225 */ /* 0x000fe200078e00ff */
[----:B------:R-:W-:-:S02]  /*38e80*/  IADD3 R133, PT, PT, R133, R121, R71 ;  /* 0x0000007985857210 */ /* 0x000fc40007ffe047 */
[----:B------:R-:W-:Y:S01]  /*38e90*/  IADD3.X R135, PT, PT, RZ, RZ, RZ, P4, P5 ;  /* 0x000000ffff877210 */ /* 0x000fe200027ea4ff */
[----:B------:R-:W-:Y:S01]  /*38ea0*/  IMAD.X R101, RZ, RZ, R75, P2 ;  /* 0x000000ffff657224 */ /* 0x000fe200010e064b */
        /* <DEDUP_REMOVED lines=14> */
[----:B------:R-:W-:Y:S01]  /*38f90*/  IMAD R95, R99, UR28, RZ ;  /* 0x0000001c635f7c24 */ /* 0x000fe2000f8e02ff */
[----:B------:R-:W-:Y:S01]  /*38fa0*/  IADD3 R133, P0, P1, R58, R135, R77 ;  /* 0x000000873a857210 */ /* 0x000fe2000791e04d */
[----:B------:R-:W-:Y:S01]  /*38fb0*/  IMAD.IADD R103, R55, 0x1, R103 ;  /* 0x0000000137677824 */ /* 0x000fe200078e0267 */
[----:B------:R-:W-:Y:S01]  /*38fc0*/  IADD3.X R135, PT, PT, RZ, RZ, RZ, P3, P2 ;  /* 0x000000ffff877210 */ /* 0x000fe20001fe44ff */
[----:B------:R-:W-:-:S03]  /*38fd0*/  IMAD.WIDE.U32 R76, R6, R95, RZ ;  /* 0x0000005f064c7225 */ /* 0x000fc600078e00ff */
[----:B------:R-:W-:Y:S01]  /*38fe0*/  IADD3 R71, PT, PT, R135, R120, R71 ;  /* 0x0000007887477210 */ /* 0x000fe20007ffe047 */
[----:B------:R-:W-:Y:S01]  /*38ff0*/  IMAD.WIDE.U32 R54, R113, R64, RZ ;  /* 0x0000004071367225 */ /* 0x000fe200078e00ff */
[----:B------:R-:W-:-:S03]  /*39000*/  IADD3 RZ, P6, PT, R76, R99, RZ ;  /* 0x000000634cff7210 */ /* 0x000fc60007fde0ff */
[----:B------:R-:W-:Y:S01]  /*39010*/  IMAD.WIDE.U32 R56, R115, R63, RZ ;  /* 0x0000003f73387225 */ /* 0x000fe200078e00ff */
[----:B------:R-:W-:-:S03]  /*39020*/  IADD3 R101, P2, P3, R54, R101, R70 ;  /* 0x0000006536657210 */ /* 0x000fc60007b5e046 */
[----:B------:R-:W-:Y:S01]  /*39030*/  IMAD.X R70, RZ, RZ, R77, P6 ;  /* 0x000000ffff467224 */ /* 0x000fe200030e064d */
[----:B------:R-:W-:Y:S01]  /*39040*/  IADD3 R103, P4, P5, R56, R103, R72 ;  /* 0x0000006738677210 */ /* 0x000fe20007d9e048 */
[----:B------:R-:W-:Y:S01]  /*39050*/  IMAD.WIDE.U32 R76, R111, R61, RZ ;  /* 0x0000003d6f4c7225 */ /* 0x000fe200078e00ff */
[----:B------:R-:W-:Y:S02]  /*39060*/  IADD3 R72, PT, PT, R137, R122, R73 ;  /* 0x0000007a89487210 */ /* 0x000fe40007ffe049 */
[----:B------:R-:W-:Y:S01]  /*39070*/  IADD3.X R137, PT, PT, RZ, RZ, RZ, P0, P1 ;  /* 0x000000ffff897210 */ /* 0x000fe200007e24ff */
[----:B------:R-:W-:Y:S01]  /*39080*/  IMAD.WIDE.U32 R60, R60, UR19, RZ ;  /* 0x000000133c3c7c25 */ /* 0x000fe2000f8e00ff */
[----:B------:R-:W-:Y:S02]  /*39090*/  IADD3.X R99, PT, PT, RZ, RZ, RZ, P4, P5 ;  /* 0x000000ffff637210 */ /* 0x000fe400027ea4ff */
[----:B------:R-:W-:Y:S01]  /*390a0*/  IADD3 R97, P0, PT, R76, R97, RZ ;  /* 0x000000614c617210 */ /* 0x000fe20007f1e0ff */
[----:B------:R-:W-:Y:S01]  /*390b0*/  IMAD.IADD R137, R59, 0x1, R137 ;  /* 0x000000013b897824 */ /* 0x000fe200078e0289 */
        /* <DEDUP_REMOVED lines=19> */
[----:B------:R-:W-:Y:S02]  /*391f0*/  IADD3 R72, PT, PT, R76, R123, R59 ;  /* 0x0000007b4c487210 */ /* 0x000fe40007ffe03b */
[----:B------:R-:W-:Y:S01]  /*39200*/  IADD3.X R54, PT, PT, RZ, RZ, RZ, P3, P4 ;  /* 0x000000ffff367210 */ /* 0x000fe20001fe84ff */
[----:B------:R-:W-:-:S04]  /*39210*/  IMAD.WIDE.U32 R70, R114, R64, RZ ;  /* 0x0000004072467225 */ /* 0x000fc800078e00ff */
[----:B------:R-:W-:Y:S01]  /*39220*/  IMAD.X R76, RZ, RZ, RZ, P0 ;  /* 0x000000ffff4c7224 */ /* 0x000fe200000e06ff */
[----:B------:R-:W-:Y:S01]  /*39230*/  IADD3 R97, P0, PT, R60, R97, RZ ;  /* 0x000000613c617210 */ /* 0x000fe20007f1e0ff */
[----:B------:R-:W-:Y:S01]  /*39240*/  IMAD.WIDE.U32 R58, R2, R94, RZ ;  /* 0x0000005e023a7225 */ /* 0x000fe200078e00ff */
[----:B------:R-:W-:Y:S02]  /*39250*/  IADD3 R133, P3, P4, R70, R135, R133 ;  /* 0x0000008746857210 */ /* 0x000fe40007c7e085 */
[----:B------:R-:W-:Y:S01]  /*39260*/  IADD3.X R135, PT, PT, RZ, RZ, RZ, P1, P2 ;  /* 0x000000ffff877210 */ /* 0x000fe20000fe44ff */
[----:B------:R-:W-:Y:S01]  /*39270*/  IMAD.X R101, RZ, RZ, R61, P0 ;  /* 0x000000ffff657224 */ /* 0x000fe200000e063d */
[----:B------:R-:W-:Y:S01]  /*39280*/  IADD3 R60, PT, PT, R54, R119, R55 ;  /* 0x00000077363c7210 */ /* 0x000fe20007ffe037 */
[----:B------:R-:W-:Y:S01]  /*39290*/  IMAD.WIDE.U32 R54, R93, UR18, RZ ;  /* 0x000000125d367c25 */ /* 0x000fe2000f8e00ff */
[----:B------:R-:W-:Y:S02]  /*392a0*/  IADD3.X R61, PT, PT, RZ, RZ, RZ, P5, P6 ;  /* 0x000000ffff3d7210 */ /* 0x000fe40002fec4ff */
[----:B------:R-:W-:Y:S01]  /*392b0*/  IADD3 R70, PT, PT, R56, R121, R57 ;  /* 0x0000007938467210 */ /* 0x000fe20007ffe039 */
[----:B------:R-:W-:Y:S01]  /*392c0*/  IMAD.IADD R135, R75, 0x1, R135 ;  /* 0x000000014b877824 */ /* 0x000fe200078e0287 */
[----:B------:R-:W-:Y:S01]  /*392d0*/  IADD3 R96, PT, PT, R137, R76, R77 ;  /* 0x0000004c89607210 */ /* 0x000fe20007ffe04d */
[----:B------:R-:W-:Y:S01]  /*392e0*/  IMAD.IADD R61, R73, 0x1, R61 ;  /* 0x00000001493d7824 */ /* 0x000fe200078e023d */
[----:B------:R-:W-:Y:S01]  /*392f0*/  IADD3.X R137, PT, PT, RZ, RZ, RZ, P3, P4 ;  /* 0x000000ffff897210 */ /* 0x000fe20001fe84ff */
[----:B------:R-:W-:Y:S01]  /*39300*/  IMAD.WIDE.U32 R56, R4, R95, RZ ;  /* 0x0000005f04387225 */ /* 0x000fe200078e00ff */
[----:B------:R-:W-:-:S02]  /*39310*/  IADD3 R99, P2, P3, R58, R70, R99 ;  /* 0x000000463a637210 */ /* 0x000fc40007b5e063 */
[----:B------:R-:W-:Y:S01]  /*39320*/  IADD3 R103, P4, P5, R54, R72, R103 ;  /* 0x0000004836677210 */ /* 0x000fe20007d9e067 */
[----:B------:R-:W-:Y:S01]  /*39330*/  IMAD.WIDE.U32 R74, R117, R63, RZ ;  /* 0x0000003f754a7225 */ /* 0x000fe200078e00ff */
[----:B------:R-:W-:Y:S02]  /*39340*/  IADD3.X R139, PT, PT, RZ, RZ, RZ, P2, P3 ;  /* 0x000000ffff8b7210 */ /* 0x000fe400017e64ff */
[----:B------:R-:W-:Y:S01]  /*39350*/  IADD3 R54, P0, P1, R56, R60, R133 ;  /* 0x0000003c38367210 */ /* 0x000fe2000791e085 */
[----:B------:R-:W-:Y:S01]  /*39360*/  IMAD.WIDE.U32 R76, R111, R62, RZ ;  /* 0x0000003e6f4c7225 */ /* 0x000fe200078e00ff */
[----:B------:R-:W-:Y:S02]  /*39370*/  IADD3 R103, P2, P3, R74, R61, R103 ;  /* 0x0000003d4a677210 */ /* 0x000fe40007b5e067 */
[----:B------:R-:W-:Y:S01]  /*39380*/  IADD3.X R56, PT, PT, RZ, RZ, RZ, P4, P5 ;  /* 0x000000ffff387210 */ /* 0x000fe200027ea4ff */
[----:B------:R-:W-:Y:S01]  /*39390*/  IMAD R62, R97, UR28, RZ ;  /* 0x0000001c613e7c24 */ /* 0x000fe2000f8e02ff */
        /* <DEDUP_REMOVED lines=11> */
[----:B------:R-:W-:Y:S01]  /*39450*/  IADD3 R60, PT, PT, R56, R125, R55 ;  /* 0x0000007d383c7210 */ /* 0x000fe20007ffe037 */
[----:B------:R-:W-:Y:S01]  /*39460*/  IMAD.WIDE.U32 R56, R3, R94, RZ ;  /* 0x0000005e03387225 */ /* 0x000fe200078e00ff */
[----:B------:R-:W-:-:S02]  /*39470*/  IADD3 R101, P2, P3, R70, R101, R54 ;  /* 0x0000006546657210 */ /* 0x000fc40007b5e036 */
[----:B------:R-:W-:Y:S01]  /*39480*/  IADD3.X R137, PT, PT, RZ, RZ, RZ, P1, P0 ;  /* 0x000000ffff897210 */ /* 0x000fe20000fe04ff */
[----:B------:R-:W-:Y:S01]  /*39490*/  IMAD.WIDE.U32 R54, R93, UR19, RZ ;  /* 0x000000135d367c25 */ /* 0x000fe2000f8e00ff */
        /* <DEDUP_REMOVED lines=21> */
[----:B------:R-:W-:Y:S01]  /*395f0*/  IMAD.WIDE.U32 R70, R116, R64, RZ ;  /* 0x0000004074467225 */ /* 0x000fe200078e00ff */
[----:B------:R-:W-:Y:S02]  /*39600*/  IADD3 R61, PT, PT, R60, R121, R61 ;  /* 0x000000793c3d7210 */ /* 0x000fe40007ffe03d */
[----:B------:R-:W-:Y:S01]  /*39610*/  IADD3 R60, PT, PT, R58, R119, R59 ;  /* 0x000000773a3c7210 */ /* 0x000fe20007ffe03b */
[----:B------:R-:W-:Y:S01]  /*39620*/  IMAD.WIDE.U32 R74, R114, R65, RZ ;  /* 0x00000041724a7225 */ /* 0x000fe200078e00ff */
[----:B------:R-:W-:-:S02]  /*39630*/  IADD3 R101, P4, P5, R70, R137, R103 ;  /* 0x0000008946657210 */ /* 0x000fc40007d9e067 */
[----:B------:R-:W-:Y:S01]  /*39640*/  IADD3.X R137, PT, PT, RZ, RZ, RZ, P2, P3 ;  /* 0x000000ffff897210 */ /* 0x000fe200017e64ff */
[----:B------:R-:W-:Y:S01]  /*39650*/  IMAD.WIDE.U32 R58, R2, R95, RZ ;  /* 0x0000005f023a7225 */ /* 0x000fe200078e00ff */
[----:B------:R-:W-:Y:S02]  /*39660*/  IADD3 R103, P0, P1, R74, R135, R99 ;  /* 0x000000874a677210 */ /* 0x000fe4000791e063 */
[----:B------:R-:W-:Y:S01]  /*39670*/  IADD3 R74, PT, PT, R56, R123, R57 ;  /* 0x0000007b384a7210 */ /* 0x000fe20007ffe039 */
[----:B------:R-:W-:Y:S01]  /*39680*/  IMAD.X R99, RZ, RZ, R55, P6 ;  /* 0x000000ffff637224 */ /* 0x000fe200030e0637 */
        /* <DEDUP_REMOVED lines=17> */
[----:B------:R-:W-:Y:S02]  /*397a0*/  IADD3 R103, P2, P3, R76, R133, R74 ;  /* 0x000000854c677210 */ /* 0x000fe40007b5e04a */
[----:B------:R-:W-:Y:S01]  /*397b0*/  IADD3.X R133, PT, PT, RZ, RZ, RZ, P0, P1 ;  /* 0x000000ffff857210 */ /* 0x000fe200007e24ff */
[----:B------:R-:W-:Y:S01]  /*397c0*/  IMAD.IADD R135, R75, 0x1, R135 ;  /* 0x000000014b877824 */ /* 0x000fe200078e0287 */
[----:B------:R-:W-:Y:S01]  /*397d0*/  IADD3.X R76, PT, PT, RZ, RZ, RZ, P2, P3 ;  /* 0x000000ffff4c7210 */ /* 0x000fe200017e64ff */
[----:B------:R-:W-:Y:S01]  /*397e0*/  IMAD.WIDE.U32 R70, R115, R65, RZ ;  /* 0x0000004173467225 */ /* 0x000fe200078e00ff */
[----:B------:R-:W-:-:S02]  /*397f0*/  IADD3 R99, P2, P3, R60, R99, R54 ;  /* 0x000000633c637210 */ /* 0x000fc40007b5e036 */
[----:B------:R-:W-:Y:S01]  /*39800*/  IADD3 R58, PT, PT, R137, R122, R59 ;  /* 0x0000007a893a7210 */ /* 0x000fe20007ffe03b */
[----:B------:R-:W-:Y:S01]  /*39810*/  IMAD R63, R93, UR28, RZ ;  /* 0x0000001c5d3f7c24 */ /* 0x000fe2000f8e02ff */
[----:B------:R-:W-:Y:S01]  /*39820*/  IADD3 R97, P1, P0, R70, R135, R97 ;  /* 0x0000008746617210 */ /* 0x000fe2000783e061 */
[----:B------:R-:W-:Y:S01]  /*39830*/  IMAD.WIDE.U32 R54, R3, R95, RZ ;  /* 0x0000005f03367225 */ /* 0x000fe200078e00ff */
[----:B------:R-:W-:Y:S02]  /*39840*/  IADD3.X R135, PT, PT, RZ, RZ, RZ, P2, P3 ;  /* 0x000000ffff877210 */ /* 0x000fe400017e64ff */
[----:B------:R-:W-:Y:S01]  /*39850*/  IADD3 R70, PT, PT, R133, R120, R57 ;  /* 0x0000007885467210 */ /* 0x000fe20007ffe039 */
[----:B------:R-:W-:Y:S01]  /*39860*/  IMAD.WIDE.U32 R74, R6, R63, RZ ;  /* 0x0000003f064a7225 */ /* 0x000fe200078e00ff */
[----:B------:R-:W-:-:S03]  /*39870*/  IADD3.X R59, PT, PT, RZ, RZ, RZ, P1, P0 ;  /* 0x000000ffff3b7210 */ /* 0x000fc60000fe04ff */
[----:B------:R-:W-:Y:S01]  /*39880*/  IMAD.WIDE.U32 R56, R94, UR19, RZ ;  /* 0x000000135e387c25 */ /* 0x000fe2000f8e00ff */
[----:B------:R-:W-:-:S03]  /*39890*/  IADD3 RZ, P6, PT, R74, R93, RZ ;  /* 0x0000005d4aff7210 */ /* 0x000fc60007fde0ff */
        /* <DEDUP_REMOVED lines=9> */
[----:B------:R-:W-:Y:S01]  /*39930*/  IMAD.X R93, RZ, RZ, R75, P6 ;  /* 0x000000ffff5d7224 */ /* 0x000fe200030e064b */
[----:B------:R-:W-:Y:S01]  /*39940*/  IADD3.X R60, PT, PT, RZ, RZ, RZ, P5, P4 ;  /* 0x000000ffff3c7210 */ /* 0x000fe20002fe84ff */
[----:B------:R-:W-:Y:S01]  /*39950*/  IMAD.WIDE.U32 R58, R7, R63, RZ ;  /* 0x0000003f073a7225 */ /* 0x000fe200078e00ff */
[----:B------:R-:W-:-:S02]  /*39960*/  IADD3.X R54, PT, PT, RZ, RZ, RZ, P2, P3 ;  /* 0x000000ffff367210 */ /* 0x000fc400017e64ff */
[----:B------:R-:W-:Y:S01]  /*39970*/  IADD3 R61, PT, PT, R60, R121, R61 ;  /* 0x000000793c3d7210 */ /* 0x000fe20007ffe03d */
        /* <DEDUP_REMOVED lines=12> */
[----:B------:R-:W-:Y:S01]  /*39a40*/  IADD3 R93, P6, PT, R70, R93, RZ ;  /* 0x0000005d465d7210 */ /* 0x000fe20007fde0ff */
[----:B------:R-:W-:Y:S01]  /*39a50*/  IMAD.WIDE.U32 R58, R2, R62, RZ ;  /* 0x0000003e023a7225 */ /* 0x000fe200078e00ff */
[----:B------:R-:W-:-:S02]  /*39a60*/  IADD3.X R55, PT, PT, RZ, RZ, RZ, P2, P3 ;  /* 0x000000ffff377210 */ /* 0x000fc400017e64ff */
[----:B------:R-:W-:Y:S01]  /*39a70*/  IADD3 R72, PT, PT, R57, R72, R73 ;  /* 0x0000004839487210 */ /* 0x000fe20007ffe049 */
[----:B------:R-:W-:Y:S01]  /*39a80*/  IMAD.X R99, RZ, RZ, R71, P6 ;  /* 0x000000ffff637224 */ /* 0x000fe200030e0647 */
[----:B------:R-:W-:Y:S01]  /*39a90*/  IADD3.X R71, PT, PT, RZ, RZ, RZ, P4, P5 ;  /* 0x000000ffff477210 */ /* 0x000fe200027ea4ff */
[----:B------:R-:W-:Y:S01]  /*39aa0*/  IMAD.IADD R73, R97, 0x1, R55 ;  /* 0x0000000161497824 */ /* 0x000fe200078e0237 */
        /* <DEDUP_REMOVED lines=14> */
[----:B------:R-:W-:-:S02]  /*39b90*/  IADD3.X R135, PT, PT, RZ, RZ, RZ, P0, P1 ;  /* 0x000000ffff877210 */ /* 0x000fc400007e24ff */
        /* <DEDUP_REMOVED lines=39> */
[----:B------:R-:W-:Y:S01]  /*39e10*/  IMAD.IADD R57, R57, 0x1, R56 ;  /* 0x0000000139397824 */ /* 0x000fe200078e0238 */
[----:B------:R-:W-:Y:S01]  /*39e20*/  IADD3 R101, P0, P1, R70, R135, R101 ;  /* 0x0000008746657210 */ /* 0x000fe2000791e065 */
[----:B------:R-:W-:Y:S02]  /*39e30*/  IMAD.IADD R75, R75, 0x1, R55 ;  /* 0x000000014b4b7824 */ /* 0x000fe400078e0237 */
[----:B------:R-:W-:Y:S01]  /*39e40*/  IMAD.WIDE.U32 R54, R62, UR18, RZ ;  /* 0x000000123e367c25 */ /* 0x000fe2000f8e00ff */
[----:B------:R-:W-:Y:S02]  /*39e50*/  IADD3 R77, PT, PT, R57, R96, R77 ;  /* 0x00000060394d7210 */ /* 0x000fe40007ffe04d */
[----:B------:R-:W-:Y:S01]  /*39e60*/  IADD3.X R57, PT, PT, RZ, RZ, RZ, P4, P5 ;  /* 0x000000ffff397210 */ /* 0x000fe200027ea4ff */
[----:B------:R-:W-:Y:S01]  /*39e70*/  IMAD.WIDE.U32 R94, R112, R68, RZ ;  /* 0x00000044705e7225 */ /* 0x000fe200078e00ff */
[----:B------:R-:W-:-:S02]  /*39e80*/  IADD3.X R133, PT, PT, RZ, RZ, RZ, P0, P1 ;  /* 0x000000ffff857210 */ /* 0x000fc400007e24ff */
[----:B------:R-:W-:Y:S01]  /*39e90*/  IADD3 R54, P4, P5, R54, R64, R99 ;  /* 0x0000004036367210 */ /* 0x000fe20007d9e063 */
[----:B------:R-:W-:Y:S01]  /*39ea0*/  IMAD.IADD R73, R73, 0x1, R57 ;  /* 0x0000000149497824 */ /* 0x000fe200078e0239 */
[----:B------:R-:W-:Y:S01]  /*39eb0*/  IADD3 R93, P6, PT, R94, R93, RZ ;  /* 0x0000005d5e5d7210 */ /* 0x000fe20007fde0ff */
[----:B------:R-:W-:Y:S01]  /*39ec0*/  IMAD.WIDE.U32 R58, R2, R63, RZ ;  /* 0x0000003f023a7225 */ /* 0x000fe200078e00ff */
[----:B------:R-:W-:-:S03]  /*39ed0*/  IADD3.X R94, PT, PT, RZ, RZ, RZ, P4, P5 ;  /* 0x000000ffff5e7210 */ /* 0x000fc600027ea4ff */
[----:B------:R-:W-:Y:S01]  /*39ee0*/  IMAD.WIDE.U32 R56, R4, R76, RZ ;  /* 0x0000004c04387225 */ /* 0x000fe200078e00ff */
[----:B------:R-:W-:Y:S02]  /*39ef0*/  IADD3 R99, P2, P3, R58, R61, R97 ;  /* 0x0000003d3a637210 */ /* 0x000fe40007b5e061 */
[----:B------:R-:W-:Y:S01]  /*39f00*/  IADD3 R94, PT, PT, R94, R125, R55 ;  /* 0x0000007d5e5e7210 */ /* 0x000fe20007ffe037 */
        /* <DEDUP_REMOVED lines=11> */
[----:B------:R-:W-:Y:S01]  /*39fc0*/  IMAD R77, R93, UR28, RZ ;  /* 0x0000001c5d4d7c24 */ /* 0x000fe2000f8e02ff */
[----:B------:R-:W-:Y:S01]  /*39fd0*/  IADD3 R99, P1, P0, R60, R133, R99 ;  /* 0x000000853c637210 */ /* 0x000fe2000783e063 */
[----:B------:R-:W-:Y:S01]  /*39fe0*/  IMAD.X R95, RZ, RZ, R95, P6 ;  /* 0x000000ffff5f7224 */ /* 0x000fe200030e065f */
[----:B------:R-:W-:Y:S01]  /*39ff0*/  IADD3.X R70, PT, PT, RZ, RZ, RZ, P4, P5 ;  /* 0x000000ffff467210 */ /* 0x000fe200027ea4ff */
[----:B------:R-:W-:Y:S01]  /*3a000*/  IMAD.WIDE.U32 R74, R113, R68, RZ ;  /* 0x00000044714a7225 */ /* 0x000fe200078e00ff */
[----:B------:R-:W-:-:S02]  /*3a010*/  IADD3.X R113, PT, PT, RZ, RZ, RZ, P2, P3 ;  /* 0x000000ffff717210 */ /* 0x000fc400017e64ff */
[----:B------:R-:W-:Y:S01]  /*3a020*/  IADD3.X R103, PT, PT, RZ, RZ, RZ, P1, P0 ;  /* 0x000000ffff677210 */ /* 0x000fe20000fe04ff */
[----:B------:R-:W-:Y:S01]  /*3a030*/  IMAD.WIDE.U32 R72, R6, R77, RZ ;  /* 0x0000004d06487225 */ /* 0x000fe200078e00ff */
[----:B------:R-:W-:-:S03]  /*3a040*/  IADD3 R95, P2, P3, R74, R95, R101 ;  /* 0x0000005f4a5f7210 */ /* 0x000fc60007b5e065 */
        /* <DEDUP_REMOVED lines=22> */
[----:B------:R-:W-:-:S03]  /*3a1b0*/  IADD3 R61, PT, PT, R58, R119, R59 ;  /* 0x000000773a3d7210 */ /* 0x000fc60007ffe03b */
[----:B------:R-:W-:Y:S01]  /*3a1c0*/  IMAD.WIDE.U32 R64, R116, R67, RZ ;  /* 0x0000004374407225 */ /* 0x000fe200078e00ff */
[----:B------:R-:W-:Y:S02]  /*3a1d0*/  IADD3 R74, P0, P1, R74, R101, R99 ;  /* 0x000000654a4a7210 */ /* 0x000fe4000791e063 */
[----:B------:R-:W-:Y:S01]  /*3a1e0*/  IADD3.X R101, PT, PT, RZ, RZ, RZ, P3, P2 ;  /* 0x000000ffff657210 */ /* 0x000fe20001fe44ff */
[----:B------:R-:W-:Y:S01]  /*3a1f0*/  IMAD.IADD R57, R57, 0x1, R56 ;  /* 0x0000000139397824 */ /* 0x000fe200078e0238 */
[----:B------:R-:W-:Y:S01]  /*3a200*/  IADD3 R62, P4, P5, R64, R103, R62 ;  /* 0x00000067403e7210 */ /* 0x000fe20007d9e03e */
[----:B------:R-:W-:Y:S01]  /*3a210*/  IMAD.WIDE.U32 R58, R4, R77, RZ ;  /* 0x0000004d043a7225 */ /* 0x000fe200078e00ff */
[----:B------:R-:W-:Y:S02]  /*3a220*/  IADD3 R99, PT, PT, R54, R123, R55 ;  /* 0x0000007b36637210 */ /* 0x000fe40007ffe037 */
[----:B------:R-:W-:Y:S01]  /*3a230*/  IADD3 R72, PT, PT, R57, R70, R71 ;  /* 0x0000004639487210 */ /* 0x000fe20007ffe047 */
[----:B------:R-:W-:Y:S01]  /*3a240*/  IMAD.WIDE.U32 R56, R63, UR18, RZ ;  /* 0x000000123f387c25 */ /* 0x000fe2000f8e00ff */
[----:B------:R-:W-:-:S02]  /*3a250*/  IADD3.X R97, PT, PT, RZ, RZ, RZ, P4, P5 ;  /* 0x000000ffff617210 */ /* 0x000fc400027ea4ff */
[----:B------:R-:W-:Y:S01]  /*3a260*/  IADD3 R74, P2, P3, R58, R61, R74 ;  /* 0x0000003d3a4a7210 */ /* 0x000fe20007b5e04a */
[----:B------:R-:W-:-:S04]  /*3a270*/  IMAD.WIDE.U32 R54, R2, R76, RZ ;  /* 0x0000004c02367225 */ /* 0x000fc800078e00ff */
        /* <DEDUP_REMOVED lines=8> */
[----:B------:R-:W-:Y:S02]  /*3a300*/  IADD3.X R95, PT, PT, RZ, RZ, RZ, P4, P5 ;  /* 0x000000ffff5f7210 */ /* 0x000fe400027ea4ff */
[----:B------:R-:W-:Y:S01]  /*3a310*/  IADD3 R94, P4, P5, R60, R97, R94 ;  /* 0x000000613c5e7210 */ /* 0x000fe20007d9e05e */
[----:B------:R-:W-:Y:S01]  /*3a320*/  IMAD.IADD R73, R75, 0x1, R73 ;  /* 0x000000014b497824 */ /* 0x000fe200078e0249 */
[----:B------:R-:W-:Y:S01]  /*3a330*/  IADD3 R97, PT, PT, R56, R125, R57 ;  /* 0x0000007d38617210 */ /* 0x000fe20007ffe039 */
[----:B------:R-:W-:Y:S01]  /*3a340*/  IMAD.WIDE.U32 R70, R115, R68, RZ ;  /* 0x0000004473467225 */ /* 0x000fe200078e00ff */
[----:B------:R-:W-:-:S02]  /*3a350*/  IADD3 R58, P1, P0, R64, R101, R72 ;  /* 0x00000065403a7210 */ /* 0x000fc4000783e048 */
[----:B------:R-:W-:Y:S01]  /*3a360*/  IADD3.X R75, PT, PT, RZ, RZ, RZ, P2, P3 ;  /* 0x000000ffff4b7210 */ /* 0x000fe200017e64ff */
[----:B------:R-:W-:Y:S01]  /*3a370*/  IMAD.WIDE.U32 R56, R63, UR19, RZ ;  /* 0x000000133f387c25 */ /* 0x000fe2000f8e00ff */
[----:B------:R-:W-:Y:S02]  /*3a380*/  IADD3 R62, P2, P3, R70, R73, R62 ;  /* 0x00000049463e7210 */ /* 0x000fe40007b5e03e */
[----:B------:R-:W-:Y:S02]  /*3a390*/  IADD3.X R73, PT, PT, RZ, RZ, RZ, P4, P5 ;  /* 0x000000ffff497210 */ /* 0x000fe400027ea4ff */
[----:B------:R-:W-:Y:S01]  /*3a3a0*/  IADD3 R63, PT, PT, R95, R122, R55 ;  /* 0x0000007a5f3f7210 */ /* 0x000fe20007ffe037 */
        /* <DEDUP_REMOVED lines=17> */
[----:B------:R-:W-:Y:S01]  /*3a4c0*/  IADD3 R57, PT, PT, R54, R123, R55 ;  /* 0x0000007b36397210 */ /* 0x000fe20007ffe037 */
[----:B------:R-:W-:Y:S01]  /*3a4d0*/  IMAD.WIDE.U32 R54, R76, UR18, RZ ;  /* 0x000000124c367c25 */ /* 0x000fe2000f8e00ff */
[----:B------:R-:W-:-:S02]  /*3a4e0*/  IADD3 R94, P4, P5, R62, R71, R94 ;  /* 0x000000473e5e7210 */ /* 0x000fc40007d9e05e */
[----:B------:R-:W-:Y:S02]  /*3a4f0*/  IADD3.X R60, PT, PT, RZ, RZ, RZ, P2, P3 ;  /* 0x000000ffff3c7210 */ /* 0x000fe400017e64ff */
[----:B------:R-:W-:Y:S01]  /*3a500*/  IADD3 R71, PT, PT, R58, R121, R59 ;  /* 0x000000793a477210 */ /* 0x000fe20007ffe03b */
[----:B------:R-:W-:Y:S01]  /*3a510*/  IMAD.WIDE.U32 R58, R2, R77, RZ ;  /* 0x0000004d023a7225 */ /* 0x000fe200078e00ff */
[----:B------:R-:W-:Y:S02]  /*3a520*/  IADD3.X R95, PT, PT, RZ, RZ, RZ, P4, P5 ;  /* 0x000000ffff5f7210 */ /* 0x000fe400027ea4ff */
[----:B------:R-:W-:Y:S01]  /*3a530*/  IADD3 R64, PT, PT, R64, R73, R65 ;  /* 0x0000004940407210 */ /* 0x000fe20007ffe041 */
[----:B------:R-:W-:Y:S01]  /*3a540*/  IMAD.IADD R65, R61, 0x1, R60 ;  /* 0x000000013d417824 */ /* 0x000fe200078e023c */
[----:B------:R-:W-:Y:S01]  /*3a550*/  IADD3 R54, P0, P1, R54, R57, R56 ;  /* 0x0000003936367210 */ /* 0x000fe2000791e038 */
[----:B------:R-:W-:Y:S01]  /*3a560*/  IMAD.WIDE.U32 R56, R111, R67, RZ ;  /* 0x000000436f387225 */ /* 0x000fe200078e00ff */
[----:B------:R-:W-:-:S02]  /*3a570*/  IADD3 R94, P3, P2, R58, R71, R94 ;  /* 0x000000473a5e7210 */ /* 0x000fc40007a7e05e */
[----:B------:R-:W-:Y:S01]  /*3a580*/  IADD3.X R67, PT, PT, RZ, RZ, RZ, P0, P1 ;  /* 0x000000ffff437210 */ /* 0x000fe200007e24ff */
[----:B------:R-:W-:Y:S01]  /*3a590*/  IMAD.WIDE.U32 R60, R117, R68, RZ ;  /* 0x00000044753c7225 */ /* 0x000fe200078e00ff */
[----:B------:R-:W-:Y:S02]  /*3a5a0*/  IADD3 R56, P1, P0, R56, R65, R64 ;  /* 0x0000004138387210 */ /* 0x000fe4000783e040 */
[----:B------:R-:W-:Y:S01]  /*3a5b0*/  IADD3.X R65, PT, PT, RZ, RZ, RZ, P3, P2 ;  /* 0x000000ffff417210 */ /* 0x000fe20001fe44ff */
[----:B------:R-:W-:Y:S01]  /*3a5c0*/  IMAD.IADD R95, R63, 0x1, R95 ;  /* 0x000000013f5f7824 */ /* 0x000fe200078e025f */
[----:B------:R-:W-:Y:S01]  /*3a5d0*/  IADD3 R67, PT, PT, R67, R125, R55 ;  /* 0x0000007d43437210 */ /* 0x000fe20007ffe037 */
[----:B------:R-:W-:Y:S01]  /*3a5e0*/  IMAD.WIDE.U32 R62, R76, UR19, RZ ;  /* 0x000000134c3e7c25 */ /* 0x000fe2000f8e00ff */
[----:B------:R-:W-:Y:S02]  /*3a5f0*/  IADD3 R59, PT, PT, R65, R122, R59 ;  /* 0x0000007a413b7210 */ /* 0x000fe40007ffe03b */
[----:B------:R-:W-:Y:S01]  /*3a600*/  IADD3 R95, P4, P5, R60, R95, R54 ;  /* 0x0000005f3c5f7210 */ /* 0x000fe20007d9e036 */
[----:B------:R-:W-:Y:S01]  /*3a610*/  IMAD.WIDE.U32 R54, R3, R77, RZ ;  /* 0x0000004d03367225 */ /* 0x000fe200078e00ff */
[----:B------:R-:W-:-:S02]  /*3a620*/  IADD3 R76, P2, P3, R62, R67, R56 ;  /* 0x000000433e4c7210 */ /* 0x000fc40007b5e038 */
[----:B------:R-:W-:Y:S02]  /*3a630*/  IADD3.X R60, PT, PT, RZ, RZ, RZ, P4, P5 ;  /* 0x000000ffff3c7210 */ /* 0x000fe400027ea4ff */
[----:B------:R-:W-:Y:S01]  /*3a640*/  IADD3 R95, P4, P5, R54, R59, R95 ;  /* 0x0000003b365f7210 */ /* 0x000fe20007d9e05f */
[----:B------:R-:W-:Y:S01]  /*3a650*/  IMAD.WIDE.U32 R58, R118, R68, RZ ;  /* 0x00000044763a7225 */ /* 0x000fe200078e00ff */
[----:B------:R-:W-:Y:S02]  /*3a660*/  IADD3.X R62, PT, PT, RZ, RZ, RZ, P2, P3 ;  /* 0x000000ffff3e7210 */ /* 0x000fe400017e64ff */
[----:B------:R-:W-:Y:S01]  /*3a670*/  IADD3.X R54, PT, PT, RZ, RZ, RZ, P4, P5 ;  /* 0x000000ffff367210 */ /* 0x000fe200027ea4ff */
[----:B------:R-:W-:Y:S01]  /*3a680*/  IMAD.IADD R61, R61, 0x1, R60 ;  /* 0x000000013d3d7824 */ /* 0x000fe200078e023c */
[----:B------:R-:W-:Y:S01]  /*3a690*/  IADD3.X R56, PT, PT, RZ, RZ, RZ, P1, P0 ;  /* 0x000000ffff387210 */ /* 0x000fe20000fe04ff */
[----:B------:R-:W-:Y:S01]  /*3a6a0*/  IMAD.IADD R63, R63, 0x1, R62 ;  /* 0x000000013f3f7824 */ /* 0x000fe200078e023e */
[----:B------:R-:W-:-:S02]  /*3a6b0*/  IADD3 R55, PT, PT, R54, R123, R55 ;  /* 0x0000007b36377210 */ /* 0x000fc40007ffe037 */
[----:B------:R-:W-:Y:S01]  /*3a6c0*/  IADD3 R76, P2, P3, R58, R61, R76 ;  /* 0x0000003d3a4c7210 */ /* 0x000fe20007b5e04c */
[----:B------:R-:W-:Y:S01]  /*3a6d0*/  IMAD.WIDE.U32 R60, R77, UR18, RZ ;  /* 0x000000124d3c7c25 */ /* 0x000fe2000f8e00ff */
[----:B------:R-:W-:Y:S02]  /*3a6e0*/  IADD3 R96, PT, PT, R63, R56, R57 ;  /* 0x000000383f607210 */ /* 0x000fe40007ffe039 */
[----:B------:R-:W-:Y:S01]  /*3a6f0*/  IADD3.X R58, PT, PT, RZ, RZ, RZ, P2, P3 ;  /* 0x000000ffff3a7210 */ /* 0x000fe200017e64ff */
[----:B------:R-:W-:Y:S01]  /*3a700*/  IMAD.WIDE.U32 R56, R77, UR19, RZ ;  /* 0x000000134d387c25 */ /* 0x000fe2000f8e00ff */
[----:B------:R-:W-:-:S03]  /*3a710*/  IADD3 R76, P0, P1, R60, R55, R76 ;  /* 0x000000373c4c7210 */ /* 0x000fc6000791e04c */
[----:B------:R-:W-:Y:S01]  /*3a720*/  IMAD.WIDE.U32 R54, R111, R68, RZ ;  /* 0x000000446f367225 */ /* 0x000fe200078e00ff */
        /* <DEDUP_REMOVED lines=43> */
.L_x_184:
[----:B------:R-:W-:Y:S05]  /*3a9e0*/  BSYNC.RELIABLE B4 ;  /* 0x0000000000047941 */ /* 0x000fea0003800100 */
.L_x_183:
        /* <DEDUP_REMOVED lines=37> */
.L_x_182:
[----:B------:R-:W-:Y:S05]  /*3ac40*/  BSYNC.RECONVERGENT B3 ;  /* 0x0000000000037941 */ /* 0x000fea0003800200 */
.L_x_181:
[-C--:B------:R-:W-:Y:S01]  /*3ac50*/  IMAD.WIDE.U32 R58, R104, R93.reuse, RZ ;  /* 0x0000005d683a7225 */ /* 0x080fe200078e00ff */
[----:B------:R-:W-:Y:S01]  /*3ac60*/  UMOV UR4, URZ ;  /* 0x000000ff00047c82 */ /* 0x000fe20008000000 */
[----:B------:R-:W-:Y:S01]  /*3ac70*/  UMOV UR5, URZ ;  /* 0x000000ff00057c82 */ /* 0x000fe20008000000 */
[----:B------:R-:W-:Y:S01]  /*3ac80*/  UMOV UR6, URZ ;  /* 0x000000ff00067c82 */ /* 0x000fe20008000000 */
[----:B------:R-:W-:Y:S01]  /*3ac90*/  IMAD R70, R58, UR28, RZ ;  /* 0x0000001c3a467c24 */ /* 0x000fe2000f8e02ff */
[----:B------:R-:W-:Y:S01]  /*3aca0*/  UMOV UR7, URZ ;  /* 0x000000ff00077c82 */ /* 0x000fe20008000000 */
[----:B------:R-:W-:Y:S01]  /*3acb0*/  IMAD.WIDE.U32 R56, R105, R93, RZ ;  /* 0x0000005d69387225 */ /* 0x000fe200078e00ff */
[----:B------:R-:W-:Y:S01]  /*3acc0*/  UMOV UR8, URZ ;  /* 0x000000ff00087c82 */ /* 0x000fe20008000000 */
[----:B------:R-:W-:Y:S01]  /*3acd0*/  UMOV UR9, URZ ;  /* 0x000000ff00097c82 */ /* 0x000fe20008000000 */
[----:B------:R-:W-:Y:S01]  /*3ace0*/  BSSY.RECONVERGENT B3, `(.L_x_185) ;  /* 0x0000236000037945 */ /* 0x000fe20003800200 */
[----:B------:R-:W-:Y:S01]  /*3acf0*/  IMAD.WIDE.U32 R54, R6, R70, RZ ;  /* 0x0000004606367225 */ /* 0x000fe200078e00ff */
[----:B------:R-:W-:-:S03]  /*3ad00*/  IADD3 R60, P0, PT, R59, R56, RZ ;  /* 0x000000383b3c7210 */ /* 0x000fc60007f1e0ff */
[----:B------:R-:W-:Y:S01]  /*3ad10*/  IMAD.WIDE.U32 R62, R104, R74, RZ ;  /* 0x0000004a683e7225 */ /* 0x000fe200078e00ff */
[----:B------:R-:W-:Y:S02]  /*3ad20*/  IADD3 RZ, P1, PT, R58, R54, RZ ;  /* 0x000000363aff7210 */ /* 0x000fe40007f3e0ff */
[----:B------:R-:W-:Y:S01]  /*3ad30*/  IADD3.X R61, PT, PT, R57, UR4, RZ, P0, !PT ;  /* 0x00000004393d7c10 */ /* 0x000fe200087fe4ff */
[----:B------:R-:W-:-:S04]  /*3ad40*/  IMAD.WIDE.U32 R58, R106, R93, RZ ;  /* 0x0000005d6a3a7225 */ /* 0x000fc800078e00ff */
[----:B------:R-:W-:Y:S01]  /*3ad50*/  IMAD.WIDE.U32 R56, R7, R70, RZ ;  /* 0x0000004607387225 */ /* 0x000fe200078e00ff */
[----:B------:R-:W-:-:S03]  /*3ad60*/  IADD3 R58, P0, PT, R61, R58, RZ ;  /* 0x0000003a3d3a7210 */ /* 0x000fc60007f1e0ff */
[----:B------:R-:W-:Y:S01]  /*3ad70*/  IMAD.X R65, RZ, RZ, R55, P1 ;  /* 0x000000ffff417224 */ /* 0x000fe200008e0637 */
[----:B------:R-:W-:Y:S01]  /*3ad80*/  IADD3.X R59, PT, PT, R59, UR5, RZ, P0, !PT ;  /* 0x000000053b3b7c10 */ /* 0x000fe200087fe4ff */
[----:B------:R-:W-:-:S03]  /*3ad90*/  IMAD.WIDE.U32 R54, R107, R93, RZ ;  /* 0x0000005d6b367225 */ /* 0x000fc600078e00ff */
[----:B------:R-:W-:Y:S01]  /*3ada0*/  IADD3 R65, P1, P2, R56, R65, R60 ;  /* 0x0000004138417210 */ /* 0x000fe20007a3e03c */
[----:B------:R-:W-:Y:S01]  /*3adb0*/  IMAD.WIDE.U32 R60, R108, R93, RZ ;  /* 0x0000005d6c3c7225 */ /* 0x000fe200078e00ff */
[----:B------:R-:W-:Y:S02]  /*3adc0*/  IADD3 R64, P0, PT, R59, R54, RZ ;  /* 0x000000363b407210 */ /* 0x000fe40007f1e0ff */
[----:B------:R-:W-:Y:S02]  /*3add0*/  IADD3.X R56, PT, PT, RZ, RZ, RZ, P1, P2 ;  /* 0x000000ffff387210 */ /* 0x000fe40000fe44ff */
[----:B------:R-:W-:Y:S02]  /*3ade0*/  IADD3 R65, P3, PT, R62, R65, RZ ;  /* 0x000000413e417210 */ /* 0x000fe40007f7e0ff */
[----:B------:R-:W-:Y:S01]  /*3adf0*/  IADD3 R59, PT, PT, R56, R119, R57 ;  /* 0x00000077383b7210 */ /* 0x000fe20007ffe039 */
[----:B------:R-:W-:Y:S01]  /*3ae00*/  IMAD.WIDE.U32 R56, R4, R70, RZ ;  /* 0x0000004604387225 */ /* 0x000fe200078e00ff */
[----:B------:R-:W-:-:S03]  /*3ae10*/  IADD3.X R71, PT, PT, R55, UR6, RZ, P0, !PT ;  /* 0x0000000637477c10 */ /* 0x000fc600087fe4ff */
[----:B------:R-:W-:Y:S01]  /*3ae20*/  IMAD R98, R65, UR28, RZ ;  /* 0x0000001c41627c24 */ /* 0x000fe2000f8e02ff */
[----:B------:R-:W-:Y:S01]  /*3ae30*/  IADD3 R56, P1, P2, R56, R59, R58 ;  /* 0x0000003b38387210 */ /* 0x000fe20007a3e03a */
[----:B------:R-:W-:Y:S01]  /*3ae40*/  IMAD.WIDE.U32 R54, R105, R74, RZ ;  /* 0x0000004a69367225 */ /* 0x000fe200078e00ff */
[----:B------:R-:W-:Y:S02]  /*3ae50*/  IADD3 R71, P0, PT, R71, R60, RZ ;  /* 0x0000003c47477210 */ /* 0x000fe40007f1e0ff */
[----:B------:R-:W-:Y:S01]  /*3ae60*/  IADD3.X R67, PT, PT, RZ, RZ, RZ, P1, P2 ;  /* 0x000000ffff437210 */ /* 0x000fe20000fe44ff */
[----:B------:R-:W-:Y:S01]  /*3ae70*/  IMAD.WIDE.U32 R58, R6, R98, RZ ;  /* 0x00000062063a7225 */ /* 0x000fe200078e00ff */
[----:B------:R-:W-:Y:S02]  /*3ae80*/  IADD3.X R73, PT, PT, R61, UR7, RZ, P0, !PT ;  /* 0x000000073d497c10 */ /* 0x000fe400087fe4ff */
[----:B------:R-:W-:Y:S01]  /*3ae90*/  IADD3 R67, PT, PT, R67, R120, R57 ;  /* 0x0000007843437210 */ /* 0x000fe20007ffe039 */
[----:B------:R-:W-:Y:S01]  /*3aea0*/  IMAD.WIDE.U32 R60, R109, R93, RZ ;  /* 0x0000005d6d3c7225 */ /* 0x000fe200078e00ff */
[----:B------:R-:W-:-:S03]  /*3aeb0*/  IADD3 RZ, P0, PT, R58, R65, RZ ;  /* 0x000000413aff7210 */ /* 0x000fc60007f1e0ff */
[----:B------:R-:W-:Y:S02]  /*3aec0*/  IMAD.X R63, RZ, RZ, R63, P3 ;  /* 0x000000ffff3f7224 */ /* 0x000fe400018e063f */
[----:B------:R-:W-:Y:S01]  /*3aed0*/  IMAD.X R101, RZ, RZ, R59, P0 ;  /* 0x000000ffff657224 */ /* 0x000fe200000e063b */
[----:B------:R-:W-:Y:S01]  /*3aee0*/  IADD3 R65, P0, PT, R73, R60, RZ ;  /* 0x0000003c49417210 */ /* 0x000fe20007f1e0ff */
[----:B------:R-:W-:Y:S01]  /*3aef0*/  IMAD.WIDE.U32 R58, R5, R70, RZ ;  /* 0x00000046053a7225 */ /* 0x000fe200078e00ff */
[----:B------:R-:W-:Y:S02]  /*3af00*/  IADD3 R54, P1, P2, R54, R63, R56 ;  /* 0x0000003f36367210 */ /* 0x000fe40007a3e038 */
[----:B------:R-:W-:Y:S01]  /*3af10*/  IADD3.X R61, PT, PT, R61, UR8, RZ, P0, !PT ;  /* 0x000000083d3d7c10 */ /* 0x000fe200087fe4ff */
[----:B------:R-:W-:Y:S01]  /*3af20*/  IMAD.WIDE.U32 R62, R110, R93, RZ ;  /* 0x0000005d6e3e7225 */ /* 0x000fe200078e00ff */
[----:B------:R-:W-:Y:S02]  /*3af30*/  IADD3.X R73, PT, PT, RZ, RZ, RZ, P1, P2 ;  /* 0x000000ffff497210 */ /* 0x000fe40000fe44ff */
[----:B------:R-:W-:Y:S01]  /*3af40*/  IADD3 R58, P1, P2, R58, R67, R64 ;  /* 0x000000433a3a7210 */ /* 0x000fe20007a3e040 */
[----:B------:R-:W-:Y:S01]  /*3af50*/  IMAD.WIDE.U32 R56, R7, R98, RZ ;  /* 0x0000006207387225 */ /* 0x000fe200078e00ff */
[----:B------:R-:W-:-:S02]  /*3af60*/  IADD3 R67, P0, PT, R61, R62, RZ ;  /* 0x0000003e3d437210 */ /* 0x000fc40007f1e0ff */
[----:B------:R-:W-:Y:S01]  /*3af70*/  IADD3 R73, PT, PT, R73, UR4, R55 ;  /* 0x0000000449497c10 */ /* 0x000fe2000fffe037 */
[----:B------:R-:W-:Y:S01]  /*3af80*/  IMAD.WIDE.U32 R60, R104, R75, RZ ;  /* 0x0000004b683c7225 */ /* 0x000fe200078e00ff */
[----:B------:R-:W-:Y:S02]  /*3af90*/  IADD3 R101, P3, P4, R56, R101, R54 ;  /* 0x0000006538657210 */ /* 0x000fe40007c7e036 */
[----:B------:R-:W-:Y:S01]  /*3afa0*/  IADD3.X R62, PT, PT, RZ, RZ, RZ, P1, P2 ;  /* 0x000000ffff3e7210 */ /* 0x000fe20000fe44ff */
[----:B------:R-:W-:Y:S01]  /*3afb0*/  IMAD.WIDE.U32 R54, R106, R74, RZ ;  /* 0x0000004a6a367225 */ /* 0x000fe200078e00ff */
[----:B------:R-:W-:Y:S02]  /*3afc0*/  IADD3 R101, P2, PT, R60, R101, RZ ;  /* 0x000000653c657210 */ /* 0x000fe40007f5e0ff */
[----:B------:R-:W-:Y:S02]  /*3afd0*/  IADD3.X R99, PT, PT, R63, UR9, RZ, P0, !PT ;  /* 0x000000093f637c10 */ /* 0x000fe400087fe4ff */
[----:B------:R-:W-:Y:S01]  /*3afe0*/  IADD3.X R56, PT, PT, RZ, RZ, RZ, P3, P4 ;  /* 0x000000ffff387210 */ /* 0x000fe20001fe84ff */
[----:B------:R-:W-:Y:S01]  /*3aff0*/  IMAD R97, R101, UR28, RZ ;  /* 0x0000001c65617c24 */ /* 0x000fe2000f8e02ff */
[----:B------:R-:W-:Y:S01]  /*3b000*/  IADD3 R54, P0, P1, R54, R73, R58 ;  /* 0x0000004936367210 */ /* 0x000fe2000791e03a */
[----:B------:R-:W-:Y:S01]  /*3b010*/  IMAD.X R73, RZ, RZ, R61, P2 ;  /* 0x000000ffff497224 */ /* 0x000fe200010e063d */
[----:B------:R-:W-:Y:S01]  /*3b020*/  IADD3 R62, PT, PT, R62, R121, R59 ;  /* 0x000000793e3e7210 */ /* 0x000fe20007ffe03b */
[----:B------:R-:W-:Y:S01]  /*3b030*/  IMAD.WIDE.U32 R60, R2, R70, RZ ;  /* 0x00000046023c7225 */ /* 0x000fe200078e00ff */
[----:B------:R-:W-:-:S02]  /*3b040*/  IADD3 R63, PT, PT, R56, R119, R57 ;  /* 0x00000077383f7210 */ /* 0x000fc40007ffe039 */
[----:B------:R-:W-:Y:S01]  /*3b050*/  IADD3.X R103, PT, PT, RZ, RZ, RZ, P0, P1 ;  /* 0x000000ffff677210 */ /* 0x000fe200007e24ff */
[----:B------:R-:W-:Y:S01]  /*3b060*/  IMAD.WIDE.U32 R58, R4, R98, RZ ;  /* 0x00000062043a7225 */ /* 0x000fe200078e00ff */
[----:B------:R-:W-:Y:S02]  /*3b070*/  IADD3 R71, P2, P3, R60, R62, R71 ;  /* 0x0000003e3c477210 */ /* 0x000fe40007b5e047 */
[----:B------:R-:W-:Y:S01]  /*3b080*/  IADD3 R103, PT, PT, R103, UR5, R55 ;  /* 0x0000000567677c10 */ /* 0x000fe2000fffe037 */
[----:B------:R-:W-:Y:S01]  /*3b090*/  IMAD.WIDE.U32 R56, R107, R74, RZ ;  /* 0x0000004a6b387225 */ /* 0x000fe200078e00ff */
[----:B------:R-:W-:-:S03]  /*3b0a0*/  IADD3 R58, P4, P5, R58, R63, R54 ;  /* 0x0000003f3a3a7210 */ /* 0x000fc60007d9e036 */
[----:B------:R-:W-:Y:S01]  /*3b0b0*/  IMAD.WIDE.U32 R62, R6, R97, RZ ;  /* 0x00000061063e7225 */ /* 0x000fe200078e00ff */
[----:B------:R-:W-:Y:S02]  /*3b0c0*/  IADD3 R56, P0, P1, R56, R103, R71 ;  /* 0x0000006738387210 */ /* 0x000fe4000791e047 */
[----:B------:R-:W-:Y:S01]  /*3b0d0*/  IADD3.X R71, PT, PT, RZ, RZ, RZ, P4, P5 ;  /* 0x000000ffff477210 */ /* 0x000fe200027ea4ff */
[----:B------:R-:W-:Y:S01]  /*3b0e0*/  IMAD.WIDE.U32 R54, R105, R75, RZ ;  /* 0x0000004b69367225 */ /* 0x000fe200078e00ff */
[----:B------:R-:W-:Y:S02]  /*3b0f0*/  IADD3 RZ, P4, PT, R62, R101, RZ ;  /* 0x000000653eff7210 */ /* 0x000fe40007f9e0ff */
[----:B------:R-:W-:Y:S02]  /*3b100*/  IADD3.X R103, PT, PT, RZ, RZ, RZ, P2, P3 ;  /* 0x000000ffff677210 */ /* 0x000fe400017e64ff */
[----:B------:R-:W-:Y:S01]  /*3b110*/  IADD3 R101, PT, PT, R71, R120, R59 ;  /* 0x0000007847657210 */ /* 0x000fe20007ffe03b */
[----:B------:R-:W-:Y:S01]  /*3b120*/  IMAD.X R71, RZ, RZ, R63, P4 ;  /* 0x000000ffff477224 */ /* 0x000fe200020e063f */
[----:B------:R-:W-:Y:S01]  /*3b130*/  IADD3 R54, P2, P3, R54, R73, R58 ;  /* 0x0000004936367210 */ /* 0x000fe20007b5e03a */
        /* <DEDUP_REMOVED lines=8> */
[----:B------:R-:W-:Y:S01]  /*3b1c0*/  IADD3 R103, PT, PT, R103, UR6, R57 ;  /* 0x0000000667677c10 */ /* 0x000fe2000fffe039 */
[----:B------:R-:W-:Y:S01]  /*3b1d0*/  IMAD.WIDE.U32 R64, R104, R94, RZ ;  /* 0x0000005e68407225 */ /* 0x000fe200078e00ff */
[----:B------:R-:W-:-:S02]  /*3b1e0*/  IADD3 R60, P0, P1, R60, R101, R56 ;  /* 0x000000653c3c7210 */ /* 0x000fc4000791e038 */
[----:B------:R-:W-:Y:S01]  /*3b1f0*/  IADD3.X R58, PT, PT, RZ, RZ, RZ, P2, P3 ;  /* 0x000000ffff3a7210 */ /* 0x000fe200017e64ff */
[----:B------:R-:W-:Y:S01]  /*3b200*/  IMAD.WIDE.U32 R56, R108, R74, RZ ;  /* 0x0000004a6c387225 */ /* 0x000fe200078e00ff */
[----:B------:R-:W-:Y:S02]  /*3b210*/  IADD3 R73, PT, PT, R73, UR4, R55 ;  /* 0x0000000449497c10 */ /* 0x000fe4000fffe037 */
[----:B------:R-:W-:Y:S01]  /*3b220*/  IADD3 R71, P2, PT, R64, R71, RZ ;  /* 0x0000004740477210 */ /* 0x000fe20007f5e0ff */
[----:B------:R-:W-:Y:S01]  /*3b230*/  IMAD.WIDE.U32 R54, R106, R75, RZ ;  /* 0x0000004b6a367225 */ /* 0x000fe200078e00ff */
[----:B------:R-:W-:Y:S02]  /*3b240*/  IADD3.X R66, PT, PT, RZ, RZ, RZ, P4, P5 ;  /* 0x000000ffff427210 */ /* 0x000fe400027ea4ff */
[----:B------:R-:W-:Y:S01]  /*3b250*/  IADD3 R56, P4, P5, R56, R103, R62 ;  /* 0x0000006738387210 */ /* 0x000fe20007d9e03e */
[----:B------:R-:W-:Y:S01]  /*3b260*/  IMAD.X R101, RZ, RZ, R65, P2 ;  /* 0x000000ffff657224 */ /* 0x000fe200010e0641 */
[----:B------:R-:W-:Y:S01]  /*3b270*/  IADD3.X R103, PT, PT, RZ, RZ, RZ, P0, P1 ;  /* 0x000000ffff677210 */ /* 0x000fe200007e24ff */
[----:B------:R-:W-:Y:S01]  /*3b280*/  IMAD.WIDE.U32 R64, R70, UR18, RZ ;  /* 0x0000001246407c25 */ /* 0x000fe2000f8e00ff */
[----:B------:R-:W-:-:S02]  /*3b290*/  IADD3 R54, P0, P1, R54, R73, R60 ;  /* 0x0000004936367210 */ /* 0x000fc4000791e03c */
[----:B------:R-:W-:Y:S01]  /*3b2a0*/  IADD3 R66, PT, PT, R66, R123, R63 ;  /* 0x0000007b42427210 */ /* 0x000fe20007ffe03f */
[----:B------:R-:W-:Y:S01]  /*3b2b0*/  IMAD.WIDE.U32 R62, R2, R98, RZ ;  /* 0x00000062023e7225 */ /* 0x000fe200078e00ff */
[----:B------:R-:W-:Y:S02]  /*3b2c0*/  IADD3.X R113, PT, PT, RZ, RZ, RZ, P4, P5 ;  /* 0x000000ffff717210 */ /* 0x000fe400027ea4ff */
[----:B------:R-:W-:Y:S01]  /*3b2d0*/  IADD3 R103, PT, PT, R103, R121, R61 ;  /* 0x0000007967677210 */ /* 0x000fe20007ffe03d */
[----:B------:R-:W-:Y:S01]  /*3b2e0*/  IMAD.WIDE.U32 R60, R4, R97, RZ ;  /* 0x00000061043c7225 */ /* 0x000fe200078e00ff */
[----:B------:R-:W-:Y:S02]  /*3b2f0*/  IADD3 R73, PT, PT, R58, R119, R59 ;  /* 0x000000773a497210 */ /* 0x000fe40007ffe03b */
[----:B------:R-:W-:Y:S01]  /*3b300*/  IADD3.X R111, PT, PT, RZ, RZ, RZ, P0, P1 ;  /* 0x000000ffff6f7210 */ /* 0x000fe200007e24ff */
[----:B------:R-:W-:Y:S01]  /*3b310*/  IMAD.WIDE.U32 R58, R109, R74, RZ ;  /* 0x0000004a6d3a7225 */ /* 0x000fe200078e00ff */
[----:B------:R-:W-:-:S02]  /*3b320*/  IADD3 R67, P0, P1, R64, R66, R67 ;  /* 0x0000004240437210 */ /* 0x000fc4000791e043 */
[----:B------:R-:W-:Y:S01]  /*3b330*/  IADD3 R113, PT, PT, R113, UR7, R57 ;  /* 0x0000000771717c10 */ /* 0x000fe2000fffe039 */
[----:B------:R-:W-:Y:S01]  /*3b340*/  IMAD R68, R71, UR28, RZ ;  /* 0x0000001c47447c24 */ /* 0x000fe2000f8e02ff */
[----:B------:R-:W-:Y:S01]  /*3b350*/  IADD3 R62, P4, P5, R62, R103, R56 ;  /* 0x000000673e3e7210 */ /* 0x000fe20007d9e038 */
[----:B------:R-:W-:Y:S01]  /*3b360*/  IMAD.WIDE.U32 R56, R107, R75, RZ ;  /* 0x0000004b6b387225 */ /* 0x000fe200078e00ff */
[----:B------:R-:W-:Y:S02]  /*3b370*/  IADD3 R60, P3, P2, R60, R73, R54 ;  /* 0x000000493c3c7210 */ /* 0x000fe40007a7e036 */
[----:B------:R-:W-:Y:S02]  /*3b380*/  IADD3.X R64, PT, PT, RZ, RZ, RZ, P0, P1 ;  /* 0x000000ffff407210 */ /* 0x000fe400007e24ff */
[----:B------:R-:W-:Y:S01]  /*3b390*/  IADD3 R111, PT, PT, R111, UR5, R55 ;  /* 0x000000056f6f7c10 */ /* 0x000fe2000fffe037 */
[----:B------:R-:W-:Y:S01]  /*3b3a0*/  IMAD.WIDE.U32 R54, R105, R94, RZ ;  /* 0x0000005e69367225 */ /* 0x000fe200078e00ff */
[----:B------:R-:W-:-:S02]  /*3b3b0*/  IADD3 R103, P0, P1, R58, R113, R67 ;  /* 0x000000713a677210 */ /* 0x000fc4000791e043 */
[----:B------:R-:W-:Y:S01]  /*3b3c0*/  IADD3.X R113, PT, PT, RZ, RZ, RZ, P4, P5 ;  /* 0x000000ffff717210 */ /* 0x000fe200027ea4ff */
[----:B------:R-:W-:Y:S01]  /*3b3d0*/  IMAD.WIDE.U32 R66, R6, R68, RZ ;  /* 0x0000004406427225 */ /* 0x000fe200078e00ff */
[----:B------:R-:W-:Y:S02]  /*3b3e0*/  IADD3.X R73, PT, PT, RZ, RZ, RZ, P3, P2 ;  /* 0x000000ffff497210 */ /* 0x000fe40001fe44ff */
[----:B------:R-:W-:Y:S02]  /*3b3f0*/  IADD3 R56, P4, P5, R56, R111, R62 ;  /* 0x0000006f38387210 */ /* 0x000fe40007d9e03e */
[----:B------:R-:W-:Y:S02]  /*3b400*/  IADD3 R101, P2, P3, R54, R101, R60 ;  /* 0x0000006536657210 */ /* 0x000fe40007b5e03c */
[----:B------:R-:W-:Y:S01]  /*3b410*/  IADD3 RZ, P6, PT, R66, R71, RZ ;  /* 0x0000004742ff7210 */ /* 0x000fe20007fde0ff */
[----:B------:R-:W-:Y:S01]  /*3b420*/  IMAD.WIDE.U32 R70, R70, UR19, RZ ;  /* 0x0000001346467c25 */ /* 0x000fe2000f8e00ff */
[----:B------:R-:W-:-:S02]  /*3b430*/  IADD3 R60, PT, PT, R113, R122, R63 ;  /* 0x0000007a713c7210 */ /* 0x000fc40007ffe03f */
[----:B------:R-:W-:Y:S01]  /*3b440*/  IADD3 R61, PT, PT, R73, R120, R61 ;  /* 0x00000078493d7210 */ /* 0x000fe20007ffe03d */
[----:B------:R-:W-:Y:S01]  /*3b450*/  IMAD.WIDE.U32 R72, R69, R93, RZ ;  /* 0x0000005d45487225 */ /* 0x000fe200078e00ff */
[----:B------:R-:W-:Y:S02]  /*3b460*/  IADD3.X R63, PT, PT, RZ, RZ, RZ, P4, P5 ;  /* 0x000000ffff3f7210 */ /* 0x000fe400027ea4ff */
[----:B------:R-:W-:Y:S01]  /*3b470*/  IADD3.X R113, PT, PT, RZ, RZ, RZ, P0, P1 ;  /* 0x000000ffff717210 */ /* 0x000fe200007e24ff */
[----:B------:R-:W-:Y:S01]  /*3b480*/  IMAD.X R66, RZ, RZ, R67, P6 ;  /* 0x000000ffff427224 */ /* 0x000fe200030e0643 */
[----:B------:R-:W-:Y:S01]  /*3b490*/  IADD3 R67, PT, PT, R63, UR6, R57 ;  /* 0x000000063f437c10 */ /* 0x000fe2000fffe039 */
[----:B------:R-:W-:Y:S01]  /*3b4a0*/  IMAD.WIDE.U32 R62, R3, R98, RZ ;  /* 0x00000062033e7225 */ /* 0x000fe200078e00ff */
[----:B------:R-:W-:Y:S02]  /*3b4b0*/  IADD3 R65, PT, PT, R64, R125, R65 ;  /* 0x0000007d40417210 */ /* 0x000fe40007ffe041 */
[----:B------:R-:W-:Y:S01]  /*3b4c0*/  IADD3 R113, PT, PT, R113, UR8, R59 ;  /* 0x0000000871717c10 */ /* 0x000fe2000fffe03b */
[----:B------:R-:W-:Y:S01]  /*3b4d0*/  IMAD.WIDE.U32 R58, R5, R97, RZ ;  /* 0x00000061053a7225 */ /* 0x000fe200078e00ff */
[----:B------:R-:W-:-:S02]  /*3b4e0*/  IADD3 R57, P0, PT, R72, R99, RZ ;  /* 0x0000006348397210 */ /* 0x000fc40007f1e0ff */
[----:B------:R-:W-:Y:S02]  /*3b4f0*/  IADD3.X R111, PT, PT, RZ, RZ, RZ, P2, P3 ;  /* 0x000000ffff6f7210 */ /* 0x000fe400017e64ff */
[----:B------:R-:W-:Y:S01]  /*3b500*/  IADD3 R57, P3, P4, R70, R65, R57 ;  /* 0x0000004146397210 */ /* 0x000fe20007c7e039 */
[----:B------:R-:W-:Y:S01]  /*3b510*/  IMAD.WIDE.U32 R64, R110, R74, RZ ;  /* 0x0000004a6e407225 */ /* 0x000fe200078e00ff */
[----:B------:R-:W-:Y:S02]  /*3b520*/  IADD3 R111, PT, PT, R111, UR4, R55 ;  /* 0x000000046f6f7c10 */ /* 0x000fe4000fffe037 */
[----:B------:R-:W-:Y:S01]  /*3b530*/  IADD3 R99, P1, P2, R62, R60, R103 ;  /* 0x0000003c3e637210 */ /* 0x000fe20007a3e067 */
[----:B------:R-:W-:Y:S01]  /*3b540*/  IMAD.WIDE.U32 R54, R7, R68, RZ ;  /* 0x0000004407367225 */ /* 0x000fe200078e00ff */
[----:B------:R-:W-:Y:S02]  /*3b550*/  IADD3 R58, P5, P6, R58, R61, R56 ;  /* 0x0000003d3a3a7210 */ /* 0x000fe40007ebe038 */
[----:B------:R-:W-:Y:S01]  /*3b560*/  IADD3.X R70, PT, PT, RZ, RZ, RZ, P1, P2 ;  /* 0x000000ffff467210 */ /* 0x000fe20000fe44ff */
        /* <DEDUP_REMOVED lines=10> */
[----:B------:R-:W-:Y:S01]  /*3b610*/  IADD3 R64, PT, PT, R70, R123, R63 ;  /* 0x0000007b46407210 */ /* 0x000fe20007ffe03f */
[----:B------:R-:W-:Y:S01]  /*3b620*/  IMAD.X R63, RZ, RZ, RZ, P0 ;  /* 0x000000ffff3f7224 */ /* 0x000fe200000e06ff */
[----:B------:R-:W-:-:S02]  /*3b630*/  IADD3 R101, P3, P4, R56, R111, R58 ;  /* 0x0000006f38657210 */ /* 0x000fc40007c7e03a */
[----:B------:R-:W-:Y:S02]  /*3b640*/  IADD3 R71, P0, PT, R66, R93, RZ ;  /* 0x0000005d42477210 */ /* 0x000fe40007f1e0ff */
[----:B------:R-:W-:Y:S01]  /*3b650*/  IADD3 R56, PT, PT, R54, R119, R55 ;  /* 0x0000007736387210 */ /* 0x000fe20007ffe037 */
[----:B------:R-:W-:Y:S01]  /*3b660*/  IMAD.WIDE.U32 R54, R98, UR18, RZ ;  /* 0x0000001262367c25 */ /* 0x000fe2000f8e00ff */
[----:B------:R-:W-:Y:S02]  /*3b670*/  IADD3.X R111, PT, PT, RZ, RZ, RZ, P3, P4 ;  /* 0x000000ffff6f7210 */ /* 0x000fe40001fe84ff */
[----:B------:R-:W-:Y:S01]  /*3b680*/  IADD3 R60, PT, PT, R62, R121, R59 ;  /* 0x000000793e3c7210 */ /* 0x000fe20007ffe03b */
[----:B------:R-:W-:Y:S01]  /*3b690*/  IMAD.X R93, RZ, RZ, R67, P0 ;  /* 0x000000ffff5d7224 */ /* 0x000fe200000e0643 */
[----:B------:R-:W-:Y:S01]  /*3b6a0*/  IADD3 R66, PT, PT, R72, R63, R73 ;  /* 0x0000003f48427210 */ /* 0x000fe20007ffe049 */
[----:B------:R-:W-:Y:S01]  /*3b6b0*/  IMAD.WIDE.U32 R62, R2, R97, RZ ;  /* 0x00000061023e7225 */ /* 0x000fe200078e00ff */
[----:B------:R-:W-:-:S02]  /*3b6c0*/  IADD3.X R115, PT, PT, RZ, RZ, RZ, P1, P2 ;  /* 0x000000ffff737210 */ /* 0x000fc40000fe44ff */
[----:B------:R-:W-:Y:S01]  /*3b6d0*/  IADD3.X R67, PT, PT, RZ, RZ, RZ, P5, P6 ;  /* 0x000000ffff437210 */ /* 0x000fe20002fec4ff */
[----:B------:R-:W-:Y:S01]  /*3b6e0*/  IMAD.WIDE.U32 R72, R69, R74, RZ ;  /* 0x0000004a45487225 */ /* 0x000fe200078e00ff */
[----:B------:R-:W-:Y:S02]  /*3b6f0*/  IADD3 R111, PT, PT, R111, UR5, R57 ;  /* 0x000000056f6f7c10 */ /* 0x000fe4000fffe039 */
[----:B------:R-:W-:Y:S01]  /*3b700*/  IADD3 R57, P4, P5, R54, R64, R103 ;  /* 0x0000004036397210 */ /* 0x000fe20007d9e067 */
[----:B------:R-:W-:Y:S01]  /*3b710*/  IMAD.WIDE.U32 R58, R4, R68, RZ ;  /* 0x00000044043a7225 */ /* 0x000fe200078e00ff */
[----:B------:R-:W-:Y:S02]  /*3b720*/  IADD3 R115, PT, PT, R115, UR9, R65 ;  /* 0x0000000973737c10 */ /* 0x000fe4000fffe041 */
[----:B------:R-:W-:Y:S01]  /*3b730*/  IADD3 R54, P2, P3, R62, R60, R99 ;  /* 0x0000003c3e367210 */ /* 0x000fe20007b5e063 */
[----:B------:R-:W-:Y:S01]  /*3b740*/  IMAD.WIDE.U32 R64, R109, R75, RZ ;  /* 0x0000004b6d407225 */ /* 0x000fe200078e00ff */
[----:B------:R-:W-:-:S02]  /*3b750*/  IADD3 R67, PT, PT, R67, UR7, R61 ;  /* 0x0000000743437c10 */ /* 0x000fc4000fffe03d */
[----:B------:R-:W-:Y:S01]  /*3b760*/  IADD3.X R113, PT, PT, RZ, RZ, RZ, P4, P5 ;  /* 0x000000ffff717210 */ /* 0x000fe200027ea4ff */
[----:B------:R-:W-:Y:S01]  /*3b770*/  IMAD.WIDE.U32 R60, R107, R94, RZ ;  /* 0x0000005e6b3c7225 */ /* 0x000fe200078e00ff */
[----:B------:R-:W-:Y:S02]  /*3b780*/  IADD3 R74, P4, P5, R72, R115, R66 ;  /* 0x00000073484a7210 */ /* 0x000fe40007d9e042 */
[----:B------:R-:W-:Y:S01]  /*3b790*/  IADD3 R101, P0, P1, R58, R56, R101 ;  /* 0x000000383a657210 */ /* 0x000fe2000791e065 */
[----:B------:R-:W-:Y:S01]  /*3b7a0*/  IMAD R72, R71, UR28, RZ ;  /* 0x0000001c47487c24 */ /* 0x000fe2000f8e02ff */
[----:B------:R-:W-:Y:S02]  /*3b7b0*/  IADD3.X R103, PT, PT, RZ, RZ, RZ, P2, P3 ;  /* 0x000000ffff677210 */ /* 0x000fe400017e64ff */
[----:B------:R-:W-:Y:S01]  /*3b7c0*/  IADD3 R64, P2, P3, R64, R67, R57 ;  /* 0x0000004340407210 */ /* 0x000fe20007b5e039 */
[----:B------:R-:W-:Y:S01]  /*3b7d0*/  IMAD.WIDE.U32 R56, R105, R95, RZ ;  /* 0x0000005f69387225 */ /* 0x000fe200078e00ff */
[----:B------:R-:W-:-:S02]  /*3b7e0*/  IADD3.X R99, PT, PT, RZ, RZ, RZ, P0, P1 ;  /* 0x000000ffff637210 */ /* 0x000fc400007e24ff */
[----:B------:R-:W-:Y:S01]  /*3b7f0*/  IADD3 R60, P1, P0, R60, R111, R54 ;  /* 0x0000006f3c3c7210 */ /* 0x000fe2000783e036 */
[----:B------:R-:W-:Y:S01]  /*3b800*/  IMAD.WIDE.U32 R66, R6, R72, RZ ;  /* 0x0000004806427225 */ /* 0x000fe200078e00ff */
[----:B------:R-:W-:Y:S02]  /*3b810*/  IADD3.X R111, PT, PT, RZ, RZ, RZ, P2, P3 ;  /* 0x000000ffff6f7210 */ /* 0x000fe400017e64ff */
[----:B------:R-:W-:Y:S02]  /*3b820*/  IADD3 R56, P2, P3, R56, R93, R101 ;  /* 0x0000005d38387210 */ /* 0x000fe40007b5e065 */
[----:B------:R-:W-:Y:S02]  /*3b830*/  IADD3 R113, PT, PT, R113, R125, R55 ;  /* 0x0000007d71717210 */ /* 0x000fe40007ffe037 */
[----:B------:R-:W-:Y:S01]  /*3b840*/  IADD3 RZ, P6, PT, R66, R71, RZ ;  /* 0x0000004742ff7210 */ /* 0x000fe20007fde0ff */
[----:B------:R-:W-:Y:S01]  /*3b850*/  IMAD.WIDE.U32 R70, R98, UR19, RZ ;  /* 0x0000001362467c25 */ /* 0x000fe2000f8e00ff */
[----:B------:R-:W-:-:S02]  /*3b860*/  IADD3 R55, PT, PT, R103, R122, R63 ;  /* 0x0000007a67377210 */ /* 0x000fc40007ffe03f */
[----:B------:R-:W-:Y:S01]  /*3b870*/  IADD3 R101, PT, PT, R99, R120, R59 ;  /* 0x0000007863657210 */ /* 0x000fe20007ffe03b */
[----:B------:R-:W-:Y:S01]  /*3b880*/  IMAD.WIDE.U32 R62, R3, R97, RZ ;  /* 0x00000061033e7225 */ /* 0x000fe200078e00ff */
[----:B------:R-:W-:Y:S02]  /*3b890*/  IADD3.X R99, PT, PT, RZ, RZ, RZ, P2, P3 ;  /* 0x000000ffff637210 */ /* 0x000fe400017e64ff */
[----:B------:R-:W-:Y:S01]  /*3b8a0*/  IADD3 R103, PT, PT, R111, UR8, R65 ;  /* 0x000000086f677c10 */ /* 0x000fe2000fffe041 */
[----:B------:R-:W-:Y:S01]  /*3b8b0*/  IMAD.X R93, RZ, RZ, R67, P6 ;  /* 0x000000ffff5d7224 */ /* 0x000fe200030e0643 */
[----:B------:R-:W-:Y:S01]  /*3b8c0*/  IADD3.X R67, PT, PT, RZ, RZ, RZ, P1, P0 ;  /* 0x000000ffff437210 */ /* 0x000fe20000fe04ff */
[----:B------:R-:W-:Y:S01]  /*3b8d0*/  IMAD.WIDE.U32 R58, R5, R68, RZ ;  /* 0x00000044053a7225 */ /* 0x000fe200078e00ff */
[----:B------:R-:W-:Y:S02]  /*3b8e0*/  IADD3 R99, PT, PT, R99, UR4, R57 ;  /* 0x0000000463637c10 */ /* 0x000fe4000fffe039 */
[----:B------:R-:W-:Y:S01]  /*3b8f0*/  IADD3 R66, P2, P3, R62, R55, R64 ;  /* 0x000000373e427210 */ /* 0x000fe20007b5e040 */
[----:B------:R-:W-:Y:S01]  /*3b900*/  IMAD.WIDE.U32 R54, R7, R72, RZ ;  /* 0x0000004807367225 */ /* 0x000fe200078e00ff */
[----:B------:R-:W-:-:S02]  /*3b910*/  IADD3 R57, P0, P1, R70, R113, R74 ;  /* 0x0000007146397210 */ /* 0x000fc4000791e04a */
[----:B------:R-:W-:Y:S01]  /*3b920*/  IADD3.X R74, PT, PT, RZ, RZ, RZ, P4, P5 ;  /* 0x000000ffff4a7210 */ /* 0x000fe200027ea4ff */
[----:B------:R-:W-:Y:S01]  /*3b930*/  IMAD.WIDE.U32 R64, R110, R75, RZ ;  /* 0x0000004b6e407225 */ /* 0x000fe200078e00ff */
[----:B------:R-:W-:Y:S02]  /*3b940*/  IADD3.X R70, PT, PT, RZ, RZ, RZ, P0, P1 ;  /* 0x000000ffff467210 */ /* 0x000fe400007e24ff */
[----:B------:R-:W-:Y:S02]  /*3b950*/  IADD3 R93, P1, P0, R54, R93, R56 ;  /* 0x0000005d365d7210 */ /* 0x000fe4000783e038 */
[----:B------:R-:W-:Y:S01]  /*3b960*/  IADD3 R67, PT, PT, R67, UR6, R61 ;  /* 0x0000000643437c10 */ /* 0x000fe2000fffe03d */
[----:B------:R-:W-:Y:S01]  /*3b970*/  IMAD.IADD R71, R71, 0x1, R70 ;  /* 0x0000000147477824 */ /* 0x000fe200078e0246 */
[----:B------:R-:W-:Y:S01]  /*3b980*/  IADD3 R58, P5, P4, R58, R101, R60 ;  /* 0x000000653a3a7210 */ /* 0x000fe20007cbe03c */
[----:B------:R-:W-:Y:S01]  /*3b990*/  IMAD.WIDE.U32 R60, R108, R94, RZ ;  /* 0x0000005e6c3c7225 */ /* 0x000fe200078e00ff */
[----:B------:R-:W-:-:S02]  /*3b9a0*/  IADD3.X R111, PT, PT, RZ, RZ, RZ, P2, P3 ;  /* 0x000000ffff6f7210 */ /* 0x000fc400017e64ff */
[----:B------:R-:W-:Y:S01]  /*3b9b0*/  IADD3 R64, P2, P3, R64, R103, R57 ;  /* 0x0000006740407210 */ /* 0x000fe20007b5e039 */
[----:B------:R-:W-:Y:S01]  /*3b9c0*/  IMAD.WIDE.U32 R56, R106, R95, RZ ;  /* 0x0000005f6a387225 */ /* 0x000fe200078e00ff */
[----:B------:R-:W-:Y:S02]  /*3b9d0*/  IADD3.X R54, PT, PT, RZ, RZ, RZ, P1, P0 ;  /* 0x000000ffff367210 */ /* 0x000fe40000fe04ff */
[----:B------:R-:W-:Y:S02]  /*3b9e0*/  IADD3.X R62, PT, PT, RZ, RZ, RZ, P5, P4 ;  /* 0x000000ffff3e7210 */ /* 0x000fe40002fe84ff */
[----:B------:R-:W-:Y:S01]  /*3b9f0*/  IADD3 R101, P4, P5, R60, R67, R66 ;  /* 0x000000433c657210 */ /* 0x000fe20007d9e042 */
[----:B------:R-:W-:Y:S01]  /*3ba00*/  IMAD.WIDE.U32 R66, R104, R76, RZ ;  /* 0x0000004c68427225 */ /* 0x000fe200078e00ff */
[----:B------:R-:W-:Y:S02]  /*3ba10*/  IADD3 R111, PT, PT, R111, R123, R63 ;  /* 0x0000007b6f6f7210 */ /* 0x000fe40007ffe03f */
[----:B------:R-:W-:-:S02]  /*3ba20*/  IADD3 R63, PT, PT, R54, R119, R55 ;  /* 0x00000077363f7210 */ /* 0x000fc40007ffe037 */
[----:B------:R-:W-:Y:S02]  /*3ba30*/  IADD3.X R55, PT, PT, RZ, RZ, RZ, P2, P3 ;  /* 0x000000ffff377210 */ /* 0x000fe400017e64ff */
[----:B------:R-:W-:Y:S02]  /*3ba40*/  IADD3 R56, P0, P1, R56, R99, R58 ;  /* 0x0000006338387210 */ /* 0x000fe4000791e03a */
[----:B------:R-:W-:Y:S02]  /*3ba50*/  IADD3 R74, PT, PT, R71, R74, R73 ;  /* 0x0000004a474a7210 */ /* 0x000fe40007ffe049 */
[----:B------:R-:W-:Y:S02]  /*3ba60*/  IADD3.X R71, PT, PT, RZ, RZ, RZ, P4, P5 ;  /* 0x000000ffff477210 */ /* 0x000fe400027ea4ff */
[----:B------:R-:W-:Y:S01]  /*3ba70*/  IADD3 R73, PT, PT, R55, UR9, R65 ;  /* 0x0000000937497c10 */ /* 0x000fe2000fffe041 */
[----:B------:R-:W-:Y:S01]  /*3ba80*/  IMAD.WIDE.U32 R54, R97, UR18, RZ ;  /* 0x0000001261367c25 */ /* 0x000fe2000f8e00ff */
[----:B------:R-:W-:-:S02]  /*3ba90*/  IADD3.X R103, PT, PT, RZ, RZ, RZ, P0, P1 ;  /* 0x000000ffff677210 */ /* 0x000fc400007e24ff */
[----:B------:R-:W-:Y:S02]  /*3baa0*/  IADD3 R93, P6, PT, R66, R93, RZ ;  /* 0x0000005d425d7210 */ /* 0x000fe40007fde0ff */
[----:B------:R-:W-:Y:S01]  /*3bab0*/  IADD3 R71, PT, PT, R71, UR7, R61 ;  /* 0x0000000747477c10 */ /* 0x000fe2000fffe03d */
[----:B------:R-:W-:Y:S01]  /*3bac0*/  IMAD.WIDE.U32 R60, R2, R68, RZ ;  /* 0x00000044023c7225 */ /* 0x000fe200078e00ff */
[----:B------:R-:W-:Y:S02]  /*3bad0*/  IADD3 R62, PT, PT, R62, R121, R59 ;  /* 0x000000793e3e7210 */ /* 0x000fe40007ffe03b */
[----:B------:R-:W-:Y:S01]  /*3bae0*/  IADD3 R103, PT, PT, R103, UR5, R57 ;  /* 0x0000000567677c10 */ /* 0x000fe2000fffe039 */
[----:B------:R-:W-:Y:S01]  /*3baf0*/  IMAD.X R99, RZ, RZ, R67, P6 ;  /* 0x000000ffff637224 */ /* 0x000fe200030e0643 */
[----:B------:R-:W-:Y:S01]  /*3bb00*/  IADD3 R57, P4, P5, R54, R111, R64 ;  /* 0x0000006f36397210 */ /* 0x000fe20007d9e040 */
        /* <DEDUP_REMOVED lines=18> */
[----:B------:R-:W-:Y:S02]  /*3bc30*/  IADD3 R99, P2, P3, R56, R99, R54 ;  /* 0x0000006338637210 */ /* 0x000fe40007b5e036 */
[----:B------:R-:W-:Y:S01]  /*3bc40*/  IADD3.X R101, PT, PT, RZ, RZ, RZ, P1, P0 ;  /* 0x000000ffff657210 */ /* 0x000fe20000fe04ff */
[----:B------:R-:W-:Y:S01]  /*3bc50*/  IMAD.WIDE.U32 R58, R97, UR19, RZ ;  /* 0x00000013613a7c25 */ /* 0x000fe2000f8e00ff */
[----:B------:R-:W-:-:S02]  /*3bc60*/  IADD3 RZ, P6, PT, R70, R93, RZ ;  /* 0x0000005d46ff7210 */ /* 0x000fc40007fde0ff */
[----:B------:R-:W-:Y:S02]  /*3bc70*/  IADD3.X R93, PT, PT, RZ, RZ, RZ, P2, P3 ;  /* 0x000000ffff5d7210 */ /* 0x000fe400017e64ff */
[----:B------:R-:W-:Y:S01]  /*3bc80*/  IADD3 R113, PT, PT, R113, R125, R55 ;  /* 0x0000007d71717210 */ /* 0x000fe20007ffe037 */
[----:B------:R-:W-:Y:S01]  /*3bc90*/  IMAD.WIDE.U32 R54, R3, R68, RZ ;  /* 0x0000004403367225 */ /* 0x000fe200078e00ff */
[----:B------:R-:W-:Y:S02]  /*3bca0*/  IADD3 R101, PT, PT, R101, UR6, R63 ;  /* 0x0000000665657c10 */ /* 0x000fe4000fffe03f */
[----:B------:R-:W-:Y:S01]  /*3bcb0*/  IADD3 R93, PT, PT, R93, UR4, R57 ;  /* 0x000000045d5d7c10 */ /* 0x000fe2000fffe039 */
[----:B------:R-:W-:Y:S01]  /*3bcc0*/  IMAD.WIDE.U32 R62, R5, R72, RZ ;  /* 0x00000048053e7225 */ /* 0x000fe200078e00ff */
[----:B------:R-:W-:Y:S02]  /*3bcd0*/  IADD3 R74, P0, P1, R58, R113, R74 ;  /* 0x000000713a4a7210 */ /* 0x000fe4000791e04a */
[----:B------:R-:W-:Y:S01]  /*3bce0*/  IADD3 R64, P2, P3, R54, R103, R64 ;  /* 0x0000006736407210 */ /* 0x000fe20007b5e040 */
[----:B------:R-:W-:Y:S01]  /*3bcf0*/  IMAD.X R61, RZ, RZ, R71, P6 ;  /* 0x000000ffff3d7224 */ /* 0x000fe200030e0647 */
[----:B------:R-:W-:Y:S01]  /*3bd00*/  IADD3.X R98, PT, PT, RZ, RZ, RZ, P4, P5 ;  /* 0x000000ffff627210 */ /* 0x000fe200027ea4ff */
[----:B------:R-:W-:Y:S01]  /*3bd10*/  IMAD.WIDE.U32 R56, R7, R73, RZ ;  /* 0x0000004907387225 */ /* 0x000fe200078e00ff */
[----:B------:R-:W-:-:S02]  /*3bd20*/  IADD3 R111, PT, PT, R111, UR8, R67 ;  /* 0x000000086f6f7c10 */ /* 0x000fc4000fffe043 */
[----:B------:R-:W-:Y:S01]  /*3bd30*/  IADD3 R54, P5, P4, R62, R75, R60 ;  /* 0x0000004b3e367210 */ /* 0x000fe20007cbe03c */
[----:B------:R-:W-:Y:S01]  /*3bd40*/  IMAD.WIDE.U32 R70, R110, R94, RZ ;  /* 0x0000005e6e467225 */ /* 0x000fe200078e00ff */
[----:B------:R-:W-:Y:S02]  /*3bd50*/  IADD3.X R103, PT, PT, RZ, RZ, RZ, P0, P1 ;  /* 0x000000ffff677210 */ /* 0x000fe400007e24ff */
        /* <DEDUP_REMOVED lines=9> */
[----:B------:R-:W-:Y:S01]  /*3bdf0*/  IADD3 R60, P0, P1, R60, R93, R54 ;  /* 0x0000005d3c3c7210 */ /* 0x000fe2000791e036 */
[----:B------:R-:W-:Y:S01]  /*3be00*/  IMAD.IADD R59, R59, 0x1, R103 ;  /* 0x000000013b3b7824 */ /* 0x000fe200078e0267 */
[----:B------:R-:W-:Y:S02]  /*3be10*/  IADD3 R93, PT, PT, R62, R121, R63 ;  /* 0x000000793e5d7210 */ /* 0x000fe40007ffe03f */
[----:B------:R-:W-:Y:S02]  /*3be20*/  IADD3 R63, PT, PT, R56, R119, R57 ;  /* 0x00000077383f7210 */ /* 0x000fe40007ffe039 */
[----:B------:R-:W-:-:S02]  /*3be30*/  IADD3.X R57, PT, PT, RZ, RZ, RZ, P4, P5 ;  /* 0x000000ffff397210 */ /* 0x000fc400027ea4ff */
[----:B------:R-:W-:Y:S01]  /*3be40*/  IADD3 R101, PT, PT, R58, R123, R55 ;  /* 0x0000007b3a657210 */ /* 0x000fe20007ffe037 */
[----:B------:R-:W-:Y:S01]  /*3be50*/  IMAD.WIDE.U32 R54, R68, UR18, RZ ;  /* 0x0000001244367c25 */ /* 0x000fe2000f8e00ff */
[----:B------:R-:W-:Y:S02]  /*3be60*/  IADD3 R97, P6, PT, R74, R97, RZ ;  /* 0x000000614a617210 */ /* 0x000fe40007fde0ff */
[----:B------:R-:W-:Y:S02]  /*3be70*/  IADD3.X R99, PT, PT, RZ, RZ, RZ, P0, P1 ;  /* 0x000000ffff637210 */ /* 0x000fe400007e24ff */
[----:B------:R-:W-:Y:S01]  /*3be80*/  IADD3.X R103, PT, PT, RZ, RZ, RZ, P2, P3 ;  /* 0x000000ffff677210 */ /* 0x000fe200017e64ff */
[----:B------:R-:W-:Y:S01]  /*3be90*/  IMAD.X R75, RZ, RZ, R75, P6 ;  /* 0x000000ffff4b7224 */ /* 0x000fe200030e064b */
[----:B------:R-:W-:Y:S01]  /*3bea0*/  IADD3 R74, PT, PT, R59, R98, R65 ;  /* 0x000000623b4a7210 */ /* 0x000fe20007ffe041 */
[----:B------:R-:W-:Y:S01]  /*3beb0*/  IMAD.WIDE.U32 R58, R2, R72, RZ ;  /* 0x00000048023a7225 */ /* 0x000fe200078e00ff */
[----:B------:R-:W-:-:S02]  /*3bec0*/  IADD3 R67, PT, PT, R57, UR7, R67 ;  /* 0x0000000739437c10 */ /* 0x000fc4000fffe043 */
[----:B------:R-:W-:Y:S01]  /*3bed0*/  IADD3 R99, PT, PT, R99, UR5, R61 ;  /* 0x0000000563637c10 */ /* 0x000fe2000fffe03d */
[----:B------:R-:W-:Y:S01]  /*3bee0*/  IMAD.WIDE.U32 R56, R4, R73, RZ ;  /* 0x0000004904387225 */ /* 0x000fe200078e00ff */
[----:B------:R-:W-:Y:S02]  /*3bef0*/  IADD3 R103, PT, PT, R103, UR9, R71 ;  /* 0x0000000967677c10 */ /* 0x000fe4000fffe047 */
[----:B------:R-:W-:Y:S01]  /*3bf00*/  IADD3 R61, P4, P5, R54, R101, R70 ;  /* 0x00000065363d7210 */ /* 0x000fe20007d9e046 */
[----:B------:R-:W-:Y:S01]  /*3bf10*/  IMAD.WIDE.U32 R70, R69, R94, RZ ;  /* 0x0000005e45467225 */ /* 0x000fe200078e00ff */
[----:B------:R-:W-:Y:S02]  /*3bf20*/  IADD3 R58, P2, P3, R58, R93, R64 ;  /* 0x0000005d3a3a7210 */ /* 0x000fe40007b5e040 */
[----:B------:R-:W-:Y:S01]  /*3bf30*/  IADD3 R54, P0, P1, R56, R63, R60 ;  /* 0x0000003f38367210 */ /* 0x000fe2000791e03c */
[----:B------:R-:W-:Y:S01]  /*3bf40*/  IMAD.WIDE.U32 R64, R109, R95, RZ ;  /* 0x0000005f6d407225 */ /* 0x000fe200078e00ff */
[----:B------:R-:W-:-:S02]  /*3bf50*/  IADD3.X R113, PT, PT, RZ, RZ, RZ, P4, P5 ;  /* 0x000000ffff717210 */ /* 0x000fc400027ea4ff */
[----:B------:R-:W-:Y:S01]  /*3bf60*/  IADD3 R74, P4, P5, R70, R103, R74 ;  /* 0x00000067464a7210 */ /* 0x000fe20007d9e04a */
[----:B------:R-:W-:Y:S01]  /*3bf70*/  IMAD.WIDE.U32 R62, R107, R76, RZ ;  /* 0x0000004c6b3e7225 */ /* 0x000fe200078e00ff */
[----:B------:R-:W-:Y:S02]  /*3bf80*/  IADD3.X R103, PT, PT, RZ, RZ, RZ, P2, P3 ;  /* 0x000000ffff677210 */ /* 0x000fe400017e64ff */
[----:B------:R-:W-:Y:S01]  /*3bf90*/  IADD3 R70, P2, P3, R64, R67, R61 ;  /* 0x0000004340467210 */ /* 0x000fe20007b5e03d */
[----:B------:R-:W-:Y:S01]  /*3bfa0*/  IMAD R93, R97, UR28, RZ ;  /* 0x0000001c615d7c24 */ /* 0x000fe2000f8e02ff */
[----:B------:R-:W-:Y:S01]  /*3bfb0*/  IADD3.X R101, PT, PT, RZ, RZ, RZ, P0, P1 ;  /* 0x000000ffff657210 */ /* 0x000fe200007e24ff */
[----:B------:R-:W-:Y:S01]  /*3bfc0*/  IMAD.WIDE.U32 R60, R105, R96, RZ ;  /* 0x00000060693c7225 */ /* 0x000fe200078e00ff */
[----:B------:R-:W-:Y:S02]  /*3bfd0*/  IADD3 R64, P1, P0, R62, R99, R58 ;  /* 0x000000633e407210 */ /* 0x000fe4000783e03a */
[----:B------:R-:W-:Y:S01]  /*3bfe0*/  IADD3 R59, PT, PT, R103, R122, R59 ;  /* 0x0000007a673b7210 */ /* 0x000fe20007ffe03b */
[----:B------:R-:W-:Y:S01]  /*3bff0*/  IMAD.WIDE.U32 R66, R6, R93, RZ ;  /* 0x0000005d06427225 */ /* 0x000fe200078e00ff */
[----:B------:R-:W-:-:S02]  /*3c000*/  IADD3.X R103, PT, PT, RZ, RZ, RZ, P1, P0 ;  /* 0x000000ffff677210 */ /* 0x000fc40000fe04ff */
[----:B------:R-:W-:Y:S02]  /*3c010*/  IADD3.X R111, PT, PT, RZ, RZ, RZ, P2, P3 ;  /* 0x000000ffff6f7210 */ /* 0x000fe400017e64ff */
[----:B------:R-:W-:Y:S01]  /*3c020*/  IADD3 R101, PT, PT, R101, R120, R57 ;  /* 0x0000007865657210 */ /* 0x000fe20007ffe039 */
[----:B------:R-:W-:Y:S01]  /*3c030*/  IMAD.WIDE.U32 R56, R68, UR19, RZ ;  /* 0x0000001344387c25 */ /* 0x000fe2000f8e00ff */
[----:B------:R-:W-:Y:S02]  /*3c040*/  IADD3 R75, P2, P3, R60, R75, R54 ;  /* 0x0000004b3c4b7210 */ /* 0x000fe40007b5e036 */
[----:B------:R-:W-:Y:S01]  /*3c050*/  IADD3 R113, PT, PT, R113, R125, R55 ;  /* 0x0000007d71717210 */ /* 0x000fe20007ffe037 */
[----:B------:R-:W-:Y:S01]  /*3c060*/  IMAD.WIDE.U32 R54, R3, R72, RZ ;  /* 0x0000004803367225 */ /* 0x000fe200078e00ff */
[----:B------:R-:W-:Y:S02]  /*3c070*/  IADD3 RZ, P6, PT, R66, R97, RZ ;  /* 0x0000006142ff7210 */ /* 0x000fe40007fde0ff */
[----:B------:R-:W-:Y:S01]  /*3c080*/  IADD3 R103, PT, PT, R103, UR6, R63 ;  /* 0x0000000667677c10 */ /* 0x000fe2000fffe03f */
[----:B------:R-:W-:Y:S01]  /*3c090*/  IMAD.WIDE.U32 R62, R5, R73, RZ ;  /* 0x00000049053e7225 */ /* 0x000fe200078e00ff */
[----:B------:R-:W-:-:S02]  /*3c0a0*/  IADD3.X R99, PT, PT, RZ, RZ, RZ, P2, P3 ;  /* 0x000000ffff637210 */ /* 0x000fc400017e64ff */
[----:B------:R-:W-:Y:S01]  /*3c0b0*/  IADD3 R60, P0, P1, R56, R113, R74 ;  /* 0x00000071383c7210 */ /* 0x000fe2000791e04a */
[----:B------:R-:W-:Y:S01]  /*3c0c0*/  IMAD.X R97, RZ, RZ, R67, P6 ;  /* 0x000000ffff617224 */ /* 0x000fe200030e0643 */
[----:B------:R-:W-:Y:S01]  /*3c0d0*/  IADD3 R56, P2, P3, R54, R59, R70 ;  /* 0x0000003b36387210 */ /* 0x000fe20007b5e046 */
[----:B------:R-:W-:Y:S01]  /*3c0e0*/  IMAD.WIDE.U32 R58, R7, R93, RZ ;  /* 0x0000005d073a7225 */ /* 0x000fe200078e00ff */
[----:B------:R-:W-:Y:S02]  /*3c0f0*/  IADD3.X R94, PT, PT, RZ, RZ, RZ, P4, P5 ;  /* 0x000000ffff5e7210 */ /* 0x000fe400027ea4ff */
[----:B------:R-:W-:Y:S01]  /*3c100*/  IADD3 R54, P5, P4, R62, R101, R64 ;  /* 0x000000653e367210 */ /* 0x000fe20007cbe040 */
[----:B------:R-:W-:Y:S01]  /*3c110*/  IMAD.WIDE.U32 R66, R110, R95, RZ ;  /* 0x0000005f6e427225 */ /* 0x000fe200078e00ff */
[----:B------:R-:W-:Y:S02]  /*3c120*/  IADD3.X R101, PT, PT, RZ, RZ, RZ, P0, P1 ;  /* 0x000000ffff657210 */ /* 0x000fe400007e24ff */
[----:B------:R-:W-:Y:S01]  /*3c130*/  IADD3 R111, PT, PT, R111, UR8, R65 ;  /* 0x000000086f6f7c10 */ /* 0x000fe2000fffe041 */
        /* <DEDUP_REMOVED lines=8> */
[----:B------:R-:W-:Y:S01]  /*3c1c0*/  IADD3 R99, PT, PT, R99, UR4, R61 ;  /* 0x0000000463637c10 */ /* 0x000fe2000fffe03d */
[----:B------:R-:W-:Y:S01]  /*3c1d0*/  IMAD.WIDE.U32 R60, R106, R96, RZ ;  /* 0x000000606a3c7225 */ /* 0x000fe200078e00ff */
[----:B------:R-:W-:-:S02]  /*3c1e0*/  IADD3 R103, PT, PT, R68, R123, R55 ;  /* 0x0000007b44677210 */ /* 0x000fc40007ffe037 */
[----:B------:R-:W-:Y:S02]  /*3c1f0*/  IADD3 R97, P6, PT, R74, R97, RZ ;  /* 0x000000614a617210 */ /* 0x000fe40007fde0ff */
[----:B------:R-:W-:Y:S02]  /*3c200*/  IADD3.X R55, PT, PT, RZ, RZ, RZ, P2, P3 ;  /* 0x000000ffff377210 */ /* 0x000fe400017e64ff */
[----:B------:R-:W-:Y:S01]  /*3c210*/  IADD3 R74, PT, PT, R57, R94, R71 ;  /* 0x0000005e394a7210 */ /* 0x000fe20007ffe047 */
[----:B------:R-:W-:Y:S01]  /*3c220*/  IMAD R68, R97, UR28, RZ ;  /* 0x0000001c61447c24 */ /* 0x000fe2000f8e02ff */
[----:B------:R-:W-:Y:S01]  /*3c230*/  IADD3.X R57, PT, PT, RZ, RZ, RZ, P4, P5 ;  /* 0x000000ffff397210 */ /* 0x000fe200027ea4ff */
[----:B------:R-:W-:Y:S01]  /*3c240*/  IMAD.X R75, RZ, RZ, R75, P6 ;  /* 0x000000ffff4b7224 */ /* 0x000fe200030e064b */
[----:B------:R-:W-:Y:S02]  /*3c250*/  IADD3.X R58, PT, PT, RZ, RZ, RZ, P1, P0 ;  /* 0x000000ffff3a7210 */ /* 0x000fe40000fe04ff */
[----:B------:R-:W-:-:S02]  /*3c260*/  IADD3 R60, P0, P1, R60, R99, R54 ;  /* 0x000000633c3c7210 */ /* 0x000fc4000791e036 */
[----:B------:R-:W-:Y:S01]  /*3c270*/  IADD3 R71, PT, PT, R55, UR9, R67 ;  /* 0x0000000937477c10 */ /* 0x000fe2000fffe043 */
[----:B------:R-:W-:Y:S01]  /*3c280*/  IMAD.WIDE.U32 R54, R72, UR18, RZ ;  /* 0x0000001248367c25 */ /* 0x000fe2000f8e00ff */
[----:B------:R-:W-:Y:S02]  /*3c290*/  IADD3 R101, PT, PT, R62, R121, R63 ;  /* 0x000000793e657210 */ /* 0x000fe40007ffe03f */
[----:B------:R-:W-:Y:S01]  /*3c2a0*/  IADD3 R67, PT, PT, R57, UR7, R65 ;  /* 0x0000000739437c10 */ /* 0x000fe2000fffe041 */
[----:B------:R-:W-:Y:S01]  /*3c2b0*/  IMAD.WIDE.U32 R56, R4, R93, RZ ;  /* 0x0000005d04387225 */ /* 0x000fe200078e00ff */
[----:B------:R-:W-:Y:S02]  /*3c2c0*/  IADD3 R63, PT, PT, R58, R119, R59 ;  /* 0x000000773a3f7210 */ /* 0x000fe40007ffe03b */
[----:B------:R-:W-:Y:S01]  /*3c2d0*/  IADD3.X R99, PT, PT, RZ, RZ, RZ, P0, P1 ;  /* 0x000000ffff637210 */ /* 0x000fe200007e24ff */
[----:B------:R-:W-:Y:S01]  /*3c2e0*/  IMAD.WIDE.U32 R58, R2, R73, RZ ;  /* 0x00000049023a7225 */ /* 0x000fe200078e00ff */
[----:B------:R-:W-:-:S02]  /*3c2f0*/  IADD3 R70, P4, P5, R54, R103, R70 ;  /* 0x0000006736467210 */ /* 0x000fc40007d9e046 */
[----:B------:R-:W-:Y:S01]  /*3c300*/  IADD3 R54, P0, P1, R56, R63, R60 ;  /* 0x0000003f38367210 */ /* 0x000fe2000791e03c */
[----:B------:R-:W-:Y:S01]  /*3c310*/  IMAD.WIDE.U32 R64, R69, R95, RZ ;  /* 0x0000005f45407225 */ /* 0x000fe200078e00ff */
[----:B------:R-:W-:Y:S02]  /*3c320*/  IADD3 R58, P2, P3, R58, R101, R66 ;  /* 0x000000653a3a7210 */ /* 0x000fe40007b5e042 */
[----:B------:R-:W-:Y:S01]  /*3c330*/  IADD3 R99, PT, PT, R99, UR5, R61 ;  /* 0x0000000563637c10 */ /* 0x000fe2000fffe03d */
[----:B------:R-:W-:Y:S01]  /*3c340*/  IMAD.WIDE.U32 R62, R109, R76, RZ ;  /* 0x0000004c6d3e7225 */ /* 0x000fe200078e00ff */
[----:B------:R-:W-:Y:S02]  /*3c350*/  IADD3.X R103, PT, PT, RZ, RZ, RZ, P4, P5 ;  /* 0x000000ffff677210 */ /* 0x000fe400027ea4ff */
[----:B------:R-:W-:Y:S01]  /*3c360*/  IADD3 R74, P4, P5, R64, R71, R74 ;  /* 0x00000047404a7210 */ /* 0x000fe20007d9e04a */
[----:B------:R-:W-:Y:S01]  /*3c370*/  IMAD.WIDE.U32 R60, R107, R96, RZ ;  /* 0x000000606b3c7225 */ /* 0x000fe200078e00ff */
[----:B------:R-:W-:-:S02]  /*3c380*/  IADD3.X R101, PT, PT, RZ, RZ, RZ, P2, P3 ;  /* 0x000000ffff657210 */ /* 0x000fc400017e64ff */
[----:B------:R-:W-:Y:S01]  /*3c390*/  IADD3 R64, P2, P3, R62, R67, R70 ;  /* 0x000000433e407210 */ /* 0x000fe20007b5e046 */
[----:B------:R-:W-:Y:S01]  /*3c3a0*/  IMAD.WIDE.U32 R70, R6, R68, RZ ;  /* 0x0000004406467225 */ /* 0x000fe200078e00ff */
[----:B------:R-:W-:Y:S02]  /*3c3b0*/  IADD3.X R95, PT, PT, RZ, RZ, RZ, P0, P1 ;  /* 0x000000ffff5f7210 */ /* 0x000fe400007e24ff */
[----:B------:R-:W-:Y:S01]  /*3c3c0*/  IADD3 R62, P1, P0, R60, R99, R58 ;  /* 0x000000633c3e7210 */ /* 0x000fe2000783e03a */
[----:B------:R-:W-:Y:S01]  /*3c3d0*/  IMAD.WIDE.U32 R66, R105, R77, RZ ;  /* 0x0000004d69427225 */ /* 0x000fe200078e00ff */
[----:B------:R-:W-:Y:S02]  /*3c3e0*/  IADD3.X R99, PT, PT, RZ, RZ, RZ, P2, P3 ;  /* 0x000000ffff637210 */ /* 0x000fe400017e64ff */
[----:B------:R-:W-:Y:S02]  /*3c3f0*/  IADD3 RZ, P6, PT, R70, R97, RZ ;  /* 0x0000006146ff7210 */ /* 0x000fe40007fde0ff */
[----:B------:R-:W-:-:S02]  /*3c400*/  IADD3 R59, PT, PT, R101, R122, R59 ;  /* 0x0000007a653b7210 */ /* 0x000fc40007ffe03b */
[----:B------:R-:W-:Y:S01]  /*3c410*/  IADD3 R97, PT, PT, R95, R120, R57 ;  /* 0x000000785f617210 */ /* 0x000fe20007ffe039 */
[----:B------:R-:W-:Y:S01]  /*3c420*/  IMAD.WIDE.U32 R56, R72, UR19, RZ ;  /* 0x0000001348387c25 */ /* 0x000fe2000f8e00ff */
[----:B------:R-:W-:Y:S02]  /*3c430*/  IADD3 R75, P2, P3, R66, R75, R54 ;  /* 0x0000004b424b7210 */ /* 0x000fe40007b5e036 */
[----:B------:R-:W-:Y:S01]  /*3c440*/  IADD3 R103, PT, PT, R103, R125, R55 ;  /* 0x0000007d67677210 */ /* 0x000fe20007ffe037 */
[----:B------:R-:W-:Y:S01]  /*3c450*/  IMAD.WIDE.U32 R54, R3, R73, RZ ;  /* 0x0000004903367225 */ /* 0x000fe200078e00ff */
[----:B------:R-:W-:Y:S02]  /*3c460*/  IADD3 R101, PT, PT, R99, UR8, R63 ;  /* 0x0000000863657c10 */ /* 0x000fe4000fffe03f */
[----:B------:R-:W-:Y:S01]  /*3c470*/  IADD3.X R99, PT, PT, RZ, RZ, RZ, P1, P0 ;  /* 0x000000ffff637210 */ /* 0x000fe20000fe04ff */
[----:B------:R-:W-:Y:S01]  /*3c480*/  IMAD.X R71, RZ, RZ, R71, P6 ;  /* 0x000000ffff477224 */ /* 0x000fe200030e0647 */
[----:B------:R-:W-:-:S02]  /*3c490*/  IADD3.X R95, PT, PT, RZ, RZ, RZ, P2, P3 ;  /* 0x000000ffff5f7210 */ /* 0x000fc400017e64ff */
[----:B------:R-:W-:Y:S01]  /*3c4a0*/  IADD3 R99, PT, PT, R99, UR6, R61 ;  /* 0x0000000663637c10 */ /* 0x000fe2000fffe03d */
[----:B------:R-:W-:Y:S01]  /*3c4b0*/  IMAD.WIDE.U32 R60, R5, R93, RZ ;  /* 0x0000005d053c7225 */ /* 0x000fe200078e00ff */
[----:B------:R-:W-:Y:S02]  /*3c4c0*/  IADD3 R74, P0, P1, R56, R103, R74 ;  /* 0x00000067384a7210 */ /* 0x000fe4000791e04a */
[----:B------:R-:W-:Y:S01]  /*3c4d0*/  IADD3 R54, P2, P3, R54, R59, R64 ;  /* 0x0000003b36367210 */ /* 0x000fe20007b5e040 */
[----:B------:R-:W-:Y:S01]  /*3c4e0*/  IMAD.WIDE.U32 R58, R7, R68, RZ ;  /* 0x00000044073a7225 */ /* 0x000fe200078e00ff */
[----:B------:R-:W-:Y:S02]  /*3c4f0*/  IADD3 R95, PT, PT, R95, UR4, R67 ;  /* 0x000000045f5f7c10 */ /* 0x000fe4000fffe043 */
[----:B------:R-:W-:Y:S01]  /*3c500*/  IADD3.X R56, PT, PT, RZ, RZ, RZ, P0, P1 ;  /* 0x000000ffff387210 */ /* 0x000fe200007e24ff */
[----:B------:R-:W-:Y:S01]  /*3c510*/  IMAD.WIDE.U32 R66, R110, R76, RZ ;  /* 0x0000004c6e427225 */ /* 0x000fe200078e00ff */
        /* <DEDUP_REMOVED lines=9> */
[----:B------:R-:W-:-:S02]  /*3c5b0*/  IADD3.X R58, PT, PT, RZ, RZ, RZ, P1, P0 ;  /* 0x000000ffff3a7210 */ /* 0x000fc40000fe04ff */
[----:B------:R-:W-:Y:S02]  /*3c5c0*/  IADD3 R62, P4, P5, R62, R99, R54 ;  /* 0x000000633e3e7210 */ /* 0x000fe40007d9e036 */
[----:B------:R-:W-:Y:S02]  /*3c5d0*/  IADD3 R72, P0, P1, R70, R95, R72 ;  /* 0x0000005f46487210 */ /* 0x000fe4000791e048 */
[----:B------:R-:W-:Y:S02]  /*3c5e0*/  IADD3.X R99, PT, PT, RZ, RZ, RZ, P3, P2 ;  /* 0x000000ffff637210 */ /* 0x000fe40001fe44ff */
[----:B------:R-:W-:Y:S02]  /*3c5f0*/  IADD3 R95, PT, PT, R60, R121, R61 ;  /* 0x000000793c5f7210 */ /* 0x000fe40007ffe03d */
[----:B------:R-:W-:Y:S01]  /*3c600*/  IADD3 R66, PT, PT, R57, R64, R65 ;  /* 0x0000004039427210 */ /* 0x000fe20007ffe041 */
[----:B------:R-:W-:Y:S01]  /*3c610*/  IMAD.WIDE.U32 R56, R73, UR18, RZ ;  /* 0x0000001249387c25 */ /* 0x000fe2000f8e00ff */
[----:B------:R-:W-:-:S02]  /*3c620*/  IADD3 R61, PT, PT, R58, R119, R59 ;  /* 0x000000773a3d7210 */ /* 0x000fc40007ffe03b */
[----:B------:R-:W-:Y:S01]  /*3c630*/  IADD3 R97, PT, PT, R97, R123, R55 ;  /* 0x0000007b61617210 */ /* 0x000fe20007ffe037 */
[----:B------:R-:W-:Y:S01]  /*3c640*/  IMAD.WIDE.U32 R58, R4, R68, RZ ;  /* 0x00000044043a7225 */ /* 0x000fe200078e00ff */
[----:B------:R-:W-:Y:S02]  /*3c650*/  IADD3 R99, PT, PT, R99, UR9, R67 ;  /* 0x0000000963637c10 */ /* 0x000fe4000fffe043 */
[----:B------:R-:W-:Y:S01]  /*3c660*/  IADD3.X R67, PT, PT, RZ, RZ, RZ, P4, P5 ;  /* 0x000000ffff437210 */ /* 0x000fe200027ea4ff */
[----:B------:R-:W-:Y:S01]  /*3c670*/  IMAD.WIDE.U32 R54, R2, R93, RZ ;  /* 0x0000005d02367225 */ /* 0x000fe200078e00ff */
[----:B------:R-:W-:Y:S02]  /*3c680*/  IADD3.X R65, PT, PT, RZ, RZ, RZ, P0, P1 ;  /* 0x000000ffff417210 */ /* 0x000fe400007e24ff */
[----:B------:R-:W-:Y:S02]  /*3c690*/  IADD3 R74, P0, P1, R56, R97, R74 ;  /* 0x00000061384a7210 */ /* 0x000fe4000791e04a */
[----:B------:R-:W-:Y:S01]  /*3c6a0*/  IADD3 R72, P2, P3, R58, R61, R72 ;  /* 0x0000003d3a487210 */ /* 0x000fe20007b5e048 */
[----:B------:R-:W-:Y:S01]  /*3c6b0*/  IMAD.WIDE.U32 R60, R109, R96, RZ ;  /* 0x000000606d3c7225 */ /* 0x000fe200078e00ff */
[----:B------:R-:W-:-:S02]  /*3c6c0*/  IADD3 R67, PT, PT, R67, UR7, R63 ;  /* 0x0000000743437c10 */ /* 0x000fc4000fffe03f */
[----:B------:R-:W-:Y:S01]  /*3c6d0*/  IADD3 R54, P4, P5, R54, R95, R62 ;  /* 0x0000005f36367210 */ /* 0x000fe20007d9e03e */
[----:B------:R-:W-:Y:S01]  /*3c6e0*/  IMAD.WIDE.U32 R62, R69, R76, RZ ;  /* 0x0000004c453e7225 */ /* 0x000fe200078e00ff */
[----:B------:R-:W-:Y:S02]  /*3c6f0*/  IADD3 R71, PT, PT, R65, UR5, R71 ;  /* 0x0000000541477c10 */ /* 0x000fe4000fffe047 */
[----:B------:R-:W-:Y:S01]  /*3c700*/  IADD3.X R56, PT, PT, RZ, RZ, RZ, P0, P1 ;  /* 0x000000ffff387210 */ /* 0x000fe200007e24ff */
[----:B------:R-:W-:Y:S01]  /*3c710*/  IMAD.WIDE.U32 R64, R107, R77, RZ ;  /* 0x0000004d6b407225 */ /* 0x000fe200078e00ff */
[----:B------:R-:W-:Y:S02]  /*3c720*/  IADD3.X R95, PT, PT, RZ, RZ, RZ, P4, P5 ;  /* 0x000000ffff5f7210 */ /* 0x000fe400027ea4ff */
[----:B------:R-:W-:Y:S02]  /*3c730*/  IADD3 R74, P4, P5, R60, R67, R74 ;  /* 0x000000433c4a7210 */ /* 0x000fe40007d9e04a */
[----:B------:R-:W-:-:S02]  /*3c740*/  IADD3 R58, P1, P0, R62, R99, R66 ;  /* 0x000000633e3a7210 */ /* 0x000fc4000783e042 */
[----:B------:R-:W-:Y:S02]  /*3c750*/  IADD3.X R67, PT, PT, RZ, RZ, RZ, P2, P3 ;  /* 0x000000ffff437210 */ /* 0x000fe400017e64ff */
[----:B------:R-:W-:Y:S01]  /*3c760*/  IADD3 R97, PT, PT, R56, R125, R57 ;  /* 0x0000007d38617210 */ /* 0x000fe20007ffe039 */
[----:B------:R-:W-:Y:S01]  /*3c770*/  IMAD.WIDE.U32 R56, R73, UR19, RZ ;  /* 0x0000001349387c25 */ /* 0x000fe2000f8e00ff */
[----:B------:R-:W-:Y:S02]  /*3c780*/  IADD3 R62, P2, P3, R64, R71, R54 ;  /* 0x00000047403e7210 */ /* 0x000fe40007b5e036 */
[----:B------:R-:W-:Y:S01]  /*3c790*/  IADD3 R71, PT, PT, R95, R122, R55 ;  /* 0x0000007a5f477210 */ /* 0x000fe20007ffe037 */
[----:B------:R-:W-:Y:S01]  /*3c7a0*/  IMAD.WIDE.U32 R54, R3, R93, RZ ;  /* 0x0000005d03367225 */ /* 0x000fe200078e00ff */
[----:B------:R-:W-:Y:S02]  /*3c7b0*/  IADD3.X R60, PT, PT, RZ, RZ, RZ, P4, P5 ;  /* 0x000000ffff3c7210 */ /* 0x000fe400027ea4ff */
[----:B------:R-:W-:-:S02]  /*3c7c0*/  IADD3 R56, P5, P4, R56, R97, R58 ;  /* 0x0000006138387210 */ /* 0x000fc40007cbe03a */
[----:B------:R-:W-:Y:S01]  /*3c7d0*/  IADD3 R95, PT, PT, R60, UR8, R61 ;  /* 0x000000083c5f7c10 */ /* 0x000fe2000fffe03d */
[----:B------:R-:W-:Y:S01]  /*3c7e0*/  IMAD.WIDE.U32 R60, R110, R96, RZ ;  /* 0x000000606e3c7225 */ /* 0x000fe200078e00ff */
        /* <DEDUP_REMOVED lines=12> */
[----:B------:R-:W-:Y:S01]  /*3c8b0*/  IADD3 R65, PT, PT, R64, UR6, R65 ;  /* 0x0000000640417c10 */ /* 0x000fe2000fffe041 */
[----:B------:R-:W-:Y:S01]  /*3c8c0*/  IMAD.WIDE.U32 R110, R110, R77, RZ ;  /* 0x0000004d6e6e7225 */ /* 0x000fe200078e00ff */
[----:B------:R-:W-:Y:S02]  /*3c8d0*/  IADD3.X R57, PT, PT, RZ, RZ, RZ, P2, P3 ;  /* 0x000000ffff397210 */ /* 0x000fe400017e64ff */
[----:B------:R-:W-:Y:S01]  /*3c8e0*/  IADD3 R71, PT, PT, R54, R123, R55 ;  /* 0x0000007b36477210 */ /* 0x000fe20007ffe037 */
[----:B------:R-:W-:Y:S01]  /*3c8f0*/  IMAD.WIDE.U32 R54, R93, UR18, RZ ;  /* 0x000000125d367c25 */ /* 0x000fe2000f8e00ff */
[----:B------:R-:W-:-:S02]  /*3c900*/  IADD3.X R58, PT, PT, RZ, RZ, RZ, P5, P4 ;  /* 0x000000ffff3a7210 */ /* 0x000fc40002fe84ff */
[----:B------:R-:W-:Y:S02]  /*3c910*/  IADD3 R76, PT, PT, R62, R95, R63 ;  /* 0x0000005f3e4c7210 */ /* 0x000fe40007ffe03f */
[----:B------:R-:W-:Y:S02]  /*3c920*/  IADD3 R74, P4, P5, R66, R65, R74 ;  /* 0x00000041424a7210 */ /* 0x000fe40007d9e04a */
[----:B------:R-:W-:Y:S01]  /*3c930*/  IADD3 R63, PT, PT, R57, UR9, R61 ;  /* 0x00000009393f7c10 */ /* 0x000fe2000fffe03d */
[----:B------:R-:W-:Y:S01]  /*3c940*/  IMAD.WIDE.U32 R56, R2, R68, RZ ;  /* 0x0000004402387225 */ /* 0x000fe200078e00ff */
[----:B------:R-:W-:Y:S02]  /*3c950*/  IADD3 R65, PT, PT, R58, R121, R59 ;  /* 0x000000793a417210 */ /* 0x000fe40007ffe03b */
[----:B------:R-:W-:Y:S01]  /*3c960*/  IADD3 R54, P0, P1, R54, R71, R60 ;  /* 0x0000004736367210 */ /* 0x000fe2000791e03c */
[----:B------:R-:W-:Y:S01]  /*3c970*/  IMAD.WIDE.U32 R58, R109, R77, RZ ;  /* 0x0000004d6d3a7225 */ /* 0x000fe200078e00ff */
[----:B------:R-:W-:-:S02]  /*3c980*/  IADD3.X R61, PT, PT, RZ, RZ, RZ, P4, P5 ;  /* 0x000000ffff3d7210 */ /* 0x000fc400027ea4ff */
[----:B------:R-:W-:Y:S02]  /*3c990*/  IADD3 R74, P3, P2, R56, R65, R74 ;  /* 0x00000041384a7210 */ /* 0x000fe40007a7e04a */
[----:B------:R-:W-:Y:S02]  /*3c9a0*/  IADD3.X R65, PT, PT, RZ, RZ, RZ, P0, P1 ;  /* 0x000000ffff417210 */ /* 0x000fe400007e24ff */
[----:B------:R-:W-:Y:S01]  /*3c9b0*/  IADD3 R67, PT, PT, R61, UR7, R67 ;  /* 0x000000073d437c10 */ /* 0x000fe2000fffe043 */
[----:B------:R-:W-:Y:S01]  /*3c9c0*/  IMAD.WIDE.U32 R60, R93, UR19, RZ ;  /* 0x000000135d3c7c25 */ /* 0x000fe2000f8e00ff */
[----:B------:R-:W-:Y:S02]  /*3c9d0*/  IADD3 R76, P1, P0, R96, R63, R76 ;  /* 0x0000003f604c7210 */ /* 0x000fe4000783e04c */
[----:B------:R-:W-:Y:S02]  /*3c9e0*/  IADD3.X R63, PT, PT, RZ, RZ, RZ, P3, P2 ;  /* 0x000000ffff3f7210 */ /* 0x000fe40001fe44ff */
[----:B------:R-:W-:-:S02]  /*3c9f0*/  IADD3 R65, PT, PT, R65, R125, R55 ;  /* 0x0000007d41417210 */ /* 0x000fc40007ffe037 */
[----:B------:R-:W-:Y:S01]  /*3ca00*/  IADD3 R56, P4, P5, R58, R67, R54 ;  /* 0x000000433a387210 */ /* 0x000fe20007d9e036 */
[----:B------:R-:W-:Y:S01]  /*3ca10*/  IMAD.WIDE.U32 R54, R3, R68, RZ ;  /* 0x0000004403367225 */ /* 0x000fe200078e00ff */
[----:B------:R-:W-:Y:S02]  /*3ca20*/  IADD3 R57, PT, PT, R63, R122, R57 ;  /* 0x0000007a3f397210 */ /* 0x000fe40007ffe039 */
[----:B------:R-:W-:Y:S02]  /*3ca30*/  IADD3 R76, P2, P3, R60, R65, R76 ;  /* 0x000000413c4c7210 */ /* 0x000fe40007b5e04c */
[----:B------:R-:W-:Y:S02]  /*3ca40*/  IADD3.X R58, PT, PT, RZ, RZ, RZ, P4, P5 ;  /* 0x000000ffff3a7210 */ /* 0x000fe400027ea4ff */
[----:B------:R-:W-:Y:S02]  /*3ca50*/  IADD3 R93, P4, P5, R54, R57, R56 ;  /* 0x00000039365d7210 */ /* 0x000fe40007d9e038 */
[----:B------:R-:W-:-:S02]  /*3ca60*/  IADD3.X R57, PT, PT, RZ, RZ, RZ, P2, P3 ;  /* 0x000000ffff397210 */ /* 0x000fc400017e64ff */
[----:B------:R-:W-:Y:S02]  /*3ca70*/  IADD3 R59, PT, PT, R58, UR8, R59 ;  /* 0x000000083a3b7c10 */ /* 0x000fe4000fffe03b */
[----:B------:R-:W-:Y:S01]  /*3ca80*/  IADD3.X R54, PT, PT, RZ, RZ, RZ, P4, P5 ;  /* 0x000000ffff367210 */ /* 0x000fe200027ea4ff */
[----:B------:R-:W-:Y:S01]  /*3ca90*/  IMAD.IADD R96, R61, 0x1, R57 ;  /* 0x000000013d607824 */ /* 0x000fe200078e0239 */
[----:B------:R-:W-:Y:S01]  /*3caa0*/  IADD3 R76, P2, P3, R110, R59, R76 ;  /* 0x0000003b6e4c7210 */ /* 0x000fe20007b5e04c */
[----:B------:R-:W-:Y:S01]  /*3cab0*/  IMAD.WIDE.U32 R56, R68, UR18, RZ ;  /* 0x0000001244387c25 */ /* 0x000fe2000f8e00ff */
[----:B------:R-:W-:Y:S02]  /*3cac0*/  IADD3 R55, PT, PT, R54, R123, R55 ;  /* 0x0000007b36377210 */ /* 0x000fe40007ffe037 */
[----:B------:R-:W-:Y:S02]  /*3cad0*/  IADD3.X R61, PT, PT, RZ, RZ, RZ, P1, P0 ;  /* 0x000000ffff3d7210 */ /* 0x000fe40000fe04ff */
[----:B------:R-:W-:-:S02]  /*3cae0*/  IADD3.X R59, PT, PT, RZ, RZ, RZ, P2, P3 ;  /* 0x000000ffff3b7210 */ /* 0x000fc400017e64ff */
[----:B------:R-:W-:Y:S01]  /*3caf0*/  IADD3 R76, P0, P1, R56, R55, R76 ;  /* 0x00000037384c7210 */ /* 0x000fe2000791e04c */
[----:B------:R-:W-:Y:S01]  /*3cb00*/  IMAD.WIDE.U32 R54, R69, R77, RZ ;  /* 0x0000004d45367225 */ /* 0x000fe200078e00ff */
[----:B------:R-:W-:Y:S02]  /*3cb10*/  IADD3 R96, PT, PT, R96, R61, R97 ;  /* 0x0000003d60607210 */ /* 0x000fe40007ffe061 */
[----:B------:R-:W-:Y:S01]  /*3cb20*/  IADD3 R77, PT, PT, R59, UR9, R111 ;  /* 0x000000093b4d7c10 */ /* 0x000fe2000fffe06f */
[----:B------:R-:W-:Y:S01]  /*3cb30*/  IMAD.WIDE.U32 R68, R68, UR19, RZ ;  /* 0x0000001344447c25 */ /* 0x000fe2000f8e00ff */
[----:B------:R-:W-:Y:S02]  /*3cb40*/  IADD3.X R56, PT, PT, RZ, RZ, RZ, P0, P1 ;  /* 0x000000ffff387210 */ /* 0x000fe400007e24ff */
[----:B------:R-:W-:Y:S02]  /*3cb50*/  IADD3 R77, P0, P1, R54, R77, R96 ;  /* 0x0000004d364d7210 */ /* 0x000fe4000791e060 */
[----:B------:R-:W-:-:S02]  /*3cb60*/  IADD3 R57, PT, PT, R56, R125, R57 ;  /* 0x0000007d38397210 */ /* 0x000fc40007ffe039 */
        /* <DEDUP_REMOVED lines=39> */
.L_x_188:
[----:B------:R-:W-:Y:S05]  /*3cde0*/  BSYNC.RELIABLE B4 ;  /* 0x0000000000047941 */ /* 0x000fea0003800100 */
.L_x_187:
        /* <DEDUP_REMOVED lines=37> */
.L_x_186:
[----:B------:R-:W-:Y:S05]  /*3d040*/  BSYNC.RECONVERGENT B3 ;  /* 0x0000000000037941 */ /* 0x000fea0003800200 */
.L_x_185:
        /* <DEDUP_REMOVED lines=87> */
[----:B------:R-:W-:Y:S01]  /*3d5c0*/  IMAD.IADD R69, R55, 0x1, R69 ;  /* 0x0000000137457824 */ /* 0x000fe200078e0245 */
[----:B------:R-:W-:Y:S01]  /*3d5d0*/  IADD3.X R105, PT, PT, RZ, RZ, RZ, P0, P1 ;  /* 0x000000ffff697210 */ /* 0x000fe200007e24ff */
[----:B------:R-:W-:Y:S01]  /*3d5e0*/  IMAD.WIDE.U32 R56, R93, R51, RZ ;  /* 0x000000335d387225 */ /* 0x000fe200078e00ff */
[----:B------:R-:W-:Y:S02]  /*3d5f0*/  IADD3 R66, PT, PT, R66, R123, R63 ;  /* 0x0000007b42427210 */ /* 0x000fe40007ffe03f */
[----:B------:R-:W-:Y:S01]  /*3d600*/  IADD3 R105, PT, PT, R105, R121, R61 ;  /* 0x0000007969697210 */ /* 0x000fe20007ffe03d */
[----:B------:R-:W-:Y:S01]  /*3d610*/  IMAD.WIDE.U32 R54, R73, R50, RZ ;  /* 0x0000003249367225 */ /* 0x000fe200078e00ff */
[----:B------:R-:W-:-:S02]  /*3d620*/  IADD3 R56, P4, P5, R56, R103, R62 ;  /* 0x0000006738387210 */ /* 0x000fc40007d9e03e */
        /* <DEDUP_REMOVED lines=28> */
[----:B------:R-:W-:Y:S01]  /*3d7f0*/  IMAD.WIDE.U32 R70, R95, R52, RZ ;  /* 0x000000345f467225 */ /* 0x000fe200078e00ff */
[----:B------:R-:W-:Y:S02]  /*3d800*/  IADD3 R62, P4, P5, R56, R103, R62 ;  /* 0x00000067383e7210 */ /* 0x000fe40007d9e03e */
[----:B------:R-:W-:Y:S01]  /*3d810*/  IADD3.X R101, PT, PT, RZ, RZ, RZ, P2, P3 ;  /* 0x000000ffff657210 */ /* 0x000fe200017e64ff */
[----:B------:R-:W-:Y:S01]  /*3d820*/  IMAD.WIDE.U32 R68, R68, UR19, RZ ;  /* 0x0000001344447c25 */ /* 0x000fe2000f8e00ff */
[----:B------:R-:W-:Y:S02]  /*3d830*/  IADD3.X R103, PT, PT, RZ, RZ, RZ, P4, P5 ;  /* 0x000000ffff677210 */ /* 0x000fe400027ea4ff */
[----:B------:R-:W-:Y:S01]  /*3d840*/  IADD3 R99, P0, PT, R70, R99, RZ ;  /* 0x0000006346637210 */ /* 0x000fe20007f1e0ff */
[----:B------:R-:W-:Y:S02]  /*3d850*/  IMAD.IADD R105, R59, 0x1, R105 ;  /* 0x000000013b697824 */ /* 0x000fe400078e0269 */
        /* <DEDUP_REMOVED lines=22> */
[----:B------:R-:W-:-:S02]  /*3d9c0*/  IADD3.X R55, PT, PT, RZ, RZ, RZ, P1, P2 ;  /* 0x000000ffff377210 */ /* 0x000fc40000fe44ff */
[----:B------:R-:W-:Y:S01]  /*3d9d0*/  IADD3 R105, PT, PT, R56, R121, R57 ;  /* 0x0000007938697210 */ /* 0x000fe20007ffe039 */
[----:B------:R-:W-:Y:S01]  /*3d9e0*/  IMAD.IADD R70, R69, 0x1, R109 ;  /* 0x0000000145467824 */ /* 0x000fe200078e026d */
[----:B------:R-:W-:Y:S01]  /*3d9f0*/  IADD3 R64, P5, P6, R64, R103, R58 ;  /* 0x0000006740407210 */ /* 0x000fe20007ebe03a */
[----:B------:R-:W-:Y:S01]  /*3da00*/  IMAD.X R59, RZ, RZ, RZ, P0 ;  /* 0x000000ffff3b7224 */ /* 0x000fe200000e06ff */
[----:B------:R-:W-:Y:S02]  /*3da10*/  IADD3 R69, P0, PT, R60, R99, RZ ;  /* 0x000000633c457210 */ /* 0x000fe40007f1e0ff */
[----:B------:R-:W-:Y:S02]  /*3da20*/  IADD3.X R57, PT, PT, RZ, RZ, RZ, P5, P6 ;  /* 0x000000ffff397210 */ /* 0x000fe40002fec4ff */
[----:B------:R-:W-:Y:S01]  /*3da30*/  IADD3 R62, PT, PT, R70, R59, R71 ;  /* 0x0000003b463e7210 */ /* 0x000fe20007ffe047 */
[----:B------:R-:W-:Y:S01]  /*3da40*/  IMAD.X R99, RZ, RZ, R61, P0 ;  /* 0x000000ffff637224 */ /* 0x000fe200000e063d */
[----:B------:R-:W-:Y:S01]  /*3da50*/  IADD3.X R103, PT, PT, RZ, RZ, RZ, P3, P4 ;  /* 0x000000ffff677210 */ /* 0x000fe20001fe84ff */
[----:B------:R-:W-:-:S02]  /*3da60*/  IMAD.IADD R61, R67, 0x1, R55 ;  /* 0x00000001433d7824 */ /* 0x000fc400078e0237 */
[----:B------:R-:W-:-:S04]  /*3da70*/  IMAD.WIDE.U32 R54, R97, UR18, RZ ;  /* 0x0000001261367c25 */ /* 0x000fc8000f8e00ff */
        /* <DEDUP_REMOVED lines=26> */
[----:B------:R-:W-:Y:S01]  /*3dc20*/  IADD3 RZ, P6, PT, R64, R69, RZ ;  /* 0x0000004540ff7210 */ /* 0x000fe20007fde0ff */
[----:B------:R-:W-:Y:S01]  /*3dc30*/  IMAD.WIDE.U32 R68, R97, UR19, RZ ;  /* 0x0000001361447c25 */ /* 0x000fe2000f8e00ff */
        /* <DEDUP_REMOVED lines=15> */
[----:B------:R-:W-:Y:S02]  /*3dd30*/  IADD3.X R54, PT, PT, RZ, RZ, RZ, P1, P0 ;  /* 0x000000ffff367210 */ /* 0x000fe40000fe04ff */
[----:B------:R-:W-:Y:S01]  /*3dd40*/  IADD3 R70, P2, P3, R66, R101, R70 ;  /* 0x0000006542467210 */ /* 0x000fe20007b5e046 */
[----:B------:R-:W-:Y:S01]  /*3dd50*/  IMAD.IADD R103, R63, 0x1, R103 ;  /* 0x000000013f677824 */ /* 0x000fe200078e0267 */
[----:B------:R-:W-:Y:S01]  /*3dd60*/  IADD3.X R101, PT, PT, RZ, RZ, RZ, P5, P4 ;  /* 0x000000ffff657210 */ /* 0x000fe20002fe84ff */
[----:B------:R-:W-:-:S03]  /*3dd70*/  IMAD.WIDE.U32 R64, R93, R49, RZ ;  /* 0x000000315d407225 */ /* 0x000fc600078e00ff */
[----:B------:R-:W-:Y:S01]  /*3dd80*/  IADD3 R101, PT, PT, R101, R121, R57 ;  /* 0x0000007965657210 */ /* 0x000fe20007ffe039 */
[----:B------:R-:W-:Y:S01]  /*3dd90*/  IMAD.WIDE.U32 R62, R73, R48, RZ ;  /* 0x00000030493e7225 */ /* 0x000fe200078e00ff */
[----:B------:R-:W-:Y:S02]  /*3dda0*/  IADD3 R66, P4, P5, R64, R103, R58 ;  /* 0x0000006740427210 */ /* 0x000fe40007d9e03a */
[----:B------:R-:W-:Y:S01]  /*3ddb0*/  IADD3 R103, PT, PT, R68, R123, R59 ;  /* 0x0000007b44677210 */ /* 0x000fe20007ffe03b */
[----:B------:R-:W-:Y:S01]  /*3ddc0*/  IMAD.IADD R99, R69, 0x1, R99 ;  /* 0x0000000145637824 */ /* 0x000fe200078e0263 */
[----:B------:R-:W-:Y:S01]  /*3ddd0*/  IADD3 R69, P6, PT, R60, R51, RZ ;  /* 0x000000333c457210 */ /* 0x000fe20007fde0ff */
[----:B------:R-:W-:Y:S01]  /*3dde0*/  IMAD.WIDE.U32 R58, R2, R96, RZ ;  /* 0x00000060023a7225 */ /* 0x000fe200078e00ff */
[----:B------:R-:W-:Y:S02]  /*3ddf0*/  IADD3 R51, PT, PT, R54, R119, R55 ;  /* 0x0000007736337210 */ /* 0x000fe40007ffe037 */
[----:B------:R-:W-:-:S02]  /*3de00*/  IADD3.X R55, PT, PT, RZ, RZ, RZ, P2, P3 ;  /* 0x000000ffff377210 */ /* 0x000fc400017e64ff */
[----:B------:R-:W-:Y:S01]  /*3de10*/  IADD3 R64, P0, P1, R62, R97, R56 ;  /* 0x000000613e407210 */ /* 0x000fe2000791e038 */
[----:B------:R-:W-:Y:S01]  /*3de20*/  IMAD.X R97, RZ, RZ, R61, P6 ;  /* 0x000000ffff617224 */ /* 0x000fe200030e063d */
[----:B------:R-:W-:Y:S01]  /*3de30*/  IADD3 R98, PT, PT, R99, R98, R71 ;  /* 0x0000006263627210 */ /* 0x000fe20007ffe047 */
        /* <DEDUP_REMOVED lines=14> */
[----:B------:R-:W-:Y:S01]  /*3df20*/  IMAD.WIDE.U32 R66, R76, R49, RZ ;  /* 0x000000314c427225 */ /* 0x000fe200078e00ff */
[----:B------:R-:W-:-:S03]  /*3df30*/  IADD3 R54, P0, P1, R56, R51, R64 ;  /* 0x0000003338367210 */ /* 0x000fc6000791e040 */
[----:B------:R-:W-:Y:S01]  /*3df40*/  IMAD.WIDE.U32 R60, R74, R48, RZ ;  /* 0x000000304a3c7225 */ /* 0x000fe200078e00ff */
[----:B------:R-:W-:Y:S02]  /*3df50*/  IADD3 R66, P2, P3, R66, R65, R68 ;  /* 0x0000004142427210 */ /* 0x000fe40007b5e044 */
[----:B------:R-:W-:Y:S01]  /*3df60*/  IADD3.X R71, PT, PT, RZ, RZ, RZ, P0, P1 ;  /* 0x000000ffff477210 */ /* 0x000fe200007e24ff */
[----:B------:R-:W-:Y:S01]  /*3df70*/  IMAD R70, R69, UR28, RZ ;  /* 0x0000001c45467c24 */ /* 0x000fe2000f8e02ff */
[----:B------:R-:W-:Y:S01]  /*3df80*/  IADD3 R62, P1, P0, R60, R99, R58 ;  /* 0x000000633c3e7210 */ /* 0x000fe2000783e03a */
        /* <DEDUP_REMOVED lines=8> */
[----:B------:R-:W-:Y:S01]  /*3e010*/  IADD3 R69, PT, PT, R71, R120, R57 ;  /* 0x0000007847457210 */ /* 0x000fe20007ffe039 */
        /* <DEDUP_REMOVED lines=10> */
[----:B------:R-:W-:Y:S02]  /*3e0c0*/  IMAD.X R71, RZ, RZ, R65, P6 ;  /* 0x000000ffff477224 */ /* 0x000fe400030e0641 */
[----:B------:R-:W-:Y:S01]  /*3e0d0*/  IMAD.WIDE.U32 R50, R7, R70, RZ ;  /* 0x0000004607327225 */ /* 0x000fe200078e00ff */
[----:B------:R-:W-:-:S03]  /*3e0e0*/  IADD3.X R101, PT, PT, RZ, RZ, RZ, P5, P4 ;  /* 0x000000ffff657210 */ /* 0x000fc60002fe84ff */
        /* <DEDUP_REMOVED lines=11> */
[----:B------:R-:W-:Y:S01]  /*3e1a0*/  IMAD.WIDE.U32 R64, R73, R47, RZ ;  /* 0x0000002f49407225 */ /* 0x000fe200078e00ff */
        /* <DEDUP_REMOVED lines=33> */
[----:B------:R-:W-:Y:S02]  /*3e3c0*/  IADD3 RZ, P6, PT, R58, R71, RZ ;  /* 0x000000473aff7210 */ /* 0x000fe40007fde0ff */
[----:B------:R-:W-:Y:S01]  /*3e3d0*/  IADD3.X R49, PT, PT, RZ, RZ, RZ, P2, P3 ;  /* 0x000000ffff317210 */ /* 0x000fe200017e64ff */
[----:B------:R-:W-:Y:S01]  /*3e3e0*/  IMAD.WIDE.U32 R96, R96, UR19, RZ ;  /* 0x0000001360607c25 */ /* 0x000fe2000f8e00ff */
[----:B------:R-:W-:Y:S02]  /*3e3f0*/  IADD3 R62, P1, P0, R62, R99, R50 ;  /* 0x000000633e3e7210 */ /* 0x000fe4000783e032 */
[----:B------:R-:W-:Y:S01]  /*3e400*/  IADD3 R99, PT, PT, R101, R122, R57 ;  /* 0x0000007a65637210 */ /* 0x000fe20007ffe039 */
[----:B------:R-:W-:Y:S02]  /*3e410*/  IMAD.X R71, RZ, RZ, R59, P6 ;  /* 0x000000ffff477224 */ /* 0x000fe400030e063b */
[----:B------:R-:W-:-:S04]  /*3e420*/  IMAD.WIDE.U32 R50, R3, R52, RZ ;  /* 0x0000003403327225 */ /* 0x000fc800078e00ff */
[----:B------:R-:W-:Y:S01]  /*3e430*/  IMAD.IADD R59, R65, 0x1, R64 ;  /* 0x00000001413b7824 */ /* 0x000fe200078e0240 */
[----:B------:R-:W-:Y:S01]  /*3e440*/  IADD3.X R65, PT, PT, RZ, RZ, RZ, P1, P0 ;  /* 0x000000ffff417210 */ /* 0x000fe20000fe04ff */
[----:B------:R-:W-:Y:S01]  /*3e450*/  IMAD.WIDE.U32 R56, R5, R70, RZ ;  /* 0x0000004605387225 */ /* 0x000fe200078e00ff */
[----:B------:R-:W-:Y:S02]  /*3e460*/  IADD3 R94, P0, P1, R96, R103, R94 ;  /* 0x00000067605e7210 */ /* 0x000fe4000791e05e */
[----:B------:R-:W-:Y:S01]  /*3e470*/  IADD3 R68, P2, P3, R50, R99, R68 ;  /* 0x0000006332447210 */ /* 0x000fe20007b5e044 */
[----:B------:R-:W-:Y:S01]  /*3e480*/  IMAD.WIDE.U32 R54, R7, R66, RZ ;  /* 0x0000004207367225 */ /* 0x000fe200078e00ff */
[----:B------:R-:W-:Y:S02]  /*3e490*/  IADD3.X R96, PT, PT, RZ, RZ, RZ, P4, P5 ;  /* 0x000000ffff607210 */ /* 0x000fe400027ea4ff */
[----:B------:R-:W-:Y:S01]  /*3e4a0*/  IADD3 R50, P5, P4, R56, R69, R62 ;  /* 0x0000004538327210 */ /* 0x000fe20007cbe03e */
[----:B------:R-:W-:Y:S01]  /*3e4b0*/  IMAD.IADD R49, R61, 0x1, R49 ;  /* 0x000000013d317824 */ /* 0x000fe200078e0231 */
        /* <DEDUP_REMOVED lines=13> */
[----:B------:R-:W-:-:S02]  /*3e590*/  IADD3 R71, P6, PT, R64, R71, RZ ;  /* 0x0000004740477210 */ /* 0x000fc40007fde0ff */
        /* <DEDUP_REMOVED lines=8> */
[----:B------:R-:W-:Y:S02]  /*3e620*/  IADD3 R96, PT, PT, R75, R96, R67 ;  /* 0x000000604b607210 */ /* 0x000fe40007ffe043 */
[----:B------:R-:W-:Y:S01]  /*3e630*/  IADD3 R97, PT, PT, R56, R121, R57 ;  /* 0x0000007938617210 */ /* 0x000fe20007ffe039 */
[----:B------:R-:W-:Y:S01]  /*3e640*/  IMAD.IADD R63, R61, 0x1, R55 ;  /* 0x000000013d3f7824 */ /* 0x000fe200078e0237 */
        /* <DEDUP_REMOVED lines=14> */
[----:B------:R-:W-:Y:S01]  /*3e730*/  IMAD R60, R71, UR28, RZ ;  /* 0x0000001c473c7c24 */ /* 0x000fe2000f8e02ff */
[----:B------:R-:W-:Y:S01]  /*3e740*/  IADD3 R94, P2, P3, R58, R63, R94 ;  /* 0x0000003f3a5e7210 */ /* 0x000fe20007b5e05e */
[----:B------:R-:W-:-:S03]  /*3e750*/  IMAD.WIDE.U32 R48, R74, R46, RZ ;  /* 0x0000002e4a307225 */ /* 0x000fc600078e00ff */
[----:B------:R-:W-:Y:S01]  /*3e760*/  IADD3.X R99, PT, PT, RZ, RZ, RZ, P2, P3 ;  /* 0x000000ffff637210 */ /* 0x000fe200017e64ff */
[----:B------:R-:W-:Y:S01]  /*3e770*/  IMAD.WIDE.U32 R64, R72, R44, RZ ;  /* 0x0000002c48407225 */ /* 0x000fe200078e00ff */
[----:B------:R-:W-:Y:S02]  /*3e780*/  IADD3 R68, P1, P0, R48, R75, R68 ;  /* 0x0000004b30447210 */ /* 0x000fe4000783e044 */
[----:B------:R-:W-:Y:S01]  /*3e790*/  IADD3 R75, PT, PT, R97, R122, R57 ;  /* 0x0000007a614b7210 */ /* 0x000fe20007ffe039 */
[----:B------:R-:W-:Y:S01]  /*3e7a0*/  IMAD.WIDE.U32 R62, R6, R60, RZ ;  /* 0x0000003c063e7225 */ /* 0x000fe200078e00ff */
[----:B------:R-:W-:Y:S02]  /*3e7b0*/  IADD3 R58, P2, P3, R64, R69, R50 ;  /* 0x00000045403a7210 */ /* 0x000fe40007b5e032 */
[----:B------:R-:W-:Y:S01]  /*3e7c0*/  IADD3 R69, PT, PT, R67, R120, R55 ;  /* 0x0000007843457210 */ /* 0x000fe20007ffe037 */
[----:B------:R-:W-:Y:S01]  /*3e7d0*/  IMAD.WIDE.U32 R54, R52, UR19, RZ ;  /* 0x0000001334367c25 */ /* 0x000fe2000f8e00ff */
[----:B------:R-:W-:-:S02]  /*3e7e0*/  IADD3 RZ, P6, PT, R62, R71, RZ ;  /* 0x000000473eff7210 */ /* 0x000fc40007fde0ff */
        /* <DEDUP_REMOVED lines=23> */
[----:B------:R-:W-:Y:S02]  /*3e960*/  IADD3 R71, PT, PT, R54, R123, R51 ;  /* 0x0000007b36477210 */ /* 0x000fe40007ffe033 */
[----:B------:R-:W-:Y:S01]  /*3e970*/  IADD3.X R51, PT, PT, RZ, RZ, RZ, P3, P2 ;  /* 0x000000ffff337210 */ /* 0x000fe20001fe44ff */
[----:B------:R-:W-:Y:S01]  /*3e980*/  IMAD.IADD R55, R55, 0x1, R69 ;  /* 0x0000000137377824 */ /* 0x000fe200078e0245 */
[----:B------:R-:W-:Y:S02]  /*3e990*/  IADD3 R52, P0, P1, R64, R67, R52 ;  /* 0x0000004340347210 */ /* 0x000fe4000791e034 */
[----:B------:R-:W-:Y:S01]  /*3e9a0*/  IADD3 R67, PT, PT, R56, R121, R57 ;  /* 0x0000007938437210 */ /* 0x000fe20007ffe039 */
[----:B------:R-:W-:Y:S01]  /*3e9b0*/  IMAD.IADD R63, R63, 0x1, R51 ;  /* 0x000000013f3f7824 */ /* 0x000fe200078e0233 */
[----:B------:R-:W-:Y:S01]  /*3e9c0*/  IADD3 R57, PT, PT, R48, R119, R49 ;  /* 0x0000007730397210 */ /* 0x000fe20007ffe031 */
[----:B------:R-:W-:Y:S01]  /*3e9d0*/  IMAD.WIDE.U32 R48, R2, R66, RZ ;  /* 0x0000004202307225 */ /* 0x000fe200078e00ff */
[----:B------:R-:W-:-:S02]  /*3e9e0*/  IADD3.X R69, PT, PT, RZ, RZ, RZ, P4, P5 ;  /* 0x000000ffff457210 */ /* 0x000fc400027ea4ff */
[----:B------:R-:W-:Y:S01]  /*3e9f0*/  IADD3 R62, PT, PT, R55, R75, R61 ;  /* 0x0000004b373e7210 */ /* 0x000fe20007ffe03d */
[----:B------:R-:W-:Y:S01]  /*3ea00*/  IMAD.WIDE.U32 R50, R70, UR18, RZ ;  /* 0x0000001246327c25 */ /* 0x000fe2000f8e00ff */
[----:B------:R-:W-:Y:S02]  /*3ea10*/  IADD3.X R61, PT, PT, RZ, RZ, RZ, P0, P1 ;  /* 0x000000ffff3d7210 */ /* 0x000fe400007e24ff */
[----:B------:R-:W-:Y:S01]  /*3ea20*/  IADD3 R48, P4, P5, R48, R67, R58 ;  /* 0x0000004330307210 */ /* 0x000fe20007d9e03a */
        /* <DEDUP_REMOVED lines=15> */
[----:B------:R-:W-:Y:S01]  /*3eb20*/  IMAD.WIDE.U32 R70, R70, UR19, RZ ;  /* 0x0000001346467c25 */ /* 0x000fe2000f8e00ff */
[----:B------:R-:W-:Y:S02]  /*3eb30*/  IADD3 R47, P2, P3, R74, R65, R48 ;  /* 0x000000414a2f7210 */ /* 0x000fe40007b5e030 */
[----:B------:R-:W-:Y:S01]  /*3eb40*/  IADD3.X R65, PT, PT, RZ, RZ, RZ, P4, P5 ;  /* 0x000000ffff417210 */ /* 0x000fe200027ea4ff */
[----:B------:R-:W-:Y:S01]  /*3eb50*/  IMAD.WIDE.U32 R48, R3, R66, RZ ;  /* 0x0000004203307225 */ /* 0x000fe200078e00ff */
[----:B------:R-:W-:Y:S02]  /*3eb60*/  IADD3 R58, P5, P4, R70, R51, R58 ;  /* 0x00000033463a7210 */ /* 0x000fe40007cbe03a */
[----:B------:R-:W-:Y:S01]  /*3eb70*/  IADD3.X R61, PT, PT, RZ, RZ, RZ, P2, P3 ;  /* 0x000000ffff3d7210 */ /* 0x000fe200017e64ff */
[----:B------:R-:W-:Y:S01]  /*3eb80*/  IMAD.WIDE.U32 R50, R5, R60, RZ ;  /* 0x0000003c05327225 */ /* 0x000fe200078e00ff */
[----:B------:R-:W-:-:S02]  /*3eb90*/  IADD3 R67, PT, PT, R67, R120, R55 ;  /* 0x0000007843437210 */ /* 0x000fc40007ffe037 */
        /* <DEDUP_REMOVED lines=11> */
[----:B------:R-:W-:Y:S01]  /*3ec50*/  IMAD.IADD R58, R71, 0x1, R63 ;  /* 0x00000001473a7824 */ /* 0x000fe200078e023f */
[----:B------:R-:W-:Y:S01]  /*3ec60*/  IADD3.X R65, PT, PT, RZ, RZ, RZ, P1, P0 ;  /* 0x000000ffff417210 */ /* 0x000fe20000fe04ff */
        /* <DEDUP_REMOVED lines=81> */
.L_x_192:
[----:B------:R-:W-:Y:S05]  /*3f180*/  BSYNC.RELIABLE B4 ;  /* 0x0000000000047941 */ /* 0x000fea0003800100 */
.L_x_191:
        /* <DEDUP_REMOVED lines=37> */
.L_x_190:
[----:B------:R-:W-:Y:S05]  /*3f3e0*/  BSYNC.RECONVERGENT B3 ;  /* 0x0000000000037941 */ /* 0x000fea0003800200 */
.L_x_189:
        /* <DEDUP_REMOVED lines=30> */
[----:B------:R-:W-:-:S03]  /*3f5d0*/  IMAD.WIDE.U32 R54, R52, UR21, RZ ;  /* 0x0000001534367c25 */ /* 0x000fc6000f8e00ff */
[----:B------:R-:W-:Y:S01]  /*3f5e0*/  IADD3 R59, P0, PT, R50, R59, RZ ;  /* 0x0000003b323b7210 */ /* 0x000fe20007f1e0ff */
[----:B------:R-:W-:Y:S01]  /*3f5f0*/  IMAD.WIDE.U32 R46, R6, R73, RZ ;  /* 0x00000049062e7225 */ /* 0x000fe200078e00ff */
[----:B------:R-:W-:-:S03]  /*3f600*/  IADD3 R44, P1, P2, R54, R57, R44 ;  /* 0x00000039362c7210 */ /* 0x000fc60007a3e02c */
[----:B------:R-:W-:Y:S01]  /*3f610*/  IMAD.X R75, RZ, RZ, R51, P0 ;  /* 0x000000ffff4b7224 */ /* 0x000fe200000e0633 */
[----:B------:R-:W-:Y:S01]  /*3f620*/  IADD3 RZ, P3, PT, R46, R61, RZ ;  /* 0x0000003d2eff7210 */ /* 0x000fe20007f7e0ff */
[----:B------:R-:W-:Y:S01]  /*3f630*/  IMAD.WIDE.U32 R50, R5, R62, RZ ;  /* 0x0000003e05327225 */ /* 0x000fe200078e00ff */
[----:B------:R-:W-:Y:S02]  /*3f640*/  IADD3 R61, PT, PT, R63, R120, R49 ;  /* 0x000000783f3d7210 */ /* 0x000fe40007ffe031 */
[----:B------:R-:W-:Y:S01]  /*3f650*/  IADD3.X R63, PT, PT, RZ, RZ, RZ, P1, P2 ;  /* 0x000000ffff3f7210 */ /* 0x000fe20000fe44ff */
[----:B------:R-:W-:Y:S01]  /*3f660*/  IMAD.WIDE.U32 R56, R97, UR26, RZ ;  /* 0x0000001a61387c25 */ /* 0x000fe2000f8e00ff */
[----:B------:R-:W-:-:S03]  /*3f670*/  IADD3 R50, P1, P2, R50, R61, R60 ;  /* 0x0000003d32327210 */ /* 0x000fc60007a3e03c */
[----:B------:R-:W-:Y:S01]  /*3f680*/  IMAD.WIDE.U32 R48, R7, R73, RZ ;  /* 0x0000004907307225 */ /* 0x000fe200078e00ff */
[----:B------:R-:W-:Y:S02]  /*3f690*/  IADD3 R61, P0, PT, R56, R75, RZ ;  /* 0x0000004b383d7210 */ /* 0x000fe40007f1e0ff */
[----:B------:R-:W-:Y:S01]  /*3f6a0*/  IADD3.X R93, PT, PT, RZ, RZ, RZ, P1, P2 ;  /* 0x000000ffff5d7210 */ /* 0x000fe20000fe44ff */
[----:B------:R-:W-:Y:S02]  /*3f6b0*/  IMAD.X R65, RZ, RZ, R47, P3 ;  /* 0x000000ffff417224 */ /* 0x000fe400018e062f */
[----:B------:R-:W-:Y:S01]  /*3f6c0*/  IMAD.IADD R63, R55, 0x1, R63 ;  /* 0x00000001373f7824 */ /* 0x000fe200078e023f */
[----:B------:R-:W-:Y:S01]  /*3f6d0*/  IADD3 R93, PT, PT, R93, R121, R51 ;  /* 0x000000795d5d7210 */ /* 0x000fe20007ffe033 */
[----:B------:R-:W-:Y:S01]  /*3f6e0*/  IMAD.WIDE.U32 R54, R67, UR20, RZ ;  /* 0x0000001443367c25 */ /* 0x000fe2000f8e00ff */
[----:B------:R-:W-:-:S03]  /*3f6f0*/  IADD3 R65, P3, P4, R48, R65, R44 ;  /* 0x0000004130417210 */ /* 0x000fc60007c7e02c */
[----:B------:R-:W-:Y:S01]  /*3f700*/  IMAD.WIDE.U32 R46, R52, UR22, RZ ;  /* 0x00000016342e7c25 */ /* 0x000fe2000f8e00ff */
[----:B------:R-:W-:Y:S02]  /*3f710*/  IADD3 R65, P2, PT, R54, R65, RZ ;  /* 0x0000004136417210 */ /* 0x000fe40007f5e0ff */
[----:B------:R-:W-:Y:S01]  /*3f720*/  IADD3.X R48, PT, PT, RZ, RZ, RZ, P3, P4 ;  /* 0x000000ffff307210 */ /* 0x000fe20001fe84ff */
        /* <DEDUP_REMOVED lines=16> */
[----:B------:R-:W-:Y:S01]  /*3f830*/  IMAD.WIDE.U32 R46, R67, UR21, RZ ;  /* 0x00000015432e7c25 */ /* 0x000fe2000f8e00ff */
[----:B------:R-:W-:Y:S02]  /*3f840*/  IADD3 RZ, P4, PT, R56, R65, RZ ;  /* 0x0000004138ff7210 */ /* 0x000fe40007f9e0ff */
[----:B------:R-:W-:Y:S01]  /*3f850*/  IADD3 R77, PT, PT, R77, R120, R51 ;  /* 0x000000784d4d7210 */ /* 0x000fe20007ffe033 */
[----:B------:R-:W-:Y:S01]  /*3f860*/  IMAD.WIDE.U32 R50, R7, R72, RZ ;  /* 0x0000004807327225 */ /* 0x000fe200078e00ff */
[----:B------:R-:W-:Y:S02]  /*3f870*/  IADD3 R44, P2, P3, R46, R63, R44 ;  /* 0x0000003f2e2c7210 */ /* 0x000fe40007b5e02c */
        /* <DEDUP_REMOVED lines=14> */
[----:B------:R-:W-:Y:S01]  /*3f960*/  IMAD.IADD R63, R47, 0x1, R63 ;  /* 0x000000012f3f7824 */ /* 0x000fe200078e023f */
[----:B------:R-:W-:Y:S01]  /*3f970*/  IADD3 R65, P2, PT, R58, R65, RZ ;  /* 0x000000413a417210 */ /* 0x000fe20007f5e0ff */
[----:B------:R-:W-:Y:S01]  /*3f980*/  IMAD.WIDE.U32 R48, R52, UR24, RZ ;  /* 0x0000001834307c25 */ /* 0x000fe2000f8e00ff */
[----:B------:R-:W-:-:S02]  /*3f990*/  IADD3 R95, PT, PT, R95, R121, R55 ;  /* 0x000000795f5f7210 */ /* 0x000fc40007ffe037 */
[----:B------:R-:W-:Y:S01]  /*3f9a0*/  IADD3 R77, PT, PT, R50, R119, R51 ;  /* 0x00000077324d7210 */ /* 0x000fe20007ffe033 */
[----:B------:R-:W-:Y:S01]  /*3f9b0*/  IMAD.WIDE.U32 R46, R67, UR22, RZ ;  /* 0x00000016432e7c25 */ /* 0x000fe2000f8e00ff */
[----:B------:R-:W-:-:S03]  /*3f9c0*/  IADD3 R48, P4, P5, R48, R93, R56 ;  /* 0x0000005d30307210 */ /* 0x000fc60007d9e038 */
[----:B------:R-:W-:Y:S01]  /*3f9d0*/  IMAD.WIDE.U32 R50, R52, UR25, RZ ;  /* 0x0000001934327c25 */ /* 0x000fe2000f8e00ff */
[----:B------:R-:W-:Y:S02]  /*3f9e0*/  IADD3 R44, P0, P1, R46, R63, R54 ;  /* 0x0000003f2e2c7210 */ /* 0x000fe4000791e036 */
[----:B------:R-:W-:Y:S01]  /*3f9f0*/  IADD3 R46, PT, PT, R60, R123, R57 ;  /* 0x0000007b3c2e7210 */ /* 0x000fe20007ffe039 */
[----:B------:R-:W-:Y:S01]  /*3fa00*/  IMAD.WIDE.U32 R54, R4, R72, RZ ;  /* 0x0000004804367225 */ /* 0x000fe200078e00ff */
[----:B------:R-:W-:Y:S02]  /*3fa10*/  IADD3.X R99, PT, PT, RZ, RZ, RZ, P4, P5 ;  /* 0x000000ffff637210 */ /* 0x000fe400027ea4ff */
[----:B------:R-:W-:Y:S01]  /*3fa20*/  IADD3.X R93, PT, PT, RZ, RZ, RZ, P0, P1 ;  /* 0x000000ffff5d7210 */ /* 0x000fe200007e24ff */
[----:B------:R-:W-:Y:S01]  /*3fa30*/  IMAD.X R63, RZ, RZ, R59, P2 ;  /* 0x000000ffff3f7224 */ /* 0x000fe200010e063b */
[----:B------:R-:W-:Y:S01]  /*3fa40*/  IADD3 R54, P3, P2, R54, R77, R44 ;  /* 0x0000004d36367210 */ /* 0x000fe20007a7e02c */
[----:B------:R-:W-:-:S03]  /*3fa50*/  IMAD.WIDE.U32 R58, R62, UR18, RZ ;  /* 0x000000123e3a7c25 */ /* 0x000fc6000f8e00ff */
[----:B------:R-:W-:Y:S01]  /*3fa60*/  IADD3.X R77, PT, PT, RZ, RZ, RZ, P3, P2 ;  /* 0x000000ffff4d7210 */ /* 0x000fe20001fe44ff */
        /* <DEDUP_REMOVED lines=9> */
[----:B------:R-:W-:Y:S02]  /*3fb00*/  IADD3 R58, P0, P1, R50, R99, R58 ;  /* 0x00000063323a7210 */ /* 0x000fe4000791e03a */
[----:B------:R-:W-:Y:S01]  /*3fb10*/  IADD3 R99, PT, PT, R64, R125, R59 ;  /* 0x0000007d40637210 */ /* 0x000fe20007ffe03b */
[----:B------:R-:W-:Y:S01]  /*3fb20*/  IMAD.WIDE.U32 R60, R6, R44, RZ ;  /* 0x0000002c063c7225 */ /* 0x000fe200078e00ff */
[----:B------:R-:W-:-:S02]  /*3fb30*/  IADD3 R54, P2, P3, R46, R63, R54 ;  /* 0x0000003f2e367210 */ /* 0x000fc40007b5e036 */
[----:B------:R-:W-:Y:S01]  /*3fb40*/  IADD3 R59, PT, PT, R95, R122, R57 ;  /* 0x0000007a5f3b7210 */ /* 0x000fe20007ffe039 */
[----:B------:R-:W-:Y:S01]  /*3fb50*/  IMAD.WIDE.U32 R48, R67, UR23, RZ ;  /* 0x0000001743307c25 */ /* 0x000fe2000f8e00ff */
[----:B------:R-:W-:Y:S02]  /*3fb60*/  IADD3 RZ, P6, PT, R60, R65, RZ ;  /* 0x000000413cff7210 */ /* 0x000fe40007fde0ff */
[----:B------:R-:W-:Y:S01]  /*3fb70*/  IADD3.X R95, PT, PT, RZ, RZ, RZ, P0, P1 ;  /* 0x000000ffff5f7210 */ /* 0x000fe200007e24ff */
[----:B------:R-:W-:Y:S01]  /*3fb80*/  IMAD.WIDE.U32 R64, R97, UR27, RZ ;  /* 0x0000001b61407c25 */ /* 0x000fe2000f8e00ff */
[----:B------:R-:W-:Y:S02]  /*3fb90*/  IADD3 R56, P4, P5, R48, R93, R56 ;  /* 0x0000005d30387210 */ /* 0x000fe40007d9e038 */
[----:B------:R-:W-:Y:S01]  /*3fba0*/  IADD3 R57, PT, PT, R77, R120, R55 ;  /* 0x000000784d397210 */ /* 0x000fe20007ffe037 */
[----:B------:R-:W-:Y:S01]  /*3fbb0*/  IMAD.WIDE.U32 R62, R62, UR19, RZ ;  /* 0x000000133e3e7c25 */ /* 0x000fe2000f8e00ff */
[----:B------:R-:W-:-:S02]  /*3fbc0*/  IADD3.X R77, PT, PT, RZ, RZ, RZ, P2, P3 ;  /* 0x000000ffff4d7210 */ /* 0x000fc400017e64ff */
[----:B------:R-:W-:Y:S01]  /*3fbd0*/  IADD3.X R93, PT, PT, RZ, RZ, RZ, P4, P5 ;  /* 0x000000ffff5d7210 */ /* 0x000fe200027ea4ff */
[----:B------:R-:W-:Y:S01]  /*3fbe0*/  IMAD.IADD R95, R51, 0x1, R95 ;  /* 0x00000001335f7824 */ /* 0x000fe200078e025f */
[----:B------:R-:W-:Y:S01]  /*3fbf0*/  IADD3 R75, P0, PT, R64, R75, RZ ;  /* 0x0000004b404b7210 */ /* 0x000fe20007f1e0ff */
[----:B------:R-:W-:-:S03]  /*3fc00*/  IMAD.WIDE.U32 R50, R3, R73, RZ ;  /* 0x0000004903327225 */ /* 0x000fc600078e00ff */
[----:B------:R-:W-:Y:S01]  /*3fc10*/  IADD3 R62, P3, P4, R62, R99, R75 ;  /* 0x000000633e3e7210 */ /* 0x000fe20007c7e04b */
        /* <DEDUP_REMOVED lines=10> */
[----:B------:R-:W-:Y:S01]  /*3fcc0*/  IMAD.WIDE.U32 R60, R52, UR26, RZ ;  /* 0x0000001a343c7c25 */ /* 0x000fe2000f8e00ff */
[----:B------:R-:W-:Y:S02]  /*3fcd0*/  IADD3 R48, P5, P6, R48, R57, R56 ;  /* 0x0000003930307210 */ /* 0x000fe40007ebe038 */
        /* <DEDUP_REMOVED lines=8> */
[----:B------:R-:W-:-:S02]  /*3fd60*/  IADD3.X R47, PT, PT, RZ, RZ, RZ, P1, P2 ;  /* 0x000000ffff2f7210 */ /* 0x000fc40000fe44ff */
[----:B------:R-:W-:Y:S01]  /*3fd70*/  IADD3 R95, PT, PT, R95, R121, R49 ;  /* 0x000000795f5f7210 */ /* 0x000fe20007ffe031 */
[----:B------:R-:W-:Y:S01]  /*3fd80*/  IMAD.X R51, RZ, RZ, RZ, P0 ;  /* 0x000000ffff337224 */ /* 0x000fe200000e06ff */
[----:B------:R-:W-:Y:S01]  /*3fd90*/  IADD3 R75, P0, PT, R54, R75, RZ ;  /* 0x0000004b364b7210 */ /* 0x000fe20007f1e0ff */
[----:B------:R-:W-:Y:S01]  /*3fda0*/  IMAD.IADD R64, R63, 0x1, R99 ;  /* 0x000000013f407824 */ /* 0x000fe200078e0263 */
[----:B------:R-:W-:Y:S02]  /*3fdb0*/  IADD3 R58, P5, P6, R58, R93, R50 ;  /* 0x0000005d3a3a7210 */ /* 0x000fe40007ebe032 */
[----:B------:R-:W-:Y:S01]  /*3fdc0*/  IADD3.X R93, PT, PT, RZ, RZ, RZ, P3, P4 ;  /* 0x000000ffff5d7210 */ /* 0x000fe20001fe84ff */
[----:B------:R-:W-:Y:S01]  /*3fdd0*/  IMAD.X R63, RZ, RZ, R55, P0 ;  /* 0x000000ffff3f7224 */ /* 0x000fe200000e0637 */
[----:B------:R-:W-:Y:S01]  /*3fde0*/  IADD3 R62, PT, PT, R64, R51, R65 ;  /* 0x00000033403e7210 */ /* 0x000fe20007ffe041 */
[----:B------:R-:W-:Y:S01]  /*3fdf0*/  IMAD.IADD R55, R61, 0x1, R47 ;  /* 0x000000013d377824 */ /* 0x000fe200078e022f */
[----:B------:R-:W-:Y:S01]  /*3fe00*/  IADD3.X R49, PT, PT, RZ, RZ, RZ, P5, P6 ;  /* 0x000000ffff317210 */ /* 0x000fe20002fec4ff */
[----:B------:R-:W-:-:S04]  /*3fe10*/  IMAD.WIDE.U32 R46, R73, UR18, RZ ;  /* 0x00000012492e7c25 */ /* 0x000fc8000f8e00ff */
        /* <DEDUP_REMOVED lines=14> */
[----:B------:R-:W-:Y:S02]  /*3ff00*/  IADD3 R46, P0, P1, R48, R77, R56 ;  /* 0x0000004d302e7210 */ /* 0x000fe4000791e038 */
[----:B------:R-:W-:Y:S01]  /*3ff10*/  IADD3.X R97, PT, PT, RZ, RZ, RZ, P2, P3 ;  /* 0x000000ffff617210 */ /* 0x000fe200017e64ff */
[----:B------:R-:W-:Y:S01]  /*3ff20*/  IMAD R52, R75, UR28, RZ ;  /* 0x0000001c4b347c24 */ /* 0x000fe2000f8e02ff */
[----:B------:R-:W-:Y:S01]  /*3ff30*/  IADD3 R54, P2, P3, R54, R63, R46 ;  /* 0x0000003f36367210 */ /* 0x000fe20007b5e02e */
[----:B------:R-:W-:Y:S01]  /*3ff40*/  IMAD.IADD R93, R57, 0x1, R93 ;  /* 0x00000001395d7824 */ /* 0x000fe200078e025d */
[----:B------:R-:W-:Y:S01]  /*3ff50*/  IADD3.X R77, PT, PT, RZ, RZ, RZ, P0, P1 ;  /* 0x000000ffff4d7210 */ /* 0x000fe200007e24ff */
[----:B------:R-:W-:Y:S01]  /*3ff60*/  IMAD.WIDE.U32 R56, R68, UR23, RZ ;  /* 0x0000001744387c25 */ /* 0x000fe2000f8e00ff */
[----:B------:R-:W-:-:S02]  /*3ff70*/  IADD3.X R47, PT, PT, RZ, RZ, RZ, P2, P3 ;  /* 0x000000ffff2f7210 */ /* 0x000fc400017e64ff */
        /* <DEDUP_REMOVED lines=11> */
[----:B------:R-:W-:Y:S01]  /*40030*/  IMAD.X R75, RZ, RZ, R59, P6 ;  /* 0x000000ffff4b7224 */ /* 0x000fe200030e063b */
[----:B------:R-:W-:Y:S01]  /*40040*/  IADD3.X R95, PT, PT, RZ, RZ, RZ, P0, P1 ;  /* 0x000000ffff5f7210 */ /* 0x000fe200007e24ff */
[----:B------:R-:W-:Y:S01]  /*40050*/  IMAD.WIDE.U32 R46, R7, R52, RZ ;  /* 0x00000034072e7225 */ /* 0x000fe200078e00ff */
[----:B------:R-:W-:-:S03]  /*40060*/  IADD3.X R62, PT, PT, RZ, RZ, RZ, P2, P3 ;  /* 0x000000ffff3e7210 */ /* 0x000fc600017e64ff */
[----:B------:R-:W-:Y:S01]  /*40070*/  IMAD.IADD R97, R61, 0x1, R97 ;  /* 0x000000013d617824 */ /* 0x000fe200078e0261 */
[----:B------:R-:W-:Y:S01]  /*40080*/  IADD3 R75, P1, P0, R46, R75, R54 ;  /* 0x0000004b2e4b7210 */ /* 0x000fe2000783e036 */
[----:B------:R-:W-:-:S03]  /*40090*/  IMAD.WIDE.U32 R60, R67, UR26, RZ ;  /* 0x0000001a433c7c25 */ /* 0x000fc6000f8e00ff */
[----:B------:R-:W-:Y:S01]  /*400a0*/  IADD3.X R46, PT, PT, RZ, RZ, RZ, P1, P0 ;  /* 0x000000ffff2e7210 */ /* 0x000fe20000fe04ff */
[----:B------:R-:W-:Y:S01]  /*400b0*/  IMAD.WIDE.U32 R48, R5, R44, RZ ;  /* 0x0000002c05307225 */ /* 0x000fe200078e00ff */
[----:B------:R-:W-:-:S03]  /*400c0*/  IADD3 R64, P2, P3, R60, R97, R64 ;  /* 0x000000613c407210 */ /* 0x000fc60007b5e040 */
[----:B------:R-:W-:Y:S01]  /*400d0*/  IMAD.WIDE.U32 R54, R66, UR20, RZ ;  /* 0x0000001442367c25 */ /* 0x000fe2000f8e00ff */
[----:B------:R-:W-:-:S03]  /*400e0*/  IADD3 R48, P5, P4, R48, R77, R56 ;  /* 0x0000004d30307210 */ /* 0x000fc60007cbe038 */
[----:B------:R-:W-:Y:S01]  /*400f0*/  IMAD.IADD R95, R63, 0x1, R95 ;  /* 0x000000013f5f7824 */ /* 0x000fe200078e025f */
[----:B------:R-:W-:Y:S01]  /*40100*/  IADD3 R63, PT, PT, R46, R119, R47 ;  /* 0x000000772e3f7210 */ /* 0x000fe20007ffe02f */
[----:B------:R-:W-:Y:S01]  /*40110*/  IMAD.IADD R93, R57, 0x1, R93 ;  /* 0x00000001395d7824 */ /* 0x000fe200078e025d */
[----:B------:R-:W-:Y:S01]  /*40120*/  IADD3.X R47, PT, PT, RZ, RZ, RZ, P2, P3 ;  /* 0x000000ffff2f7210 */ /* 0x000fe200017e64ff */
[----:B------:R-:W-:Y:S01]  /*40130*/  IMAD.WIDE.U32 R58, R68, UR24, RZ ;  /* 0x00000018443a7c25 */ /* 0x000fe2000f8e00ff */
[----:B------:R-:W-:Y:S02]  /*40140*/  IADD3.X R77, PT, PT, RZ, RZ, RZ, P5, P4 ;  /* 0x000000ffff4d7210 */ /* 0x000fe40002fe84ff */
[----:B------:R-:W-:Y:S01]  /*40150*/  IADD3 R75, P6, PT, R54, R75, RZ ;  /* 0x0000004b364b7210 */ /* 0x000fe20007fde0ff */
[----:B------:R-:W-:Y:S01]  /*40160*/  IMAD.WIDE.U32 R56, R69, UR22, RZ ;  /* 0x0000001645387c25 */ /* 0x000fe2000f8e00ff */
[----:B------:R-:W-:Y:S02]  /*40170*/  IADD3 R60, P4, P5, R58, R93, R50 ;  /* 0x0000005d3a3c7210 */ /* 0x000fe40007d9e032 */
[----:B------:R-:W-:Y:S01]  /*40180*/  IADD3 R77, PT, PT, R77, R121, R49 ;  /* 0x000000794d4d7210 */ /* 0x000fe20007ffe031 */
[----:B------:R-:W-:Y:S01]  /*40190*/  IMAD.IADD R61, R61, 0x1, R47 ;  /* 0x000000013d3d7824 */ /* 0x000fe200078e022f */
[----:B------:R-:W-:Y:S01]  /*401a0*/  IADD3 R56, P0, P1, R56, R73, R48 ;  /* 0x0000004938387210 */ /* 0x000fe2000791e030 */
[----:B------:R-:W-:Y:S01]  /*401b0*/  IMAD.WIDE.U32 R46, R72, UR18, RZ ;  /* 0x00000012482e7c25 */ /* 0x000fe2000f8e00ff */
[----:B------:R-:W-:-:S02]  /*401c0*/  IADD3 R93, PT, PT, R62, R123, R51 ;  /* 0x0000007b3e5d7210 */ /* 0x000fc40007ffe033 */
[----:B------:R-:W-:Y:S01]  /*401d0*/  IADD3 R74, PT, PT, R95, R74, R65 ;  /* 0x0000004a5f4a7210 */ /* 0x000fe20007ffe041 */
[----:B------:R-:W-:Y:S01]  /*401e0*/  IMAD.X R73, RZ, RZ, R55, P6 ;  /* 0x000000ffff497224 */ /* 0x000fe200030e0637 */
        /* <DEDUP_REMOVED lines=12> */
[----:B------:R-:W-:Y:S01]  /*402b0*/  IMAD.WIDE.U32 R58, R67, UR27, RZ ;  /* 0x0000001b433a7c25 */ /* 0x000fe2000f8e00ff */
[----:B------:R-:W-:Y:S02]  /*402c0*/  IADD3 R48, P2, P3, R62, R55, R54 ;  /* 0x000000373e307210 */ /* 0x000fe40007b5e036 */
[----:B------:R-:W-:Y:S01]  /*402d0*/  IADD3 R99, PT, PT, R99, R125, R47 ;  /* 0x0000007d63637210 */ /* 0x000fe20007ffe02f */
[----:B------:R-:W-:Y:S01]  /*402e0*/  IMAD R67, R75, UR28, RZ ;  /* 0x0000001c4b437c24 */ /* 0x000fe2000f8e02ff */
[----:B------:R-:W-:Y:S01]  /*402f0*/  IADD3 R58, P4, P5, R58, R61, R74 ;  /* 0x0000003d3a3a7210 */ /* 0x000fe20007d9e04a */
[----:B------:R-:W-:Y:S01]  /*40300*/  IMAD.WIDE.U32 R54, R66, UR21, RZ ;  /* 0x0000001542367c25 */ /* 0x000fe2000f8e00ff */
[----:B------:R-:W-:Y:S02]  /*40310*/  IADD3.X R97, PT, PT, RZ, RZ, RZ, P2, P3 ;  /* 0x000000ffff617210 */ /* 0x000fe400017e64ff */
[----:B------:R-:W-:Y:S01]  /*40320*/  IADD3 R95, PT, PT, R95, R122, R51 ;  /* 0x0000007a5f5f7210 */ /* 0x000fe20007ffe033 */
[----:B------:R-:W-:Y:S01]  /*40330*/  IMAD.IADD R65, R57, 0x1, R65 ;  /* 0x0000000139417824 */ /* 0x000fe200078e0241 */
[----:B------:R-:W-:Y:S01]  /*40340*/  IADD3 R54, P2, P3, R54, R73, R46 ;  /* 0x0000004936367210 */ /* 0x000fe20007b5e02e */
[----:B------:R-:W-:Y:S01]  /*40350*/  IMAD.WIDE.U32 R56, R69, UR23, RZ ;  /* 0x0000001745387c25 */ /* 0x000fe2000f8e00ff */
[----:B------:R-:W-:-:S02]  /*40360*/  IADD3 R77, PT, PT, R77, R120, R49 ;  /* 0x000000784d4d7210 */ /* 0x000fc40007ffe031 */
[----:B------:R-:W-:Y:S01]  /*40370*/  IADD3.X R64, PT, PT, RZ, RZ, RZ, P4, P5 ;  /* 0x000000ffff407210 */ /* 0x000fe200027ea4ff */
[----:B------:R-:W-:Y:S01]  /*40380*/  IMAD.WIDE.U32 R60, R6, R67, RZ ;  /* 0x00000043063c7225 */ /* 0x000fe200078e00ff */
[----:B------:R-:W-:-:S03]  /*40390*/  IADD3 R56, P1, P0, R56, R65, R50 ;  /* 0x0000004138387210 */ /* 0x000fc6000783e032 */
[----:B------:R-:W-:Y:S01]  /*403a0*/  IMAD.WIDE.U32 R46, R3, R44, RZ ;  /* 0x0000002c032e7225 */ /* 0x000fe200078e00ff */
[----:B------:R-:W-:Y:S02]  /*403b0*/  IADD3 RZ, P6, PT, R60, R75, RZ ;  /* 0x0000004b3cff7210 */ /* 0x000fe40007fde0ff */
[----:B------:R-:W-:Y:S01]  /*403c0*/  IADD3.X R75, PT, PT, RZ, RZ, RZ, P2, P3 ;  /* 0x000000ffff4b7210 */ /* 0x000fe200017e64ff */
[----:B------:R-:W-:Y:S01]  /*403d0*/  IMAD.WIDE.U32 R72, R72, UR19, RZ ;  /* 0x0000001348487c25 */ /* 0x000fe2000f8e00ff */
[----:B------:R-:W-:-:S03]  /*403e0*/  IADD3.X R93, PT, PT, RZ, RZ, RZ, P1, P0 ;  /* 0x000000ffff5d7210 */ /* 0x000fc60000fe04ff */
[----:B------:R-:W-:Y:S01]  /*403f0*/  IMAD.WIDE.U32 R50, R5, R52, RZ ;  /* 0x0000003405327225 */ /* 0x000fe200078e00ff */
[----:B------:R-:W-:-:S03]  /*40400*/  IADD3 R58, P0, P1, R72, R99, R58 ;  /* 0x00000063483a7210 */ /* 0x000fc6000791e03a */
[----:B------:R-:W-:Y:S01]  /*40410*/  IMAD.IADD R75, R55, 0x1, R75 ;  /* 0x00000001374b7824 */ /* 0x000fe200078e024b */
[----:B------:R-:W-:Y:S01]  /*40420*/  IADD3 R55, P2, P3, R46, R95, R48 ;  /* 0x0000005f2e377210 */ /* 0x000fe20007b5e030 */
[----:B------:R-:W-:Y:S01]  /*40430*/  IMAD.X R65, RZ, RZ, R61, P6 ;  /* 0x000000ffff417224 */ /* 0x000fe200030e063d */
[----:B------:R-:W-:Y:S01]  /*40440*/  IADD3 R46, P5, P4, R50, R77, R56 ;  /* 0x0000004d322e7210 */ /* 0x000fe20007cbe038 */
[----:B------:R-:W-:Y:S01]  /*40450*/  IMAD.IADD R93, R57, 0x1, R93 ;  /* 0x00000001395d7824 */ /* 0x000fe200078e025d */
[----:B------:R-:W-:Y:S01]  /*40460*/  IADD3.X R77, PT, PT, RZ, RZ, RZ, P0, P1 ;  /* 0x000000ffff4d7210 */ /* 0x000fe200007e24ff */
[----:B------:R-:W-:Y:S01]  /*40470*/  IMAD.WIDE.U32 R48, R7, R67, RZ ;  /* 0x0000004307307225 */ /* 0x000fe200078e00ff */
[----:B------:R-:W-:Y:S02]  /*40480*/  IADD3.X R50, PT, PT, RZ, RZ, RZ, P5, P4 ;  /* 0x000000ffff327210 */ /* 0x000fe40002fe84ff */
[----:B------:R-:W-:Y:S01]  /*40490*/  IADD3.X R95, PT, PT, RZ, RZ, RZ, P2, P3 ;  /* 0x000000ffff5f7210 */ /* 0x000fe200017e64ff */
[----:B------:R-:W-:Y:S01]  /*404a0*/  IMAD.WIDE.U32 R60, R69, UR24, RZ ;  /* 0x00000018453c7c25 */ /* 0x000fe2000f8e00ff */
[----:B------:R-:W-:-:S02]  /*404b0*/  IADD3 R65, P1, P0, R48, R65, R54 ;  /* 0x0000004130417210 */ /* 0x000fc4000783e036 */
[----:B------:R-:W-:Y:S01]  /*404c0*/  IADD3 R95, PT, PT, R95, R123, R47 ;  /* 0x0000007b5f5f7210 */ /* 0x000fe20007ffe02f */
        /* <DEDUP_REMOVED lines=8> */
[----:B------:R-:W-:-:S03]  /*40550*/  IADD3.X R47, PT, PT, RZ, RZ, RZ, P2, P3 ;  /* 0x000000ffff2f7210 */ /* 0x000fc600017e64ff */
[----:B------:R-:W-:Y:S01]  /*40560*/  IMAD.IADD R77, R73, 0x1, R77 ;  /* 0x00000001494d7824 */ /* 0x000fe200078e024d */
[----:B------:R-:W-:Y:S01]  /*40570*/  IADD3 R73, P6, PT, R54, R65, RZ ;  /* 0x0000004136497210 */ /* 0x000fe20007fde0ff */
[----:B------:R-:W-:Y:S01]  /*40580*/  IMAD.WIDE.U32 R50, R2, R52, RZ ;  /* 0x0000003402327225 */ /* 0x000fe200078e00ff */
[----:B------:R-:W-:Y:S02]  /*40590*/  IADD3 R56, P0, P1, R56, R75, R46 ;  /* 0x0000004b38387210 */ /* 0x000fe4000791e02e */
[----:B------:R-:W-:Y:S01]  /*405a0*/  IADD3 R75, PT, PT, R48, R119, R49 ;  /* 0x00000077304b7210 */ /* 0x000fe20007ffe031 */
[----:B------:R-:W-:Y:S01]  /*405b0*/  IMAD.X R65, RZ, RZ, R55, P6 ;  /* 0x000000ffff417224 */ /* 0x000fe200030e0637 */
[----:B------:R-:W-:Y:S01]  /*405c0*/  IADD3.X R49, PT, PT, RZ, RZ, RZ, P4, P5 ;  /* 0x000000ffff317210 */ /* 0x000fe200027ea4ff */
[----:B------:R-:W-:Y:S01]  /*405d0*/  IMAD.IADD R55, R63, 0x1, R47 ;  /* 0x000000013f377824 */ /* 0x000fe200078e022f */
[----:B------:R-:W-:Y:S01]  /*405e0*/  IADD3 R64, PT, PT, R77, R64, R59 ;  /* 0x000000404d407210 */ /* 0x000fe20007ffe03b */
[----:B------:R-:W-:Y:S01]  /*405f0*/  IMAD.WIDE.U32 R46, R44, UR18, RZ ;  /* 0x000000122c2e7c25 */ /* 0x000fe2000f8e00ff */
[----:B------:R-:W-:-:S02]  /*40600*/  IADD3.X R77, PT, PT, RZ, RZ, RZ, P0, P1 ;  /* 0x000000ffff4d7210 */ /* 0x000fc400007e24ff */
[----:B------:R-:W-:Y:S01]  /*40610*/  IADD3 R50, P2, P3, R50, R93, R60 ;  /* 0x0000005d32327210 */ /* 0x000fe20007b5e03c */
        /* <DEDUP_REMOVED lines=14> */
[----:B------:R-:W-:Y:S02]  /*40700*/  IADD3.X R72, PT, PT, RZ, RZ, RZ, P4, P5 ;  /* 0x000000ffff487210 */ /* 0x000fe400027ea4ff */
        /* <DEDUP_REMOVED lines=8> */
[----:B------:R-:W-:Y:S01]  /*40790*/  IADD3 R65, PT, PT, R75, R120, R49 ;  /* 0x000000784b417210 */ /* 0x000fe20007ffe031 */
[----:B------:R-:W-:Y:S01]  /*407a0*/  IMAD.WIDE.U32 R46, R3, R52, RZ ;  /* 0x00000034032e7225 */ /* 0x000fe200078e00ff */
[----:B------:R-:W-:Y:S02]  /*407b0*/  IADD3 RZ, P6, PT, R60, R73, RZ ;  /* 0x000000493cff7210 */ /* 0x000fe40007fde0ff */
[----:B------:R-:W-:Y:S01]  /*407c0*/  IADD3.X R73, PT, PT, RZ, RZ, RZ, P2, P3 ;  /* 0x000000ffff497210 */ /* 0x000fe200017e64ff */
[----:B------:R-:W-:Y:S01]  /*407d0*/  IMAD.WIDE.U32 R48, R44, UR19, RZ ;  /* 0x000000132c307c25 */ /* 0x000fe2000f8e00ff */
[----:B------:R-:W-:-:S03]  /*407e0*/  IADD3 R46, P2, P3, R46, R77, R62 ;  /* 0x0000004d2e2e7210 */ /* 0x000fc60007b5e03e */
        /* <DEDUP_REMOVED lines=8> */
[----:B------:R-:W-:Y:S01]  /*40870*/  IMAD.IADD R57, R57, 0x1, R51 ;  /* 0x0000000139397824 */ /* 0x000fe200078e0233 */
[----:B------:R-:W-:Y:S01]  /*40880*/  IADD3.X R54, PT, PT, RZ, RZ, RZ, P5, P4 ;  /* 0x000000ffff367210 */ /* 0x000fe20002fe84ff */
[----:B------:R-:W-:Y:S01]  /*40890*/  IMAD.WIDE.U32 R50, R7, R68, RZ ;  /* 0x0000004407327225 */ /* 0x000fe200078e00ff */
[----:B------:R-:W-:Y:S02]  /*408a0*/  IADD3 R95, PT, PT, R95, R123, R47 ;  /* 0x0000007b5f5f7210 */ /* 0x000fe40007ffe02f */
        /* <DEDUP_REMOVED lines=17> */
[----:B------:R-:W-:Y:S01]  /*409c0*/  IADD3.X R77, PT, PT, RZ, RZ, RZ, P0, P1 ;  /* 0x000000ffff4d7210 */ /* 0x000fe200007e24ff */
[----:B------:R-:W-:Y:S01]  /*409d0*/  IMAD.WIDE.U32 R46, R52, UR18, RZ ;  /* 0x00000012342e7c25 */ /* 0x000fe2000f8e00ff */
[----:B------:R-:W-:-:S03]  /*409e0*/  IADD3 R59, PT, PT, R49, R72, R59 ;  /* 0x00000048313b7210 */ /* 0x000fc60007ffe03b */
        /* <DEDUP_REMOVED lines=9> */
[----:B------:R-:W-:Y:S01]  /*40a80*/  IADD3 R93, PT, PT, R93, R125, R47 ;  /* 0x0000007d5d5d7210 */ /* 0x000fe20007ffe02f */
[----:B------:R-:W-:Y:S01]  /*40a90*/  IMAD.IADD R77, R61, 0x1, R77 ;  /* 0x000000013d4d7824 */ /* 0x000fe200078e024d */
[----:B------:R-:W-:Y:S01]  /*40aa0*/  IADD3 R62, P4, P5, R62, R65, R59 ;  /* 0x000000413e3e7210 */ /* 0x000fe20007d9e03b */
[----:B------:R-:W-:Y:S01]  /*40ab0*/  IMAD.WIDE.U32 R60, R66, UR25, RZ ;  /* 0x00000019423c7c25 */ /* 0x000fe2000f8e00ff */
[----:B------:R-:W-:-:S02]  /*40ac0*/  IADD3.X R65, PT, PT, RZ, RZ, RZ, P0, P1 ;  /* 0x000000ffff417210 */ /* 0x000fc400007e24ff */
[----:B------:R-:W-:Y:S01]  /*40ad0*/  IADD3 R51, PT, PT, R69, R122, R51 ;  /* 0x0000007a45337210 */ /* 0x000fe20007ffe033 */
[----:B------:R-:W-:Y:S01]  /*40ae0*/  IMAD R44, R75, UR28, RZ ;  /* 0x0000001c4b2c7c24 */ /* 0x000fe2000f8e02ff */
[----:B------:R-:W-:Y:S01]  /*40af0*/  IADD3 R60, P2, P3, R60, R57, R54 ;  /* 0x000000393c3c7210 */ /* 0x000fe20007b5e036 */
[----:B------:R-:W-:Y:S01]  /*40b00*/  IMAD.WIDE.U32 R58, R70, UR23, RZ ;  /* 0x00000017463a7c25 */ /* 0x000fe2000f8e00ff */
[----:B------:R-:W-:-:S03]  /*40b10*/  IADD3.X R95, PT, PT, RZ, RZ, RZ, P4, P5 ;  /* 0x000000ffff5f7210 */ /* 0x000fc600027ea4ff */
[----:B------:R-:W-:Y:S01]  /*40b20*/  IMAD.WIDE.U32 R56, R71, UR21, RZ ;  /* 0x0000001547387c25 */ /* 0x000fe2000f8e00ff */
[----:B------:R-:W-:Y:S02]  /*40b30*/  IADD3 R58, P1, P0, R58, R77, R50 ;  /* 0x0000004d3a3a7210 */ /* 0x000fe4000783e032 */
        /* <DEDUP_REMOVED lines=8> */
[----:B------:R-:W-:-:S02]  /*40bc0*/  IADD3.X R69, PT, PT, RZ, RZ, RZ, P2, P3 ;  /* 0x000000ffff457210 */ /* 0x000fc400017e64ff */
[----:B------:R-:W-:Y:S01]  /*40bd0*/  IADD3 R48, P0, P1, R48, R93, R62 ;  /* 0x0000005d30307210 */ /* 0x000fe2000791e03e */
[----:B------:R-:W-:Y:S01]  /*40be0*/  IMAD.X R65, RZ, RZ, R55, P6 ;  /* 0x000000ffff417224 */ /* 0x000fe200030e0637 */
[----:B------:R-:W-:Y:S01]  /*40bf0*/  IADD3 R46, P2, P3, R46, R51, R60 ;  /* 0x000000332e2e7210 */ /* 0x000fe20007b5e03c */
[----:B------:R-:W-:Y:S01]  /*40c00*/  IMAD.WIDE.U32 R54, R5, R68, RZ ;  /* 0x0000004405367225 */ /* 0x000fe200078e00ff */
[----:B------:R-:W-:-:S03]  /*40c10*/  IADD3.X R93, PT, PT, RZ, RZ, RZ, P0, P1 ;  /* 0x000000ffff5d7210 */ /* 0x000fc600007e24ff */
        /* <DEDUP_REMOVED lines=12> */
[----:B------:R-:W-:Y:S01]  /*40ce0*/  IADD3 R55, PT, PT, R54, R121, R55 ;  /* 0x0000007936377210 */ /* 0x000fe20007ffe037 */
[----:B------:R-:W-:Y:S01]  /*40cf0*/  IMAD.IADD R69, R57, 0x1, R69 ;  /* 0x0000000139457824 */ /* 0x000fe200078e0245 */
[----:B------:R-:W-:Y:S01]  /*40d00*/  IADD3 R58, P0, P1, R58, R75, R46 ;  /* 0x0000004b3a3a7210 */ /* 0x000fe2000791e02e */
[----:B------:R-:W-:Y:S01]  /*40d10*/  IMAD.WIDE.U32 R56, R71, UR22, RZ ;  /* 0x0000001647387c25 */ /* 0x000fe2000f8e00ff */
[----:B------:R-:W-:-:S03]  /*40d20*/  IADD3 R119, PT, PT, R50, R119, R51 ;  /* 0x0000007732777210 */ /* 0x000fc60007ffe033 */
[----:B------:R-:W-:Y:S01]  /*40d30*/  IMAD.IADD R62, R49, 0x1, R93 ;  /* 0x00000001313e7824 */ /* 0x000fe200078e025d */
[----:B------:R-:W-:Y:S01]  /*40d40*/  IADD3.X R49, PT, PT, RZ, RZ, RZ, P3, P2 ;  /* 0x000000ffff317210 */ /* 0x000fe20001fe44ff */
[----:B------:R-:W-:Y:S01]  /*40d50*/  IMAD.WIDE.U32 R46, R2, R68, RZ ;  /* 0x00000044022e7225 */ /* 0x000fe200078e00ff */
[----:B------:R-:W-:Y:S02]  /*40d60*/  IADD3 R52, P4, P5, R56, R69, R52 ;  /* 0x0000004538347210 */ /* 0x000fe40007d9e034 */
[----:B------:R-:W-:Y:S01]  /*40d70*/  IADD3 R62, PT, PT, R62, R95, R63 ;  /* 0x0000005f3e3e7210 */ /* 0x000fe20007ffe03f */
[----:B------:R-:W-:Y:S01]  /*40d80*/  IMAD.IADD R63, R61, 0x1, R49 ;  /* 0x000000013d3f7824 */ /* 0x000fe200078e0231 */
[----:B------:R-:W-:Y:S01]  /*40d90*/  IADD3.X R69, PT, PT, RZ, RZ, RZ, P0, P1 ;  /* 0x000000ffff457210 */ /* 0x000fe200007e24ff */
[----:B------:R-:W-:Y:S01]  /*40da0*/  IMAD.WIDE.U32 R48, R67, UR18, RZ ;  /* 0x0000001243307c25 */ /* 0x000fe2000f8e00ff */
[----:B------:R-:W-:Y:S02]  /*40db0*/  IADD3 R46, P2, P3, R46, R55, R58 ;  /* 0x000000372e2e7210 */ /* 0x000fe40007b5e03a */
[----:B------:R-:W-:Y:S01]  /*40dc0*/  IADD3.X R61, PT, PT, RZ, RZ, RZ, P4, P5 ;  /* 0x000000ffff3d7210 */ /* 0x000fe200027ea4ff */
        /* <DEDUP_REMOVED lines=11> */
[----:B------:R-:W-:Y:S01]  /*40e80*/  IMAD.WIDE.U32 R54, R71, UR23, RZ ;  /* 0x0000001747367c25 */ /* 0x000fe2000f8e00ff */
[----:B------:R-:W-:Y:S02]  /*40e90*/  IADD3 R63, PT, PT, R63, R120, R51 ;  /* 0x000000783f3f7210 */ /* 0x000fe40007ffe033 */
[----:B------:R-:W-:Y:S01]  /*40ea0*/  IADD3 R56, P4, P5, R56, R69, R48 ;  /* 0x0000004538387210 */ /* 0x000fe20007d9e030 */
[----:B------:R-:W-:Y:S01]  /*40eb0*/  IMAD.WIDE.U32 R50, R67, UR19, RZ ;  /* 0x0000001343327c25 */ /* 0x000fe2000f8e00ff */
[----:B------:R-:W-:-:S02]  /*40ec0*/  IADD3.X R69, PT, PT, RZ, RZ, RZ, P2, P3 ;  /* 0x000000ffff457210 */ /* 0x000fc400017e64ff */
[----:B------:R-:W-:Y:S01]  /*40ed0*/  IADD3 R54, P2, P3, R54, R61, R46 ;  /* 0x0000003d36367210 */ /* 0x000fe20007b5e02e */
[----:B------:R-:W-:Y:S01]  /*40ee0*/  IMAD.WIDE.U32 R60, R70, UR26, RZ ;  /* 0x0000001a463c7c25 */ /* 0x000fe2000f8e00ff */
        /* <DEDUP_REMOVED lines=10> */
[----:B------:R-:W-:Y:S01]  /*40f90*/  IMAD.WIDE.U32 R56, R71, UR24, RZ ;  /* 0x0000001847387c25 */ /* 0x000fe2000f8e00ff */
[----:B------:R-:W-:Y:S02]  /*40fa0*/  IADD3.X R46, PT, PT, RZ, RZ, RZ, P2, P3 ;  /* 0x000000ffff2e7210 */ /* 0x000fe400017e64ff */
[----:B------:R-:W-:Y:S01]  /*40fb0*/  IADD3 R58, P2, P3, R60, R73, R58 ;  /* 0x000000493c3a7210 */ /* 0x000fe20007b5e03a */
[----:B------:R-:W-:Y:S01]  /*40fc0*/  IMAD.IADD R55, R55, 0x1, R67 ;  /* 0x0000000137377824 */ /* 0x000fe200078e0243 */
[----:B------:R-:W-:Y:S02]  /*40fd0*/  IADD3.X R67, PT, PT, RZ, RZ, RZ, P5, P4 ;  /* 0x000000ffff437210 */ /* 0x000fe40002fe84ff */
[----:B------:R-:W-:-:S02]  /*40fe0*/  IADD3.X R60, PT, PT, RZ, RZ, RZ, P1, P0 ;  /* 0x000000ffff3c7210 */ /* 0x000fc40000fe04ff */
[----:B------:R-:W-:Y:S01]  /*40ff0*/  IADD3 R56, P4, P5, R56, R55, R48 ;  /* 0x0000003738387210 */ /* 0x000fe20007d9e030 */
[----:B------:R-:W-:Y:S01]  /*41000*/  IMAD.IADD R55, R51, 0x1, R50 ;  /* 0x0000000133377824 */ /* 0x000fe200078e0232 */
[----:B------:R-:W-:Y:S02]  /*41010*/  IADD3 R67, PT, PT, R67, R123, R49 ;  /* 0x0000007b43437210 */ /* 0x000fe40007ffe031 */
[----:B------:R-:W-:Y:S02]  /*41020*/  IADD3.X R49, PT, PT, RZ, RZ, RZ, P2, P3 ;  /* 0x000000ffff317210 */ /* 0x000fe400017e64ff */
[----:B------:R-:W-:Y:S01]  /*41030*/  IADD3 R121, PT, PT, R46, R121, R47 ;  /* 0x000000792e797210 */ /* 0x000fe20007ffe02f */
[----:B------:R-:W-:Y:S01]  /*41040*/  IMAD.WIDE.U32 R46, R2, R44, RZ ;  /* 0x0000002c022e7225 */ /* 0x000fe200078e00ff */
[----:B------:R-:W-:Y:S02]  /*41050*/  IADD3.X R51, PT, PT, RZ, RZ, RZ, P4, P5 ;  /* 0x000000ffff337210 */ /* 0x000fe400027ea4ff */
        /* <DEDUP_REMOVED lines=76> */
.L_x_196:
[----:B------:R-:W-:Y:S05]  /*41520*/  BSYNC.RELIABLE B4 ;  /* 0x0000000000047941 */ /* 0x000fea0003800100 */
.L_x_195:
        /* <DEDUP_REMOVED lines=37> */
.L_x_194:
[----:B------:R-:W-:Y:S05]  /*41780*/  BSYNC.RECONVERGENT B3 ;  /* 0x0000000000037941 */ /* 0x000fea0003800200 */
.L_x_193:
        /* <DEDUP_REMOVED lines=77> */
.L_x_202:
[----:B------:R-:W-:Y:S05]  /*41c60*/  BSYNC.RELIABLE B5 ;  /* 0x0000000000057941 */ /* 0x000fea0003800100 */
.L_x_201:
[----:B------:R-:W-:Y:S01]  /*41c70*/  ISETP.GE.U32.AND P5, PT, R65, R6, PT ;  /* 0x000000064100720c */ /* 0x000fe20003fa6070 */
[----:B------:R-:W-:Y:S02]  /*41c80*/  IMAD.U32 R64, RZ, RZ, UR19 ;  /* 0x00000013ff407e24 */ /* 0x000fe4000f8e00ff */
[----:B------:R-:W-:Y:S01]  /*41c90*/  VIADD R55, R7, 0x1 ;  /* 0x0000000107377836 */ /* 0x000fe20000000000 */
[-C--:B------:R-:W-:Y:S01]  /*41ca0*/  ISETP.EQ.AND P0, PT, R52, R7.reuse, !P5 ;  /* 0x000000073400720c */ /* 0x080fe20006f02270 */
[----:B------:R-:W-:Y:S02]  /*41cb0*/  VIADD R64, R64, 0x1 ;  /* 0x0000000140407836 */ /* 0x000fe40000000000 */
[----:B------:R-:W-:Y:S01]  /*41cc0*/  VIADD R57, R4, 0x1 ;  /* 0x0000000104397836 */ /* 0x000fe20000000000 */
[----:B------:R-:W-:Y:S01]  /*41cd0*/  ISETP.LT.U32.OR P0, PT, R52, R7, P0 ;  /* 0x000000073400720c */ /* 0x000fe20000701470 */
[----:B------:R-:W-:Y:S02]  /*41ce0*/  IMAD.MOV.U32 R49, RZ, RZ, R64 ;  /* 0x000000ffff317224 */ /* 0x000fe400078e0040 */
[----:B------:R-:W-:Y:S01]  /*41cf0*/  IMAD.MOV.U32 R47, RZ, RZ, R55 ;  /* 0x000000ffff2f7224 */ /* 0x000fe200078e0037 */
[----:B------:R-:W-:Y:S01]  /*41d00*/  ISETP.EQ.AND P1, PT, R63, R4, P0 ;  /* 0x000000043f00720c */ /* 0x000fe20000722270 */
[----:B------:R-:W-:-:S02]  /*41d10*/  IMAD.MOV.U32 R44, RZ, RZ, R57 ;  /* 0x000000ffff2c7224 */ /* 0x000fc400078e0039 */
[----:B------:R-:W-:Y:S01]  /*41d20*/  @P5 IMAD.MOV R47, RZ, RZ, R7 ;  /* 0x000000ffff2f5224 */ /* 0x000fe200078e0207 */
[----:B------:R-:W-:Y:S01]  /*41d30*/  ISETP.LT.U32.OR P1, PT, R63, R4, P1 ;  /* 0x000000043f00720c */ /* 0x000fe20000f21470 */
[----:B------:R-:W-:Y:S02]  /*41d40*/  VIADD R58, R5, 0x1 ;  /* 0x00000001053a7836 */ /* 0x000fe40000000000 */
[----:B------:R-:W-:Y:S01]  /*41d50*/  IMAD.IADD R52, R52, 0x1, -R47 ;  /* 0x0000000134347824 */ /* 0x000fe200078e0a2f */
[-C--:B------:R-:W-:Y:S01]  /*41d60*/  ISETP.EQ.AND P2, PT, R56, R5.reuse, P1 ;  /* 0x000000053800720c */ /* 0x080fe20000f42270 */
[----:B------:R-:W-:Y:S02]  /*41d70*/  @!P0 IMAD.MOV R44, RZ, RZ, R4 ;  /* 0x000000ffff2c8224 */ /* 0x000fe400078e0204 */
[----:B------:R-:W-:Y:S01]  /*41d80*/  VIADD R60, R2, 0x1 ;  /* 0x00000001023c7836 */ /* 0x000fe20000000000 */
[----:B------:R-:W-:Y:S01]  /*41d90*/  ISETP.LT.U32.OR P2, PT, R56, R5, P2 ;  /* 0x000000053800720c */ /* 0x000fe20001741470 */
[----:B------:R-:W-:-:S02]  /*41da0*/  IMAD.IADD R47, R63, 0x1, -R44 ;  /* 0x000000013f2f7824 */ /* 0x000fc400078e0a2c */
[----:B------:R-:W-:Y:S01]  /*41db0*/  IMAD.U32 R63, RZ, RZ, UR18 ;  /* 0x00000012ff3f7e24 */ /* 0x000fe2000f8e00ff */
[-C--:B------:R-:W-:Y:S01]  /*41dc0*/  ISETP.EQ.AND P3, PT, R61, R2.reuse, P2 ;  /* 0x000000023d00720c */ /* 0x080fe20001762270 */
[----:B------:R-:W-:Y:S02]  /*41dd0*/  VIADD R62, R3, 0x1 ;  /* 0x00000001033e7836 */ /* 0x000fe40000000000 */
[----:B------:R-:W-:Y:S01]  /*41de0*/  VIADD R63, R63, 0x1 ;  /* 0x000000013f3f7836 */ /* 0x000fe20000000000 */
[----:B------:R-:W-:Y:S01]  /*41df0*/  ISETP.LT.U32.OR P3, PT, R61, R2, P3 ;  /* 0x000000023d00720c */ /* 0x000fe20001f61470 */
[----:B------:R-:W-:Y:S02]  /*41e00*/  IMAD.MOV.U32 R48, RZ, RZ, R60 ;  /* 0x000000ffff307224 */ /* 0x000fe400078e003c */
[----:B------:R-:W-:Y:S01]  /*41e10*/  IMAD.MOV.U32 R51, RZ, RZ, R62 ;  /* 0x000000ffff337224 */ /* 0x000fe200078e003e */
[----:B------:R-:W-:Y:S01]  /*41e20*/  ISETP.EQ.AND P4, PT, R46, R3, P3 ;  /* 0x000000032e00720c */ /* 0x000fe20001f82270 */
[----:B------:R-:W-:-:S02]  /*41e30*/  IMAD.MOV.U32 R54, RZ, RZ, R63 ;  /* 0x000000ffff367224 */ /* 0x000fc400078e003f */
[----:B------:R-:W-:Y:S01]  /*41e40*/  @!P2 IMAD.MOV R48, RZ, RZ, R2 ;  /* 0x000000ffff30a224 */ /* 0x000fe200078e0202 */
        /* <DEDUP_REMOVED lines=9> */
[----:B------:R-:W-:Y:S02]  /*41ee0*/  IMAD.IADD R50, R50, 0x1, -R49 ;  /* 0x0000000132327824 */ /* 0x000fe400078e0a31 */
[----:B------:R-:W-:Y:S02]  /*41ef0*/  IMAD.MOV.U32 R49, RZ, RZ, R58 ;  /* 0x000000ffff317224 */ /* 0x000fe400078e003a */
[----:B------:R-:W-:Y:S01]  /*41f00*/  @!P1 IMAD.MOV R49, RZ, RZ, R5 ;  /* 0x000000ffff319224 */ /* 0x000fe200078e0205 */
[----:B------:R-:W-:-:S03]  /*41f10*/  ISETP.GE.U32.AND P0, PT, R50, UR19, PT ;  /* 0x0000001332007c0c */ /* 0x000fc6000bf06070 */
[----:B------:R-:W-:Y:S02]  /*41f20*/  IMAD.IADD R44, R56, 0x1, -R49 ;  /* 0x00000001382c7824 */ /* 0x000fe400078e0a31 */
[----:B------:R-:W-:-:S08]  /*41f30*/  IMAD.IADD R49, R61, 0x1, -R48 ;  /* 0x000000013d317824 */ /* 0x000fd000078e0a30 */
        /* <DEDUP_REMOVED lines=33> */
.L_x_204:
[----:B------:R-:W-:Y:S05]  /*42150*/  BSYNC.RELIABLE B5 ;  /* 0x0000000000057941 */ /* 0x000fea0003800100 */
.L_x_203:
        /* <DEDUP_REMOVED lines=35> */
.L_x_200:
[----:B------:R-:W-:Y:S05]  /*42390*/  BSYNC.RECONVERGENT B4 ;  /* 0x0000000000047941 */ /* 0x000fea0003800200 */
.L_x_199:
        /* <DEDUP_REMOVED lines=15> */
[----:B------:R-:W-:Y:S02]  /*42490*/  IMAD.MOV.U32 R99, RZ, RZ, RZ ;  /* 0x000000ffff637224 */ /* 0x000fe400078e00ff */
[----:B------:R-:W-:Y:S02]  /*424a0*/  IMAD.MOV.U32 R62, RZ, RZ, RZ ;  /* 0x000000ffff3e7224 */ /* 0x000fe400078e00ff */
[----:B------:R-:W-:Y:S02]  /*424b0*/  IMAD.MOV.U32 R101, RZ, RZ, RZ ;  /* 0x000000ffff657224 */ /* 0x000fe400078e00ff */
[----:B------:R-:W-:Y:S02]  /*424c0*/  IMAD.MOV.U32 R64, RZ, RZ, RZ ;  /* 0x000000ffff407224 */ /* 0x000fe400078e00ff */
[----:B------:R-:W-:-:S02]  /*424d0*/  IMAD.MOV.U32 R103, RZ, RZ, RZ ;  /* 0x000000ffff677224 */ /* 0x000fc400078e00ff */
[----:B------:R-:W-:Y:S02]  /*424e0*/  IMAD.MOV.U32 R66, RZ, RZ, RZ ;  /* 0x000000ffff427224 */ /* 0x000fe400078e00ff */
[----:B------:R-:W-:Y:S02]  /*424f0*/  IMAD.MOV.U32 R72, RZ, RZ, RZ ;  /* 0x000000ffff487224 */ /* 0x000fe400078e00ff */
[----:B------:R-:W-:Y:S02]  /*42500*/  IMAD.MOV.U32 R109, RZ, RZ, RZ ;  /* 0x000000ffff6d7224 */ /* 0x000fe400078e00ff */
[----:B------:R-:W-:Y:S02]  /*42510*/  IMAD.MOV.U32 R70, RZ, RZ, RZ ;  /* 0x000000ffff467224 */ /* 0x000fe400078e00ff */
[----:B------:R-:W-:Y:S02]  /*42520*/  IMAD.MOV.U32 R107, RZ, RZ, RZ ;  /* 0x000000ffff6b7224 */ /* 0x000fe400078e00ff */
[----:B------:R-:W-:-:S02]  /*42530*/  IMAD.MOV.U32 R68, RZ, RZ, RZ ;  /* 0x000000ffff447224 */ /* 0x000fc400078e00ff */
[----:B------:R-:W-:Y:S02]  /*42540*/  IMAD.MOV.U32 R105, RZ, RZ, RZ ;  /* 0x000000ffff697224 */ /* 0x000fe400078e00ff */
[----:B------:R-:W-:Y:S02]  /*42550*/  IMAD.MOV.U32 R48, RZ, RZ, RZ ;  /* 0x000000ffff307224 */ /* 0x000fe400078e00ff */
[----:B------:R-:W-:Y:S02]  /*42560*/  IMAD.MOV.U32 R54, RZ, RZ, R6 ;  /* 0x000000ffff367224 */ /* 0x000fe400078e0006 */
[----:B------:R-:W-:Y:S02]  /*42570*/  IMAD.MOV.U32 R74, RZ, RZ, R7 ;  /* 0x000000ffff4a7224 */ /* 0x000fe400078e0007 */
[----:B------:R-:W-:Y:S02]  /*42580*/  IMAD.MOV.U32 R63, RZ, RZ, R4 ;  /* 0x000000ffff3f7224 */ /* 0x000fe400078e0004 */
[----:B------:R-:W-:-:S02]  /*42590*/  IMAD.MOV.U32 R56, RZ, RZ, R5 ;  /* 0x000000ffff387224 */ /* 0x000fc400078e0005 */
[----:B------:R-:W-:Y:S02]  /*425a0*/  IMAD.MOV.U32 R67, RZ, RZ, R2 ;  /* 0x000000ffff437224 */ /* 0x000fe400078e0002 */
[----:B------:R-:W-:Y:S02]  /*425b0*/  IMAD.MOV.U32 R58, RZ, RZ, R3 ;  /* 0x000000ffff3a7224 */ /* 0x000fe400078e0003 */
[----:B------:R-:W-:Y:S02]  /*425c0*/  IMAD.U32 R69, RZ, RZ, UR18 ;  /* 0x00000012ff457e24 */ /* 0x000fe4000f8e00ff */
[----:B------:R-:W-:Y:S02]  /*425d0*/  IMAD.U32 R71, RZ, RZ, UR19 ;  /* 0x00000013ff477e24 */ /* 0x000fe4000f8e00ff */
[----:B------:R-:W-:-:S07]  /*425e0*/  IMAD.MOV.U32 R96, RZ, RZ, RZ ;  /* 0x000000ffff607224 */ /* 0x000fce00078e00ff */
.L_x_226:
        /* <DEDUP_REMOVED lines=51> */
.L_x_209:
[----:B------:R-:W-:Y:S01]  /*42920*/  LOP3.LUT R51, R75, 0x1, RZ, 0xc0, !PT ;  /* 0x000000014b337812 */ /* 0x000fe200078ec0ff */
[----:B------:R-:W-:Y:S01]  /*42930*/  IMAD.MOV.U32 R55, RZ, RZ, R109 ;  /* 0x000000ffff377224 */ /* 0x000fe200078e006d */
[----:B------:R-:W-:Y:S01]  /*42940*/  SHF.L.W.U32.HI R65, R65, 0x1f, R52 ;  /* 0x0000001f41417819 */ /* 0x000fe20000010e34 */
[----:B------:R-:W-:Y:S01]  /*42950*/  IMAD.MOV.U32 R57, RZ, RZ, R70 ;  /* 0x000000ffff397224 */ /* 0x000fe200078e0046 */
[----:B------:R-:W-:Y:S01]  /*42960*/  ISETP.NE.U32.AND P1, PT, R51, 0x1, PT ;  /* 0x000000013300780c */ /* 0x000fe20003f25070 */
[----:B------:R-:W-:Y:S01]  /*42970*/  IMAD.MOV.U32 R76, RZ, RZ, R107 ;  /* 0x000000ffff4c7224 */ /* 0x000fe200078e006b */
[----:B------:R-:W-:Y:S01]  /*42980*/  LOP3.LUT R51, R65, 0x1, RZ, 0xc0, !PT ;  /* 0x0000000141337812 */ /* 0x000fe200078ec0ff */
[----:B------:R-:W-:Y:S01]  /*42990*/  BSSY.RECONVERGENT B5, `(.L_x_207) ;  /* 0x0000026000057945 */ /* 0x000fe20003800200 */
[----:B------:R-:W-:Y:S01]  /*429a0*/  SHF.L.W.U32.HI R93, R52, 0x1f, R47 ;  /* 0x0000001f345d7819 */ /* 0x000fe20000010e2f */
[----:B------:R-:W-:Y:S01]  /*429b0*/  IMAD.MOV.U32 R52, RZ, RZ, R72 ;  /* 0x000000ffff347224 */ /* 0x000fe200078e0048 */
[----:B------:R-:W-:Y:S01]  /*429c0*/  ISETP.NE.U32.AND P0, PT, R51, 0x1, PT ;  /* 0x000000013300780c */ /* 0x000fe20003f05070 */
[----:B------:R-:W-:-:S02]  /*429d0*/  IMAD.MOV.U32 R51, RZ, RZ, R75 ;  /* 0x000000ffff337224 */ /* 0x000fc400078e004b */
[----:B------:R-:W-:Y:S02]  /*429e0*/  IMAD.MOV.U32 R77, RZ, RZ, R68 ;  /* 0x000000ffff4d7224 */ /* 0x000fe400078e0044 */
[----:B------:R-:W-:Y:S02]  /*429f0*/  IMAD.MOV.U32 R94, RZ, RZ, R105 ;  /* 0x000000ffff5e7224 */ /* 0x000fe400078e0069 */
[----:B------:R-:W-:Y:S02]  /*42a00*/  @P1 SHF.L.W.U32.HI R75, R75, 0x1f, R72 ;  /* 0x0000001f4b4b1819 */ /* 0x000fe40000010e48 */
[----:B------:R-:W-:Y:S02]  /*42a10*/  @P1 SHF.L.W.U32.HI R72, R72, 0x1f, R109 ;  /* 0x0000001f48481819 */ /* 0x000fe40000010e6d */
[----:B------:R-:W-:Y:S02]  /*42a20*/  @P1 SHF.L.W.U32.HI R109, R109, 0x1f, R70 ;  /* 0x0000001f6d6d1819 */ /* 0x000fe40000010e46 */
[----:B------:R-:W-:-:S02]  /*42a30*/  @P1 SHF.L.W.U32.HI R70, R70, 0x1f, R107 ;  /* 0x0000001f46461819 */ /* 0x000fc40000010e6b */
[----:B------:R-:W-:Y:S02]  /*42a40*/  @P1 SHF.L.W.U32.HI R107, R107, 0x1f, R68 ;  /* 0x0000001f6b6b1819 */ /* 0x000fe40000010e44 */
[----:B------:R-:W-:Y:S02]  /*42a50*/  @P1 SHF.L.W.U32.HI R68, R68, 0x1f, R105 ;  /* 0x0000001f44441819 */ /* 0x000fe40000010e69 */
        /* <DEDUP_REMOVED lines=20> */
[----:B------:R-:W-:-:S04]  /*42ba0*/  IADD3 R105, P1, P2, R105, UR18, R94 ;  /* 0x0000001269697c10 */ /* 0x000fc8000fa3e05e */
[----:B------:R-:W-:Y:S02]  /*42bb0*/  IADD3.X R51, PT, PT, RZ, RZ, RZ, P1, P2 ;  /* 0x000000ffff337210 */ /* 0x000fe40000fe44ff */
[----:B------:R-:W-:Y:S02]  /*42bc0*/  SHF.L.W.U32.HI R68, R68, 0x1f, R105 ;  /* 0x0000001f44447819 */ /* 0x000fe40000010e69 */
[----:B------:R-:W-:-:S04]  /*42bd0*/  IADD3 R48, PT, PT, R48, UR19, R51 ;  /* 0x0000001330307c10 */ /* 0x000fc8000fffe033 */
[----:B------:R-:W-:-:S07]  /*42be0*/  SHF.L.W.U32.HI R105, R105, 0x1f, R48 ;  /* 0x0000001f69697819 */ /* 0x000fce0000010e30 */
.L_x_208:
[----:B------:R-:W-:Y:S05]  /*42bf0*/  BSYNC.RECONVERGENT B5 ;  /* 0x0000000000057941 */ /* 0x000fea0003800200 */
.L_x_207:
[----:B------:R-:W-:Y:S01]  /*42c00*/  SHF.L.W.U32.HI R47, R47, 0x1f, R44 ;  /* 0x0000001f2f2f7819 */ /* 0x000fe20000010e2c */
[----:B------:R-:W-:Y:S01]  /*42c10*/  IMAD.MOV.U32 R52, RZ, RZ, R93 ;  /* 0x000000ffff347224 */ /* 0x000fe200078e005d */
[----:B------:R-:W-:Y:S02]  /*42c20*/  SHF.L.W.U32.HI R44, R44, 0x1f, R49 ;  /* 0x0000001f2c2c7819 */ /* 0x000fe40000010e31 */
[----:B------:R-:W-:Y:S02]  /*42c30*/  SHF.L.W.U32.HI R49, R49, 0x1f, R46 ;  /* 0x0000001f31317819 */ /* 0x000fe40000010e2e */
[----:B------:R-:W-:Y:S02]  /*42c40*/  SHF.L.W.U32.HI R46, R46, 0x1f, R59 ;  /* 0x0000001f2e2e7819 */ /* 0x000fe40000010e3b */
[--C-:B------:R-:W-:Y:S02]  /*42c50*/  SHF.L.W.U32.HI R59, R59, 0x1f, R50.reuse ;  /* 0x0000001f3b3b7819 */ /* 0x100fe40000010e32 */
[----:B------:R-:W-:-:S02]  /*42c60*/  SHF.R.U32.HI R50, RZ, 0x1, R50 ;  /* 0x00000001ff327819 */ /* 0x000fc40000011632 */
[----:B------:R-:W-:Y:S01]  /*42c70*/  SHF.R.U32.HI R48, RZ, 0x1, R48 ;  /* 0x00000001ff307819 */ /* 0x000fe20000011630 */
[----:B------:R-:W-:Y:S06]  /*42c80*/  @P0 BRA `(.L_x_209) ;  /* 0xfffffffc00240947 */ /* 0x000fec000383ffff */
.L_x_206:
[----:B------:R-:W-:Y:S05]  /*42c90*/  BSYNC.RECONVERGENT B4 ;  /* 0x0000000000047941 */ /* 0x000fea0003800200 */
.L_x_205:
[----:B------:R-:W-:Y:S01]  /*42ca0*/  LOP3.LUT R51, R54, 0x1, RZ, 0xc0, !PT ;  /* 0x0000000136337812 */ /* 0x000fe200078ec0ff */
[----:B------:R-:W-:Y:S03]  /*42cb0*/  BSSY.RECONVERGENT B4, `(.L_x_210) ;  /* 0x000003a000047945 */ /* 0x000fe60003800200 */
[----:B------:R-:W-:-:S13]  /*42cc0*/  ISETP.NE.U32.AND P0, PT, R51, 0x1, PT ;  /* 0x000000013300780c */ /* 0x000fda0003f05070 */
[----:B------:R-:W-:Y:S05]  /*42cd0*/  @!P0 BRA `(.L_x_211) ;  /* 0x0000000000dc8947 */ /* 0x000fea0003800000 */
.L_x_214:
        /* <DEDUP_REMOVED lines=35> */
[----:B------:R-:W-:-:S04]  /*42f10*/  IADD3 R103, P1, P2, R3, R62, R77 ;  /* 0x0000003e03677210 */ /* 0x000fc80007a3e04d */
[----:B------:R-:W-:-:S04]  /*42f20*/  IADD3.X R66, PT, PT, RZ, RZ, RZ, P1, P2 ;  /* 0x000000ffff427210 */ /* 0x000fc80000fe44ff */
[----:B------:R-:W-:-:S04]  /*42f30*/  IADD3 R66, P1, P2, R66, UR18, R93 ;  /* 0x0000001242427c10 */ /* 0x000fc8000fa3e05d */
[----:B------:R-:W-:-:S04]  /*42f40*/  IADD3.X R62, PT, PT, RZ, RZ, RZ, P1, P2 ;  /* 0x000000ffff3e7210 */ /* 0x000fc80000fe44ff */
[----:B------:R-:W-:Y:S02]  /*42f50*/  IADD3 R61, PT, PT, R61, UR19, R62 ;  /* 0x000000133d3d7c10 */ /* 0x000fe4000fffe03e */
[----:B------:R-:W-:Y:S02]  /*42f60*/  SHF.L.W.U32.HI R62, R74, 0x1f, R101 ;  /* 0x0000001f4a3e7819 */ /* 0x000fe40000010e65 */
[----:B------:R-:W-:Y:S02]  /*42f70*/  SHF.L.W.U32.HI R101, R101, 0x1f, R64 ;  /* 0x0000001f65657819 */ /* 0x000fe40000010e40 */
[----:B------:R-:W-:Y:S02]  /*42f80*/  SHF.L.W.U32.HI R64, R64, 0x1f, R103 ;  /* 0x0000001f40407819 */ /* 0x000fe40000010e67 */
[----:B------:R-:W-:Y:S02]  /*42f90*/  SHF.L.W.U32.HI R103, R103, 0x1f, R66 ;  /* 0x0000001f67677819 */ /* 0x000fe40000010e42 */
[----:B------:R-:W-:-:S07]  /*42fa0*/  SHF.L.W.U32.HI R66, R66, 0x1f, R61 ;  /* 0x0000001f42427819 */ /* 0x000fce0000010e3d */
.L_x_213:
[----:B------:R-:W-:Y:S05]  /*42fb0*/  BSYNC.RECONVERGENT B5 ;  /* 0x0000000000057941 */ /* 0x000fea0003800200 */
.L_x_212:
        /* <DEDUP_REMOVED lines=9> */
.L_x_211:
[----:B------:R-:W-:Y:S05]  /*43050*/  BSYNC.RECONVERGENT B4 ;  /* 0x0000000000047941 */ /* 0x000fea0003800200 */
.L_x_210:
        /* <DEDUP_REMOVED lines=35> */
.L_x_218:
        /* <DEDUP_REMOVED lines=11> */
[C---:B------:R-:W-:Y:S01]  /*43340*/  ISETP.LT.U32.OR P1, PT, R47.reuse, R63, P1 ;  /* 0x0000003f2f00720c */ /* 0x040fe20000f21470 */
[----:B------:R-:W-:Y:S02]  /*43350*/  IMAD.IADD R52, R52, 0x1, -R51 ;  /* 0x0000000134347824 */ /* 0x000fe400078e0a33 */
[----:B------:R-:W-:Y:S01]  /*43360*/  VIADD R51, R58, 0x1 ;  /* 0x000000013a337836 */ /* 0x000fe20000000000 */
[-C--:B------:R-:W-:Y:S01]  /*43370*/  ISETP.EQ.AND P2, PT, R44, R56.reuse, P1 ;  /* 0x000000382c00720c */ /* 0x080fe20000f42270 */
        /* <DEDUP_REMOVED lines=54> */
.L_x_221:
        /* <DEDUP_REMOVED lines=36> */
.L_x_220:
[----:B------:R-:W-:Y:S05]  /*43920*/  BSYNC.RELIABLE B6 ;  /* 0x0000000000067941 */ /* 0x000fea0003800100 */
.L_x_219:
        /* <DEDUP_REMOVED lines=8> */
[C---:B------:R-:W-:Y:S01]  /*439b0*/  ISETP.GE.U32.AND P6, PT, R6.reuse, R75, PT ;  /* 0x0000004b0600720c */ /* 0x040fe20003fc6070 */
[----:B------:R-:W-:Y:S01]  /*439c0*/  IMAD.IADD R75, R6, 0x1, -R75 ;  /* 0x00000001064b7824 */ /* 0x000fe200078e0a4b */
[----:B------:R-:W-:Y:S01]  /*439d0*/  ISETP.EQ.AND P1, PT, R62, R109, P0 ;  /* 0x0000006d3e00720c */ /* 0x000fe20000722270 */
[----:B------:R-:W-:-:S02]  /*439e0*/  @P2 IMAD.MOV R76, RZ, RZ, R72 ;  /* 0x000000ffff4c2224 */ /* 0x000fc400078e0248 */
[----:B------:R-:W-:Y:S01]  /*439f0*/  VIADD R72, R70, 0x1 ;  /* 0x0000000146487836 */ /* 0x000fe20000000000 */
        /* <DEDUP_REMOVED lines=19> */
[----:B------:R-:W-:Y:S01]  /*43b30*/  @!P3 IMAD.MOV R109, RZ, RZ, R51 ;  /* 0x000000ffff6db224 */ /* 0x000fe200078e0233 */
        /* <DEDUP_REMOVED lines=11> */
[----:B------:R-:W-:-:S02]  /*43bf0*/  VIADD R107, R55, 0x1 ;  /* 0x00000001376b7836 */ /* 0x000fc40000000000 */
[----:B------:R-:W-:Y:S01]  /*43c00*/  @!P0 IMAD.MOV R57, RZ, RZ, R105 ;  /* 0x000000ffff398224 */ /* 0x000fe200078e0269 */
[CC--:B------:R-:W-:Y:S01]  /*43c10*/  ISETP.EQ.AND P0, PT, R3.reuse, R70.reuse, P4 ;  /* 0x000000460300720c */ /* 0x0c0fe20002702270 */
[----:B------:R-:W-:Y:S02]  /*43c20*/  @!P2 IMAD.MOV R94, RZ, RZ, R72 ;  /* 0x000000ffff5ea224 */ /* 0x000fe400078e0248 */
        /* <DEDUP_REMOVED lines=12> */
[----:B------:R-:W-:-:S02]  /*43cf0*/  @!P0 IMAD.MOV R105, RZ, RZ, R57 ;  /* 0x000000ffff698224 */ /* 0x000fc400078e0239 */
[----:B------:R-:W-:Y:S02]  /*43d00*/  @!P4 IMAD.MOV R76, RZ, RZ, R70 ;  /* 0x000000ffff4cc224 */ /* 0x000fe400078e0246 */
[----:B------:R-:W-:Y:S01]  /*43d10*/  @!P5 IMAD.MOV R51, RZ, RZ, R68 ;  /* 0x000000ffff33d224 */ /* 0x000fe200078e0244 */
[----:B------:R-:W-:Y:S01]  /*43d20*/  IADD3 R105, PT, PT, -R105, UR18, RZ ;  /* 0x0000001269697c10 */ /* 0x000fe2000fffe1ff */
[----:B------:R-:W-:Y:S02]  /*43d30*/  IMAD.IADD R72, R7, 0x1, -R48 ;  /* 0x0000000107487824 */ /* 0x000fe400078e0a30 */
[----:B------:R-:W-:Y:S02]  /*43d40*/  IMAD.IADD R109, R4, 0x1, -R109 ;  /* 0x00000001046d7824 */ /* 0x000fe400078e0a6d */
[----:B------:R-:W-:Y:S02]  /*43d50*/  IMAD.IADD R70, R5, 0x1, -R94 ;  /* 0x0000000105467824 */ /* 0x000fe400078e0a5e */
[----:B------:R-:W-:-:S02]  /*43d60*/  IMAD.IADD R107, R2, 0x1, -R107 ;  /* 0x00000001026b7824 */ /* 0x000fc400078e0a6b */
[----:B------:R-:W-:Y:S02]  /*43d70*/  IMAD.IADD R68, R3, 0x1, -R76 ;  /* 0x0000000103447824 */ /* 0x000fe400078e0a4c */
[----:B------:R-:W-:Y:S01]  /*43d80*/  VIADD R48, R51, UR19 ;  /* 0x0000001333307c36 */ /* 0x000fe20008000000 */
[----:B------:R-:W-:Y:S06]  /*43d90*/  BRA `(.L_x_222) ;  /* 0x0000000800ec7947 */ /* 0x000fec0003800000 */
.L_x_217:
[----:B------:R-:W-:Y:S05]  /*43da0*/  BSYNC.RELIABLE B5 ;  /* 0x0000000000057941 */ /* 0x000fea0003800100 */
.L_x_216:
[----:B------:R-:W-:Y:S01]  /*43db0*/  ISETP.GE.U32.AND P5, PT, R54, R65, PT ;  /* 0x000000413600720c */ /* 0x000fe20003fa6070 */
[----:B------:R-:W-:Y:S01]  /*43dc0*/  VIADD R76, R47, 0x1 ;  /* 0x000000012f4c7836 */ /* 0x000fe20000000000 */
[----:B------:R-:W-:Y:S01]  /*43dd0*/  BSSY.RELIABLE B5, `(.L_x_223) ;  /* 0x000006c000057945 */ /* 0x000fe20003800100 */
[----:B------:R-:W-:Y:S01]  /*43de0*/  VIADD R51, R52, 0x1 ;  /* 0x0000000134337836 */ /* 0x000fe20000000000 */
[----:B------:R-:W-:Y:S01]  /*43df0*/  ISETP.EQ.AND P0, PT, R74, R52, !P5 ;  /* 0x000000344a00720c */ /* 0x000fe20006f02270 */
[----:B------:R-:W-:-:S03]  /*43e00*/  VIADD R55, R44, 0x1 ;  /* 0x000000012c377836 */ /* 0x000fc60000000000 */
[----:B------:R-:W-:-:S04]  /*43e10*/  ISETP.LT.U32.OR P0, PT, R74, R52, P0 ;  /* 0x000000344a00720c */ /* 0x000fc80000701470 */
[----:B------:R-:W-:Y:S01]  /*43e20*/  ISETP.EQ.AND P1, PT, R63, R47, P0 ;  /* 0x0000002f3f00720c */ /* 0x000fe20000722270 */
[----:B------:R-:W-:-:S03]  /*43e30*/  @P5 IMAD.MOV R51, RZ, RZ, R52 ;  /* 0x000000ffff335224 */ /* 0x000fc600078e0234 */
[----:B------:R-:W-:Y:S01]  /*43e40*/  ISETP.LT.U32.OR P1, PT, R63, R47, P1 ;  /* 0x0000002f3f00720c */ /* 0x000fe20000f21470 */
[----:B------:R-:W-:Y:S02]  /*43e50*/  IMAD.IADD R93, R74, 0x1, -R51 ;  /* 0x000000014a5d7824 */ /* 0x000fe400078e0a33 */
[----:B------:R-:W-:Y:S01]  /*43e60*/  VIADD R51, R46, 0x1 ;  /* 0x000000012e337836 */ /* 0x000fe20000000000 */
[C---:B------:R-:W-:Y:S01]  /*43e70*/  ISETP.EQ.AND P2, PT, R56.reuse, R44, P1 ;  /* 0x0000002c3800720c */ /* 0x040fe20000f42270 */
[----:B------:R-:W-:Y:S01]  /*43e80*/  @!P0 IMAD.MOV R76, RZ, RZ, R47 ;  /* 0x000000ffff4c8224 */ /* 0x000fe200078e022f */
[----:B------:R-:W-:Y:S01]  /*43e90*/  ISETP.GE.U32.AND P0, PT, R61, R48, PT ;  /* 0x000000303d00720c */ /* 0x000fe20003f06070 */
[----:B------:R-:W-:Y:S01]  /*43ea0*/  VIADD R74, R59, 0x1 ;  /* 0x000000013b4a7836 */ /* 0x000fe20000000000 */
[----:B------:R-:W-:Y:S01]  /*43eb0*/  ISETP.LT.U32.OR P2, PT, R56, R44, P2 ;  /* 0x0000002c3800720c */ /* 0x000fe20001741470 */
[----:B------:R-:W-:Y:S02]  /*43ec0*/  IMAD.IADD R94, R63, 0x1, -R76 ;  /* 0x000000013f5e7824 */ /* 0x000fe400078e0a4c */
[----:B------:R-:W-:Y:S01]  /*43ed0*/  VIADD R76, R50, 0x1 ;  /* 0x00000001324c7836 */ /* 0x000fe20000000000 */
[----:B------:R-:W-:Y:S01]  /*43ee0*/  ISETP.EQ.AND P3, PT, R67, R49, P2 ;  /* 0x000000314300720c */ /* 0x000fe20001762270 */
[----:B------:R-:W-:-:S02]  /*43ef0*/  @!P1 IMAD.MOV R55, RZ, RZ, R44 ;  /* 0x000000ffff379224 */ /* 0x000fc400078e022c */
        /* <DEDUP_REMOVED lines=48> */
.L_x_225:
[----:B------:R-:W-:Y:S01]  /*44200*/  ISETP.GE.U32.AND P5, PT, R60, R75, PT ;  /* 0x0000004b3c00720c */ /* 0x000fe20003fa6070 */
[----:B------:R-:W-:Y:S02]  /*44210*/  VIADD R54, R72, 0x1 ;  /* 0x0000000148367836 */ /* 0x000fe40000000000 */
        /* <DEDUP_REMOVED lines=8> */
[----:B------:R-:W-:-:S02]  /*442a0*/  @P5 IMAD.MOV R54, RZ, RZ, R72 ;  /* 0x000000ffff365224 */ /* 0x000fc400078e0248 */
[----:B------:R-:W-:Y:S01]  /*442b0*/  IMAD.IADD R60, R60, 0x1, -R75 ;  /* 0x000000013c3c7824 */ /* 0x000fe200078e0a4b */
        /* <DEDUP_REMOVED lines=19> */
[C---:B------:R-:W-:Y:S01]  /*443f0*/  ISETP.LT.U32.OR P6, PT, R66.reuse, R105, P6 ;  /* 0x000000694200720c */ /* 0x040fe200037c1470 */
[----:B------:R-:W-:Y:S02]  /*44400*/  IMAD.IADD R103, R103, 0x1, -R54 ;  /* 0x0000000167677824 */ /* 0x000fe400078e0a36 */
[----:B------:R-:W-:Y:S02]  /*44410*/  IMAD.MOV.U32 R54, RZ, RZ, R63 ;  /* 0x000000ffff367224 */ /* 0x000fe400078e003f */
[----:B------:R-:W-:Y:S02]  /*44420*/  @!P4 IMAD.MOV R55, RZ, RZ, R105 ;  /* 0x000000ffff37c224 */ /* 0x000fe400078e0269 */
[----:B------:R-:W-:Y:S02]  /*44430*/  IMAD.MOV.U32 R63, RZ, RZ, R94 ;  /* 0x000000ffff3f7224 */ /* 0x000fe400078e005e */
[----:B------:R-:W-:-:S04]  /*44440*/  IMAD.IADD R66, R66, 0x1, -R55 ;  /* 0x0000000142427824 */ /* 0x000fc800078e0a37 */
[----:B------:R-:W-:-:S04]  /*44450*/  @!P6 IMAD.MOV R56, RZ, RZ, R48 ;  /* 0x000000ffff38e224 */ /* 0x000fc800078e0230 */
[----:B------:R-:W-:Y:S02]  /*44460*/  IMAD.IADD R61, R61, 0x1, -R56 ;  /* 0x000000013d3d7824 */ /* 0x000fe400078e0a38 */
[----:B------:R-:W-:Y:S01]  /*44470*/  IMAD.MOV.U32 R56, RZ, RZ, R95 ;  /* 0x000000ffff387224 */ /* 0x000fe200078e005f */
[----:B------:R-:W-:Y:S06]  /*44480*/  BRA `(.L_x_222) ;  /* 0x0000000400307947 */ /* 0x000fec0003800000 */
.L_x_224:
[----:B------:R-:W-:Y:S05]  /*44490*/  BSYNC.RELIABLE B5 ;  /* 0x0000000000057941 */ /* 0x000fea0003800100 */
.L_x_223:
        /* <DEDUP_REMOVED lines=15> */
[----:B------:R-:W-:Y:S01]  /*44590*/  IMAD.MOV.U32 R74, RZ, RZ, R93 ;  /* 0x000000ffff4a7224 */ /* 0x000fe200078e005d */
        /* <DEDUP_REMOVED lines=11> */
[----:B------:R-:W-:Y:S01]  /*44650*/  IMAD.IADD R99, R7, 0x1, -R62 ;  /* 0x0000000107637824 */ /* 0x000fe200078e0a3e */
[----:B------:R-:W-:Y:S01]  /*44660*/  ISETP.LT.U32.OR P4, PT, R107, R64, P4 ;  /* 0x000000406b00720c */ /* 0x000fe20002781470 */
[----:B------:R-:W-:Y:S01]  /*44670*/  IMAD.IADD R56, R70, 0x1, -R55 ;  /* 0x0000000146387824 */ /* 0x000fe200078e0a37 */
[----:B------:R-:W-:Y:S01]  /*44680*/  ISETP.LT.U32.OR P2, PT, R4, R51, P2 ;  /* 0x000000330400720c */ /* 0x000fe20001741470 */
[----:B------:R-:W-:Y:S01]  /*44690*/  IMAD.MOV.U32 R54, RZ, RZ, R63 ;  /* 0x000000ffff367224 */ /* 0x000fe200078e003f */
[-C--:B------:R-:W-:Y:S01]  /*446a0*/  ISETP.EQ.AND P5, PT, R68, R103.reuse, P4 ;  /* 0x000000674400720c */ /* 0x080fe200027a2270 */
[----:B------:R-:W-:Y:S01]  /*446b0*/  @!P0 IMAD.MOV R58, RZ, RZ, R64 ;  /* 0x000000ffff3a8224 */ /* 0x000fe200078e0240 */
[-C--:B------:R-:W-:Y:S01]  /*446c0*/  ISETP.EQ.AND P1, PT, R5, R56.reuse, P2 ;  /* 0x000000380500720c */ /* 0x080fe20001722270 */
[----:B------:R-:W-:Y:S01]  /*446d0*/  VIADD R64, R56, 0x1 ;  /* 0x0000000138407836 */ /* 0x000fe20000000000 */
[----:B------:R-:W-:Y:S01]  /*446e0*/  ISETP.LT.U32.OR P0, PT, R68, R103, P5 ;  /* 0x000000674400720c */ /* 0x000fe20002f01470 */
[----:B------:R-:W-:Y:S01]  /*446f0*/  IMAD.IADD R55, R107, 0x1, -R58 ;  /* 0x000000016b377824 */ /* 0x000fe200078e0a3a */
[----:B------:R-:W-:Y:S01]  /*44700*/  ISETP.LT.U32.OR P1, PT, R5, R56, P1 ;  /* 0x000000380500720c */ /* 0x000fe20000f21470 */
[----:B------:R-:W-:Y:S01]  /*44710*/  IMAD.MOV.U32 R63, RZ, RZ, R94 ;  /* 0x000000ffff3f7224 */ /* 0x000fe200078e005e */
[CC--:B------:R-:W-:Y:S01]  /*44720*/  ISETP.EQ.AND P5, PT, R105.reuse, R66.reuse, P0 ;  /* 0x000000426900720c */ /* 0x0c0fe200007a2270 */
[----:B------:R-:W-:Y:S01]  /*44730*/  @!P4 IMAD.MOV R57, RZ, RZ, R103 ;  /* 0x000000ffff39c224 */ /* 0x000fe200078e0267 */
[-C--:B------:R-:W-:Y:S01]  /*44740*/  ISETP.EQ.AND P4, PT, R2, R55.reuse, P1 ;  /* 0x000000370200720c */ /* 0x080fe20000f82270 */
[----:B------:R-:W-:Y:S01]  /*44750*/  @!P2 IMAD.MOV R64, RZ, RZ, R56 ;  /* 0x000000ffff40a224 */ /* 0x000fe200078e0238 */
        /* <DEDUP_REMOVED lines=9> */
[----:B------:R-:W-:Y:S02]  /*447f0*/  IMAD.IADD R101, R5, 0x1, -R64 ;  /* 0x0000000105657824 */ /* 0x000fe400078e0a40 */
[----:B------:R-:W-:Y:S01]  /*44800*/  @!P5 IMAD.MOV R57, RZ, RZ, R61 ;  /* 0x000000ffff39d224 */ /* 0x000fe200078e023d */
[----:B------:R-:W-:Y:S01]  /*44810*/  ISETP.EQ.AND P5, PT, R60, UR18, P0 ;  /* 0x000000123c007c0c */ /* 0x000fe200087a2270 */
[----:B------:R-:W-:-:S02]  /*44820*/  VIADD R61, R51, 0x1 ;  /* 0x00000001333d7836 */ /* 0x000fc40000000000 */
[----:B------:R-:W-:Y:S01]  /*44830*/  IMAD.IADD R57, R57, 0x1, -R48 ;  /* 0x0000000139397824 */ /* 0x000fe200078e0a30 */
[C---:B------:R-:W-:Y:S01]  /*44840*/  ISETP.GT.U32.OR P5, PT, R60.reuse, UR18, P5 ;  /* 0x000000123c007c0c */ /* 0x040fe2000afa4470 */
        /* <DEDUP_REMOVED lines=11> */
[----:B------:R-:W-:-:S02]  /*44900*/  IMAD.MOV.U32 R56, RZ, RZ, R95 ;  /* 0x000000ffff387224 */ /* 0x000fc400078e005f */
[----:B------:R-:W-:Y:S02]  /*44910*/  IMAD.MOV.U32 R58, RZ, RZ, R97 ;  /* 0x000000ffff3a7224 */ /* 0x000fe400078e0061 */
[----:B------:R-:W-:Y:S02]  /*44920*/  IMAD.IADD R60, R6, 0x1, -R111 ;  /* 0x00000001063c7824 */ /* 0x000fe400078e0a6f */
[----:B------:R-:W-:Y:S02]  /*44930*/  IMAD.IADD R64, R2, 0x1, -R51 ;  /* 0x0000000102407824 */ /* 0x000fe400078e0a33 */
[----:B------:R-:W-:-:S07]  /*44940*/  VIADD R61, R77, UR19 ;  /* 0x000000134d3d7c36 */ /* 0x000fce0008000000 */
.L_x_222:
[----:B------:R-:W-:Y:S05]  /*44950*/  BSYNC.RECONVERGENT B4 ;  /* 0x0000000000047941 */ /* 0x000fea0003800200 */
.L_x_215:
        /* <DEDUP_REMOVED lines=11> */
.L_x_198:
[----:B------:R-:W-:Y:S05]  /*44a10*/  BSYNC.RECONVERGENT B3 ;  /* 0x0000000000037941 */ /* 0x000fea0003800200 */
.L_x_197:
        /* <DEDUP_REMOVED lines=11> */
[----:B------:R-:W-:Y:S01]  /*44ad0*/  IMAD.WIDE.U32 R60, R14, R97, RZ ;  /* 0x000000610e3c7225 */ /* 0x000fe200078e00ff */
[----:B------:R-:W-:-:S03]  /*44ae0*/  IADD3 RZ, P1, PT, R46, R48, RZ ;  /* 0x000000302eff7210 */ /* 0x000fc60007f3e0ff */
[----:B------:R-:W-:-:S04]  /*44af0*/  IMAD.WIDE.U32 R46, R73, UR29, RZ ;  /* 0x0000001d492e7c25 */ /* 0x000fc8000f8e00ff */
[----:B------:R-:W-:Y:S02]  /*44b00*/  IMAD.X R43, RZ, RZ, R59, P0 ;  /* 0x000000ffff2b7224 */ /* 0x000fe400000e063b */
[----:B------:R-:W-:-:S03]  /*44b10*/  IMAD.WIDE.U32 R58, R7, R52, RZ ;  /* 0x00000034073a7225 */ /* 0x000fc600078e00ff */
[----:B------:R-:W-:Y:S01]  /*44b20*/  IADD3 R54, P0, PT, R46, R43, RZ ;  /* 0x0000002b2e367210 */ /* 0x000fe20007f1e0ff */
[----:B------:R-:W-:Y:S02]  /*44b30*/  IMAD.X R65, RZ, RZ, R49, P1 ;  /* 0x000000ffff417224 */ /* 0x000fe400008e0631 */
[----:B------:R-:W-:-:S03]  /*44b40*/  IMAD.WIDE.U32 R48, R73, UR33, RZ ;  /* 0x0000002149307c25 */ /* 0x000fc6000f8e00ff */
[----:B------:R-:W-:Y:S01]  /*44b50*/  IADD3 R65, P1, P2, R58, R65, R44 ;  /* 0x000000413a417210 */ /* 0x000fe20007a3e02c */
[----:B------:R-:W-:Y:S02]  /*44b60*/  IMAD.X R63, RZ, RZ, R47, P0 ;  /* 0x000000ffff3f7224 */ /* 0x000fe400000e062f */
[----:B------:R-:W-:Y:S01]  /*44b70*/  IMAD.MOV.U32 R43, RZ, RZ, RZ ;  /* 0x000000ffff2b7224 */ /* 0x000fe200078e00ff */
[----:B------:R-:W-:Y:S01]  /*44b80*/  IADD3.X R58, PT, PT, RZ, RZ, RZ, P1, P2 ;  /* 0x000000ffff3a7210 */ /* 0x000fe20000fe44ff */
[----:B------:R-:W-:Y:S01]  /*44b90*/  IMAD.WIDE.U32 R46, R4, R52, RZ ;  /* 0x00000034042e7225 */ /* 0x000fe200078e00ff */
[----:B------:R-:W-:Y:S02]  /*44ba0*/  IADD3 R65, P1, PT, R60, R65, RZ ;  /* 0x000000413c417210 */ /* 0x000fe40007f3e0ff */
[----:B------:R-:W-:Y:S01]  /*44bb0*/  IADD3 R72, P0, PT, R48, R63, RZ ;  /* 0x0000003f30487210 */ /* 0x000fe20007f1e0ff */
[----:B------:R-:W-:Y:S01]  /*44bc0*/  IMAD.MOV.U32 R44, RZ, RZ, RZ ;  /* 0x000000ffff2c7224 */ /* 0x000fe200078e00ff */
[----:B------:R-:W-:Y:S01]  /*44bd0*/  IADD3 R59, PT, PT, R58, R43, R59 ;  /* 0x0000002b3a3b7210 */ /* 0x000fe20007ffe03b */
[----:B------:R-:W-:-:S02]  /*44be0*/  IMAD R56, R65, UR28, RZ ;  /* 0x0000001c41387c24 */ /* 0x000fc4000f8e02ff */
[----:B------:R-:W-:Y:S01]  /*44bf0*/  IMAD.X R63, RZ, RZ, R61, P1 ;  /* 0x000000ffff3f7224 */ /* 0x000fe200008e063d */
[----:B------:R-:W-:Y:S01]  /*44c00*/  IADD3 R50, P1, P2, R46, R59, R50 ;  /* 0x0000003b2e327210 */ /* 0x000fe20007a3e032 */
[----:B------:R-:W-:Y:S02]  /*44c10*/  IMAD.X R69, RZ, RZ, R49, P0 ;  /* 0x000000ffff457224 */ /* 0x000fe400000e0631 */
[----:B------:R-:W-:Y:S01]  /*44c20*/  IMAD.WIDE.U32 R60, R13, R97, RZ ;  /* 0x000000610d3c7225 */ /* 0x000fe200078e00ff */
[----:B------:R-:W-:-:S03]  /*44c30*/  IADD3.X R67, PT, PT, RZ, RZ, RZ, P1, P2 ;  /* 0x000000ffff437210 */ /* 0x000fc60000fe44ff */
[----:B------:R-:W-:Y:S01]  /*44c40*/  IMAD.WIDE.U32 R48, R6, R56, RZ ;  /* 0x0000003806307225 */ /* 0x000fe200078e00ff */
[----:B------:R-:W-:-:S03]  /*44c50*/  IADD3 R50, P1, P2, R60, R63, R50 ;  /* 0x0000003f3c327210 */ /* 0x000fc60007a3e032 */
[----:B------:R-:W-:Y:S01]  /*44c60*/  IMAD.WIDE.U32 R58, R73, UR32, RZ ;  /* 0x00000020493a7c25 */ /* 0x000fe2000f8e00ff */
[----:B------:R-:W-:Y:S02]  /*44c70*/  IADD3 RZ, P3, PT, R48, R65, RZ ;  /* 0x0000004130ff7210 */ /* 0x000fe40007f7e0ff */
[----:B------:R-:W-:Y:S02]  /*44c80*/  IADD3.X R63, PT, PT, RZ, RZ, RZ, P1, P2 ;  /* 0x000000ffff3f7210 */ /* 0x000fe40000fe44ff */
[----:B------:R-:W-:Y:S01]  /*44c90*/  IADD3 R66, P0, PT, R58, R69, RZ ;  /* 0x000000453a427210 */ /* 0x000fe20007f1e0ff */
[----:B------:R-:W-:Y:S01]  /*44ca0*/  IMAD.X R69, RZ, RZ, R49, P3 ;  /* 0x000000ffff457224 */ /* 0x000fe200018e0631 */
[----:B------:R-:W-:Y:S01]  /*44cb0*/  IADD3 R65, PT, PT, R67, R44, R47 ;  /* 0x0000002c43417210 */ /* 0x000fe20007ffe02f */
[----:B------:R-:W-:-:S04]  /*44cc0*/  IMAD.WIDE.U32 R48, R73, UR31, RZ ;  /* 0x0000001f49307c25 */ /* 0x000fc8000f8e00ff */
[----:B------:R-:W-:Y:S02]  /*44cd0*/  IMAD.X R71, RZ, RZ, R59, P0 ;  /* 0x000000ffff477224 */ /* 0x000fe400000e063b */
[----:B------:R-:W-:-:S03]  /*44ce0*/  IMAD.WIDE.U32 R58, R5, R52, RZ ;  /* 0x00000034053a7225 */ /* 0x000fc600078e00ff */
[----:B------:R-:W-:Y:S01]  /*44cf0*/  IADD3 R71, P0, PT, R48, R71, RZ ;  /* 0x0000004730477210 */ /* 0x000fe20007f1e0ff */
[----:B------:R-:W-:Y:S01]  /*44d00*/  IMAD.IADD R63, R61, 0x1, R63 ;  /* 0x000000013d3f7824 */ /* 0x000fe200078e023f */
[----:B------:R-:W-:Y:S01]  /*44d10*/  IADD3 R48, P1, P2, R58, R65, R54 ;  /* 0x000000413a307210 */ /* 0x000fe20007a3e036 */
[----:B------:R-:W-:-:S03]  /*44d20*/  IMAD.WIDE.U32 R60, R7, R56, RZ ;  /* 0x00000038073c7225 */ /* 0x000fc600078e00ff */
[----:B------:R-:W-:Y:S01]  /*44d30*/  IADD3.X R67, PT, PT, RZ, RZ, RZ, P1, P2 ;  /* 0x000000ffff437210 */ /* 0x000fe20000fe44ff */
[----:B------:R-:W-:Y:S01]  /*44d40*/  IMAD.WIDE.U32 R46, R16, R97, RZ ;  /* 0x00000061102e7225 */ /* 0x000fe200078e00ff */
[----:B------:R-:W-:-:S03]  /*44d50*/  IADD3 R69, P4, P5, R60, R69, R50 ;  /* 0x000000453c457210 */ /* 0x000fc60007d9e032 */
[----:B------:R-:W-:Y:S01]  /*44d60*/  IMAD.X R75, RZ, RZ, R49, P0 ;  /* 0x000000ffff4b7224 */ /* 0x000fe200000e0631 */
[----:B------:R-:W-:Y:S01]  /*44d70*/  IADD3 R50, P0, P3, R46, R63, R48 ;  /* 0x0000003f2e327210 */ /* 0x000fe20007b1e030 */
[----:B------:R-:W-:Y:S01]  /*44d80*/  IMAD.MOV.U32 R46, RZ, RZ, RZ ;  /* 0x000000ffff2e7224 */ /* 0x000fe200078e00ff */
[----:B------:R-:W-:Y:S01]  /*44d90*/  IADD3.X R60, PT, PT, RZ, RZ, RZ, P4, P5 ;  /* 0x000000ffff3c7210 */ /* 0x000fe200027ea4ff */
[----:B------:R-:W-:Y:S01]  /*44da0*/  IMAD.WIDE.U32 R48, R14, R95, RZ ;  /* 0x0000005f0e307225 */ /* 0x000fe200078e00ff */
[----:B------:R-:W-:Y:S02]  /*44db0*/  IADD3.X R63, PT, PT, RZ, RZ, RZ, P0, P3 ;  /* 0x000000ffff3f7210 */ /* 0x000fe400007e64ff */
[----:B------:R-:W-:Y:S01]  /*44dc0*/  IADD3 R65, PT, PT, R60, R43, R61 ;  /* 0x0000002b3c417210 */ /* 0x000fe20007ffe03d */
[----:B------:R-:W-:Y:S01]  /*44dd0*/  IMAD.WIDE.U32 R60, R2, R52, RZ ;  /* 0x00000034023c7225 */ /* 0x000fe200078e00ff */
[----:B------:R-:W-:Y:S02]  /*44de0*/  IADD3 R67, PT, PT, R67, R46, R59 ;  /* 0x0000002e43437210 */ /* 0x000fe40007ffe03b */
[----:B------:R-:W-:Y:S01]  /*44df0*/  IADD3 R69, P0, PT, R48, R69, RZ ;  /* 0x0000004530457210 */ /* 0x000fe20007f1e0ff */
[----:B------:R-:W-:Y:S01]  /*44e00*/  IMAD.IADD R47, R47, 0x1, R63 ;  /* 0x000000012f2f7824 */ /* 0x000fe200078e023f */
[----:B------:R-:W-:Y:S01]  /*44e10*/  IADD3 R72, P2, P3, R60, R67, R72 ;  /* 0x000000433c487210 */ /* 0x000fe20007b5e048 */
[----:B------:R-:W-:-:S03]  /*44e20*/  IMAD.WIDE.U32 R62, R4, R56, RZ ;  /* 0x00000038043e7225 */ /* 0x000fc600078e00ff */
[----:B------:R-:W-:Y:S01]  /*44e30*/  IADD3.X R60, PT, PT, RZ, RZ, RZ, P2, P3 ;  /* 0x000000ffff3c7210 */ /* 0x000fe200017e64ff */
[----:B------:R-:W-:Y:S01]  /*44e40*/  IMAD.WIDE.U32 R58, R97, UR29, RZ ;  /* 0x0000001d613a7c25 */ /* 0x000fe2000f8e00ff */
[----:B------:R-:W-:-:S03]  /*44e50*/  IADD3 R50, P4, P5, R62, R65, R50 ;  /* 0x000000413e327210 */ /* 0x000fc60007d9e032 */
[----:B------:R-:W-:Y:S01]  /*44e60*/  IMAD.X R67, RZ, RZ, R49, P0 ;  /* 0x000000ffff437224 */ /* 0x000fe200000e0631 */
[----:B------:R-:W-:Y:S01]  /*44e70*/  IADD3 R72, P0, P1, R58, R47, R72 ;  /* 0x0000002f3a487210 */ /* 0x000fe2000791e048 */
[----:B------:R-:W-:Y:S01]  /*44e80*/  IMAD R54, R69, UR28, RZ ;  /* 0x0000001c45367c24 */ /* 0x000fe2000f8e02ff */
[----:B------:R-:W-:Y:S01]  /*44e90*/  IADD3.X R99, PT, PT, RZ, RZ, RZ, P4, P5 ;  /* 0x000000ffff637210 */ /* 0x000fe200027ea4ff */
[----:B------:R-:W-:-:S04]  /*44ea0*/  IMAD.WIDE.U32 R48, R13, R95, RZ ;  /* 0x0000005f0d307225 */ /* 0x000fc800078e00ff */
[----:B------:R-:W-:Y:S01]  /*44eb0*/  IMAD.WIDE.U32 R64, R6, R54, RZ ;  /* 0x0000003606407225 */ /* 0x000fe200078e00ff */
[----:B------:R-:W-:Y:S02]  /*44ec0*/  IADD3 R50, P2, P3, R48, R67, R50 ;  /* 0x0000004330327210 */ /* 0x000fe40007b5e032 */
[----:B------:R-:W-:Y:S01]  /*44ed0*/  IADD3.X R67, PT, PT, RZ, RZ, RZ, P0, P1 ;  /* 0x000000ffff437210 */ /* 0x000fe200007e24ff */
[----:B------:R-:W-:Y:S01]  /*44ee0*/  IMAD.MOV.U32 R47, RZ, RZ, RZ ;  /* 0x000000ffff2f7224 */ /* 0x000fe200078e00ff */
[----:B------:R-:W-:Y:S02]  /*44ef0*/  IADD3 RZ, P4, PT, R64, R69, RZ ;  /* 0x0000004540ff7210 */ /* 0x000fe40007f9e0ff */
[----:B------:R-:W-:Y:S01]  /*44f00*/  IADD3.X R69, PT, PT, RZ, RZ, RZ, P2, P3 ;  /* 0x000000ffff457210 */ /* 0x000fe200017e64ff */
[----:B------:R-:W-:Y:S01]  /*44f10*/  IMAD.IADD R67, R59, 0x1, R67 ;  /* 0x000000013b437824 */ /* 0x000fe200078e0243 */
[----:B------:R-:W-:Y:S01]  /*44f20*/  IADD3 R103, PT, PT, R60, R47, R61 ;  /* 0x0000002f3c677210 */ /* 0x000fe20007ffe03d */
[----:B------:R-:W-:Y:S01]  /*44f30*/  IMAD.X R101, RZ, RZ, R65, P4 ;  /* 0x000000ffff657224 */ /* 0x000fe200020e0641 */
[----:B------:R-:W-:Y:S01]  /*44f40*/  IADD3 R61, PT, PT, R99, R44, R63 ;  /* 0x0000002c633d7210 */ /* 0x000fe20007ffe03f */
[----:B------:R-:W-:-:S04]  /*44f50*/  IMAD.WIDE.U32 R62, R3, R52, RZ ;  /* 0x00000034033e7225 */ /* 0x000fc800078e00ff */
[----:B------:R-:W-:Y:S01]  /*44f60*/  IMAD.WIDE.U32 R64, R7, R54, RZ ;  /* 0x0000003607407225 */ /* 0x000fe200078e00ff */
[----:B------:R-:W-:-:S03]  /*44f70*/  IADD3 R62, P4, P5, R62, R103, R66 ;  /* 0x000000673e3e7210 */ /* 0x000fc60007d9e042 */
[----:B------:R-:W-:Y:S01]  /*44f80*/  IMAD.IADD R69, R49, 0x1, R69 ;  /* 0x0000000131457824 */ /* 0x000fe200078e0245 */
[----:B------:R-:W-:Y:S01]  /*44f90*/  IADD3 R101, P2, P3, R64, R101, R50 ;  /* 0x0000006540657210 */ /* 0x000fe20007b5e032 */
[----:B------:R-:W-:Y:S01]  /*44fa0*/  IMAD.WIDE.U32 R48, R97, UR33, RZ ;  /* 0x0000002161307c25 */ /* 0x000fe2000f8e00ff */
[----:B------:R-:W-:Y:S02]  /*44fb0*/  IADD3.X R99, PT, PT, RZ, RZ, RZ, P4, P5 ;  /* 0x000000ffff637210 */ /* 0x000fe400027ea4ff */
[----:B------:R-:W-:Y:S01]  /*44fc0*/  IADD3.X R64, PT, PT, RZ, RZ, RZ, P2, P3 ;  /* 0x000000ffff407210 */ /* 0x000fe200017e64ff */
[----:B------:R-:W-:Y:S01]  /*44fd0*/  IMAD.WIDE.U32 R58, R5, R56, RZ ;  /* 0x00000038053a7225 */ /* 0x000fe200078e00ff */
[----:B------:R-:W-:-:S03]  /*44fe0*/  IADD3 R50, P4, P5, R48, R67, R62 ;  /* 0x0000004330327210 */ /* 0x000fc60007d9e03e */
[----:B------:R-:W-:Y:S01]  /*44ff0*/  IMAD.WIDE.U32 R66, R14, R55, RZ ;  /* 0x000000370e427225 */ /* 0x000fe200078e00ff */
[----:B------:R-:W-:-:S03]  /*45000*/  IADD3 R72, P0, P1, R58, R61, R72 ;  /* 0x0000003d3a487210 */ /* 0x000fc6000791e048 */
[----:B------:R-:W-:Y:S01]  /*45010*/  IMAD.WIDE.U32 R60, R16, R95, RZ ;  /* 0x0000005f103c7225 */ /* 0x000fe200078e00ff */
[----:B------:R-:W-:Y:S02]  /*45020*/  IADD3 R101, P2, PT, R66, R101, RZ ;  /* 0x0000006542657210 */ /* 0x000fe40007f5e0ff */
[----:B------:R-:W-:Y:S01]  /*45030*/  IADD3.X R103, PT, PT, RZ, RZ, RZ, P0, P1 ;  /* 0x000000ffff677210 */ /* 0x000fe200007e24ff */
[----:B------:R-:W-:Y:S01]  /*45040*/  IMAD.MOV.U32 R48, RZ, RZ, RZ ;  /* 0x000000ffff307224 */ /* 0x000fe200078e00ff */
[----:B------:R-:W-:Y:S01]  /*45050*/  IADD3 R72, P0, P1, R60, R69, R72 ;  /* 0x000000453c487210 */ /* 0x000fe2000791e048 */
[----:B------:R-:W-:Y:S01]  /*45060*/  IMAD.WIDE.U32 R68, R52, UR18, RZ ;  /* 0x0000001234447c25 */ /* 0x000fe2000f8e00ff */
[----:B------:R-:W-:Y:S02]  /*45070*/  IADD3 R103, PT, PT, R103, R46, R59 ;  /* 0x0000002e67677210 */ /* 0x000fe40007ffe03b */
[----:B------:R-:W-:Y:S01]  /*45080*/  IADD3 R62, PT, PT, R99, R48, R63 ;  /* 0x00000030633e7210 */ /* 0x000fe20007ffe03f */
[----:B------:R-:W-:Y:S01]  /*45090*/  IMAD.X R99, RZ, RZ, R67, P2 ;  /* 0x000000ffff637224 */ /* 0x000fe200010e0643 */
        /* <DEDUP_REMOVED lines=26> */
[----:B------:R-:W-:Y:S01]  /*45240*/  IMAD.WIDE.U32 R58, R73, UR30, RZ ;  /* 0x0000001e493a7c25 */ /* 0x000fe2000f8e00ff */
[----:B------:R-:W-:Y:S02]  /*45250*/  IADD3 RZ, P6, PT, R70, R101, RZ ;  /* 0x0000006546ff7210 */ /* 0x000fe40007fde0ff */
[----:B------:R-:W-:Y:S01]  /*45260*/  IADD3 R69, PT, PT, R103, R44, R65 ;  /* 0x0000002c67457210 */ /* 0x000fe20007ffe041 */
[----:B------:R-:W-:Y:S01]  /*45270*/  IMAD.IADD R73, R61, 0x1, R60 ;  /* 0x000000013d497824 */ /* 0x000fe200078e023c */
[----:B------:R-:W-:Y:S01]  /*45280*/  IADD3.X R101, PT, PT, RZ, RZ, RZ, P2, P3 ;  /* 0x000000ffff657210 */ /* 0x000fe200017e64ff */
[----:B------:R-:W-:Y:S01]  /*45290*/  IMAD.IADD R105, R63, 0x1, R105 ;  /* 0x000000013f697824 */ /* 0x000fe200078e0269 */
[----:B------:R-:W-:Y:S01]  /*452a0*/  IADD3 R75, P0, PT, R58, R75, RZ ;  /* 0x0000004b3a4b7210 */ /* 0x000fe20007f1e0ff */
[----:B------:R-:W-:-:S04]  /*452b0*/  IMAD.WIDE.U32 R64, R5, R54, RZ ;  /* 0x0000003605407225 */ /* 0x000fc800078e00ff */
[----:B------:R-:W-:-:S04]  /*452c0*/  IMAD.WIDE.U32 R60, R52, UR19, RZ ;  /* 0x00000013343c7c25 */ /* 0x000fc8000f8e00ff */
[----:B------:R-:W-:Y:S01]  /*452d0*/  IMAD.WIDE.U32 R62, R3, R56, RZ ;  /* 0x00000038033e7225 */ /* 0x000fe200078e00ff */
[----:B------:R-:W-:-:S03]  /*452e0*/  IADD3 R76, P3, P4, R60, R109, R75 ;  /* 0x0000006d3c4c7210 */ /* 0x000fc60007c7e04b */
[----:B------:R-:W-:Y:S01]  /*452f0*/  IMAD.X R99, RZ, RZ, R71, P6 ;  /* 0x000000ffff637224 */ /* 0x000fe200030e0647 */
        /* <DEDUP_REMOVED lines=8> */
[----:B------:R-:W-:Y:S01]  /*45380*/  IADD3.X R103, PT, PT, RZ, RZ, RZ, P5, P6 ;  /* 0x000000ffff677210 */ /* 0x000fe20002fec4ff */
[----:B------:R-:W-:Y:S01]  /*45390*/  IMAD.WIDE.U32 R70, R95, UR33, RZ ;  /* 0x000000215f467c25 */ /* 0x000fe2000f8e00ff */
[----:B------:R-:W-:-:S02]  /*453a0*/  IADD3 R76, P1, P2, R68, R73, R76 ;  /* 0x00000049444c7210 */ /* 0x000fc40007a3e04c */
[----:B------:R-:W-:Y:S01]  /*453b0*/  IADD3.X R66, PT, PT, RZ, RZ, RZ, P3, P4 ;  /* 0x000000ffff427210 */ /* 0x000fe20001fe84ff */
[----:B------:R-:W-:Y:S01]  /*453c0*/  IMAD.WIDE.U32 R72, R16, R55, RZ ;  /* 0x0000003710487225 */ /* 0x000fe200078e00ff */
[----:B------:R-:W-:Y:S02]  /*453d0*/  IADD3 R64, P5, P6, R70, R105, R58 ;  /* 0x0000006946407210 */ /* 0x000fe40007ebe03a */
[----:B------:R-:W-:Y:S01]  /*453e0*/  IADD3 R65, PT, PT, R103, R46, R65 ;  /* 0x0000002e67417210 */ /* 0x000fe20007ffe041 */
[----:B------:R-:W-:Y:S01]  /*453f0*/  IMAD.IADD R61, R61, 0x1, R60 ;  /* 0x000000013d3d7824 */ /* 0x000fe200078e023c */
[----:B------:R-:W-:Y:S01]  /*45400*/  IADD3 R52, P3, P4, R72, R101, R52 ;  /* 0x0000006548347210 */ /* 0x000fe20007c7e034 */
[----:B------:R-:W-:Y:S01]  /*45410*/  IMAD.X R58, RZ, RZ, RZ, P0 ;  /* 0x000000ffff3a7224 */ /* 0x000fe200000e06ff */
[----:B------:R-:W-:Y:S01]  /*45420*/  IADD3.X R103, PT, PT, RZ, RZ, RZ, P1, P2 ;  /* 0x000000ffff677210 */ /* 0x000fe20000fe44ff */
[----:B------:R-:W-:Y:S01]  /*45430*/  IMAD.WIDE.U32 R74, R14, R93, RZ ;  /* 0x0000005d0e4a7225 */ /* 0x000fe200078e00ff */
[----:B------:R-:W-:-:S02]  /*45440*/  IADD3 R105, PT, PT, R107, R48, R63 ;  /* 0x000000306b697210 */ /* 0x000fc40007ffe03f */
[----:B------:R-:W-:Y:S01]  /*45450*/  IADD3 R70, PT, PT, R61, R58, R59 ;  /* 0x0000003a3d467210 */ /* 0x000fe20007ffe03b */
[----:B------:R-:W-:Y:S01]  /*45460*/  IMAD.WIDE.U32 R62, R2, R54, RZ ;  /* 0x00000036023e7225 */ /* 0x000fe200078e00ff */
[----:B------:R-:W-:Y:S02]  /*45470*/  IADD3.X R101, PT, PT, RZ, RZ, RZ, P3, P4 ;  /* 0x000000ffff657210 */ /* 0x000fe40001fe84ff */
[----:B------:R-:W-:Y:S01]  /*45480*/  IADD3.X R59, PT, PT, RZ, RZ, RZ, P5, P6 ;  /* 0x000000ffff3b7210 */ /* 0x000fe20002fec4ff */
[----:B------:R-:W-:Y:S01]  /*45490*/  IMAD.WIDE.U32 R60, R56, UR18, RZ ;  /* 0x00000012383c7c25 */ /* 0x000fe2000f8e00ff */
[----:B------:R-:W-:Y:S02]  /*454a0*/  IADD3 R99, P0, PT, R74, R99, RZ ;  /* 0x000000634a637210 */ /* 0x000fe40007f1e0ff */
[----:B------:R-:W-:Y:S01]  /*454b0*/  IADD3 R67, PT, PT, R66, R43, R67 ;  /* 0x0000002b42437210 */ /* 0x000fe20007ffe043 */
[----:B------:R-:W-:Y:S01]  /*454c0*/  IMAD.IADD R103, R69, 0x1, R103 ;  /* 0x0000000145677824 */ /* 0x000fe200078e0267 */
[----:B------:R-:W-:Y:S01]  /*454d0*/  IADD3 R62, P2, P3, R62, R65, R64 ;  /* 0x000000413e3e7210 */ /* 0x000fe20007b5e040 */
[----:B------:R-:W-:Y:S01]  /*454e0*/  IMAD.WIDE.U32 R68, R4, R50, RZ ;  /* 0x0000003204447225 */ /* 0x000fe200078e00ff */
[----:B------:R-:W-:-:S02]  /*454f0*/  IADD3 R66, P4, P5, R60, R105, R76 ;  /* 0x000000693c427210 */ /* 0x000fc40007d9e04c */
[----:B------:R-:W-:Y:S01]  /*45500*/  IADD3.X R74, PT, PT, RZ, RZ, RZ, P2, P3 ;  /* 0x000000ffff4a7210 */ /* 0x000fe200017e64ff */
[----:B------:R-:W-:Y:S01]  /*45510*/  IMAD.IADD R101, R73, 0x1, R101 ;  /* 0x0000000149657824 */ /* 0x000fe200078e0265 */
[----:B------:R-:W-:Y:S01]  /*45520*/  IADD3.X R105, PT, PT, RZ, RZ, RZ, P4, P5 ;  /* 0x000000ffff697210 */ /* 0x000fe200027ea4ff */
[----:B------:R-:W-:Y:S02]  /*45530*/  IMAD.IADD R71, R71, 0x1, R59 ;  /* 0x0000000147477824 */ /* 0x000fe400078e023b */
[----:B------:R-:W-:Y:S01]  /*45540*/  IMAD.WIDE.U32 R72, R95, UR32, RZ ;  /* 0x000000205f487c25 */ /* 0x000fe2000f8e00ff */
[----:B------:R-:W-:-:S03]  /*45550*/  IADD3 R105, PT, PT, R105, R49, R61 ;  /* 0x0000003169697210 */ /* 0x000fc60007ffe03d */
[----:B------:R-:W-:Y:S01]  /*45560*/  IMAD.X R75, RZ, RZ, R75, P0 ;  /* 0x000000ffff4b7224 */ /* 0x000fe200000e064b */
[----:B------:R-:W-:Y:S01]  /*45570*/  IADD3 R60, P0, P1, R68, R67, R52 ;  /* 0x00000043443c7210 */ /* 0x000fe2000791e034 */
[----:B------:R-:W-:Y:S01]  /*45580*/  IMAD.WIDE.U32 R64, R55, UR29, RZ ;  /* 0x0000001d37407c25 */ /* 0x000fe2000f8e00ff */
[----:B------:R-:W-:-:S03]  /*45590*/  IADD3 R72, P2, P3, R72, R71, R66 ;  /* 0x0000004748487210 */ /* 0x000fc60007b5e042 */
[----:B------:R-:W-:Y:S01]  /*455a0*/  IMAD.WIDE.U32 R58, R97, UR30, RZ ;  /* 0x0000001e613a7c25 */ /* 0x000fe2000f8e00ff */
[----:B------:R-:W-:Y:S02]  /*455b0*/  IADD3.X R97, PT, PT, RZ, RZ, RZ, P0, P1 ;  /* 0x000000ffff617210 */ /* 0x000fe400007e24ff */
[----:B------:R-:W-:Y:S01]  /*455c0*/  IADD3 R68, P1, P0, R64, R101, R62 ;  /* 0x0000006540447210 */ /* 0x000fe2000783e03e */
[----:B------:R-:W-:Y:S01]  /*455d0*/  IMAD.WIDE.U32 R66, R13, R93, RZ ;  /* 0x0000005d0d427225 */ /* 0x000fe200078e00ff */
[----:B------:R-:W-:Y:S02]  /*455e0*/  IADD3 R76, P4, P5, R58, R103, R70 ;  /* 0x000000673a4c7210 */ /* 0x000fe40007d9e046 */
[----:B------:R-:W-:Y:S01]  /*455f0*/  IADD3.X R103, PT, PT, RZ, RZ, RZ, P2, P3 ;  /* 0x000000ffff677210 */ /* 0x000fe200017e64ff */
[----:B------:R-:W-:Y:S01]  /*45600*/  IMAD R52, R99, UR28, RZ ;  /* 0x0000001c63347c24 */ /* 0x000fe2000f8e02ff */
[----:B------:R-:W-:Y:S01]  /*45610*/  IADD3 R58, P2, P3, R66, R75, R60 ;  /* 0x0000004b423a7210 */ /* 0x000fe20007b5e03c */
[----:B------:R-:W-:Y:S01]  /*45620*/  IMAD.WIDE.U32 R60, R56, UR19, RZ ;  /* 0x00000013383c7c25 */ /* 0x000fe2000f8e00ff */
[----:B------:R-:W-:-:S02]  /*45630*/  IADD3.X R75, PT, PT, RZ, RZ, RZ, P1, P0 ;  /* 0x000000ffff4b7210 */ /* 0x000fc40000fe04ff */
[----:B------:R-:W-:Y:S01]  /*45640*/  IADD3 R101, PT, PT, R74, R47, R63 ;  /* 0x0000002f4a657210 */ /* 0x000fe20007ffe03f */
[----:B------:R-:W-:Y:S01]  /*45650*/  IMAD.WIDE.U32 R70, R6, R52, RZ ;  /* 0x0000003406467225 */ /* 0x000fe200078e00ff */
[----:B------:R-:W-:Y:S02]  /*45660*/  IADD3 R69, PT, PT, R97, R44, R69 ;  /* 0x0000002c61457210 */ /* 0x000fe40007ffe045 */
[----:B------:R-:W-:Y:S01]  /*45670*/  IADD3 R74, P0, P1, R60, R105, R76 ;  /* 0x000000693c4a7210 */ /* 0x000fe2000791e04c */
[----:B------:R-:W-:Y:S01]  /*45680*/  IMAD.IADD R75, R65, 0x1, R75 ;  /* 0x00000001414b7824 */ /* 0x000fe200078e024b */
[----:B------:R-:W-:Y:S01]  /*45690*/  IADD3 RZ, P6, PT, R70, R99, RZ ;  /* 0x0000006346ff7210 */ /* 0x000fe20007fde0ff */
[----:B------:R-:W-:Y:S01]  /*456a0*/  IMAD.WIDE.U32 R64, R5, R50, RZ ;  /* 0x0000003205407225 */ /* 0x000fe200078e00ff */
[----:B------:R-:W-:Y:S02]  /*456b0*/  IADD3.X R99, PT, PT, RZ, RZ, RZ, P2, P3 ;  /* 0x000000ffff637210 */ /* 0x000fe400017e64ff */
[----:B------:R-:W-:Y:S01]  /*456c0*/  IADD3.X R76, PT, PT, RZ, RZ, RZ, P4, P5 ;  /* 0x000000ffff4c7210 */ /* 0x000fe200027ea4ff */
[----:B------:R-:W-:Y:S01]  /*456d0*/  IMAD.WIDE.U32 R62, R3, R54, RZ ;  /* 0x00000036033e7225 */ /* 0x000fe200078e00ff */
[----:B------:R-:W-:-:S02]  /*456e0*/  IADD3 R56, P5, P4, R64, R69, R68 ;  /* 0x0000004540387210 */ /* 0x000fc40007cbe044 */
[----:B------:R-:W-:Y:S01]  /*456f0*/  IADD3.X R105, PT, PT, RZ, RZ, RZ, P0, P1 ;  /* 0x000000ffff697210 */ /* 0x000fe200007e24ff */
[----:B------:R-:W-:Y:S01]  /*45700*/  IMAD.IADD R99, R67, 0x1, R99 ;  /* 0x0000000143637824 */ /* 0x000fe200078e0263 */
[----:B------:R-:W-:Y:S01]  /*45710*/  IADD3 R60, P2, P3, R62, R101, R72 ;  /* 0x000000653e3c7210 */ /* 0x000fe20007b5e048 */
[----:B------:R-:W-:Y:S01]  /*45720*/  IMAD.X R97, RZ, RZ, R71, P6 ;  /* 0x000000ffff617224 */ /* 0x000fe200030e0647 */
[----:B------:R-:W-:Y:S01]  /*45730*/  IADD3.X R101, PT, PT, RZ, RZ, RZ, P5, P4 ;  /* 0x000000ffff657210 */ /* 0x000fe20002fe84ff */
[----:B------:R-:W-:-:S03]  /*45740*/  IMAD.WIDE.U32 R66, R7, R52, RZ ;  /* 0x0000003407427225 */ /* 0x000fc600078e00ff */
[----:B------:R-:W-:Y:S01]  /*45750*/  IADD3 R65, PT, PT, R101, R46, R65 ;  /* 0x0000002e65417210 */ /* 0x000fe20007ffe041 */
        /* <DEDUP_REMOVED lines=17> */
[----:B------:R-:W-:Y:S01]  /*45870*/  IADD3 R67, PT, PT, R66, R43, R67 ;  /* 0x0000002b42437210 */ /* 0x000fe20007ffe043 */
[----:B------:R-:W-:Y:S01]  /*45880*/  IMAD.WIDE.U32 R68, R2, R50, RZ ;  /* 0x0000003202447225 */ /* 0x000fe200078e00ff */
[----:B------:R-:W-:Y:S02]  /*45890*/  IADD3 R97, P6, PT, R74, R97, RZ ;  /* 0x000000614a617210 */ /* 0x000fe40007fde0ff */
        /* <DEDUP_REMOVED lines=18> */
[----:B------:R-:W-:Y:S01]  /*459c0*/  IMAD R56, R97, UR28, RZ ;  /* 0x0000001c61387c24 */ /* 0x000fe2000f8e02ff */
[----:B------:R-:W-:Y:S01]  /*459d0*/  IADD3 R68, P1, P0, R64, R99, R68 ;  /* 0x0000006340447210 */ /* 0x000fe2000783e044 */
[----:B------:R-:W-:Y:S01]  /*459e0*/  IMAD.X R75, RZ, RZ, R75, P6 ;  /* 0x000000ffff4b7224 */ /* 0x000fe200030e064b */
[----:B------:R-:W-:Y:S01]  /*459f0*/  IADD3 R99, PT, PT, R62, R47, R69 ;  /* 0x0000002f3e637210 */ /* 0x000fe20007ffe045 */
[----:B------:R-:W-:Y:S01]  /*45a00*/  IMAD.WIDE.U32 R66, R13, R51, RZ ;  /* 0x000000330d427225 */ /* 0x000fe200078e00ff */
[----:B------:R-:W-:-:S03]  /*45a10*/  IADD3 R69, PT, PT, R95, R44, R63 ;  /* 0x0000002c5f457210 */ /* 0x000fc60007ffe03f */
        /* <DEDUP_REMOVED lines=16> */
[----:B------:R-:W-:-:S03]  /*45b20*/  IMAD.WIDE.U32 R66, R7, R56, RZ ;  /* 0x0000003807427225 */ /* 0x000fc600078e00ff */
[----:B------:R-:W-:Y:S01]  /*45b30*/  IADD3.X R99, PT, PT, RZ, RZ, RZ, P5, P4 ;  /* 0x000000ffff637210 */ /* 0x000fe20002fe84ff */
        /* <DEDUP_REMOVED lines=10> */
[----:B------:R-:W-:Y:S01]  /*45be0*/  IMAD.WIDE.U32 R74, R14, R77, RZ ;  /* 0x0000004d0e4a7225 */ /* 0x000fe200078e00ff */
[----:B------:R-:W-:-:S02]  /*45bf0*/  IADD3 R67, PT, PT, R66, R43, R67 ;  /* 0x0000002b42437210 */ /* 0x000fc40007ffe043 */
[----:B------:R-:W-:Y:S01]  /*45c00*/  IADD3.X R99, PT, PT, RZ, RZ, RZ, P2, P3 ;  /* 0x000000ffff637210 */ /* 0x000fe200017e64ff */
[----:B------:R-:W-:Y:S01]  /*45c10*/  IMAD.WIDE.U32 R72, R16, R51, RZ ;  /* 0x0000003310487225 */ /* 0x000fe200078e00ff */
[----:B------:R-:W-:Y:S02]  /*45c20*/  IADD3 R66, PT, PT, R61, R62, R59 ;  /* 0x0000003e3d427210 */ /* 0x000fe40007ffe03b */
[----:B------:R-:W-:Y:S01]  /*45c30*/  IADD3.X R61, PT, PT, RZ, RZ, RZ, P4, P5 ;  /* 0x000000ffff3d7210 */ /* 0x000fe200027ea4ff */
[----:B------:R-:W-:Y:S01]  /*45c40*/  IMAD.IADD R99, R69, 0x1, R99 ;  /* 0x0000000145637824 */ /* 0x000fe200078e0263 */
[----:B------:R-:W-:Y:S01]  /*45c50*/  IADD3 R101, PT, PT, R101, R48, R63 ;  /* 0x0000003065657210 */ /* 0x000fe20007ffe03f */
[----:B------:R-:W-:Y:S01]  /*45c60*/  IMAD.WIDE.U32 R58, R50, UR18, RZ ;  /* 0x00000012323a7c25 */ /* 0x000fe2000f8e00ff */
[----:B------:R-:W-:Y:S02]  /*45c70*/  IADD3 R95, P6, PT, R74, R95, RZ ;  /* 0x0000005f4a5f7210 */ /* 0x000fe40007fde0ff */
[----:B------:R-:W-:Y:S01]  /*45c80*/  IADD3 R64, P0, P1, R72, R97, R64 ;  /* 0x0000006148407210 */ /* 0x000fe2000791e040 */
        /* <DEDUP_REMOVED lines=20> */
[----:B------:R-:W-:Y:S01]  /*45dd0*/  IMAD.WIDE.U32 R66, R51, UR29, RZ ;  /* 0x0000001d33427c25 */ /* 0x000fe2000f8e00ff */
[----:B------:R-:W-:-:S03]  /*45de0*/  IADD3.X R94, PT, PT, RZ, RZ, RZ, P4, P5 ;  /* 0x000000ffff5e7210 */ /* 0x000fc600027ea4ff */
[----:B------:R-:W-:Y:S01]  /*45df0*/  IMAD.X R75, RZ, RZ, R75, P6 ;  /* 0x000000ffff4b7224 */ /* 0x000fe200030e064b */
[----:B------:R-:W-:Y:S01]  /*45e00*/  IADD3 RZ, P6, PT, R68, R95, RZ ;  /* 0x0000005f44ff7210 */ /* 0x000fe20007fde0ff */
[----:B------:R-:W-:Y:S01]  /*45e10*/  IMAD.WIDE.U32 R64, R13, R77, RZ ;  /* 0x0000004d0d407225 */ /* 0x000fe200078e00ff */
[----:B------:R-:W-:Y:S02]  /*45e20*/  IADD3 R66, P1, P0, R66, R97, R60 ;  /* 0x0000006142427210 */ /* 0x000fe4000783e03c */
[----:B------:R-:W-:Y:S01]  /*45e30*/  IADD3 R97, PT, PT, R62, R47, R61 ;  /* 0x0000002f3e617210 */ /* 0x000fe20007ffe03d */
[----:B------:R-:W-:Y:S01]  /*45e40*/  IMAD.X R95, RZ, RZ, R69, P6 ;  /* 0x000000ffff5f7224 */ /* 0x000fe200030e0645 */
[----:B------:R-:W-:Y:S01]  /*45e50*/  IADD3 R54, P2, P3, R64, R75, R58 ;  /* 0x0000004b40367210 */ /* 0x000fe20007b5e03a */
[----:B------:R-:W-:Y:S01]  /*45e60*/  IMAD.WIDE.U32 R58, R50, UR19, RZ ;  /* 0x00000013323a7c25 */ /* 0x000fe2000f8e00ff */
[----:B------:R-:W-:Y:S02]  /*45e70*/  IADD3.X R69, PT, PT, RZ, RZ, RZ, P1, P0 ;  /* 0x000000ffff457210 */ /* 0x000fe40000fe04ff */
[----:B------:R-:W-:Y:S01]  /*45e80*/  IADD3.X R75, PT, PT, RZ, RZ, RZ, P2, P3 ;  /* 0x000000ffff4b7210 */ /* 0x000fe200017e64ff */
[----:B------:R-:W-:-:S04]  /*45e90*/  IMAD.WIDE.U32 R60, R3, R52, RZ ;  /* 0x00000034033c7225 */ /* 0x000fc800078e00ff */
[----:B------:R-:W-:-:S04]  /*45ea0*/  IMAD.WIDE.U32 R62, R5, R56, RZ ;  /* 0x00000038053e7225 */ /* 0x000fc800078e00ff */
[----:B------:R-:W-:Y:S01]  /*45eb0*/  IMAD.IADD R69, R67, 0x1, R69 ;  /* 0x0000000143457824 */ /* 0x000fe200078e0245 */
[----:B------:R-:W-:Y:S01]  /*45ec0*/  IADD3 R67, P0, P1, R58, R101, R76 ;  /* 0x000000653a437210 */ /* 0x000fe2000791e04c */
[----:B------:R-:W-:Y:S01]  /*45ed0*/  IMAD.IADD R99, R71, 0x1, R99 ;  /* 0x0000000147637824 */ /* 0x000fe200078e0263 */
[----:B------:R-:W-:Y:S01]  /*45ee0*/  IADD3 R58, P2, P3, R60, R97, R70 ;  /* 0x000000613c3a7210 */ /* 0x000fe20007b5e046 */
[----:B------:R-:W-:Y:S01]  /*45ef0*/  IMAD.WIDE.U32 R70, R51, UR33, RZ ;  /* 0x0000002133467c25 */ /* 0x000fe2000f8e00ff */
[----:B------:R-:W-:Y:S02]  /*45f00*/  IADD3 R50, P5, P4, R62, R73, R66 ;  /* 0x000000493e327210 */ /* 0x000fe40007cbe042 */
[----:B------:R-:W-:Y:S01]  /*45f10*/  IADD3.X R97, PT, PT, RZ, RZ, RZ, P0, P1 ;  /* 0x000000ffff617210 */ /* 0x000fe200007e24ff */
[----:B------:R-:W-:Y:S01]  /*45f20*/  IMAD.WIDE.U32 R72, R93, UR31, RZ ;  /* 0x0000001f5d487c25 */ /* 0x000fe2000f8e00ff */
[----:B------:R-:W-:-:S03]  /*45f30*/  IADD3.X R101, PT, PT, RZ, RZ, RZ, P2, P3 ;  /* 0x000000ffff657210 */ /* 0x000fc600017e64ff */
[----:B------:R-:W-:Y:S01]  /*45f40*/  IMAD.IADD R75, R65, 0x1, R75 ;  /* 0x00000001414b7824 */ /* 0x000fe200078e024b */
[----:B------:R-:W-:Y:S01]  /*45f50*/  IADD3 R62, P2, P3, R72, R99, R67 ;  /* 0x00000063483e7210 */ /* 0x000fe20007b5e043 */
[----:B------:R-:W-:Y:S01]  /*45f60*/  IMAD.WIDE.U32 R64, R7, R74, RZ ;  /* 0x0000004a07407225 */ /* 0x000fe200078e00ff */
[----:B------:R-:W-:Y:S02]  /*45f70*/  IADD3.X R99, PT, PT, RZ, RZ, RZ, P5, P4 ;  /* 0x000000ffff637210 */ /* 0x000fe40002fe84ff */
[----:B------:R-:W-:Y:S01]  /*45f80*/  IADD3 R70, P4, P5, R70, R69, R58 ;  /* 0x0000004546467210 */ /* 0x000fe20007d9e03a */
[----:B------:R-:W-:Y:S01]  /*45f90*/  IMAD.IADD R59, R59, 0x1, R97 ;  /* 0x000000013b3b7824 */ /* 0x000fe200078e0261 */
[----:B------:R-:W-:Y:S01]  /*45fa0*/  IADD3 R95, P1, P0, R64, R95, R54 ;  /* 0x0000005f405f7210 */ /* 0x000fe2000783e036 */
[----:B------:R-:W-:Y:S01]  /*45fb0*/  IMAD.WIDE.U32 R66, R16, R77, RZ ;  /* 0x0000004d10427225 */ /* 0x000fe200078e00ff */
[----:B------:R-:W-:Y:S02]  /*45fc0*/  IADD3 R101, PT, PT, R101, R48, R61 ;  /* 0x0000003065657210 */ /* 0x000fe40007ffe03d */
[----:B------:R-:W-:Y:S01]  /*45fd0*/  IADD3.X R61, PT, PT, RZ, RZ, RZ, P2, P3 ;  /* 0x000000ffff3d7210 */ /* 0x000fe200017e64ff */
[----:B------:R-:W-:Y:S01]  /*45fe0*/  IMAD.WIDE.U32 R68, R14, R57, RZ ;  /* 0x000000390e447225 */ /* 0x000fe200078e00ff */
[----:B------:R-:W-:-:S02]  /*45ff0*/  IADD3 R94, PT, PT, R59, R94, R55 ;  /* 0x0000005e3b5e7210 */ /* 0x000fc40007ffe037 */
[----:B------:R-:W-:Y:S01]  /*46000*/  IADD3.X R59, PT, PT, RZ, RZ, RZ, P4, P5 ;  /* 0x000000ffff3b7210 */ /* 0x000fe200027ea4ff */
[----:B------:R-:W-:Y:S01]  /*46010*/  IMAD.IADD R73, R73, 0x1, R61 ;  /* 0x0000000149497824 */ /* 0x000fe200078e023d */
[----:B------:R-:W-:Y:S01]  /*46020*/  IADD3.X R64, PT, PT, RZ, RZ, RZ, P1, P0 ;  /* 0x000000ffff407210 */ /* 0x000fe20000fe04ff */
[----:B------:R-:W-:Y:S01]  /*46030*/  IMAD.WIDE.U32 R54, R52, UR18, RZ ;  /* 0x0000001234367c25 */ /* 0x000fe2000f8e00ff */
[----:B------:R-:W-:Y:S02]  /*46040*/  IADD3 R50, P0, P1, R66, R75, R50 ;  /* 0x0000004b42327210 */ /* 0x000fe4000791e032 */
[----:B------:R-:W-:Y:S01]  /*46050*/  IADD3 R65, PT, PT, R64, R43, R65 ;  /* 0x0000002b40417210 */ /* 0x000fe20007ffe041 */
[----:B------:R-:W-:Y:S01]  /*46060*/  IMAD.IADD R71, R71, 0x1, R59 ;  /* 0x0000000147477824 */ /* 0x000fe200078e023b */
[----:B------:R-:W-:Y:S01]  /*46070*/  IADD3 R99, PT, PT, R99, R46, R63 ;  /* 0x0000002e63637210 */ /* 0x000fe20007ffe03f */
[----:B------:R-:W-:Y:S01]  /*46080*/  IMAD.WIDE.U32 R60, R4, R74, RZ ;  /* 0x0000004a043c7225 */ /* 0x000fe200078e00ff */
[----:B------:R-:W-:-:S02]  /*46090*/  IADD3 R95, P6, PT, R68, R95, RZ ;  /* 0x0000005f445f7210 */ /* 0x000fc40007fde0ff */
[----:B------:R-:W-:Y:S01]  /*460a0*/  IADD3.X R97, PT, PT, RZ, RZ, RZ, P0, P1 ;  /* 0x000000ffff617210 */ /* 0x000fe200007e24ff */
[----:B------:R-:W-:Y:S01]  /*460b0*/  IMAD.WIDE.U32 R58, R2, R56, RZ ;  /* 0x00000038023a7225 */ /* 0x000fe200078e00ff */
[----:B------:R-:W-:Y:S02]  /*460c0*/  IADD3 R68, P4, P5, R54, R101, R62 ;  /* 0x0000006536447210 */ /* 0x000fe40007d9e03e */
[----:B------:R-:W-:Y:S01]  /*460d0*/  IADD3 R50, P0, P1, R60, R65, R50 ;  /* 0x000000413c327210 */ /* 0x000fe2000791e032 */
[----:B------:R-:W-:Y:S01]  /*460e0*/  IMAD.WIDE.U32 R62, R93, UR30, RZ ;  /* 0x0000001e5d3e7c25 */ /* 0x000fe2000f8e00ff */
[----:B------:R-:W-:Y:S02]  /*460f0*/  IADD3 R54, P2, P3, R58, R99, R70 ;  /* 0x000000633a367210 */ /* 0x000fe40007b5e046 */
[----:B------:R-:W-:Y:S01]  /*46100*/  IADD3.X R76, PT, PT, RZ, RZ, RZ, P4, P5 ;  /* 0x000000ffff4c7210 */ /* 0x000fe200027ea4ff */
[----:B------:R-:W-:Y:S01]  /*46110*/  IMAD.WIDE.U32 R64, R51, UR32, RZ ;  /* 0x0000002033407c25 */ /* 0x000fe2000f8e00ff */
[----:B------:R-:W-:-:S02]  /*46120*/  IADD3 R94, P4, P5, R62, R73, R94 ;  /* 0x000000493e5e7210 */ /* 0x000fc40007d9e05e */
[----:B------:R-:W-:Y:S01]  /*46130*/  IADD3.X R58, PT, PT, RZ, RZ, RZ, P2, P3 ;  /* 0x000000ffff3a7210 */ /* 0x000fe200017e64ff */
[----:B------:R-:W-:Y:S01]  /*46140*/  IMAD.X R75, RZ, RZ, R69, P6 ;  /* 0x000000ffff4b7224 */ /* 0x000fe200030e0645 */
[----:B------:R-:W-:Y:S01]  /*46150*/  IADD3 R62, P2, P3, R64, R71, R68 ;  /* 0x00000047403e7210 */ /* 0x000fe20007b5e044 */
[----:B------:R-:W-:Y:S01]  /*46160*/  IMAD.IADD R97, R67, 0x1, R97 ;  /* 0x0000000143617824 */ /* 0x000fe200078e0261 */
[----:B------:R-:W-:Y:S01]  /*46170*/  IADD3.X R73, PT, PT, RZ, RZ, RZ, P0, P1 ;  /* 0x000000ffff497210 */ /* 0x000fe200007e24ff */
[----:B------:R-:W-:Y:S01]  /*46180*/  IMAD R72, R95, UR28, RZ ;  /* 0x0000001c5f487c24 */ /* 0x000fe2000f8e02ff */
[----:B------:R-:W-:Y:S01]  /*46190*/  IADD3.X R99, PT, PT, RZ, RZ, RZ, P2, P3 ;  /* 0x000000ffff637210 */ /* 0x000fe200017e64ff */
[----:B------:R-:W-:Y:S01]  /*461a0*/  IMAD.WIDE.U32 R66, R77, UR29, RZ ;  /* 0x0000001d4d427c25 */ /* 0x000fe2000f8e00ff */
[----:B------:R-:W-:Y:S02]  /*461b0*/  IADD3 R61, PT, PT, R73, R44, R61 ;  /* 0x0000002c493d7210 */ /* 0x000fe40007ffe03d */
[----:B------:R-:W-:Y:S01]  /*461c0*/  IADD3.X R103, PT, PT, RZ, RZ, RZ, P4, P5 ;  /* 0x000000ffff677210 */ /* 0x000fe200027ea4ff */
[----:B------:R-:W-:Y:S01]  /*461d0*/  IMAD.WIDE.U32 R68, R13, R57, RZ ;  /* 0x000000390d447225 */ /* 0x000fe200078e00ff */
[----:B------:R-:W-:-:S02]  /*461e0*/  IADD3 R60, P1, P0, R66, R97, R54 ;  /* 0x00000061423c7210 */ /* 0x000fc4000783e036 */
[----:B------:R-:W-:Y:S01]  /*461f0*/  IADD3 R97, PT, PT, R76, R49, R55 ;  /* 0x000000314c617210 */ /* 0x000fe20007ffe037 */
        /* <DEDUP_REMOVED lines=26> */
[----:B------:R-:W-:Y:S01]  /*463a0*/  IMAD.WIDE.U32 R64, R77, UR33, RZ ;  /* 0x000000214d407c25 */ /* 0x000fe2000f8e00ff */
[----:B------:R-:W-:-:S02]  /*463b0*/  IADD3 R52, P0, P1, R60, R73, R52 ;  /* 0x000000493c347210 */ /* 0x000fc4000791e034 */
[----:B------:R-:W-:Y:S01]  /*463c0*/  IADD3 R73, PT, PT, R75, R46, R67 ;  /* 0x0000002e4b497210 */ /* 0x000fe20007ffe043 */
[----:B------:R-:W-:Y:S01]  /*463d0*/  IMAD.IADD R62, R55, 0x1, R101 ;  /* 0x00000001373e7824 */ /* 0x000fe200078e0265 */
[----:B------:R-:W-:Y:S02]  /*463e0*/  IADD3.X R55, PT, PT, RZ, RZ, RZ, P3, P2 ;  /* 0x000000ffff377210 */ /* 0x000fe40001fe44ff */
[----:B------:R-:W-:Y:S02]  /*463f0*/  IADD3 R50, P4, P5, R64, R95, R54 ;  /* 0x0000005f40327210 */ /* 0x000fe40007d9e036 */
[----:B------:R-:W-:Y:S01]  /*46400*/  IADD3 R68, PT, PT, R62, R103, R63 ;  /* 0x000000673e447210 */ /* 0x000fe20007ffe03f */
[----:B------:R-:W-:Y:S01]  /*46410*/  IMAD.IADD R75, R71, 0x1, R55 ;  /* 0x00000001474b7824 */ /* 0x000fe200078e0237 */
[----:B------:R-:W-:Y:S01]  /*46420*/  IADD3.X R67, PT, PT, RZ, RZ, RZ, P0, P1 ;  /* 0x000000ffff437210 */ /* 0x000fe200007e24ff */
[----:B------:R-:W-:Y:S01]  /*46430*/  IMAD.WIDE.U32 R62, R56, UR18, RZ ;  /* 0x00000012383e7c25 */ /* 0x000fe2000f8e00ff */
[----:B------:R-:W-:-:S02]  /*46440*/  IADD3 R95, PT, PT, R97, R48, R59 ;  /* 0x00000030615f7210 */ /* 0x000fc40007ffe03b */
        /* <DEDUP_REMOVED lines=17> */
[----:B------:R-:W-:-:S03]  /*46560*/  IADD3 R60, P4, P5, R64, R71, R62 ;  /* 0x00000047403c7210 */ /* 0x000fc60007d9e03e */
[----:B------:R-:W-:Y:S01]  /*46570*/  IMAD.WIDE.U32 R58, R3, R74, RZ ;  /* 0x0000004a033a7225 */ /* 0x000fe200078e00ff */
[----:B------:R-:W-:Y:S02]  /*46580*/  IADD3 R50, P2, P3, R50, R67, R54 ;  /* 0x0000004332327210 */ /* 0x000fe40007b5e036 */
[----:B------:R-:W-:Y:S01]  /*46590*/  IADD3 R67, PT, PT, R66, R49, R63 ;  /* 0x0000003142437210 */ /* 0x000fe20007ffe03f */
[----:B------:R-:W-:Y:S01]  /*465a0*/  IMAD.WIDE.U32 R62, R56, UR19, RZ ;  /* 0x00000013383e7c25 */ /* 0x000fe2000f8e00ff */
[----:B------:R-:W-:Y:S02]  /*465b0*/  IADD3.X R75, PT, PT, RZ, RZ, RZ, P4, P5 ;  /* 0x000000ffff4b7210 */ /* 0x000fe400027ea4ff */
[----:B------:R-:W-:Y:S02]  /*465c0*/  IADD3.X R71, PT, PT, RZ, RZ, RZ, P2, P3 ;  /* 0x000000ffff477210 */ /* 0x000fe400017e64ff */
[----:B------:R-:W-:Y:S01]  /*465d0*/  IADD3 R62, P5, P4, R62, R67, R68 ;  /* 0x000000433e3e7210 */ /* 0x000fe20007cbe044 */
[----:B------:R-:W-:Y:S01]  /*465e0*/  IMAD.WIDE.U32 R66, R5, R72, RZ ;  /* 0x0000004805427225 */ /* 0x000fe200078e00ff */
[----:B------:R-:W-:-:S02]  /*465f0*/  IADD3 R56, P2, P3, R58, R55, R60 ;  /* 0x000000373a387210 */ /* 0x000fc40007b5e03c */
[----:B------:R-:W-:Y:S01]  /*46600*/  IADD3.X R95, PT, PT, RZ, RZ, RZ, P5, P4 ;  /* 0x000000ffff5f7210 */ /* 0x000fe20002fe84ff */
[----:B------:R-:W-:Y:S01]  /*46610*/  IMAD.IADD R75, R65, 0x1, R75 ;  /* 0x00000001414b7824 */ /* 0x000fe200078e024b */
[----:B------:R-:W-:Y:S01]  /*46620*/  IADD3 R69, P5, P4, R66, R69, R50 ;  /* 0x0000004542457210 */ /* 0x000fe20007cbe032 */
[----:B------:R-:W-:Y:S01]  /*46630*/  IMAD.WIDE.U32 R64, R77, UR31, RZ ;  /* 0x0000001f4d407c25 */ /* 0x000fe2000f8e00ff */
[----:B------:R-:W-:-:S03]  /*46640*/  IADD3.X R73, PT, PT, RZ, RZ, RZ, P2, P3 ;  /* 0x000000ffff497210 */ /* 0x000fc600017e64ff */
[----:B------:R-:W-:Y:S01]  /*46650*/  IMAD.WIDE.U32 R54, R57, UR33, RZ ;  /* 0x0000002139367c25 */ /* 0x000fe2000f8e00ff */
        /* <DEDUP_REMOVED lines=8> */
[----:B------:R-:W-:Y:S01]  /*466e0*/  IMAD.WIDE.U32 R74, R74, UR19, RZ ;  /* 0x000000134a4a7c25 */ /* 0x000fe2000f8e00ff */
[----:B------:R-:W-:Y:S02]  /*466f0*/  IADD3.X R73, PT, PT, RZ, RZ, RZ, P1, P0 ;  /* 0x000000ffff497210 */ /* 0x000fe40000fe04ff */
[----:B------:R-:W-:Y:S01]  /*46700*/  IADD3 R67, PT, PT, R51, R46, R67 ;  /* 0x0000002e33437210 */ /* 0x000fe20007ffe043 */
[----:B------:R-:W-:Y:S01]  /*46710*/  IMAD.IADD R71, R65, 0x1, R71 ;  /* 0x0000000141477824 */ /* 0x000fe200078e0247 */
[----:B------:R-:W-:-:S02]  /*46720*/  IADD3.X R65, PT, PT, RZ, RZ, RZ, P4, P5 ;  /* 0x000000ffff417210 */ /* 0x000fc400027ea4ff */
        /* <DEDUP_REMOVED lines=9> */
[----:B------:R-:W-:Y:S01]  /*467c0*/  IMAD.IADD R55, R55, 0x1, R65 ;  /* 0x0000000137377824 */ /* 0x000fe200078e0241 */
[----:B------:R-:W-:Y:S01]  /*467d0*/  IADD3 R59, PT, PT, R58, R49, R59 ;  /* 0x000000313a3b7210 */ /* 0x000fe20007ffe03b */
[----:B------:R-:W-:Y:S01]  /*467e0*/  IMAD.WIDE.U32 R64, R3, R72, RZ ;  /* 0x0000004803407225 */ /* 0x000fe200078e00ff */
[----:B------:R-:W-:-:S02]  /*467f0*/  IADD3 R61, PT, PT, R60, R47, R61 ;  /* 0x0000002f3c3d7210 */ /* 0x000fc40007ffe03d */
[----:B------:R-:W-:Y:S02]  /*46800*/  IADD3 R50, P4, P5, R62, R55, R56 ;  /* 0x000000373e327210 */ /* 0x000fe40007d9e038 */
[----:B------:R-:W-:Y:S01]  /*46810*/  IADD3 R54, P2, P3, R74, R59, R54 ;  /* 0x0000003b4a367210 */ /* 0x000fe20007b5e036 */
[----:B------:R-:W-:Y:S01]  /*46820*/  IMAD.WIDE.U32 R58, R57, UR31, RZ ;  /* 0x0000001f393a7c25 */ /* 0x000fe2000f8e00ff */
[----:B------:R-:W-:Y:S02]  /*46830*/  IADD3.X R55, PT, PT, RZ, RZ, RZ, P4, P5 ;  /* 0x000000ffff377210 */ /* 0x000fe400027ea4ff */
[----:B------:R-:W-:Y:S02]  /*46840*/  IADD3 R67, P4, P5, R64, R61, R50 ;  /* 0x0000003d40437210 */ /* 0x000fe40007d9e032 */
[----:B------:R-:W-:Y:S01]  /*46850*/  IADD3.X R56, PT, PT, RZ, RZ, RZ, P1, P0 ;  /* 0x000000ffff387210 */ /* 0x000fe20000fe04ff */
[----:B------:R-:W-:Y:S01]  /*46860*/  IMAD.IADD R63, R63, 0x1, R55 ;  /* 0x000000013f3f7824 */ /* 0x000fe200078e0237 */
[----:B------:R-:W-:-:S02]  /*46870*/  IADD3.X R55, PT, PT, RZ, RZ, RZ, P2, P3 ;  /* 0x000000ffff377210 */ /* 0x000fc400017e64ff */
[----:B------:R-:W-:Y:S02]  /*46880*/  IADD3.X R61, PT, PT, RZ, RZ, RZ, P4, P5 ;  /* 0x000000ffff3d7210 */ /* 0x000fe400027ea4ff */
[----:B------:R-:W-:Y:S01]  /*46890*/  IADD3 R50, P2, P3, R58, R63, R54 ;  /* 0x0000003f3a327210 */ /* 0x000fe20007b5e036 */
[----:B------:R-:W-:Y:S01]  /*468a0*/  IMAD.IADD R75, R75, 0x1, R55 ;  /* 0x000000014b4b7824 */ /* 0x000fe200078e0237 */
[----:B------:R-:W-:Y:S01]  /*468b0*/  IADD3 R65, PT, PT, R61, R48, R65 ;  /* 0x000000303d417210 */ /* 0x000fe20007ffe041 */
[C---:B------:R-:W-:Y:S01]  /*468c0*/  IMAD.WIDE.U32 R54, R72.reuse, UR18, RZ ;  /* 0x0000001248367c25 */ /* 0x040fe2000f8e00ff */
[----:B------:R-:W-:Y:S02]  /*468d0*/  IADD3.X R58, PT, PT, RZ, RZ, RZ, P2, P3 ;  /* 0x000000ffff3a7210 */ /* 0x000fe400017e64ff */
[----:B------:R-:W-:Y:S01]  /*468e0*/  IADD3 R56, PT, PT, R75, R56, R51 ;  /* 0x000000384b387210 */ /* 0x000fe20007ffe033 */
[----:B------:R-:W-:Y:S01]  /*468f0*/  IMAD.WIDE.U32 R72, R72, UR19, RZ ;  /* 0x0000001348487c25 */ /* 0x000fe2000f8e00ff */
[----:B------:R-:W-:-:S03]  /*46900*/  IADD3 R60, P0, P1, R54, R65, R50 ;  /* 0x00000041363c7210 */ /* 0x000fc6000791e032 */
[----:B------:R-:W-:Y:S01]  /*46910*/  IMAD.WIDE.U32 R50, R57, UR30, RZ ;  /* 0x0000001e39327c25 */ /* 0x000fe2000f8e00ff */
[----:B------:R-:W-:-:S03]  /*46920*/  IADD3.X R54, PT, PT, RZ, RZ, RZ, P0, P1 ;  /* 0x000000ffff367210 */ /* 0x000fc600007e24ff */
[----:B------:R-:W-:Y:S01]  /*46930*/  IMAD.IADD R59, R59, 0x1, R58 ;  /* 0x000000013b3b7824 */ /* 0x000fe200078e023a */
[----:B------:R-:W-:Y:S01]  /*46940*/  IADD3 R55, PT, PT, R54, R49, R55 ;  /* 0x0000003136377210 */ /* 0x000fe20007ffe037 */
[----:B------:R-:W-:-:S03]  /*46950*/  IMAD.MOV.U32 R54, RZ, RZ, R69 ;  /* 0x000000ffff367224 */ /* 0x000fc600078e0045 */
[----:B------:R-:W-:-:S04]  /*46960*/  IADD3 R50, P0, P1, R50, R59, R56 ;  /* 0x0000003b32327210 */ /* 0x000fc8000791e038 */
[----:B------:R-:W-:Y:S01]  /*46970*/  IADD3 R59, P2, P3, R72, R55, R50 ;  /* 0x00000037483b7210 */ /* 0x000fe20007b5e032 */
[----:B------:R-:W-:Y:S01]  /*46980*/  IMAD.MOV.U32 R72, RZ, RZ, R67 ;  /* 0x000000ffff487224 */ /* 0x000fe200078e0043 */
[----:B------:R-:W-:Y:S02]  /*46990*/  IADD3.X R57, PT, PT, RZ, RZ, RZ, P0, P1 ;  /* 0x000000ffff397210 */ /* 0x000fe400007e24ff */
[----:B------:R-:W-:Y:S01]  /*469a0*/  IADD3.X R55, PT, PT, RZ, RZ, RZ, P2, P3 ;  /* 0x000000ffff377210 */ /* 0x000fe200017e64ff */
[----:B------:R-:W-:-:S04]  /*469b0*/  IMAD.MOV.U32 R74, RZ, RZ, R59 ;  /* 0x000000ffff4a7224 */ /* 0x000fc800078e003b */
[----:B------:R-:W-:Y:S02]  /*469c0*/  IMAD.IADD R50, R73, 0x1, R55 ;  /* 0x0000000149327824 */ /* 0x000fe400078e0237 */
[----:B------:R-:W-:Y:S02]  /*469d0*/  IMAD.MOV.U32 R55, RZ, RZ, R66 ;  /* 0x000000ffff377224 */ /* 0x000fe400078e0042 */
[----:B------:R-:W-:Y:S01]  /*469e0*/  IMAD.MOV.U32 R73, RZ, RZ, R60 ;  /* 0x000000ffff497224 */ /* 0x000fe200078e003c */
        /* <DEDUP_REMOVED lines=71> */
[----:B------:R-:W-:Y:S01]  /*46e60*/  ISETP.GT.U32.AND P0, PT, R6, R93, PT ;  /* 0x0000005d0600720c */ /* 0x000fe20003f04070 */
[----:B------:R-:W-:Y:S01]  /*46e70*/  IMAD.MOV.U32 R74, RZ, RZ, R59 ;  /* 0x000000ffff4a7224 */ /* 0x000fe200078e003b */
[----:B------:R-:W-:Y:S01]  /*46e80*/  ISETP.GE.U32.AND P1, PT, R7, R52, PT ;  /* 0x000000340700720c */ /* 0x000fe20003f26070 */
[----:B------:R-:W-:Y:S02]  /*46e90*/  IMAD.MOV.U32 R73, RZ, RZ, R60 ;  /* 0x000000ffff497224 */ /* 0x000fe400078e003c */
[----:B------:R-:W-:Y:S02]  /*46ea0*/  IMAD.MOV.U32 R72, RZ, RZ, R67 ;  /* 0x000000ffff487224 */ /* 0x000fe400078e0043 */
[----:B------:R-:W-:Y:S02]  /*46eb0*/  IMAD.MOV.U32 R55, RZ, RZ, R66 ;  /* 0x000000ffff377224 */ /* 0x000fe400078e0042 */
[----:B------:R-:W-:Y:S02]  /*46ec0*/  IMAD.MOV.U32 R54, RZ, RZ, R69 ;  /* 0x000000ffff367224 */ /* 0x000fe400078e0045 */
[----:B------:R-:W-:-:S04]  /*46ed0*/  IMAD.MOV.U32 R51, RZ, RZ, R93 ;  /* 0x000000ffff337224 */ /* 0x000fc800078e005d */
[----:B------:R-:W-:Y:S05]  /*46ee0*/  @P0 BREAK.RELIABLE P1, B4 ;  /* 0x0000000000040942 */ /* 0x000fea0000800100 */
[----:B------:R-:W-:Y:S05]  /*46ef0*/  @P0 BRA P1, `(.L_x_228) ;  /* 0x0000000000980947 */ /* 0x000fea0000800000 */
.L_x_230:
[----:B------:R-:W-:Y:S05]  /*46f00*/  BSYNC.RELIABLE B4 ;  /* 0x0000000000047941 */ /* 0x000fea0003800100 */
.L_x_229:
[----:B------:R-:W-:Y:S01]  /*46f10*/  ISETP.GE.U32.AND P5, PT, R93, R6, PT ;  /* 0x000000065d00720c */ /* 0x000fe20003fa6070 */
[C---:B------:R-:W-:Y:S01]  /*46f20*/  VIADD R51, R7.reuse, 0x1 ;  /* 0x0000000107337836 */ /* 0x040fe20000000000 */
[----:B------:R-:W-:Y:S01]  /*46f30*/  UIADD3 UR5, UPT, UPT, UR19, 0x1, URZ ;  /* 0x0000000113057890 */ /* 0x000fe2000fffe0ff */
[----:B------:R-:W-:Y:S01]  /*46f40*/  VIADD R54, R4, 0x1 ;  /* 0x0000000104367836 */ /* 0x000fe20000000000 */
[-C--:B------:R-:W-:Y:S01]  /*46f50*/  ISETP.EQ.AND P0, PT, R7, R52.reuse, !P5 ;  /* 0x000000340700720c */ /* 0x080fe20006f02270 */
[----:B------:R-:W-:Y:S01]  /*46f60*/  UIADD3 UR4, UPT, UPT, UR18, 0x1, URZ ;  /* 0x0000000112047890 */ /* 0x000fe2000fffe0ff */
[----:B------:R-:W-:Y:S02]  /*46f70*/  VIADD R55, R5, 0x1 ;  /* 0x0000000105377836 */ /* 0x000fe40000000000 */
        /* <DEDUP_REMOVED lines=29> */
[----:B------:R-:W-:-:S07]  /*47150*/  IMAD.IADD R51, R93, 0x1, -R6 ;  /* 0x000000015d337824 */ /* 0x000fce00078e0a06 */
.L_x_228:
[----:B------:R-:W-:Y:S05]  /*47160*/  BSYNC.RECONVERGENT B3 ;  /* 0x0000000000037941 */ /* 0x000fea0003800200 */
.L_x_227:
        /* <DEDUP_REMOVED lines=38> */
[----:B------:R-:W-:-:S02]  /*473d0*/  IADD3 R60, P0, PT, R60, R67, RZ ;  /* 0x000000433c3c7210 */ /* 0x000fc40007f1e0ff */
[----:B------:R-:W-:Y:S01]  /*473e0*/  IADD3.X R67, PT, PT, RZ, RZ, RZ, P2, P3 ;  /* 0x000000ffff437210 */ /* 0x000fe200017e64ff */
[----:B------:R-:W-:Y:S01]  /*473f0*/  IMAD.X R69, RZ, RZ, R57, P4 ;  /* 0x000000ffff457224 */ /* 0x000fe200020e0639 */
[----:B------:R-:W-:Y:S01]  /*47400*/  IADD3 R95, P2, P3, R58, R95, R65 ;  /* 0x0000005f3a5f7210 */ /* 0x000fe20007b5e041 */
[----:B------:R-:W-:-:S04]  /*47410*/  IMAD.WIDE.U32 R62, R5, R93, RZ ;  /* 0x0000005d053e7225 */ /* 0x000fc800078e00ff */
[----:B------:R-:W-:Y:S01]  /*47420*/  IMAD.WIDE.U32 R56, R7, R77, RZ ;  /* 0x0000004d07387225 */ /* 0x000fe200078e00ff */
[----:B------:R-:W-:-:S03]  /*47430*/  IADD3 R58, P4, P5, R62, R71, R66 ;  /* 0x000000473e3a7210 */ /* 0x000fc60007d9e042 */
[----:B------:R-:W-:Y:S01]  /*47440*/  IMAD.X R67, R61, 0x1, R67, P0 ;  /* 0x000000013d437824 */ /* 0x000fe200000e0643 */
[----:B------:R-:W-:Y:S01]  /*47450*/  IADD3 R69, P0, P1, R56, R69, R60 ;  /* 0x0000004538457210 */ /* 0x000fe2000791e03c */
[----:B------:R-:W-:Y:S01]  /*47460*/  IMAD.WIDE.U32 R64, R85, R80, RZ ;  /* 0x0000005055407225 */ /* 0x000fe200078e00ff */
[----:B------:R-:W-:Y:S02]  /*47470*/  IADD3.X R71, PT, PT, RZ, RZ, RZ, P4, P5 ;  /* 0x000000ffff477210 */ /* 0x000fe400027ea4ff */
        /* <DEDUP_REMOVED lines=8> */
[----:B------:R-:W-:Y:S02]  /*47500*/  IADD3 R69, P6, PT, R66, R69, RZ ;  /* 0x0000004542457210 */ /* 0x000fe40007fde0ff */
[----:B------:R-:W-:Y:S01]  /*47510*/  IADD3.X R97, PT, PT, RZ, RZ, RZ, P2, P3 ;  /* 0x000000ffff617210 */ /* 0x000fe200017e64ff */
[----:B------:R-:W-:Y:S01]  /*47520*/  IMAD.WIDE.U32 R62, R2, R93, RZ ;  /* 0x0000005d023e7225 */ /* 0x000fe200078e00ff */
[----:B------:R-:W-:Y:S02]  /*47530*/  IADD3 R57, PT, PT, R56, R43, R57 ;  /* 0x0000002b38397210 */ /* 0x000fe40007ffe039 */
[----:B------:R-:W-:Y:S01]  /*47540*/  IADD3.X R96, PT, PT, RZ, RZ, RZ, P5, P4 ;  /* 0x000000ffff607210 */ /* 0x000fe20002fe84ff */
[----:B------:R-:W-:Y:S01]  /*47550*/  IMAD R75, R69, UR28, RZ ;  /* 0x0000001c454b7c24 */ /* 0x000fe2000f8e02ff */
[----:B------:R-:W-:Y:S01]  /*47560*/  IADD3 R66, P0, P1, R58, R57, R64 ;  /* 0x000000393a427210 */ /* 0x000fe2000791e040 */
[----:B------:R-:W-:Y:S01]  /*47570*/  IMAD.IADD R97, R65, 0x1, R97 ;  /* 0x0000000141617824 */ /* 0x000fe200078e0261 */
[----:B------:R-:W-:Y:S01]  /*47580*/  IADD3 R60, P2, P3, R62, R71, R70 ;  /* 0x000000473e3c7210 */ /* 0x000fe20007b5e046 */
[----:B------:R-:W-:-:S03]  /*47590*/  IMAD.WIDE.U32 R64, R6, R75, RZ ;  /* 0x0000004b06407225 */ /* 0x000fc600078e00ff */
[----:B------:R-:W-:Y:S01]  /*475a0*/  IADD3.X R62, PT, PT, RZ, RZ, RZ, P2, P3 ;  /* 0x000000ffff3e7210 */ /* 0x000fe200017e64ff */
[----:B------:R-:W-:Y:S01]  /*475b0*/  IMAD.X R71, RZ, RZ, RZ, P6 ;  /* 0x000000ffff477224 */ /* 0x000fe200030e06ff */
[----:B------:R-:W-:Y:S01]  /*475c0*/  IADD3 RZ, P2, PT, R64, R69, RZ ;  /* 0x0000004540ff7210 */ /* 0x000fe20007f5e0ff */
[----:B------:R-:W-:Y:S01]  /*475d0*/  IMAD.WIDE.U32 R56, R88, R80, RZ ;  /* 0x0000005058387225 */ /* 0x000fe200078e00ff */
[----:B------:R-:W-:Y:S02]  /*475e0*/  IADD3 R69, PT, PT, R62, R47, R63 ;  /* 0x0000002f3e457210 */ /* 0x000fe40007ffe03f */
[----:B------:R-:W-:Y:S01]  /*475f0*/  IADD3 R71, P3, P6, R66, R71, R67 ;  /* 0x0000004742477210 */ /* 0x000fe20007e7e043 */
[----:B------:R-:W-:Y:S01]  /*47600*/  IMAD.WIDE.U32 R62, R3, R93, RZ ;  /* 0x0000005d033e7225 */ /* 0x000fe200078e00ff */
[----:B------:R-:W-:Y:S02]  /*47610*/  IADD3.X R67, PT, PT, RZ, RZ, RZ, P0, P1 ;  /* 0x000000ffff437210 */ /* 0x000fe400007e24ff */
[----:B------:R-:W-:Y:S01]  /*47620*/  IADD3 R60, P0, P1, R56, R97, R60 ;  /* 0x00000061383c7210 */ /* 0x000fe2000791e03c */
[----:B------:R-:W-:Y:S01]  /*47630*/  IMAD.X R97, RZ, RZ, R65, P2 ;  /* 0x000000ffff617224 */ /* 0x000fe200010e0641 */
[----:B------:R-:W-:Y:S01]  /*47640*/  IADD3 R59, PT, PT, R67, R44, R59 ;  /* 0x0000002c433b7210 */ /* 0x000fe20007ffe03b */
[----:B------:R-:W-:Y:S01]  /*47650*/  IMAD.WIDE.U32 R64, R86, R81, RZ ;  /* 0x0000005156407225 */ /* 0x000fe200078e00ff */
[----:B------:R-:W-:-:S02]  /*47660*/  IADD3.X R99, PT, PT, RZ, RZ, RZ, P0, P1 ;  /* 0x000000ffff637210 */ /* 0x000fc400007e24ff */
[----:B------:R-:W-:Y:S01]  /*47670*/  IADD3 R62, P1, P2, R62, R69, R68 ;  /* 0x000000453e3e7210 */ /* 0x000fe20007a3e044 */
[----:B------:R-:W-:Y:S01]  /*47680*/  IMAD.WIDE.U32 R66, R5, R77, RZ ;  /* 0x0000004d05427225 */ /* 0x000fe200078e00ff */
        /* <DEDUP_REMOVED lines=10> */
[----:B------:R-:W-:-:S04]  /*47730*/  IMAD.WIDE.U32 R56, R85, R81, RZ ;  /* 0x0000005155387225 */ /* 0x000fc800078e00ff */
[----:B------:R-:W-:Y:S01]  /*47740*/  IMAD.X R65, R65, 0x1, R64, P0 ;  /* 0x0000000141417824 */ /* 0x000fe200000e0640 */
[----:B------:R-:W-:Y:S02]  /*47750*/  IADD3 R62, P1, P0, R58, R99, R62 ;  /* 0x000000633a3e7210 */ /* 0x000fe4000783e03e */
[----:B------:R-:W-:Y:S02]  /*47760*/  IADD3 R58, PT, PT, R101, R48, R63 ;  /* 0x00000030653a7210 */ /* 0x000fe40007ffe03f */
[----:B------:R-:W-:Y:S02]  /*47770*/  IADD3 R56, P2, P3, R56, R65, R60 ;  /* 0x0000004138387210 */ /* 0x000fe40007b5e03c */
[----:B------:R-:W-:Y:S01]  /*47780*/  IADD3 R65, PT, PT, R71, R46, R67 ;  /* 0x0000002e47417210 */ /* 0x000fe20007ffe043 */
[----:B------:R-:W-:Y:S01]  /*47790*/  IMAD.WIDE.U32 R70, R53, R78, RZ ;  /* 0x0000004e35467225 */ /* 0x000fe200078e00ff */
[----:B------:R-:W-:Y:S02]  /*477a0*/  IADD3 R63, PT, PT, R68, R43, R69 ;  /* 0x0000002b443f7210 */ /* 0x000fe40007ffe045 */
[----:B------:R-:W-:Y:S01]  /*477b0*/  IADD3.X R99, PT, PT, RZ, RZ, RZ, P1, P0 ;  /* 0x000000ffff637210 */ /* 0x000fe20000fe04ff */
[----:B------:R-:W-:Y:S01]  /*477c0*/  IMAD.WIDE.U32 R68, R93, UR18, RZ ;  /* 0x000000125d447c25 */ /* 0x000fe2000f8e00ff */
[----:B------:R-:W-:-:S02]  /*477d0*/  IADD3.X R101, PT, PT, RZ, RZ, RZ, P2, P3 ;  /* 0x000000ffff657210 */ /* 0x000fc400017e64ff */
[----:B------:R-:W-:Y:S01]  /*477e0*/  IADD3 R97, P2, PT, R70, R97, RZ ;  /* 0x0000006146617210 */ /* 0x000fe20007f5e0ff */
        /* <DEDUP_REMOVED lines=17> */
[----:B------:R-:W-:-:S02]  /*47900*/  IADD3 R66, P1, P0, R62, R101, R66 ;  /* 0x000000653e427210 */ /* 0x000fc4000783e042 */
[----:B------:R-:W-:Y:S01]  /*47910*/  IADD3 R101, PT, PT, R58, R47, R67 ;  /* 0x0000002f3a657210 */ /* 0x000fe20007ffe043 */
[----:B------:R-:W-:Y:S01]  /*47920*/  IMAD.X R95, RZ, RZ, RZ, P2 ;  /* 0x000000ffff5f7224 */ /* 0x000fe200010e06ff */
[----:B------:R-:W-:Y:S01]  /*47930*/  IADD3 RZ, P6, PT, R56, R97, RZ ;  /* 0x0000006138ff7210 */ /* 0x000fe20007fde0ff */
[----:B------:R-:W-:Y:S01]  /*47940*/  IMAD.WIDE.U32 R68, R86, R78, RZ ;  /* 0x0000004e56447225 */ /* 0x000fe200078e00ff */
[----:B------:R-:W-:Y:S02]  /*47950*/  IADD3.X R97, PT, PT, RZ, RZ, RZ, P1, P0 ;  /* 0x000000ffff617210 */ /* 0x000fe40000fe04ff */
[----:B------:R-:W-:Y:S01]  /*47960*/  IADD3 R95, P2, P3, R70, R95, R71 ;  /* 0x0000005f465f7210 */ /* 0x000fe20007b5e047 */
[----:B------:R-:W-:Y:S01]  /*47970*/  IMAD.X R71, RZ, RZ, R57, P6 ;  /* 0x000000ffff477224 */ /* 0x000fe200030e0639 */
[----:B------:R-:W-:Y:S01]  /*47980*/  IADD3 R67, PT, PT, R99, R44, R59 ;  /* 0x0000002c63437210 */ /* 0x000fe20007ffe03b */
[----:B------:R-:W-:Y:S01]  /*47990*/  IMAD.IADD R103, R65, 0x1, R103 ;  /* 0x0000000141677824 */ /* 0x000fe200078e0267 */
[----:B------:R-:W-:Y:S01]  /*479a0*/  IADD3 R60, P6, PT, R68, R95, RZ ;  /* 0x0000005f443c7210 */ /* 0x000fe20007fde0ff */
        /* <DEDUP_REMOVED lines=22> */
[----:B------:R-:W-:Y:S02]  /*47b10*/  IADD3 R62, P0, P3, R70, R93, R62 ;  /* 0x0000005d463e7210 */ /* 0x000fe40007b1e03e */
[----:B------:R-:W-:-:S02]  /*47b20*/  IADD3 R93, PT, PT, R95, R46, R63 ;  /* 0x0000002e5f5d7210 */ /* 0x000fc40007ffe03f */
[----:B------:R-:W-:Y:S01]  /*47b30*/  IADD3 R63, PT, PT, R64, R43, R65 ;  /* 0x0000002b403f7210 */ /* 0x000fe20007ffe041 */
[----:B------:R-:W-:Y:S01]  /*47b40*/  IMAD.WIDE.U32 R64, R53, R79, RZ ;  /* 0x0000004f35407225 */ /* 0x000fe200078e00ff */
[----:B------:R-:W-:Y:S02]  /*47b50*/  IADD3.X R57, PT, PT, RZ, RZ, RZ, P4, P5 ;  /* 0x000000ffff397210 */ /* 0x000fe400027ea4ff */
[----:B------:R-:W-:Y:S02]  /*47b60*/  IADD3.X R99, PT, PT, RZ, RZ, RZ, P2, P1 ;  /* 0x000000ffff637210 */ /* 0x000fe400017e24ff */
[----:B------:R-:W-:Y:S01]  /*47b70*/  IADD3 R70, PT, PT, R59, R96, R61 ;  /* 0x000000603b467210 */ /* 0x000fe20007ffe03d */
[----:B------:R-:W-:Y:S01]  /*47b80*/  IMAD.IADD R69, R69, 0x1, R57 ;  /* 0x0000000145457824 */ /* 0x000fe200078e0239 */
[----:B------:R-:W-:Y:S01]  /*47b90*/  IADD3.X R95, PT, PT, RZ, RZ, RZ, P0, P3 ;  /* 0x000000ffff5f7210 */ /* 0x000fe200007e64ff */
[----:B------:R-:W-:Y:S01]  /*47ba0*/  IMAD.WIDE.U32 R60, R77, UR18, RZ ;  /* 0x000000124d3c7c25 */ /* 0x000fe2000f8e00ff */
[----:B------:R-:W-:-:S03]  /*47bb0*/  IADD3 R87, P2, PT, R64, R87, RZ ;  /* 0x0000005740577210 */ /* 0x000fc60007f5e0ff */
[----:B------:R-:W-:Y:S01]  /*47bc0*/  IMAD.WIDE.U32 R56, R4, R76, RZ ;  /* 0x0000004c04387225 */ /* 0x000fe200078e00ff */
[----:B------:R-:W-:-:S03]  /*47bd0*/  IADD3 R60, P0, P1, R60, R97, R94 ;  /* 0x000000613c3c7210 */ /* 0x000fc6000791e05e */
[----:B------:R-:W-:Y:S01]  /*47be0*/  IMAD.IADD R95, R71, 0x1, R95 ;  /* 0x00000001475f7824 */ /* 0x000fe200078e025f */
[----:B------:R-:W-:Y:S01]  /*47bf0*/  IADD3 R64, P5, P4, R56, R63, R62 ;  /* 0x0000003f38407210 */ /* 0x000fe20007cbe03e */
[----:B------:R-:W-:Y:S01]  /*47c00*/  IMAD.WIDE.U32 R58, R2, R75, RZ ;  /* 0x0000004b023a7225 */ /* 0x000fe200078e00ff */
[----:B------:R-:W-:-:S03]  /*47c10*/  IADD3.X R101, PT, PT, RZ, RZ, RZ, P0, P1 ;  /* 0x000000ffff657210 */ /* 0x000fc600007e24ff */
[----:B------:R-:W-:Y:S01]  /*47c20*/  IMAD.X R71, RZ, RZ, RZ, P2 ;  /* 0x000000ffff477224 */ /* 0x000fe200010e06ff */
[----:B------:R-:W-:Y:S01]  /*47c30*/  IADD3 R56, P2, P3, R58, R93, R66 ;  /* 0x0000005d3a387210 */ /* 0x000fe20007b5e042 */
[----:B------:R-:W-:Y:S01]  /*47c40*/  IMAD.WIDE.U32 R62, R90, R81, RZ ;  /* 0x000000515a3e7225 */ /* 0x000fe200078e00ff */
[----:B------:R-:W-:Y:S02]  /*47c50*/  IADD3 R101, PT, PT, R101, R49, R61 ;  /* 0x0000003165657210 */ /* 0x000fe40007ffe03d */
[----:B------:R-:W-:Y:S01]  /*47c60*/  IADD3 R71, P0, P1, R64, R71, R65 ;  /* 0x0000004740477210 */ /* 0x000fe2000791e041 */
[----:B------:R-:W-:Y:S01]  /*47c70*/  IMAD.WIDE.U32 R64, R92, R80, RZ ;  /* 0x000000505c407225 */ /* 0x000fe200078e00ff */
[----:B------:R-:W-:Y:S02]  /*47c80*/  IADD3.X R58, PT, PT, RZ, RZ, RZ, P2, P3 ;  /* 0x000000ffff3a7210 */ /* 0x000fe400017e64ff */
[----:B------:R-:W-:Y:S01]  /*47c90*/  IADD3 R62, P2, P3, R62, R69, R60 ;  /* 0x000000453e3e7210 */ /* 0x000fe20007b5e03c */
[----:B------:R-:W-:Y:S01]  /*47ca0*/  IMAD R80, R87, UR28, RZ ;  /* 0x0000001c57507c24 */ /* 0x000fe2000f8e02ff */
[----:B------:R-:W-:Y:S01]  /*47cb0*/  IADD3.X R93, PT, PT, RZ, RZ, RZ, P5, P4 ;  /* 0x000000ffff5d7210 */ /* 0x000fe20002fe84ff */
[----:B------:R-:W-:Y:S01]  /*47cc0*/  IMAD.IADD R99, R67, 0x1, R99 ;  /* 0x0000000143637824 */ /* 0x000fe200078e0263 */
[----:B------:R-:W-:Y:S01]  /*47cd0*/  IADD3 R97, PT, PT, R58, R47, R59 ;  /* 0x0000002f3a617210 */ /* 0x000fe20007ffe03b */
[----:B------:R-:W-:Y:S01]  /*47ce0*/  IMAD.WIDE.U32 R68, R6, R80, RZ ;  /* 0x0000005006447225 */ /* 0x000fe200078e00ff */
[----:B------:R-:W-:-:S02]  /*47cf0*/  IADD3 R93, PT, PT, R93, R44, R57 ;  /* 0x0000002c5d5d7210 */ /* 0x000fc40007ffe039 */
[----:B------:R-:W-:Y:S01]  /*47d00*/  IADD3 R94, P4, P5, R64, R99, R70 ;  /* 0x00000063405e7210 */ /* 0x000fe20007d9e046 */
[----:B------:R-:W-:Y:S01]  /*47d10*/  IMAD.WIDE.U32 R66, R88, R78, RZ ;  /* 0x0000004e58427225 */ /* 0x000fe200078e00ff */
[----:B------:R-:W-:Y:S02]  /*47d20*/  IADD3 RZ, P6, PT, R68, R87, RZ ;  /* 0x0000005744ff7210 */ /* 0x000fe40007fde0ff */
[----:B------:R-:W-:Y:S01]  /*47d30*/  IADD3.X R99, PT, PT, RZ, RZ, RZ, P2, P3 ;  /* 0x000000ffff637210 */ /* 0x000fe200017e64ff */
[----:B------:R-:W-:Y:S01]  /*47d40*/  IMAD.WIDE.U32 R60, R86, R79, RZ ;  /* 0x0000004f563c7225 */ /* 0x000fe200078e00ff */
[----:B------:R-:W-:Y:S02]  /*47d50*/  IADD3 R66, P3, P2, R66, R95, R56 ;  /* 0x0000005f42427210 */ /* 0x000fe40007a7e038 */
[----:B------:R-:W-:Y:S01]  /*47d60*/  IADD3.X R87, PT, PT, RZ, RZ, RZ, P0, P1 ;  /* 0x000000ffff577210 */ /* 0x000fe200007e24ff */
[----:B------:R-:W-:Y:S01]  /*47d70*/  IMAD.X R69, RZ, RZ, R69, P6 ;  /* 0x000000ffff457224 */ /* 0x000fe200030e0645 */
[----:B------:R-:W-:Y:S01]  /*47d80*/  IADD3 R64, P6, PT, R60, R71, RZ ;  /* 0x000000473c407210 */ /* 0x000fe20007fde0ff */
[----:B------:R-:W-:Y:S01]  /*47d90*/  IMAD.WIDE.U32 R58, R77, UR19, RZ ;  /* 0x000000134d3a7c25 */ /* 0x000fe2000f8e00ff */
[----:B------:R-:W-:-:S02]  /*47da0*/  IADD3.X R95, PT, PT, RZ, RZ, RZ, P3, P2 ;  /* 0x000000ffff5f7210 */ /* 0x000fc40001fe44ff */
[----:B------:R-:W-:Y:S01]  /*47db0*/  IADD3.X R96, PT, PT, RZ, RZ, RZ, P4, P5 ;  /* 0x000000ffff607210 */ /* 0x000fe200027ea4ff */
[----:B------:R-:W-:Y:S01]  /*47dc0*/  IMAD.WIDE.U32 R56, R3, R75, RZ ;  /* 0x0000004b03387225 */ /* 0x000fe200078e00ff */
[----:B------:R-:W-:-:S03]  /*47dd0*/  IADD3 R94, P3, P0, R58, R101, R94 ;  /* 0x000000653a5e7210 */ /* 0x000fc6000787e05e */
        /* <DEDUP_REMOVED lines=29> */
[----:B------:R-:W-:Y:S01]  /*47fb0*/  IADD3 R77, P2, PT, R64, R77, RZ ;  /* 0x0000004d404d7210 */ /* 0x000fe20007f5e0ff */
[----:B------:R-:W-:Y:S01]  /*47fc0*/  IMAD.IADD R67, R69, 0x1, R57 ;  /* 0x0000000145437824 */ /* 0x000fe200078e0239 */
[----:B------:R-:W-:Y:S01]  /*47fd0*/  IADD3 R64, P5, P4, R58, R63, R66 ;  /* 0x0000003f3a407210 */ /* 0x000fe20007cbe042 */
[----:B------:R-:W-:-:S04]  /*47fe0*/  IMAD.WIDE.U32 R56, R2, R76, RZ ;  /* 0x0000004c02387225 */ /* 0x000fc800078e00ff */
[----:B------:R-:W-:-:S04]  /*47ff0*/  IMAD.WIDE.U32 R60, R75, UR18, RZ ;  /* 0x000000124b3c7c25 */ /* 0x000fc8000f8e00ff */
        /* <DEDUP_REMOVED lines=13> */
[----:B------:R-:W-:-:S02]  /*480d0*/  IADD3 R99, PT, PT, R60, R49, R61 ;  /* 0x000000313c637210 */ /* 0x000fc40007ffe03d */
[----:B------:R-:W-:Y:S01]  /*480e0*/  IADD3 R94, P4, P5, R68, R97, R96 ;  /* 0x00000061445e7210 */ /* 0x000fe20007d9e060 */
[----:B------:R-:W-:Y:S01]  /*480f0*/  IMAD.WIDE.U32 R66, R6, R81, RZ ;  /* 0x0000005106427225 */ /* 0x000fe200078e00ff */
[----:B------:R-:W-:Y:S02]  /*48100*/  IADD3.X R97, PT, PT, RZ, RZ, RZ, P2, P3 ;  /* 0x000000ffff617210 */ /* 0x000fe400017e64ff */
[----:B------:R-:W-:Y:S01]  /*48110*/  IADD3 R87, PT, PT, R87, R44, R59 ;  /* 0x0000002c57577210 */ /* 0x000fe20007ffe03b */
[----:B------:R-:W-:Y:S01]  /*48120*/  IMAD.WIDE.U32 R60, R86, R82, RZ ;  /* 0x00000052563c7225 */ /* 0x000fe200078e00ff */
[----:B------:R-:W-:Y:S02]  /*48130*/  IADD3 RZ, P6, PT, R66, R77, RZ ;  /* 0x0000004d42ff7210 */ /* 0x000fe40007fde0ff */
[----:B------:R-:W-:Y:S01]  /*48140*/  IADD3 R68, P3, P2, R64, R93, R56 ;  /* 0x0000005d40447210 */ /* 0x000fe20007a7e038 */
[----:B------:R-:W-:Y:S01]  /*48150*/  IMAD.WIDE.U32 R58, R75, UR19, RZ ;  /* 0x000000134b3a7c25 */ /* 0x000fe2000f8e00ff */
[----:B------:R-:W-:-:S02]  /*48160*/  IADD3 R95, PT, PT, R95, R47, R57 ;  /* 0x0000002f5f5f7210 */ /* 0x000fc40007ffe039 */
[----:B------:R-:W-:Y:S01]  /*48170*/  IADD3.X R93, PT, PT, RZ, RZ, RZ, P3, P2 ;  /* 0x000000ffff5d7210 */ /* 0x000fe20001fe44ff */
[----:B------:R-:W-:Y:S01]  /*48180*/  IMAD.X R77, RZ, RZ, R67, P6 ;  /* 0x000000ffff4d7224 */ /* 0x000fe200030e0643 */
[----:B------:R-:W-:Y:S01]  /*48190*/  IADD3 R64, P6, PT, R60, R71, RZ ;  /* 0x000000473c407210 */ /* 0x000fe20007fde0ff */
        /* <DEDUP_REMOVED lines=26> */
[----:B------:R-:W-:Y:S01]  /*48340*/  IMAD.WIDE.U32 R62, R53, R84, RZ ;  /* 0x00000054353e7225 */ /* 0x000fe200078e00ff */
[----:B------:R-:W-:Y:S02]  /*48350*/  IADD3 R64, P0, P3, R64, R75, R56 ;  /* 0x0000004b40407210 */ /* 0x000fe40007b1e038 */
[----:B------:R-:W-:Y:S01]  /*48360*/  IADD3 R94, PT, PT, R59, R96, R69 ;  /* 0x000000603b5e7210 */ /* 0x000fe20007ffe045 */
[----:B------:R-:W-:Y:S01]  /*48370*/  IMAD.IADD R97, R71, 0x1, R97 ;  /* 0x0000000147617824 */ /* 0x000fe200078e0261 */
[----:B------:R-:W-:Y:S01]  /*48380*/  IADD3 R75, PT, PT, R60, R43, R61 ;  /* 0x0000002b3c4b7210 */ /* 0x000fe20007ffe03d */
[----:B------:R-:W-:Y:S01]  /*48390*/  IMAD.WIDE.U32 R58, R4, R81, RZ ;  /* 0x00000051043a7225 */ /* 0x000fe200078e00ff */
[----:B------:R-:W-:-:S03]  /*483a0*/  IADD3 R71, P2, PT, R62, R77, RZ ;  /* 0x0000004d3e477210 */ /* 0x000fc60007f5e0ff */
[----:B------:R-:W-:Y:S01]  /*483b0*/  IMAD.WIDE.U32 R60, R76, UR18, RZ ;  /* 0x000000124c3c7c25 */ /* 0x000fe2000f8e00ff */
[----:B------:R-:W-:-:S03]  /*483c0*/  IADD3 R62, P5, P4, R58, R75, R64 ;  /* 0x0000004b3a3e7210 */ /* 0x000fc60007cbe040 */
[----:B------:R-:W-:Y:S01]  /*483d0*/  IMAD.IADD R69, R67, 0x1, R57 ;  /* 0x0000000143457824 */ /* 0x000fe200078e0239 */
[----:B------:R-:W-:Y:S01]  /*483e0*/  IADD3.X R67, PT, PT, RZ, RZ, RZ, P0, P3 ;  /* 0x000000ffff437210 */ /* 0x000fe200007e64ff */
        /* <DEDUP_REMOVED lines=23> */
[----:B------:R-:W-:Y:S01]  /*48560*/  IMAD.IADD R97, R65, 0x1, R97 ;  /* 0x0000000141617824 */ /* 0x000fe200078e0261 */
[----:B------:R-:W-:Y:S01]  /*48570*/  IADD3 R87, PT, PT, R87, R44, R59 ;  /* 0x0000002c57577210 */ /* 0x000fe20007ffe03b */
[----:B------:R-:W-:-:S04]  /*48580*/  IMAD.WIDE.U32 R64, R3, R80, RZ ;  /* 0x0000005003407225 */ /* 0x000fc800078e00ff */
[----:B------:R-:W-:-:S04]  /*48590*/  IMAD.WIDE.U32 R76, R76, UR19, RZ ;  /* 0x000000134c4c7c25 */ /* 0x000fc8000f8e00ff */
        /* <DEDUP_REMOVED lines=9> */
[----:B------:R-:W-:Y:S01]  /*48630*/  IADD3.X R99, PT, PT, RZ, RZ, RZ, P3, P0 ;  /* 0x000000ffff637210 */ /* 0x000fe20001fe04ff */
[----:B------:R-:W-:Y:S01]  /*48640*/  IMAD.X R75, R61, 0x1, R75, P6 ;  /* 0x000000013d4b7824 */ /* 0x000fe200030e064b */
        /* <DEDUP_REMOVED lines=14> */
[----:B------:R-:W-:Y:S02]  /*48730*/  IADD3.X R56, PT, PT, RZ, RZ, RZ, P3, P0 ;  /* 0x000000ffff387210 */ /* 0x000fe40001fe04ff */
[----:B------:R-:W-:Y:S01]  /*48740*/  IADD3.X R59, PT, PT, RZ, RZ, RZ, P4, P5 ;  /* 0x000000ffff3b7210 */ /* 0x000fe200027ea4ff */
[----:B------:R-:W-:Y:S01]  /*48750*/  IMAD.IADD R95, R69, 0x1, R95 ;  /* 0x00000001455f7824 */ /* 0x000fe200078e025f */
[----:B------:R-:W-:Y:S02]  /*48760*/  IADD3 R62, P0, P3, R66, R75, R62 ;  /* 0x0000004b423e7210 */ /* 0x000fe40007b1e03e */
[----:B------:R-:W-:Y:S01]  /*48770*/  IADD3 R75, PT, PT, R56, R43, R57 ;  /* 0x0000002b384b7210 */ /* 0x000fe20007ffe039 */
[----:B------:R-:W-:Y:S01]  /*48780*/  IMAD.IADD R69, R61, 0x1, R59 ;  /* 0x000000013d457824 */ /* 0x000fe200078e023b */
[----:B------:R-:W-:Y:S01]  /*48790*/  IADD3 R71, P2, PT, R64, R71, RZ ;  /* 0x0000004740477210 */ /* 0x000fe20007f5e0ff */
[----:B------:R-:W-:Y:S01]  /*487a0*/  IMAD.WIDE.U32 R56, R4, R70, RZ ;  /* 0x0000004604387225 */ /* 0x000fe200078e00ff */
[----:B------:R-:W-:-:S02]  /*487b0*/  IADD3.X R87, PT, PT, RZ, RZ, RZ, P0, P3 ;  /* 0x000000ffff577210 */ /* 0x000fc400007e64ff */
[----:B------:R-:W-:Y:S01]  /*487c0*/  IADD3 R78, PT, PT, R97, R78, R63 ;  /* 0x0000004e614e7210 */ /* 0x000fe20007ffe03f */
[----:B------:R-:W-:Y:S01]  /*487d0*/  IMAD.WIDE.U32 R60, R80, UR18, RZ ;  /* 0x00000012503c7c25 */ /* 0x000fe2000f8e00ff */
[----:B------:R-:W-:-:S03]  /*487e0*/  IADD3 R64, P5, P4, R56, R75, R62 ;  /* 0x0000004b38407210 */ /* 0x000fc60007cbe03e */
[----:B------:R-:W-:Y:S01]  /*487f0*/  IMAD.WIDE.U32 R58, R2, R81, RZ ;  /* 0x00000051023a7225 */ /* 0x000fe200078e00ff */
[----:B------:R-:W-:-:S03]  /*48800*/  IADD3 R76, P0, P1, R60, R93, R76 ;  /* 0x0000005d3c4c7210 */ /* 0x000fc6000791e04c */
        /* <DEDUP_REMOVED lines=13> */
[----:B------:R-:W-:Y:S01]  /*488e0*/  IMAD R53, R71, UR28, RZ ;  /* 0x0000001c47357c24 */ /* 0x000fe2000f8e02ff */
[----:B------:R-:W-:Y:S01]  /*488f0*/  IADD3 R62, P3, P2, R66, R87, R56 ;  /* 0x00000057423e7210 */ /* 0x000fe20007a7e038 */
[----:B------:R-:W-:Y:S01]  /*48900*/  IMAD.WIDE.U32 R86, R86, R83, RZ ;  /* 0x0000005356567225 */ /* 0x000fe200078e00ff */
[----:B------:R-:W-:Y:S02]  /*48910*/  IADD3 R77, PT, PT, R77, R44, R57 ;  /* 0x0000002c4d4d7210 */ /* 0x000fe40007ffe039 */
[----:B------:R-:W-:Y:S01]  /*48920*/  IADD3.X R79, PT, PT, RZ, RZ, RZ, P3, P2 ;  /* 0x000000ffff4f7210 */ /* 0x000fe20001fe44ff */
[----:B------:R-:W-:Y:S01]  /*48930*/  IMAD.WIDE.U32 R68, R6, R53, RZ ;  /* 0x0000003506447225 */ /* 0x000fe200078e00ff */
[----:B------:R-:W-:Y:S02]  /*48940*/  IADD3 R97, PT, PT, R60, R49, R61 ;  /* 0x000000313c617210 */ /* 0x000fe40007ffe03d */
[----:B------:R-:W-:Y:S01]  /*48950*/  IADD3 R93, PT, PT, R58, R47, R59 ;  /* 0x0000002f3a5d7210 */ /* 0x000fe20007ffe03b */
[----:B------:R-:W-:Y:S01]  /*48960*/  IMAD.WIDE.U32 R56, R80, UR19, RZ ;  /* 0x0000001350387c25 */ /* 0x000fe2000f8e00ff */
[----:B------:R-:W-:-:S02]  /*48970*/  IADD3 RZ, P6, PT, R68, R71, RZ ;  /* 0x0000004744ff7210 */ /* 0x000fc40007fde0ff */
[----:B------:R-:W-:Y:S01]  /*48980*/  IADD3.X R61, PT, PT, RZ, RZ, RZ, P0, P1 ;  /* 0x000000ffff3d7210 */ /* 0x000fe200007e24ff */
        /* <DEDUP_REMOVED lines=17> */
[----:B------:R-:W-:Y:S01]  /*48aa0*/  IADD3 R75, PT, PT, R75, R46, R67 ;  /* 0x0000002e4b4b7210 */ /* 0x000fe20007ffe043 */
[----:B------:R-:W-:Y:S01]  /*48ab0*/  IMAD.WIDE.U32 R60, R89, R84, RZ ;  /* 0x00000054593c7225 */ /* 0x000fe200078e00ff */
[----:B------:R-:W-:-:S03]  /*48ac0*/  IADD3 R69, PT, PT, R68, R43, R69 ;  /* 0x0000002b44457210 */ /* 0x000fc60007ffe045 */
        /* <DEDUP_REMOVED lines=30> */
[----:B------:R-:W-:-:S02]  /*48cb0*/  IADD3 R56, P2, P3, R60, R63, R58 ;  /* 0x0000003f3c387210 */ /* 0x000fc40007b5e03a */
[----:B------:R-:W-:Y:S01]  /*48cc0*/  IADD3 R59, PT, PT, R66, R47, R59 ;  /* 0x0000002f423b7210 */ /* 0x000fe20007ffe03b */
[----:B------:R-:W-:Y:S01]  /*48cd0*/  IMAD.WIDE.U32 R62, R81, UR19, RZ ;  /* 0x00000013513e7c25 */ /* 0x000fe2000f8e00ff */
[----:B------:R-:W-:Y:S02]  /*48ce0*/  IADD3.X R81, PT, PT, RZ, RZ, RZ, P4, P5 ;  /* 0x000000ffff517210 */ /* 0x000fe400027ea4ff */
[----:B------:R-:W-:Y:S02]  /*48cf0*/  IADD3 R67, PT, PT, R75, R44, R67 ;  /* 0x0000002c4b437210 */ /* 0x000fe40007ffe043 */
        /* <DEDUP_REMOVED lines=13> */
[----:B------:R-:W-:Y:S02]  /*48dd0*/  IADD3.X R61, PT, PT, RZ, RZ, RZ, P5, P4 ;  /* 0x000000ffff3d7210 */ /* 0x000fe40002fe84ff */
[----:B------:R-:W-:Y:S02]  /*48de0*/  IADD3 R77, PT, PT, R75, R48, R77 ;  /* 0x000000304b4d7210 */ /* 0x000fe40007ffe04d */
[----:B------:R-:W-:Y:S01]  /*48df0*/  IADD3 R58, P4, P5, R58, R65, R60 ;  /* 0x000000413a3a7210 */ /* 0x000fe20007d9e03c */
[----:B------:R-:W-:Y:S01]  /*48e00*/  IMAD.IADD R65, R63, 0x1, R85 ;  /* 0x000000013f417824 */ /* 0x000fe200078e0255 */
[----:B------:R-:W-:Y:S01]  /*48e10*/  IADD3.X R63, PT, PT, RZ, RZ, RZ, P2, P3 ;  /* 0x000000ffff3f7210 */ /* 0x000fe200017e64ff */
[----:B------:R-:W-:Y:S01]  /*48e20*/  IMAD.WIDE.U32 R84, R92, R84, RZ ;  /* 0x000000545c547225 */ /* 0x000fe200078e00ff */
[----:B------:R-:W-:-:S02]  /*48e30*/  IADD3 R79, PT, PT, R61, R46, R79 ;  /* 0x0000002e3d4f7210 */ /* 0x000fc40007ffe04f */
        /* <DEDUP_REMOVED lines=8> */
[----:B------:R-:W-:Y:S01]  /*48ec0*/  IMAD.IADD R59, R59, 0x1, R65 ;  /* 0x000000013b3b7824 */ /* 0x000fe200078e0241 */
[----:B------:R-:W-:Y:S01]  /*48ed0*/  IADD3.X R65, PT, PT, RZ, RZ, RZ, P0, P1 ;  /* 0x000000ffff417210 */ /* 0x000fe200007e24ff */
[----:B------:R-:W-:Y:S01]  /*48ee0*/  IMAD.WIDE.U32 R76, R70, UR19, RZ ;  /* 0x00000013464c7c25 */ /* 0x000fe2000f8e00ff */
[----:B------:R-:W-:Y:S02]  /*48ef0*/  IADD3 R66, P1, P0, R84, R69, R66 ;  /* 0x0000004554427210 */ /* 0x000fe4000783e042 */
[----:B------:R-:W-:Y:S01]  /*48f00*/  IADD3 R60, P4, P5, R56, R59, R60 ;  /* 0x0000003b383c7210 */ /* 0x000fe20007d9e03c */
[----:B------:R-:W-:Y:S01]  /*48f10*/  IMAD.WIDE.U32 R58, R3, R53, RZ ;  /* 0x00000035033a7225 */ /* 0x000fe200078e00ff */
[----:B------:R-:W-:Y:S02]  /*48f20*/  IADD3.X R56, PT, PT, RZ, RZ, RZ, P3, P2 ;  /* 0x000000ffff387210 */ /* 0x000fe40001fe44ff */
[----:B------:R-:W-:Y:S01]  /*48f30*/  IADD3 R65, PT, PT, R65, R49, R61 ;  /* 0x0000003141417210 */ /* 0x000fe20007ffe03d */
[----:B------:R-:W-:Y:S01]  /*48f40*/  IMAD.WIDE.U32 R68, R91, R83, RZ ;  /* 0x000000535b447225 */ /* 0x000fe200078e00ff */
[----:B------:R-:W-:-:S02]  /*48f50*/  IADD3 R61, PT, PT, R56, R47, R63 ;  /* 0x0000002f383d7210 */ /* 0x000fc40007ffe03f */
[----:B------:R-:W-:Y:S01]  /*48f60*/  IADD3.X R56, PT, PT, RZ, RZ, RZ, P4, P5 ;  /* 0x000000ffff387210 */ /* 0x000fe200027ea4ff */
[----:B------:R-:W-:Y:S01]  /*48f70*/  IMAD.WIDE.U32 R92, R92, R83, RZ ;  /* 0x000000535c5c7225 */ /* 0x000fe200078e00ff */
[----:B------:R-:W-:Y:S02]  /*48f80*/  IADD3 R61, P4, P5, R58, R61, R60 ;  /* 0x0000003d3a3d7210 */ /* 0x000fe40007d9e03c */
[----:B------:R-:W-:Y:S01]  /*48f90*/  IADD3 R65, P2, P3, R76, R65, R66 ;  /* 0x000000414c417210 */ /* 0x000fe20007b5e042 */
[----:B------:R-:W-:Y:S01]  /*48fa0*/  IMAD.IADD R57, R57, 0x1, R56 ;  /* 0x0000000139397824 */ /* 0x000fe200078e0238 */
[----:B------:R-:W-:Y:S02]  /*48fb0*/  IADD3.X R63, PT, PT, RZ, RZ, RZ, P4, P5 ;  /* 0x000000ffff3f7210 */ /* 0x000fe400027ea4ff */
[----:B------:R-:W-:Y:S02]  /*48fc0*/  IADD3.X R75, PT, PT, RZ, RZ, RZ, P2, P3 ;  /* 0x000000ffff4b7210 */ /* 0x000fe400017e64ff */
[----:B------:R-:W-:Y:S01]  /*48fd0*/  IADD3 R60, P2, P3, R68, R57, R65 ;  /* 0x00000039443c7210 */ /* 0x000fe20007b5e041 */
[----:B------:R-:W-:Y:S01]  /*48fe0*/  IMAD.WIDE.U32 R56, R53, UR18, RZ ;  /* 0x0000001235387c25 */ /* 0x000fe2000f8e00ff */
[----:B------:R-:W-:-:S02]  /*48ff0*/  IADD3 R59, PT, PT, R63, R48, R59 ;  /* 0x000000303f3b7210 */ /* 0x000fc40007ffe03b */
[----:B------:R-:W-:Y:S01]  /*49000*/  IADD3.X R63, PT, PT, RZ, RZ, RZ, P2, P3 ;  /* 0x000000ffff3f7210 */ /* 0x000fe200017e64ff */
[----:B------:R-:W-:Y:S01]  /*49010*/  IMAD.IADD R84, R77, 0x1, R75 ;  /* 0x000000014d547824 */ /* 0x000fe200078e024b */
[----:B------:R-:W-:Y:S02]  /*49020*/  IADD3.X R65, PT, PT, RZ, RZ, RZ, P1, P0 ;  /* 0x000000ffff417210 */ /* 0x000fe40000fe04ff */
[----:B------:R-:W-:Y:S01]  /*49030*/  IADD3 R60, P0, P1, R56, R59, R60 ;  /* 0x0000003b383c7210 */ /* 0x000fe2000791e03c */
[----:B------:R-:W-:Y:S01]  /*49040*/  IMAD.IADD R63, R69, 0x1, R63 ;  /* 0x00000001453f7824 */ /* 0x000fe200078e023f */
[----:B------:R-:W-:Y:S01]  /*49050*/  IADD3 R84, PT, PT, R84, R65, R85 ;  /* 0x0000004154547210 */ /* 0x000fe20007ffe055 */
[----:B------:R-:W-:Y:S01]  /*49060*/  IMAD.WIDE.U32 R58, R53, UR19, RZ ;  /* 0x00000013353a7c25 */ /* 0x000fe2000f8e00ff */
        /* <DEDUP_REMOVED lines=42> */
.L_x_234:
[----:B------:R-:W-:Y:S05]  /*49310*/  BSYNC.RELIABLE B4 ;  /* 0x0000000000047941 */ /* 0x000fea0003800100 */
.L_x_233:
        /* <DEDUP_REMOVED lines=37> */
.L_x_232:
[----:B------:R-:W-:Y:S05]  /*49570*/  BSYNC.RECONVERGENT B3 ;  /* 0x0000000000037941 */ /* 0x000fea0003800200 */
.L_x_231:
        /* <DEDUP_REMOVED lines=32> */
[----:B------:R-:W-:Y:S02]  /*49780*/  IADD3 RZ, P4, PT, R78, R81, RZ ;  /* 0x000000514eff7210 */ /* 0x000fe40007f9e0ff */
[----:B------:R-:W-:Y:S01]  /*49790*/  IADD3 R83, PT, PT, R83, R44, R59 ;  /* 0x0000002c53537210 */ /* 0x000fe20007ffe03b */
[----:B------:R-:W-:Y:S01]  /*497a0*/  IMAD.WIDE.U32 R76, R52, R64, RZ ;  /* 0x00000040344c7225 */ /* 0x000fe200078e00ff */
[----:B------:R-:W-:Y:S02]  /*497b0*/  IADD3 R82, P0, P1, R56, R85, R69 ;  /* 0x0000005538527210 */ /* 0x000fe4000791e045 */
[----:B------:R-:W-:Y:S01]  /*497c0*/  IADD3.X R81, PT, PT, RZ, RZ, RZ, P2, P3 ;  /* 0x000000ffff517210 */ /* 0x000fe200017e64ff */
[----:B------:R-:W-:Y:S01]  /*497d0*/  IMAD.WIDE.U32 R68, R5, R84, RZ ;  /* 0x0000005405447225 */ /* 0x000fe200078e00ff */
[----:B------:R-:W-:-:S02]  /*497e0*/  IADD3.X R85, PT, PT, RZ, RZ, RZ, P0, P1 ;  /* 0x000000ffff557210 */ /* 0x000fc400007e24ff */
[----:B------:R-:W-:Y:S01]  /*497f0*/  IADD3 R56, P0, PT, R76, R65, RZ ;  /* 0x000000414c387210 */ /* 0x000fe20007f1e0ff */
[----:B------:R-:W-:Y:S01]  /*49800*/  IMAD.X R87, RZ, RZ, R79, P4 ;  /* 0x000000ffff577224 */ /* 0x000fe200020e064f */
[----:B------:R-:W-:Y:S01]  /*49810*/  IADD3 R66, P4, P5, R68, R83, R66 ;  /* 0x0000005344427210 */ /* 0x000fe20007d9e042 */
[----:B------:R-:W-:-:S03]  /*49820*/  IMAD.WIDE.U32 R78, R74, R71, RZ ;  /* 0x000000474a4e7225 */ /* 0x000fc600078e00ff */
[----:B------:R-:W-:Y:S01]  /*49830*/  IADD3.X R83, PT, PT, RZ, RZ, RZ, P4, P5 ;  /* 0x000000ffff537210 */ /* 0x000fe200027ea4ff */
[----:B------:R-:W-:Y:S01]  /*49840*/  IMAD.X R81, R77, 0x1, R81, P0 ;  /* 0x000000014d517824 */ /* 0x000fe200000e0651 */
        /* <DEDUP_REMOVED lines=15> */
[----:B------:R-:W-:Y:S01]  /*49940*/  IMAD.WIDE.U32 R78, R2, R84, RZ ;  /* 0x00000054024e7225 */ /* 0x000fe200078e00ff */
[----:B------:R-:W-:Y:S02]  /*49950*/  IADD3.X R99, PT, PT, RZ, RZ, RZ, P5, P4 ;  /* 0x000000ffff637210 */ /* 0x000fe40002fe84ff */
[----:B------:R-:W-:Y:S01]  /*49960*/  IADD3 R68, P0, P1, R70, R59, R76 ;  /* 0x0000003b46447210 */ /* 0x000fe2000791e04c */
[----:B------:R-:W-:Y:S01]  /*49970*/  IMAD R66, R87, UR28, RZ ;  /* 0x0000001c57427c24 */ /* 0x000fe2000f8e02ff */
[----:B------:R-:W-:Y:S01]  /*49980*/  IADD3 R56, P2, P3, R78, R81, R80 ;  /* 0x000000514e387210 */ /* 0x000fe20007b5e050 */
[----:B------:R-:W-:-:S02]  /*49990*/  IMAD.X R83, RZ, RZ, RZ, P6 ;  /* 0x000000ffff537224 */ /* 0x000fc400030e06ff */
[----:B------:R-:W-:Y:S01]  /*499a0*/  IMAD.IADD R89, R77, 0x1, R89 ;  /* 0x000000014d597824 */ /* 0x000fe200078e0259 */
[----:B------:R-:W-:Y:S01]  /*499b0*/  IADD3.X R78, PT, PT, RZ, RZ, RZ, P2, P3 ;  /* 0x000000ffff4e7210 */ /* 0x000fe200017e64ff */
        /* <DEDUP_REMOVED lines=9> */
[----:B------:R-:W-:Y:S01]  /*49a50*/  IMAD.WIDE.U32 R78, R52, R67, RZ ;  /* 0x00000043344e7225 */ /* 0x000fe200078e00ff */
[----:B------:R-:W-:-:S03]  /*49a60*/  IADD3.X R89, PT, PT, RZ, RZ, RZ, P0, P1 ;  /* 0x000000ffff597210 */ /* 0x000fc600007e24ff */
[----:B------:R-:W-:Y:S01]  /*49a70*/  IMAD.X R87, RZ, RZ, R81, P2 ;  /* 0x000000ffff577224 */ /* 0x000fe200010e0651 */
        /* <DEDUP_REMOVED lines=15> */
[----:B------:R-:W-:Y:S01]  /*49b70*/  IADD3 R89, PT, PT, R80, R43, R81 ;  /* 0x0000002b50597210 */ /* 0x000fe20007ffe051 */
[----:B------:R-:W-:Y:S01]  /*49b80*/  IMAD.WIDE.U32 R80, R73, R64, RZ ;  /* 0x0000004049507225 */ /* 0x000fe200078e00ff */
        /* <DEDUP_REMOVED lines=8> */
[----:B------:R-:W-:Y:S01]  /*49c10*/  IMAD.IADD R83, R71, 0x1, R83 ;  /* 0x0000000147537824 */ /* 0x000fe200078e0253 */
[----:B------:R-:W-:Y:S01]  /*49c20*/  IADD3 R58, P3, P6, R68, R58, R65 ;  /* 0x0000003a443a7210 */ /* 0x000fe20007e7e041 */
[----:B------:R-:W-:-:S03]  /*49c30*/  IMAD.WIDE.U32 R70, R2, R75, RZ ;  /* 0x0000004b02467225 */ /* 0x000fc600078e00ff */
[----:B------:R-:W-:Y:S01]  /*49c40*/  IADD3.X R68, PT, PT, RZ, RZ, RZ, P3, P6 ;  /* 0x000000ffff447210 */ /* 0x000fe20001fec4ff */
[----:B------:R-:W-:Y:S01]  /*49c50*/  IMAD.IADD R93, R77, 0x1, R93 ;  /* 0x000000014d5d7824 */ /* 0x000fe200078e025d */
[----:B------:R-:W-:Y:S01]  /*49c60*/  IADD3 R70, P0, P1, R70, R59, R82 ;  /* 0x0000003b46467210 */ /* 0x000fe2000791e052 */
[----:B------:R-:W-:-:S04]  /*49c70*/  IMAD.WIDE.U32 R76, R4, R66, RZ ;  /* 0x00000042044c7225 */ /* 0x000fc800078e00ff */
[----:B------:R-:W-:Y:S01]  /*49c80*/  IMAD R65, R87, UR28, RZ ;  /* 0x0000001c57417c24 */ /* 0x000fe2000f8e02ff */
[----:B------:R-:W-:Y:S01]  /*49c90*/  IADD3 R89, P3, P6, R76, R89, R56 ;  /* 0x000000594c597210 */ /* 0x000fe20007e7e038 */
[----:B------:R-:W-:Y:S01]  /*49ca0*/  IMAD.X R78, RZ, RZ, RZ, P2 ;  /* 0x000000ffff4e7224 */ /* 0x000fe200010e06ff */
[----:B------:R-:W-:Y:S02]  /*49cb0*/  IADD3.X R56, PT, PT, RZ, RZ, RZ, P0, P1 ;  /* 0x000000ffff387210 */ /* 0x000fe400007e24ff */
[----:B------:R-:W-:Y:S01]  /*49cc0*/  IADD3 R80, P0, P1, R80, R83, R58 ;  /* 0x0000005350507210 */ /* 0x000fe2000791e03a */
[----:B------:R-:W-:Y:S01]  /*49cd0*/  IMAD.WIDE.U32 R58, R55, R67, RZ ;  /* 0x00000043373a7225 */ /* 0x000fe200078e00ff */
[----:B------:R-:W-:Y:S02]  /*49ce0*/  IADD3.X R91, PT, PT, RZ, RZ, RZ, P3, P6 ;  /* 0x000000ffff5b7210 */ /* 0x000fe40001fec4ff */
[----:B------:R-:W-:Y:S01]  /*49cf0*/  IADD3.X R95, PT, PT, RZ, RZ, RZ, P0, P1 ;  /* 0x000000ffff5f7210 */ /* 0x000fe200007e24ff */
[----:B------:R-:W-:Y:S01]  /*49d00*/  IMAD.WIDE.U32 R82, R6, R65, RZ ;  /* 0x0000004106527225 */ /* 0x000fe200078e00ff */
[----:B------:R-:W-:-:S02]  /*49d10*/  IADD3 R70, P1, P0, R58, R93, R70 ;  /* 0x0000005d3a467210 */ /* 0x000fc4000783e046 */
[----:B------:R-:W-:Y:S01]  /*49d20*/  IADD3 R79, P2, P3, R89, R78, R79 ;  /* 0x0000004e594f7210 */ /* 0x000fe20007b5e04f */
[----:B------:R-:W-:Y:S01]  /*49d30*/  IMAD.IADD R95, R81, 0x1, R95 ;  /* 0x00000001515f7824 */ /* 0x000fe200078e025f */
[----:B------:R-:W-:Y:S02]  /*49d40*/  IADD3 RZ, P6, PT, R82, R87, RZ ;  /* 0x0000005752ff7210 */ /* 0x000fe40007fde0ff */
[----:B------:R-:W-:Y:S01]  /*49d50*/  IADD3 R82, PT, PT, R68, R49, R69 ;  /* 0x0000003144527210 */ /* 0x000fe20007ffe045 */
[----:B------:R-:W-:Y:S01]  /*49d60*/  IMAD.WIDE.U32 R68, R52, R62, RZ ;  /* 0x0000003e34447225 */ /* 0x000fe200078e00ff */
[----:B------:R-:W-:Y:S02]  /*49d70*/  IADD3 R89, PT, PT, R91, R44, R77 ;  /* 0x0000002c5b597210 */ /* 0x000fe40007ffe04d */
[----:B------:R-:W-:Y:S01]  /*49d80*/  IADD3.X R91, PT, PT, RZ, RZ, RZ, P1, P0 ;  /* 0x000000ffff5b7210 */ /* 0x000fe20000fe04ff */
[----:B------:R-:W-:Y:S01]  /*49d90*/  IMAD.WIDE.U32 R76, R84, UR19, RZ ;  /* 0x00000013544c7c25 */ /* 0x000fe2000f8e00ff */
[----:B------:R-:W-:-:S02]  /*49da0*/  IADD3 R93, PT, PT, R56, R47, R71 ;  /* 0x0000002f385d7210 */ /* 0x000fc40007ffe047 */
        /* <DEDUP_REMOVED lines=23> */
[----:B------:R-:W-:Y:S02]  /*49f20*/  IADD3.X R91, PT, PT, RZ, RZ, RZ, P2, P1 ;  /* 0x000000ffff5b7210 */ /* 0x000fe400017e24ff */
[----:B------:R-:W-:-:S02]  /*49f30*/  IADD3.X R59, PT, PT, RZ, RZ, RZ, P4, P5 ;  /* 0x000000ffff3b7210 */ /* 0x000fc400027ea4ff */
[----:B------:R-:W-:Y:S01]  /*49f40*/  IADD3 R84, PT, PT, R56, R99, R57 ;  /* 0x0000006338547210 */ /* 0x000fe20007ffe039 */
[----:B------:R-:W-:Y:S01]  /*49f50*/  IMAD.WIDE.U32 R56, R51, R61, RZ ;  /* 0x0000003d33387225 */ /* 0x000fe200078e00ff */
[----:B------:R-:W-:Y:S02]  /*49f60*/  IADD3 R70, P0, P3, R70, R87, R58 ;  /* 0x0000005746467210 */ /* 0x000fe40007b1e03a */
[----:B------:R-:W-:Y:S01]  /*49f70*/  IADD3 R87, PT, PT, R93, R48, R79 ;  /* 0x000000305d577210 */ /* 0x000fe20007ffe04f */
[----:B------:R-:W-:Y:S01]  /*49f80*/  IMAD.IADD R91, R81, 0x1, R91 ;  /* 0x00000001515b7824 */ /* 0x000fe200078e025b */
[----:B------:R-:W-:Y:S01]  /*49f90*/  IADD3 R83, PT, PT, R82, R43, R83 ;  /* 0x0000002b52537210 */ /* 0x000fe20007ffe053 */
[----:B------:R-:W-:Y:S01]  /*49fa0*/  IMAD.IADD R81, R69, 0x1, R59 ;  /* 0x0000000145517824 */ /* 0x000fe200078e023b */
[----:B------:R-:W-:Y:S01]  /*49fb0*/  IADD3 R85, P2, PT, R56, R85, RZ ;  /* 0x0000005538557210 */ /* 0x000fe20007f5e0ff */
[----:B------:R-:W-:Y:S01]  /*49fc0*/  IMAD.WIDE.U32 R58, R4, R65, RZ ;  /* 0x00000041043a7225 */ /* 0x000fe200078e00ff */
[----:B------:R-:W-:-:S03]  /*49fd0*/  IADD3.X R89, PT, PT, RZ, RZ, RZ, P0, P3 ;  /* 0x000000ffff597210 */ /* 0x000fc600007e64ff */
[----:B------:R-:W-:Y:S01]  /*49fe0*/  IMAD.WIDE.U32 R78, R75, UR18, RZ ;  /* 0x000000124b4e7c25 */ /* 0x000fe2000f8e00ff */
[----:B------:R-:W-:-:S03]  /*49ff0*/  IADD3 R56, P5, P4, R58, R83, R70 ;  /* 0x000000533a387210 */ /* 0x000fc60007cbe046 */
[----:B------:R-:W-:Y:S01]  /*4a000*/  IMAD.WIDE.U32 R68, R2, R66, RZ ;  /* 0x0000004202447225 */ /* 0x000fe200078e00ff */
[----:B------:R-:W-:Y:S02]  /*4a010*/  IADD3 R82, P0, P1, R78, R87, R80 ;  /* 0x000000574e527210 */ /* 0x000fe4000791e050 */
[----:B------:R-:W-:Y:S01]  /*4a020*/  IADD3.X R87, PT, PT, RZ, RZ, RZ, P5, P4 ;  /* 0x000000ffff577210 */ /* 0x000fe20002fe84ff */
[----:B------:R-:W-:Y:S01]  /*4a030*/  IMAD.X R83, RZ, RZ, RZ, P2 ;  /* 0x000000ffff537224 */ /* 0x000fe200010e06ff */
        /* <DEDUP_REMOVED lines=8> */
[----:B------:R-:W-:Y:S01]  /*4a0c0*/  IADD3 R95, PT, PT, R78, R49, R79 ;  /* 0x000000314e5f7210 */ /* 0x000fe20007ffe04f */
[----:B------:R-:W-:Y:S01]  /*4a0d0*/  IMAD R64, R85, UR28, RZ ;  /* 0x0000001c55407c24 */ /* 0x000fe2000f8e02ff */
[----:B------:R-:W-:Y:S01]  /*4a0e0*/  IADD3.X R93, PT, PT, RZ, RZ, RZ, P2, P3 ;  /* 0x000000ffff5d7210 */ /* 0x000fe200017e64ff */
[----:B------:R-:W-:Y:S01]  /*4a0f0*/  IMAD.WIDE.U32 R76, R55, R62, RZ ;  /* 0x0000003e374c7225 */ /* 0x000fe200078e00ff */
[----:B------:R-:W-:Y:S02]  /*4a100*/  IADD3 R87, PT, PT, R87, R44, R59 ;  /* 0x0000002c57577210 */ /* 0x000fe40007ffe03b */
[----:B------:R-:W-:Y:S01]  /*4a110*/  IADD3 R84, P4, P5, R56, R91, R84 ;  /* 0x0000005b38547210 */ /* 0x000fe20007d9e054 */
[----:B------:R-:W-:Y:S01]  /*4a120*/  IMAD.WIDE.U32 R80, R6, R64, RZ ;  /* 0x0000004006507225 */ /* 0x000fe200078e00ff */
[----:B------:R-:W-:Y:S02]  /*4a130*/  IADD3 R58, P3, P2, R76, R89, R58 ;  /* 0x000000594c3a7210 */ /* 0x000fe40007a7e03a */
[----:B------:R-:W-:Y:S01]  /*4a140*/  IADD3 R89, PT, PT, R68, R47, R69 ;  /* 0x0000002f44597210 */ /* 0x000fe20007ffe045 */
[----:B------:R-:W-:Y:S01]  /*4a150*/  IMAD.WIDE.U32 R78, R52, R61, RZ ;  /* 0x0000003d344e7225 */ /* 0x000fe200078e00ff */
[----:B------:R-:W-:-:S02]  /*4a160*/  IADD3 RZ, P6, PT, R80, R85, RZ ;  /* 0x0000005550ff7210 */ /* 0x000fc40007fde0ff */
[----:B------:R-:W-:Y:S01]  /*4a170*/  IADD3.X R85, PT, PT, RZ, RZ, RZ, P0, P1 ;  /* 0x000000ffff557210 */ /* 0x000fe200007e24ff */
[----:B------:R-:W-:Y:S01]  /*4a180*/  IMAD.IADD R93, R71, 0x1, R93 ;  /* 0x00000001475d7824 */ /* 0x000fe200078e025d */
[----:B------:R-:W-:Y:S01]  /*4a190*/  IADD3.X R91, PT, PT, RZ, RZ, RZ, P3, P2 ;  /* 0x000000ffff5b7210 */ /* 0x000fe20001fe44ff */
[----:B------:R-:W-:Y:S01]  /*4a1a0*/  IMAD.X R59, RZ, RZ, R81, P6 ;  /* 0x000000ffff3b7224 */ /* 0x000fe200030e0651 */
[----:B------:R-:W-:Y:S01]  /*4a1b0*/  IADD3 R56, P6, PT, R78, R83, RZ ;  /* 0x000000534e387210 */ /* 0x000fe20007fde0ff */
[----:B------:R-:W-:Y:S01]  /*4a1c0*/  IMAD.WIDE.U32 R70, R75, UR19, RZ ;  /* 0x000000134b467c25 */ /* 0x000fe2000f8e00ff */
[----:B------:R-:W-:-:S03]  /*4a1d0*/  IADD3.X R86, PT, PT, RZ, RZ, RZ, P4, P5 ;  /* 0x000000ffff567210 */ /* 0x000fc600027ea4ff */
[----:B------:R-:W-:Y:S01]  /*4a1e0*/  IMAD.WIDE.U32 R68, R3, R66, RZ ;  /* 0x0000004203447225 */ /* 0x000fe200078e00ff */
[----:B------:R-:W-:-:S03]  /*4a1f0*/  IADD3 R84, P3, P0, R70, R95, R84 ;  /* 0x0000005f46547210 */ /* 0x000fc6000787e054 */
[----:B------:R-:W-:Y:S01]  /*4a200*/  IMAD.X R85, R79, 0x1, R85, P6 ;  /* 0x000000014f557824 */ /* 0x000fe200030e0655 */
        /* <DEDUP_REMOVED lines=26> */
[----:B------:R-:W-:Y:S02]  /*4a3b0*/  IADD3 R75, P2, PT, R56, R75, RZ ;  /* 0x0000004b384b7210 */ /* 0x000fe40007f5e0ff */
[----:B------:R-:W-:Y:S01]  /*4a3c0*/  IADD3.X R87, PT, PT, RZ, RZ, RZ, P0, P3 ;  /* 0x000000ffff577210 */ /* 0x000fe200007e64ff */
[----:B------:R-:W-:Y:S01]  /*4a3d0*/  IMAD.IADD R83, R83, 0x1, R69 ;  /* 0x0000000153537824 */ /* 0x000fe200078e0245 */
[----:B------:R-:W-:Y:S01]  /*4a3e0*/  IADD3 R84, P0, P1, R80, R85, R84 ;  /* 0x0000005550547210 */ /* 0x000fe2000791e054 */
[----:B------:R-:W-:Y:S01]  /*4a3f0*/  IMAD.WIDE.U32 R68, R2, R65, RZ ;  /* 0x0000004102447225 */ /* 0x000fe200078e00ff */
[----:B------:R-:W-:Y:S02]  /*4a400*/  IADD3 R56, P5, P4, R70, R79, R58 ;  /* 0x0000004f46387210 */ /* 0x000fe40007cbe03a */
[----:B------:R-:W-:Y:S01]  /*4a410*/  IADD3.X R80, PT, PT, RZ, RZ, RZ, P0, P1 ;  /* 0x000000ffff507210 */ /* 0x000fe200007e24ff */
[----:B------:R-:W-:Y:S01]  /*4a420*/  IMAD.X R85, RZ, RZ, RZ, P2 ;  /* 0x000000ffff557224 */ /* 0x000fe200010e06ff */
[----:B------:R-:W-:Y:S01]  /*4a430*/  IADD3 R58, P2, P3, R68, R89, R76 ;  /* 0x00000059443a7210 */ /* 0x000fe20007b5e04c */
[----:B------:R-:W-:-:S03]  /*4a440*/  IMAD.WIDE.U32 R78, R73, R62, RZ ;  /* 0x0000003e494e7225 */ /* 0x000fc600078e00ff */
[----:B------:R-:W-:Y:S01]  /*4a450*/  IADD3 R85, P0, P1, R56, R85, R57 ;  /* 0x0000005538557210 */ /* 0x000fe2000791e039 */
[----:B------:R-:W-:Y:S01]  /*4a460*/  IMAD.IADD R87, R59, 0x1, R87 ;  /* 0x000000013b577824 */ /* 0x000fe200078e0257 */
[----:B------:R-:W-:Y:S01]  /*4a470*/  IADD3.X R68, PT, PT, RZ, RZ, RZ, P2, P3 ;  /* 0x000000ffff447210 */ /* 0x000fe200017e64ff */
[----:B------:R-:W-:Y:S01]  /*4a480*/  IMAD R59, R75, UR28, RZ ;  /* 0x0000001c4b3b7c24 */ /* 0x000fe2000f8e02ff */
[----:B------:R-:W-:Y:S01]  /*4a490*/  IADD3 R84, P2, P3, R78, R83, R84 ;  /* 0x000000534e547210 */ /* 0x000fe20007b5e054 */
[----:B------:R-:W-:Y:S02]  /*4a4a0*/  IMAD.IADD R91, R77, 0x1, R91 ;  /* 0x000000014d5b7824 */ /* 0x000fe400078e025b */
[----:B------:R-:W-:Y:S01]  /*4a4b0*/  IMAD.WIDE.U32 R56, R50, R67, RZ ;  /* 0x0000004332387225 */ /* 0x000fe200078e00ff */
[----:B------:R-:W-:Y:S02]  /*4a4c0*/  IADD3.X R67, PT, PT, RZ, RZ, RZ, P5, P4 ;  /* 0x000000ffff437210 */ /* 0x000fe40002fe84ff */
[----:B------:R-:W-:Y:S01]  /*4a4d0*/  IADD3.X R93, PT, PT, RZ, RZ, RZ, P2, P3 ;  /* 0x000000ffff5d7210 */ /* 0x000fe200017e64ff */
[----:B------:R-:W-:Y:S01]  /*4a4e0*/  IMAD.WIDE.U32 R82, R6, R59, RZ ;  /* 0x0000003b06527225 */ /* 0x000fe200078e00ff */
[----:B------:R-:W-:-:S02]  /*4a4f0*/  IADD3 R86, P4, P5, R56, R91, R86 ;  /* 0x0000005b38567210 */ /* 0x000fc40007d9e056 */
[----:B------:R-:W-:Y:S01]  /*4a500*/  IADD3 R91, PT, PT, R80, R49, R81 ;  /* 0x00000031505b7210 */ /* 0x000fe20007ffe051 */
[----:B------:R-:W-:Y:S01]  /*4a510*/  IMAD.WIDE.U32 R76, R55, R61, RZ ;  /* 0x0000003d374c7225 */ /* 0x000fe200078e00ff */
[----:B------:R-:W-:Y:S02]  /*4a520*/  IADD3 RZ, P6, PT, R82, R75, RZ ;  /* 0x0000004b52ff7210 */ /* 0x000fe40007fde0ff */
[----:B------:R-:W-:Y:S01]  /*4a530*/  IADD3 R67, PT, PT, R67, R44, R71 ;  /* 0x0000002c43437210 */ /* 0x000fe20007ffe047 */
[----:B------:R-:W-:Y:S01]  /*4a540*/  IMAD.WIDE.U32 R80, R52, R60, RZ ;  /* 0x0000003c34507225 */ /* 0x000fe200078e00ff */
[----:B------:R-:W-:Y:S02]  /*4a550*/  IADD3 R58, P3, P2, R76, R87, R58 ;  /* 0x000000574c3a7210 */ /* 0x000fe40007a7e03a */
[----:B------:R-:W-:Y:S01]  /*4a560*/  IADD3 R87, PT, PT, R68, R47, R69 ;  /* 0x0000002f44577210 */ /* 0x000fe20007ffe045 */
[----:B------:R-:W-:Y:S01]  /*4a570*/  IMAD.WIDE.U32 R68, R66, UR19, RZ ;  /* 0x0000001342447c25 */ /* 0x000fe2000f8e00ff */
[----:B------:R-:W-:-:S03]  /*4a580*/  IADD3.X R89, PT, PT, RZ, RZ, RZ, P3, P2 ;  /* 0x000000ffff597210 */ /* 0x000fc60001fe44ff */
        /* <DEDUP_REMOVED lines=18> */
[----:B------:R-:W-:-:S03]  /*4a6b0*/  IADD3 R79, PT, PT, R87, R46, R79 ;  /* 0x0000002e574f7210 */ /* 0x000fc60007ffe04f */
        /* <DEDUP_REMOVED lines=8> */
[----:B------:R-:W-:Y:S01]  /*4a740*/  IMAD.WIDE.U32 R56, R51, R63, RZ ;  /* 0x0000003f33387225 */ /* 0x000fe200078e00ff */
[----:B------:R-:W-:-:S02]  /*4a750*/  IADD3.X R80, PT, PT, RZ, RZ, RZ, P3, P0 ;  /* 0x000000ffff507210 */ /* 0x000fc40001fe04ff */
[----:B------:R-:W-:Y:S01]  /*4a760*/  IADD3 R58, P0, P3, R66, R85, R58 ;  /* 0x00000055423a7210 */ /* 0x000fe20007b1e03a */
[----:B------:R-:W-:Y:S01]  /*4a770*/  IMAD.IADD R91, R77, 0x1, R91 ;  /* 0x000000014d5b7824 */ /* 0x000fe200078e025b */
[----:B------:R-:W-:Y:S01]  /*4a780*/  IADD3.X R85, PT, PT, RZ, RZ, RZ, P4, P5 ;  /* 0x000000ffff557210 */ /* 0x000fe200027ea4ff */
[----:B------:R-:W-:Y:S01]  /*4a790*/  IMAD.WIDE.U32 R76, R65, UR18, RZ ;  /* 0x00000012414c7c25 */ /* 0x000fe2000f8e00ff */
[----:B------:R-:W-:Y:S02]  /*4a7a0*/  IADD3 R75, P2, PT, R56, R75, RZ ;  /* 0x0000004b384b7210 */ /* 0x000fe40007f5e0ff */
[----:B------:R-:W-:Y:S01]  /*4a7b0*/  IADD3 R81, PT, PT, R80, R43, R81 ;  /* 0x0000002b50517210 */ /* 0x000fe20007ffe051 */
[----:B------:R-:W-:Y:S01]  /*4a7c0*/  IMAD.WIDE.U32 R68, R4, R59, RZ ;  /* 0x0000003b04447225 */ /* 0x000fe200078e00ff */
[----:B------:R-:W-:Y:S02]  /*4a7d0*/  IADD3.X R87, PT, PT, RZ, RZ, RZ, P0, P3 ;  /* 0x000000ffff577210 */ /* 0x000fe400007e64ff */
[----:B------:R-:W-:Y:S01]  /*4a7e0*/  IADD3 R82, P0, P1, R76, R89, R84 ;  /* 0x000000594c527210 */ /* 0x000fe2000791e054 */
[----:B------:R-:W-:Y:S01]  /*4a7f0*/  IMAD.WIDE.U32 R70, R2, R64, RZ ;  /* 0x0000004002467225 */ /* 0x000fe200078e00ff */
[----:B------:R-:W-:-:S02]  /*4a800*/  IADD3 R56, P5, P4, R68, R81, R58 ;  /* 0x0000005144387210 */ /* 0x000fc40007cbe03a */
[----:B------:R-:W-:Y:S01]  /*4a810*/  IADD3.X R76, PT, PT, RZ, RZ, RZ, P0, P1 ;  /* 0x000000ffff4c7210 */ /* 0x000fe200007e24ff */
[----:B------:R-:W-:Y:S02]  /*4a820*/  IMAD.IADD R85, R83, 0x1, R85 ;  /* 0x0000000153557824 */ /* 0x000fe400078e0255 */
[----:B------:R-:W-:Y:S01]  /*4a830*/  IMAD.X R83, RZ, RZ, RZ, P2 ;  /* 0x000000ffff537224 */ /* 0x000fe200010e06ff */
[----:B------:R-:W-:Y:S01]  /*4a840*/  IADD3 R68, P2, P3, R70, R79, R78 ;  /* 0x0000004f46447210 */ /* 0x000fe20007b5e04e */
[----:B------:R-:W-:Y:S01]  /*4a850*/  IMAD R58, R75, UR28, RZ ;  /* 0x0000001c4b3a7c24 */ /* 0x000fe2000f8e02ff */
[----:B------:R-:W-:Y:S01]  /*4a860*/  IADD3 R93, PT, PT, R76, R49, R77 ;  /* 0x000000314c5d7210 */ /* 0x000fe20007ffe04d */
[----:B------:R-:W-:Y:S01]  /*4a870*/  IMAD.WIDE.U32 R78, R73, R61, RZ ;  /* 0x0000003d494e7225 */ /* 0x000fe200078e00ff */
[----:B------:R-:W-:Y:S02]  /*4a880*/  IADD3 R83, P0, P1, R56, R83, R57 ;  /* 0x0000005338537210 */ /* 0x000fe4000791e039 */
[----:B------:R-:W-:Y:S01]  /*4a890*/  IADD3.X R70, PT, PT, RZ, RZ, RZ, P2, P3 ;  /* 0x000000ffff467210 */ /* 0x000fe200017e64ff */
[----:B------:R-:W-:Y:S01]  /*4a8a0*/  IMAD.WIDE.U32 R80, R6, R58, RZ ;  /* 0x0000003a06507225 */ /* 0x000fe200078e00ff */
[----:B------:R-:W-:-:S02]  /*4a8b0*/  IADD3 R82, P2, P3, R78, R85, R82 ;  /* 0x000000554e527210 */ /* 0x000fc40007b5e052 */
[----:B------:R-:W-:Y:S01]  /*4a8c0*/  IADD3.X R85, PT, PT, RZ, RZ, RZ, P5, P4 ;  /* 0x000000ffff557210 */ /* 0x000fe20002fe84ff */
[----:B------:R-:W-:Y:S01]  /*4a8d0*/  IMAD.WIDE.U32 R56, R50, R62, RZ ;  /* 0x0000003e32387225 */ /* 0x000fe200078e00ff */
[----:B------:R-:W-:Y:S02]  /*4a8e0*/  IADD3 RZ, P6, PT, R80, R75, RZ ;  /* 0x0000004b50ff7210 */ /* 0x000fe40007fde0ff */
[----:B------:R-:W-:Y:S01]  /*4a8f0*/  IADD3 R89, PT, PT, R70, R47, R71 ;  /* 0x0000002f46597210 */ /* 0x000fe20007ffe047 */
[----:B------:R-:W-:Y:S01]  /*4a900*/  IMAD.IADD R87, R67, 0x1, R87 ;  /* 0x0000000143577824 */ /* 0x000fe200078e0257 */
[----:B------:R-:W-:Y:S01]  /*4a910*/  IADD3 R84, P4, P5, R56, R91, R86 ;  /* 0x0000005b38547210 */ /* 0x000fe20007d9e056 */
[----:B------:R-:W-:Y:S01]  /*4a920*/  IMAD.WIDE.U32 R66, R55, R60, RZ ;  /* 0x0000003c37427225 */ /* 0x000fe200078e00ff */
[----:B------:R-:W-:Y:S02]  /*4a930*/  IADD3.X R91, PT, PT, RZ, RZ, RZ, P2, P3 ;  /* 0x000000ffff5b7210 */ /* 0x000fe400017e64ff */
[----:B------:R-:W-:Y:S01]  /*4a940*/  IADD3 R85, PT, PT, R85, R44, R69 ;  /* 0x0000002c55557210 */ /* 0x000fe20007ffe045 */
[----:B------:R-:W-:Y:S01]  /*4a950*/  IMAD.WIDE.U32 R76, R52, R63, RZ ;  /* 0x0000003f344c7225 */ /* 0x000fe200078e00ff */
[----:B------:R-:W-:-:S02]  /*4a960*/  IADD3 R62, P3, P2, R66, R87, R68 ;  /* 0x00000057423e7210 */ /* 0x000fc40007a7e044 */
[----:B------:R-:W-:Y:S01]  /*4a970*/  IADD3.X R86, PT, PT, RZ, RZ, RZ, P4, P5 ;  /* 0x000000ffff567210 */ /* 0x000fe200027ea4ff */
[----:B------:R-:W-:Y:S01]  /*4a980*/  IMAD.WIDE.U32 R70, R65, UR19, RZ ;  /* 0x0000001341467c25 */ /* 0x000fe2000f8e00ff */
[----:B------:R-:W-:-:S03]  /*4a990*/  IADD3.X R87, PT, PT, RZ, RZ, RZ, P3, P2 ;  /* 0x000000ffff577210 */ /* 0x000fc60001fe44ff */
[----:B------:R-:W-:Y:S01]  /*4a9a0*/  IMAD.X R75, RZ, RZ, R81, P6 ;  /* 0x000000ffff4b7224 */ /* 0x000fe200030e0651 */
[----:B------:R-:W-:Y:S01]  /*4a9b0*/  IADD3 R56, P6, PT, R76, R83, RZ ;  /* 0x000000534c387210 */ /* 0x000fe20007fde0ff */
[----:B------:R-:W-:Y:S01]  /*4a9c0*/  IMAD.IADD R91, R79, 0x1, R91 ;  /* 0x000000014f5b7824 */ /* 0x000fe200078e025b */
[----:B------:R-:W-:Y:S01]  /*4a9d0*/  IADD3.X R76, PT, PT, RZ, RZ, RZ, P0, P1 ;  /* 0x000000ffff4c7210 */ /* 0x000fe200007e24ff */
[----:B------:R-:W-:Y:S01]  /*4a9e0*/  IMAD.WIDE.U32 R68, R3, R64, RZ ;  /* 0x0000004003447225 */ /* 0x000fe200078e00ff */
[----:B------:R-:W-:-:S03]  /*4a9f0*/  IADD3 R84, P3, P0, R70, R93, R84 ;  /* 0x0000005d46547210 */ /* 0x000fc6000787e054 */
        /* <DEDUP_REMOVED lines=17> */
[----:B------:R-:W-:Y:S01]  /*4ab10*/  IMAD.IADD R71, R71, 0x1, R70 ;  /* 0x0000000147477824 */ /* 0x000fe200078e0246 */
[----:B------:R-:W-:Y:S02]  /*4ab20*/  IADD3 R62, P0, P3, R66, R65, R62 ;  /* 0x00000041423e7210 */ /* 0x000fe40007b1e03e */
[----:B------:R-:W-:Y:S02]  /*4ab30*/  IADD3 R65, PT, PT, R89, R48, R69 ;  /* 0x0000003059417210 */ /* 0x000fe40007ffe045 */
        /* <DEDUP_REMOVED lines=8> */
[----:B------:R-:W-:Y:S01]  /*4abc0*/  IADD3.X R83, PT, PT, RZ, RZ, RZ, P0, P3 ;  /* 0x000000ffff537210 */ /* 0x000fe200007e64ff */
[----:B------:R-:W-:Y:S01]  /*4abd0*/  IMAD.IADD R87, R77, 0x1, R87 ;  /* 0x000000014d577824 */ /* 0x000fe200078e0257 */
[----:B------:R-:W-:Y:S01]  /*4abe0*/  IADD3 R78, P0, P1, R78, R65, R84 ;  /* 0x000000414e4e7210 */ /* 0x000fe2000791e054 */
[----:B------:R-:W-:-:S03]  /*4abf0*/  IMAD.WIDE.U32 R70, R4, R58, RZ ;  /* 0x0000003a04467225 */ /* 0x000fc600078e00ff */
[----:B------:R-:W-:Y:S01]  /*4ac00*/  IADD3.X R82, PT, PT, RZ, RZ, RZ, P0, P1 ;  /* 0x000000ffff527210 */ /* 0x000fe200007e24ff */
[----:B------:R-:W-:Y:S01]  /*4ac10*/  IMAD.WIDE.U32 R76, R2, R59, RZ ;  /* 0x0000003b024c7225 */ /* 0x000fe200078e00ff */
[----:B------:R-:W-:-:S03]  /*4ac20*/  IADD3 R56, P4, P5, R70, R81, R62 ;  /* 0x0000005146387210 */ /* 0x000fc60007d9e03e */
[----:B------:R-:W-:Y:S02]  /*4ac30*/  IMAD R51, R75, UR28, RZ ;  /* 0x0000001c4b337c24 */ /* 0x000fe4000f8e02ff */
[----:B------:R-:W-:Y:S02]  /*4ac40*/  IMAD.IADD R83, R67, 0x1, R83 ;  /* 0x0000000143537824 */ /* 0x000fe400078e0253 */
[----:B------:R-:W-:Y:S01]  /*4ac50*/  IMAD.X R65, RZ, RZ, RZ, P2 ;  /* 0x000000ffff417224 */ /* 0x000fe200010e06ff */
[----:B------:R-:W-:Y:S01]  /*4ac60*/  IADD3 R62, P2, P3, R76, R69, R68 ;  /* 0x000000454c3e7210 */ /* 0x000fe20007b5e044 */
[----:B------:R-:W-:-:S03]  /*4ac70*/  IMAD.WIDE.U32 R66, R73, R60, RZ ;  /* 0x0000003c49427225 */ /* 0x000fc600078e00ff */
[----:B------:R-:W-:Y:S01]  /*4ac80*/  IADD3 R65, P0, P1, R56, R65, R57 ;  /* 0x0000004138417210 */ /* 0x000fe2000791e039 */
[----:B------:R-:W-:Y:S01]  /*4ac90*/  IMAD.WIDE.U32 R80, R6, R51, RZ ;  /* 0x0000003306507225 */ /* 0x000fe200078e00ff */
[----:B------:R-:W-:Y:S02]  /*4aca0*/  IADD3.X R76, PT, PT, RZ, RZ, RZ, P2, P3 ;  /* 0x000000ffff4c7210 */ /* 0x000fe400017e64ff */
[----:B------:R-:W-:Y:S01]  /*4acb0*/  IADD3 R70, P2, P3, R66, R85, R78 ;  /* 0x0000005542467210 */ /* 0x000fe20007b5e04e */
[----:B------:R-:W-:Y:S01]  /*4acc0*/  IMAD.WIDE.U32 R56, R50, R61, RZ ;  /* 0x0000003d32387225 */ /* 0x000fe200078e00ff */
[----:B------:R-:W-:Y:S02]  /*4acd0*/  IADD3.X R61, PT, PT, RZ, RZ, RZ, P4, P5 ;  /* 0x000000ffff3d7210 */ /* 0x000fe400027ea4ff */
[----:B------:R-:W-:Y:S01]  /*4ace0*/  IADD3 RZ, P6, PT, R80, R75, RZ ;  /* 0x0000004b50ff7210 */ /* 0x000fe20007fde0ff */
[----:B------:R-:W-:Y:S01]  /*4acf0*/  IMAD.WIDE.U32 R68, R55, R63, RZ ;  /* 0x0000003f37447225 */ /* 0x000fe200078e00ff */
[----:B------:R-:W-:-:S02]  /*4ad00*/  IADD3 R85, PT, PT, R82, R49, R79 ;  /* 0x0000003152557210 */ /* 0x000fc40007ffe04f */
[----:B------:R-:W-:Y:S01]  /*4ad10*/  IADD3 R71, PT, PT, R61, R44, R71 ;  /* 0x0000002c3d477210 */ /* 0x000fe20007ffe047 */
[----:B------:R-:W-:Y:S01]  /*4ad20*/  IMAD.WIDE.U32 R78, R52, R53, RZ ;  /* 0x00000035344e7225 */ /* 0x000fe200078e00ff */
[----:B------:R-:W-:Y:S02]  /*4ad30*/  IADD3 R84, P4, P5, R56, R87, R86 ;  /* 0x0000005738547210 */ /* 0x000fe40007d9e056 */
[----:B------:R-:W-:Y:S01]  /*4ad40*/  IADD3.X R87, PT, PT, RZ, RZ, RZ, P2, P3 ;  /* 0x000000ffff577210 */ /* 0x000fe200017e64ff */
[----:B------:R-:W-:Y:S01]  /*4ad50*/  IMAD.X R61, RZ, RZ, R81, P6 ;  /* 0x000000ffff3d7224 */ /* 0x000fe200030e0651 */
[----:B------:R-:W-:Y:S01]  /*4ad60*/  IADD3 R52, P6, PT, R78, R65, RZ ;  /* 0x000000414e347210 */ /* 0x000fe20007fde0ff */
[----:B------:R-:W-:Y:S01]  /*4ad70*/  IMAD.WIDE.U32 R64, R64, UR19, RZ ;  /* 0x0000001340407c25 */ /* 0x000fe2000f8e00ff */
[----:B------:R-:W-:Y:S02]  /*4ad80*/  IADD3.X R75, PT, PT, RZ, RZ, RZ, P0, P1 ;  /* 0x000000ffff4b7210 */ /* 0x000fe400007e24ff */
[----:B------:R-:W-:Y:S01]  /*4ad90*/  IADD3 R56, P3, P2, R68, R83, R62 ;  /* 0x0000005344387210 */ /* 0x000fe20007a7e03e */
[----:B------:R-:W-:Y:S01]  /*4ada0*/  IMAD.IADD R87, R67, 0x1, R87 ;  /* 0x0000000143577824 */ /* 0x000fe200078e0257 */
[----:B------:R-:W-:Y:S01]  /*4adb0*/  IADD3 R77, PT, PT, R76, R47, R77 ;  /* 0x0000002f4c4d7210 */ /* 0x000fe20007ffe04d */
[----:B------:R-:W-:Y:S01]  /*4adc0*/  IMAD.X R75, R79, 0x1, R75, P6 ;  /* 0x000000014f4b7824 */ /* 0x000fe200030e064b */
[----:B------:R-:W-:Y:S01]  /*4add0*/  IADD3.X R83, PT, PT, RZ, RZ, RZ, P3, P2 ;  /* 0x000000ffff537210 */ /* 0x000fe20001fe44ff */
        /* <DEDUP_REMOVED lines=15> */
[----:B------:R-:W-:Y:S01]  /*4aed0*/  IADD3.X R83, PT, PT, RZ, RZ, RZ, P5, P4 ;  /* 0x000000ffff537210 */ /* 0x000fe20002fe84ff */
[----:B------:R-:W-:Y:S01]  /*4aee0*/  IMAD.WIDE.U32 R76, R54, R53, RZ ;  /* 0x00000035364c7225 */ /* 0x000fe200078e00ff */
[----:B------:R-:W-:Y:S02]  /*4aef0*/  IADD3 R54, P1, P0, R68, R87, R64 ;  /* 0x0000005744367210 */ /* 0x000fe4000783e040 */
[----:B------:R-:W-:Y:S02]  /*4af00*/  IADD3 R43, PT, PT, R80, R43, R81 ;  /* 0x0000002b502b7210 */ /* 0x000fe40007ffe051 */
[----:B------:R-:W-:Y:S01]  /*4af10*/  IADD3 R52, P4, P5, R76, R75, R56 ;  /* 0x0000004b4c347210 */ /* 0x000fe20007d9e038 */
[----:B------:R-:W-:Y:S01]  /*4af20*/  IMAD.IADD R56, R65, 0x1, R89 ;  /* 0x0000000141387824 */ /* 0x000fe200078e0259 */
[----:B------:R-:W-:-:S02]  /*4af30*/  IADD3.X R65, PT, PT, RZ, RZ, RZ, P1, P0 ;  /* 0x000000ffff417210 */ /* 0x000fc40000fe04ff */
[----:B------:R-:W-:Y:S02]  /*4af40*/  IADD3.X R75, PT, PT, RZ, RZ, RZ, P2, P3 ;  /* 0x000000ffff4b7210 */ /* 0x000fe400017e64ff */
[----:B------:R-:W-:Y:S02]  /*4af50*/  IADD3 R78, PT, PT, R56, R91, R57 ;  /* 0x0000005b384e7210 */ /* 0x000fe40007ffe039 */
[----:B------:R-:W-:Y:S01]  /*4af60*/  IADD3 R81, PT, PT, R85, R48, R67 ;  /* 0x0000003055517210 */ /* 0x000fe20007ffe043 */
[----:B------:R-:W-:Y:S01]  /*4af70*/  IMAD.WIDE.U32 R66, R59, UR18, RZ ;  /* 0x000000123b427c25 */ /* 0x000fe2000f8e00ff */
[----:B------:R-:W-:Y:S02]  /*4af80*/  IADD3 R79, PT, PT, R83, R46, R79 ;  /* 0x0000002e534f7210 */ /* 0x000fe40007ffe04f */
[----:B------:R-:W-:Y:S01]  /*4af90*/  IADD3.X R57, PT, PT, RZ, RZ, RZ, P4, P5 ;  /* 0x000000ffff397210 */ /* 0x000fe200027ea4ff */
[----:B------:R-:W-:Y:S01]  /*4afa0*/  IMAD.IADD R83, R69, 0x1, R65 ;  /* 0x0000000145537824 */ /* 0x000fe200078e0241 */
[----:B------:R-:W-:Y:S01]  /*4afb0*/  IADD3 R66, P0, P1, R66, R81, R54 ;  /* 0x0000005142427210 */ /* 0x000fe2000791e036 */
[----:B------:R-:W-:-:S03]  /*4afc0*/  IMAD.WIDE.U32 R64, R4, R51, RZ ;  /* 0x0000003304407225 */ /* 0x000fc600078e00ff */
[----:B------:R-:W-:Y:S01]  /*4afd0*/  IADD3.X R70, PT, PT, RZ, RZ, RZ, P0, P1 ;  /* 0x000000ffff467210 */ /* 0x000fe200007e24ff */
[----:B------:R-:W-:Y:S02]  /*4afe0*/  IMAD.IADD R75, R71, 0x1, R75 ;  /* 0x00000001474b7824 */ /* 0x000fe400078e024b */
[----:B------:R-:W-:Y:S02]  /*4aff0*/  IMAD.IADD R71, R77, 0x1, R57 ;  /* 0x000000014d477824 */ /* 0x000fe400078e0239 */
        /* <DEDUP_REMOVED lines=10> */
[----:B------:R-:W-:Y:S01]  /*4b0a0*/  IADD3.X R75, PT, PT, RZ, RZ, RZ, P4, P5 ;  /* 0x000000ffff4b7210 */ /* 0x000fe200027ea4ff */
[----:B------:R-:W-:Y:S01]  /*4b0b0*/  IMAD.WIDE.U32 R64, R59, UR19, RZ ;  /* 0x000000133b407c25 */ /* 0x000fe2000f8e00ff */
[----:B------:R-:W-:-:S02]  /*4b0c0*/  IADD3.X R68, PT, PT, RZ, RZ, RZ, P2, P3 ;  /* 0x000000ffff447210 */ /* 0x000fc400017e64ff */
[----:B------:R-:W-:Y:S01]  /*4b0d0*/  IADD3 R52, P2, P3, R54, R71, R62 ;  /* 0x0000004736347210 */ /* 0x000fe20007b5e03e */
[----:B------:R-:W-:Y:S01]  /*4b0e0*/  IMAD.IADD R75, R77, 0x1, R75 ;  /* 0x000000014d4b7824 */ /* 0x000fe200078e024b */
[----:B------:R-:W-:Y:S01]  /*4b0f0*/  IADD3 R59, PT, PT, R70, R49, R67 ;  /* 0x00000031463b7210 */ /* 0x000fe20007ffe043 */
        /* <DEDUP_REMOVED lines=17> */
[----:B------:R-:W-:-:S02]  /*4b210*/  IADD3 R56, P4, P5, R66, R55, R56 ;  /* 0x0000003742387210 */ /* 0x000fc40007d9e038 */
[----:B------:R-:W-:Y:S01]  /*4b220*/  IADD3 R71, PT, PT, R43, R46, R71 ;  /* 0x0000002e2b477210 */ /* 0x000fe20007ffe047 */
[----:B------:R-:W-:Y:S01]  /*4b230*/  IMAD.WIDE.U32 R54, R2, R51, RZ ;  /* 0x0000003302367225 */ /* 0x000fe200078e00ff */
[----:B------:R-:W-:Y:S02]  /*4b240*/  IADD3.X R43, PT, PT, RZ, RZ, RZ, P4, P5 ;  /* 0x000000ffff2b7210 */ /* 0x000fe400027ea4ff */
[----:B------:R-:W-:Y:S01]  /*4b250*/  IADD3 R77, PT, PT, R75, R48, R77 ;  /* 0x000000304b4d7210 */ /* 0x000fe20007ffe04d */
[----:B------:R-:W-:Y:S01]  /*4b260*/  IMAD.IADD R69, R69, 0x1, R65 ;  /* 0x0000000145457824 */ /* 0x000fe200078e0241 */
[----:B------:R-:W-:Y:S01]  /*4b270*/  IADD3.X R52, PT, PT, RZ, RZ, RZ, P1, P0 ;  /* 0x000000ffff347210 */ /* 0x000fe20000fe04ff */
[----:B------:R-:W-:Y:S01]  /*4b280*/  IMAD.WIDE.U32 R64, R58, UR18, RZ ;  /* 0x000000123a407c25 */ /* 0x000fe2000f8e00ff */
        /* <DEDUP_REMOVED lines=9> */
[----:B------:R-:W-:Y:S01]  /*4b320*/  IADD3 R52, P1, P0, R62, R69, R52 ;  /* 0x000000453e347210 */ /* 0x000fe2000783e034 */
[----:B------:R-:W-:Y:S01]  /*4b330*/  IMAD.WIDE.U32 R68, R3, R51, RZ ;  /* 0x0000003303447225 */ /* 0x000fe200078e00ff */
[----:B------:R-:W-:Y:S02]  /*4b340*/  IADD3 R55, PT, PT, R54, R47, R55 ;  /* 0x0000002f36377210 */ /* 0x000fe40007ffe037 */
[----:B------:R-:W-:Y:S01]  /*4b350*/  IADD3 R65, PT, PT, R64, R49, R65 ;  /* 0x0000003140417210 */ /* 0x000fe20007ffe041 */
[----:B------:R-:W-:Y:S01]  /*4b360*/  IMAD.WIDE.U32 R46, R58, UR19, RZ ;  /* 0x000000133a2e7c25 */ /* 0x000fe2000f8e00ff */
[----:B------:R-:W-:-:S02]  /*4b370*/  IADD3.X R57, PT, PT, RZ, RZ, RZ, P4, P5 ;  /* 0x000000ffff397210 */ /* 0x000fc400027ea4ff */
[----:B------:R-:W-:Y:S02]  /*4b380*/  IADD3 R55, P4, P5, R68, R55, R43 ;  /* 0x0000003744377210 */ /* 0x000fe40007d9e02b */
        /* <DEDUP_REMOVED lines=8> */
[----:B------:R-:W-:-:S02]  /*4b410*/  IADD3.X R47, PT, PT, RZ, RZ, RZ, P1, P0 ;  /* 0x000000ffff2f7210 */ /* 0x000fc40000fe04ff */
[----:B------:R-:W-:Y:S02]  /*4b420*/  IADD3.X R43, PT, PT, RZ, RZ, RZ, P2, P3 ;  /* 0x000000ffff2b7210 */ /* 0x000fe400017e64ff */
[----:B------:R-:W-:Y:S02]  /*4b430*/  IADD3 R54, P0, P1, R64, R69, R54 ;  /* 0x0000004540367210 */ /* 0x000fe4000791e036 */
[----:B------:R-:W-:Y:S01]  /*4b440*/  IADD3 R62, PT, PT, R62, R47, R63 ;  /* 0x0000002f3e3e7210 */ /* 0x000fe20007ffe03f */
[----:B------:R-:W-:Y:S01]  /*4b450*/  IMAD.WIDE.U32 R46, R50, R53, RZ ;  /* 0x00000035322e7225 */ /* 0x000fe200078e00ff */
[----:B------:R-:W-:-:S03]  /*4b460*/  IADD3.X R64, PT, PT, RZ, RZ, RZ, P0, P1 ;  /* 0x000000ffff407210 */ /* 0x000fc600007e24ff */
[----:B------:R-:W-:Y:S01]  /*4b470*/  IMAD.IADD R43, R75, 0x1, R43 ;  /* 0x000000014b2b7824 */ /* 0x000fe200078e022b */
[----:B------:R-:W-:Y:S01]  /*4b480*/  IADD3 R49, PT, PT, R64, R49, R65 ;  /* 0x0000003140317210 */ /* 0x000fe20007ffe041 */
[----:B------:R-:W-:-:S03]  /*4b490*/  IMAD.WIDE.U32 R50, R51, UR19, RZ ;  /* 0x0000001333327c25 */ /* 0x000fc6000f8e00ff */
        /* <DEDUP_REMOVED lines=40> */
.L_x_238:
[----:B------:R-:W-:Y:S05]  /*4b720*/  BSYNC.RELIABLE B4 ;  /* 0x0000000000047941 */ /* 0x000fea0003800100 */
.L_x_237:
        /* <DEDUP_REMOVED lines=37> */
.L_x_236:
[----:B------:R-:W-:Y:S05]  /*4b980*/  BSYNC.RECONVERGENT B3 ;  /* 0x0000000000037941 */ /* 0x000fea0003800200 */
.L_x_235:
[----:B------:R-:W-:Y:S01]  /*4b990*/  UISETP.NE.AND UP0, UPT, UR18, URZ, UPT ;  /* 0x000000ff1200728c */ /* 0x000fe2000bf05270 */
[----:B------:R-:W-:Y:S02]  /*4b9a0*/  IMAD.MOV.U32 R74, RZ, RZ, RZ ;  /* 0x000000ffff4a7224 */ /* 0x000fe400078e00ff */
[----:B------:R-:W-:Y:S01]  /*4b9b0*/  IMAD.MOV.U32 R93, RZ, RZ, 0x4 ;  /* 0x00000004ff5d7424 */ /* 0x000fe200078e00ff */
[----:B------:R-:W-:Y:S01]  /*4b9c0*/  UISETP.NE.OR UP0, UPT, UR19, URZ, UP0 ;  /* 0x000000ff1300728c */ /* 0x000fe20008705670 */
[----:B------:R-:W-:Y:S02]  /*4b9d0*/  IMAD.MOV.U32 R89, RZ, RZ, RZ ;  /* 0x000000ffff597224 */ /* 0x000fe400078e00ff */
[----:B------:R-:W-:Y:S02]  /*4b9e0*/  IMAD.MOV.U32 R82, RZ, RZ, RZ ;  /* 0x000000ffff527224 */ /* 0x000fe400078e00ff */
[----:B------:R-:W-:Y:S02]  /*4b9f0*/  IMAD.MOV.U32 R95, RZ, RZ, RZ ;  /* 0x000000ffff5f7224 */ /* 0x000fe400078e00ff */
[----:B------:R-:W-:-:S02]  /*4ba00*/  IMAD.MOV.U32 R84, RZ, RZ, RZ ;  /* 0x000000ffff547224 */ /* 0x000fc400078e00ff */
[----:B------:R-:W-:Y:S02]  /*4ba10*/  IMAD.MOV.U32 R97, RZ, RZ, RZ ;  /* 0x000000ffff617224 */ /* 0x000fe400078e00ff */
[----:B------:R-:W-:Y:S01]  /*4ba20*/  IMAD.MOV.U32 R43, RZ, RZ, RZ ;  /* 0x000000ffff2b7224 */ /* 0x000fe200078e00ff */
[----:B------:R-:W-:Y:S06]  /*4ba30*/  BRA.U UP0, `(.L_x_239) ;  /* 0x0000000500b07547 */ /* 0x000fec000b800000 */
[----:B------:R-:W-:Y:S01]  /*4ba40*/  ISETP.NE.AND P0, PT, R3, RZ, PT ;  /* 0x000000ff0300720c */ /* 0x000fe20003f05270 */
[----:B------:R-:W-:Y:S02]  /*4ba50*/  IMAD.MOV.U32 R89, RZ, RZ, RZ ;  /* 0x000000ffff597224 */ /* 0x000fe400078e00ff */
[----:B------:R-:W-:Y:S02]  /*4ba60*/  IMAD.MOV.U32 R82, RZ, RZ, RZ ;  /* 0x000000ffff527224 */ /* 0x000fe400078e00ff */
[----:B------:R-:W-:Y:S02]  /*4ba70*/  IMAD.MOV.U32 R95, RZ, RZ, RZ ;  /* 0x000000ffff5f7224 */ /* 0x000fe400078e00ff */
[----:B------:R-:W-:Y:S02]  /*4ba80*/  IMAD.MOV.U32 R84, RZ, RZ, RZ ;  /* 0x000000ffff547224 */ /* 0x000fe400078e00ff */
[----:B------:R-:W-:Y:S02]  /*4ba90*/  IMAD.MOV.U32 R97, RZ, RZ, RZ ;  /* 0x000000ffff617224 */ /* 0x000fe400078e00ff */
[----:B------:R-:W-:-:S02]  /*4baa0*/  IMAD.MOV.U32 R43, RZ, RZ, RZ ;  /* 0x000000ffff2b7224 */ /* 0x000fc400078e00ff */
[----:B------:R-:W-:Y:S05]  /*4bab0*/  @P0 BRA `(.L_x_239) ;  /* 0x0000000400900947 */ /* 0x000fea0003800000 */
        /* <DEDUP_REMOVED lines=32> */
[----:B------:R-:W-:Y:S01]  /*4bcc0*/  ISETP.GT.U32.AND P0, PT, R6, 0x4, PT ;  /* 0x000000040600780c */ /* 0x000fe20003f04070 */
[----:B------:R-:W-:Y:S02]  /*4bcd0*/  IMAD.MOV.U32 R89, RZ, RZ, RZ ;  /* 0x000000ffff597224 */ /* 0x000fe400078e00ff */
[----:B------:R-:W-:Y:S02]  /*4bce0*/  IMAD.MOV.U32 R82, RZ, RZ, RZ ;  /* 0x000000ffff527224 */ /* 0x000fe400078e00ff */
[----:B------:R-:W-:Y:S02]  /*4bcf0*/  IMAD.MOV.U32 R95, RZ, RZ, RZ ;  /* 0x000000ffff5f7224 */ /* 0x000fe400078e00ff */
[----:B------:R-:W-:Y:S02]  /*4bd00*/  IMAD.MOV.U32 R84, RZ, RZ, RZ ;  /* 0x000000ffff547224 */ /* 0x000fe400078e00ff */
[----:B------:R-:W-:Y:S02]  /*4bd10*/  IMAD.MOV.U32 R97, RZ, RZ, RZ ;  /* 0x000000ffff617224 */ /* 0x000fe400078e00ff */
[----:B------:R-:W-:-:S02]  /*4bd20*/  IMAD.MOV.U32 R43, RZ, RZ, RZ ;  /* 0x000000ffff2b7224 */ /* 0x000fc400078e00ff */
[----:B------:R-:W-:Y:S05]  /*4bd30*/  @P0 BRA `(.L_x_239) ;  /* 0x0000000000f00947 */ /* 0x000fea0003800000 */
[----:B------:R-:W-:Y:S01]  /*4bd40*/  UIADD3 UR5, UPT, UPT, -UR18, URZ, URZ ;  /* 0x000000ff12057290 */ /* 0x000fe2000fffe1ff */
[----:B------:R-:W-:Y:S01]  /*4bd50*/  IMAD.MOV R51, RZ, RZ, -R3 ;  /* 0x000000ffff337224 */ /* 0x000fe200078e0a03 */
[----:B------:R-:W-:Y:S01]  /*4bd60*/  IADD3 R93, PT, PT, -R6, 0x4, RZ ;  /* 0x00000004065d7810 */ /* 0x000fe20007ffe1ff */
[----:B------:R-:W-:Y:S01]  /*4bd70*/  IMAD.MOV R48, RZ, RZ, -R2 ;  /* 0x000000ffff307224 */ /* 0x000fe200078e0a02 */
[----:B------:R-:W-:Y:S01]  /*4bd80*/  UMOV UR4, URZ ;  /* 0x000000ff00047c82 */ /* 0x000fe20008000000 */
[----:B------:R-:W-:Y:S01]  /*4bd90*/  IMAD.MOV R49, RZ, RZ, -R5 ;  /* 0x000000ffff317224 */ /* 0x000fe200078e0a05 */
[----:B------:R-:W-:Y:S01]  /*4bda0*/  ISETP.EQ.AND P0, PT, RZ, UR5, PT ;  /* 0x00000005ff007c0c */ /* 0x000fe2000bf02270 */
[----:B------:R-:W-:Y:S01]  /*4bdb0*/  IMAD.MOV R46, RZ, RZ, -R4 ;  /* 0x000000ffff2e7224 */ /* 0x000fe200078e0a04 */
[----:B------:R-:W-:Y:S01]  /*4bdc0*/  ISETP.LT.U32.AND P1, PT, R93, R6, PT ;  /* 0x000000065d00720c */ /* 0x000fe20003f21070 */
[----:B------:R-:W-:Y:S01]  /*4bdd0*/  IMAD.MOV R47, RZ, RZ, -R7 ;  /* 0x000000ffff2f7224 */ /* 0x000fe200078e0a07 */
[----:B------:R-:W-:Y:S01]  /*4bde0*/  ISETP.EQ.AND P0, PT, R51, RZ, P0 ;  /* 0x000000ff3300720c */ /* 0x000fe20000702270 */
[----:B------:R-:W-:-:S02]  /*4bdf0*/  IMAD.U32 R43, RZ, RZ, UR4 ;  /* 0x00000004ff2b7e24 */ /* 0x000fc4000f8e00ff */
[----:B------:R-:W-:Y:S01]  /*4be00*/  IMAD.MOV.U32 R89, RZ, RZ, RZ ;  /* 0x000000ffff597224 */ /* 0x000fe200078e00ff */
[----:B------:R-:W-:Y:S01]  /*4be10*/  ISETP.EQ.AND P0, PT, R48, RZ, P0 ;  /* 0x000000ff3000720c */ /* 0x000fe20000702270 */
[----:B------:R-:W-:Y:S02]  /*4be20*/  IMAD.MOV.U32 R82, RZ, RZ, RZ ;  /* 0x000000ffff527224 */ /* 0x000fe400078e00ff */
[----:B------:R-:W-:Y:S01]  /*4be30*/  IMAD.MOV.U32 R95, RZ, RZ, RZ ;  /* 0x000000ffff5f7224 */ /* 0x000fe200078e00ff */
[----:B------:R-:W-:Y:S01]  /*4be40*/  ISETP.EQ.AND P0, PT, R49, RZ, P0 ;  /* 0x000000ff3100720c */ /* 0x000fe20000702270 */
[----:B------:R-:W-:Y:S02]  /*4be50*/  IMAD.MOV.U32 R84, RZ, RZ, RZ ;  /* 0x000000ffff547224 */ /* 0x000fe400078e00ff */
[----:B------:R-:W-:Y:S01]  /*4be60*/  IMAD.MOV.U32 R97, RZ, RZ, RZ ;  /* 0x000000ffff617224 */ /* 0x000fe200078e00ff */
[----:B------:R-:W-:-:S04]  /*4be70*/  ISETP.EQ.AND P0, PT, R46, RZ, P0 ;  /* 0x000000ff2e00720c */ /* 0x000fc80000702270 */
[----:B------:R-:W-:-:S13]  /*4be80*/  ISETP.EQ.AND P0, PT, R47, RZ, P0 ;  /* 0x000000ff2f00720c */ /* 0x000fda0000702270 */
[----:B------:R-:W-:Y:S05]  /*4be90*/  @P0 BRA P1, `(.L_x_239) ;  /* 0x0000000000980947 */ /* 0x000fea0000800000 */
[----:B------:R-:W-:Y:S01]  /*4bea0*/  ISETP.NE.AND P0, PT, R47, RZ, PT ;  /* 0x000000ff2f00720c */ /* 0x000fe20003f05270 */
[----:B------:R-:W-:Y:S01]  /*4beb0*/  IMAD.MOV.U32 R97, RZ, RZ, 0x1 ;  /* 0x00000001ff617424 */ /* 0x000fe200078e00ff */
[CC--:B------:R-:W-:Y:S01]  /*4bec0*/  ISETP.GE.U32.AND P3, PT, R93.reuse, R6.reuse, PT ;  /* 0x000000065d00720c */ /* 0x0c0fe20003f66070 */
[----:B------:R-:W-:Y:S01]  /*4bed0*/  IMAD.MOV.U32 R74, RZ, RZ, 0x1 ;  /* 0x00000001ff4a7424 */ /* 0x000fe200078e00ff */
[----:B------:R-:W-:Y:S01]  /*4bee0*/  ISETP.LT.U32.AND P0, PT, R93, R6, !P0 ;  /* 0x000000065d00720c */ /* 0x000fe20004701070 */
[----:B------:R-:W-:Y:S01]  /*4bef0*/  IMAD.MOV.U32 R89, RZ, RZ, 0x1 ;  /* 0x00000001ff597424 */ /* 0x000fe200078e00ff */
[C---:B------:R-:W-:Y:S01]  /*4bf00*/  ISETP.EQ.AND P2, PT, R47.reuse, RZ, !P3 ;  /* 0x000000ff2f00720c */ /* 0x040fe20005f42270 */
[----:B------:R-:W-:Y:S01]  /*4bf10*/  IMAD.MOV.U32 R82, RZ, RZ, 0x1 ;  /* 0x00000001ff527424 */ /* 0x000fe200078e00ff */
[----:B------:R-:W-:Y:S01]  /*4bf20*/  ISETP.LT.U32.OR P0, PT, R47, RZ, P0 ;  /* 0x000000ff2f00720c */ /* 0x000fe20000701470 */
[----:B------:R-:W-:Y:S02]  /*4bf30*/  IMAD.MOV.U32 R95, RZ, RZ, 0x1 ;  /* 0x00000001ff5f7424 */ /* 0x000fe400078e00ff */
[----:B------:R-:W-:Y:S01]  /*4bf40*/  IMAD.MOV.U32 R84, RZ, RZ, 0x1 ;  /* 0x00000001ff547424 */ /* 0x000fe200078e00ff */
[----:B------:R-:W-:Y:S01]  /*4bf50*/  ISETP.EQ.AND P0, PT, R46, RZ, P0 ;  /* 0x000000ff2e00720c */ /* 0x000fe20000702270 */
[----:B------:R-:W-:-:S02]  /*4bf60*/  IMAD.MOV.U32 R43, RZ, RZ, R36 ;  /* 0x000000ffff2b7224 */ /* 0x000fc400078e0024 */
[----:B------:R-:W-:Y:S01]  /*4bf70*/  @P3 IMAD.MOV R74, RZ, RZ, RZ ;  /* 0x000000ffff4a3224 */ /* 0x000fe200078e02ff */
[C---:B------:R-:W-:Y:S01]  /*4bf80*/  ISETP.LT.U32.OR P1, PT, R46.reuse, RZ, P0 ;  /* 0x000000ff2e00720c */ /* 0x040fe20000721470 */
[----:B------:R-:W-:Y:S01]  /*4bf90*/  IMAD.IADD R93, R93, 0x1, -R6 ;  /* 0x000000015d5d7824 */ /* 0x000fe200078e0a06 */
[C---:B------:R-:W-:Y:S01]  /*4bfa0*/  ISETP.LT.U32.OR P0, PT, R47.reuse, RZ, P2 ;  /* 0x000000ff2f00720c */ /* 0x040fe20001701470 */
[----:B------:R-:W-:Y:S01]  /*4bfb0*/  IMAD.IADD R74, R47, 0x1, -R74 ;  /* 0x000000012f4a7824 */ /* 0x000fe200078e0a4a */
[C---:B------:R-:W-:Y:S02]  /*4bfc0*/  ISETP.EQ.AND P1, PT, R49.reuse, RZ, P1 ;  /* 0x000000ff3100720c */ /* 0x040fe40000f22270 */
[C---:B------:R-:W-:Y:S02]  /*4bfd0*/  ISETP.EQ.AND P4, PT, R46.reuse, RZ, P0 ;  /* 0x000000ff2e00720c */ /* 0x040fe40000782270 */
[----:B------:R-:W-:Y:S02]  /*4bfe0*/  ISETP.LT.U32.OR P2, PT, R49, RZ, P1 ;  /* 0x000000ff3100720c */ /* 0x000fe40000f41470 */
[----:B------:R-:W-:-:S02]  /*4bff0*/  ISETP.LT.U32.OR P1, PT, R46, RZ, P4 ;  /* 0x000000ff2e00720c */ /* 0x000fc40002721470 */
[C---:B------:R-:W-:Y:S02]  /*4c000*/  ISETP.EQ.AND P2, PT, R48.reuse, RZ, P2 ;  /* 0x000000ff3000720c */ /* 0x040fe40001742270 */
[C---:B------:R-:W-:Y:S01]  /*4c010*/  ISETP.EQ.AND P4, PT, R49.reuse, RZ, P1 ;  /* 0x000000ff3100720c */ /* 0x040fe20000f82270 */
[----:B------:R-:W-:Y:S01]  /*4c020*/  @!P0 IMAD.MOV R89, RZ, RZ, RZ ;  /* 0x000000ffff598224 */ /* 0x000fe200078e02ff */
[----:B------:R-:W-:Y:S02]  /*4c030*/  ISETP.LT.U32.OR P2, PT, R48, RZ, P2 ;  /* 0x000000ff3000720c */ /* 0x000fe40001741470 */
[----:B------:R-:W-:Y:S01]  /*4c040*/  ISETP.LT.U32.OR P5, PT, R49, RZ, P4 ;  /* 0x000000ff3100720c */ /* 0x000fe200027a1470 */
[----:B------:R-:W-:Y:S01]  /*4c050*/  IMAD.IADD R89, R46, 0x1, -R89 ;  /* 0x000000012e597824 */ /* 0x000fe200078e0a59 */
[----:B------:R-:W-:-:S03]  /*4c060*/  ISETP.EQ.AND P4, PT, R51, RZ, P2 ;  /* 0x000000ff3300720c */ /* 0x000fc60001782270 */
[----:B------:R-:W-:Y:S01]  /*4c070*/  @!P1 IMAD.MOV R82, RZ, RZ, RZ ;  /* 0x000000ffff529224 */ /* 0x000fe200078e02ff */
[----:B------:R-:W-:-:S03]  /*4c080*/  ISETP.LT.U32.OR P4, PT, R51, RZ, P4 ;  /* 0x000000ff3300720c */ /* 0x000fc60002781470 */
[----:B------:R-:W-:Y:S02]  /*4c090*/  IMAD.IADD R82, R49, 0x1, -R82 ;  /* 0x0000000131527824 */ /* 0x000fe400078e0a52 */
[----:B------:R-:W-:Y:S02]  /*4c0a0*/  @!P2 IMAD.MOV R84, RZ, RZ, RZ ;  /* 0x000000ffff54a224 */ /* 0x000fe400078e02ff */
[----:B------:R-:W-:Y:S02]  /*4c0b0*/  @!P5 IMAD.MOV R95, RZ, RZ, RZ ;  /* 0x000000ffff5fd224 */ /* 0x000fe400078e02ff */
[----:B------:R-:W-:Y:S02]  /*4c0c0*/  IMAD.IADD R84, R51, 0x1, -R84 ;  /* 0x0000000133547824 */ /* 0x000fe400078e0a54 */
[----:B------:R-:W-:Y:S02]  /*4c0d0*/  IMAD.IADD R95, R48, 0x1, -R95 ;  /* 0x00000001305f7824 */ /* 0x000fe400078e0a5f */
[----:B------:R-:W-:-:S05]  /*4c0e0*/  @!P4 IMAD.MOV R97, RZ, RZ, RZ ;  /* 0x000000ffff61c224 */ /* 0x000fca00078e02ff */
[----:B------:R-:W-:-:S07]  /*4c0f0*/  IADD3 R97, PT, PT, -R97, UR5, RZ ;  /* 0x0000000561617c10 */ /* 0x000fce000fffe1ff */
.L_x_239:
[----:B------:R-:W-:Y:S01]  /*4c100*/  LOP3.LUT R46, R89, R74, R93, 0xfe, !PT ;  /* 0x0000004a592e7212 */ /* 0x000fe200078efe5d */
[----:B------:R-:W-:Y:S01]  /*4c110*/  BSSY.RECONVERGENT B3, `(.L_x_240) ;  /* 0x0000262000037945 */ /* 0x000fe20003800200 */
[----:B------:R-:W-:Y:S02]  /*4c120*/  IMAD.MOV.U32 R85, RZ, RZ, RZ ;  /* 0x000000ffff557224 */ /* 0x000fe400078e00ff */
        /* <DEDUP_REMOVED lines=11> */
[----:B------:R-:W-:Y:S01]  /*4c1e0*/  IMAD.MOV.U32 R87, RZ, RZ, 0x1 ;  /* 0x00000001ff577424 */ /* 0x000fe200078e00ff */
[----:B------:R-:W-:Y:S01]  /*4c1f0*/  CS2R R70, SRZ ;  /* 0x0000000000467805 */ /* 0x000fe2000001ff00 */
[----:B------:R-:W-:Y:S01]  /*4c200*/  IMAD.MOV.U32 R64, RZ, RZ, RZ ;  /* 0x000000ffff407224 */ /* 0x000fe200078e00ff */
[----:B------:R-:W-:Y:S01]  /*4c210*/  CS2R R66, SRZ ;  /* 0x0000000000427805 */ /* 0x000fe2000001ff00 */
[----:B------:R-:W-:Y:S01]  /*4c220*/  IMAD.MOV.U32 R75, RZ, RZ, RZ ;  /* 0x000000ffff4b7224 */ /* 0x000fe200078e00ff */
[----:B------:R-:W-:Y:S01]  /*4c230*/  CS2R R78, SRZ ;  /* 0x00000000004e7805 */ /* 0x000fe2000001ff00 */
[----:B------:R-:W-:Y:S01]  /*4c240*/  IMAD.MOV.U32 R68, RZ, RZ, RZ ;  /* 0x000000ffff447224 */ /* 0x000fe200078e00ff */
[----:B------:R-:W-:Y:S01]  /*4c250*/  CS2R R80, SRZ ;  /* 0x0000000000507805 */ /* 0x000fe2000001ff00 */
        /* <DEDUP_REMOVED lines=13> */
.L_x_263:
        /* <DEDUP_REMOVED lines=27> */
[----:B------:R-:W-:Y:S02]  /*4c4e0*/  IMAD.MOV.U32 R85, RZ, RZ, RZ ;  /* 0x000000ffff557224 */ /* 0x000fe400078e00ff */
        /* <DEDUP_REMOVED lines=11> */
[----:B------:R-:W-:-:S04]  /*4c5a0*/  LOP3.LUT R86, R51, R72, R48, 0xfe, !PT ;  /* 0x0000004833567212 */ /* 0x000fc800078efe30 */
        /* <DEDUP_REMOVED lines=8> */
.L_x_246:
        /* <DEDUP_REMOVED lines=41> */
[----:B------:R-:W-:-:S04]  /*4c8c0*/  IADD3.X R76, PT, PT, RZ, RZ, RZ, P1, P2 ;  /* 0x000000ffff4c7210 */ /* 0x000fc80000fe44ff */
[----:B------:R-:W-:Y:S02]  /*4c8d0*/  IADD3 R67, PT, PT, R67, UR19, R76 ;  /* 0x0000001343437c10 */ /* 0x000fe4000fffe04c */
[----:B------:R-:W-:Y:S02]  /*4c8e0*/  SHF.L.W.U32.HI R76, R47, 0x1f, R74 ;  /* 0x0000001f2f4c7819 */ /* 0x000fe40000010e4a */
[----:B------:R-:W-:-:S07]  /*4c8f0*/  SHF.L.W.U32.HI R81, R74, 0x1f, R67 ;  /* 0x0000001f4a517819 */ /* 0x000fce0000010e43 */
.L_x_245:
[----:B------:R-:W-:Y:S05]  /*4c900*/  BSYNC.RECONVERGENT B5 ;  /* 0x0000000000057941 */ /* 0x000fea0003800200 */
.L_x_244:
        /* <DEDUP_REMOVED lines=9> */
.L_x_243:
[----:B------:R-:W-:Y:S05]  /*4c9a0*/  BSYNC.RECONVERGENT B4 ;  /* 0x0000000000047941 */ /* 0x000fea0003800200 */
.L_x_242:
[----:B------:R-:W-:Y:S01]  /*4c9b0*/  LOP3.LUT R47, R48, 0x1, RZ, 0xc0, !PT ;  /* 0x00000001302f7812 */ /* 0x000fe200078ec0ff */
[----:B------:R-:W-:Y:S03]  /*4c9c0*/  BSSY.RECONVERGENT B4, `(.L_x_247) ;  /* 0x000003a000047945 */ /* 0x000fe60003800200 */
[----:B------:R-:W-:-:S13]  /*4c9d0*/  ISETP.NE.U32.AND P0, PT, R47, 0x1, PT ;  /* 0x000000012f00780c */ /* 0x000fda0003f05070 */
[----:B------:R-:W-:Y:S05]  /*4c9e0*/  @!P0 BRA `(.L_x_248) ;  /* 0x0000000000dc8947 */ /* 0x000fea0003800000 */
.L_x_251:
        /* <DEDUP_REMOVED lines=45> */
.L_x_250:
[----:B------:R-:W-:Y:S05]  /*4ccc0*/  BSYNC.RECONVERGENT B5 ;  /* 0x0000000000057941 */ /* 0x000fea0003800200 */
.L_x_249:
        /* <DEDUP_REMOVED lines=9> */
.L_x_248:
[----:B------:R-:W-:Y:S05]  /*4cd60*/  BSYNC.RECONVERGENT B4 ;  /* 0x0000000000047941 */ /* 0x000fea0003800200 */
.L_x_247:
        /* <DEDUP_REMOVED lines=35> */
.L_x_255:
        /* <DEDUP_REMOVED lines=11> */
[----:B------:R-:W-:-:S03]  /*4d050*/  @P5 IMAD.MOV R47, RZ, RZ, R72 ;  /* 0x000000ffff2f5224 */ /* 0x000fc600078e0248 */
[----:B------:R-:W-:Y:S01]  /*4d060*/  ISETP.LT.U32.OR P1, PT, R89, R51, P1 ;  /* 0x000000335900720c */ /* 0x000fe20000f21470 */
[----:B------:R-:W-:Y:S02]  /*4d070*/  IMAD.IADD R74, R74, 0x1, -R47 ;  /* 0x000000014a4a7824 */ /* 0x000fe400078e0a2f */
[----:B------:R-:W-:Y:S01]  /*4d080*/  VIADD R47, R58, 0x1 ;  /* 0x000000013a2f7836 */ /* 0x000fe20000000000 */
[C---:B------:R-:W-:Y:S01]  /*4d090*/  ISETP.EQ.AND P2, PT, R82.reuse, R52, P1 ;  /* 0x000000345200720c */ /* 0x040fe20000f42270 */
        /* <DEDUP_REMOVED lines=53> */
.L_x_258:
        /* <DEDUP_REMOVED lines=36> */
.L_x_257:
[----:B------:R-:W-:Y:S05]  /*4d630*/  BSYNC.RELIABLE B6 ;  /* 0x0000000000067941 */ /* 0x000fea0003800100 */
.L_x_256:
        /* <DEDUP_REMOVED lines=16> */
[----:B------:R-:W-:Y:S01]  /*4d740*/  ISETP.EQ.AND P2, PT, R75, R78, P1 ;  /* 0x0000004e4b00720c */ /* 0x000fe20000f42270 */
[----:B------:R-:W-:Y:S01]  /*4d750*/  @!P0 IMAD.MOV R47, RZ, RZ, R91 ;  /* 0x000000ffff2f8224 */ /* 0x000fe200078e025b */
[----:B------:R-:W-:Y:S02]  /*4d760*/  ISETP.EQ.AND P3, PT, R7, R86, !P6 ;  /* 0x000000560700720c */ /* 0x000fe40007762270 */
        /* <DEDUP_REMOVED lines=19> */
[----:B------:R-:W-:Y:S01]  /*4d8a0*/  ISETP.EQ.AND P5, PT, R70, R81, P0 ;  /* 0x000000514600720c */ /* 0x000fe200007a2270 */
[----:B------:R-:W-:Y:S01]  /*4d8b0*/  @!P4 IMAD.MOV R78, RZ, RZ, R76 ;  /* 0x000000ffff4ec224 */ /* 0x000fe200078e024c */
[----:B------:R-:W-:Y:S01]  /*4d8c0*/  ISETP.EQ.AND P4, PT, R2, R49, P1 ;  /* 0x000000310200720c */ /* 0x000fe20000f82270 */
        /* <DEDUP_REMOVED lines=20> */
[----:B------:R-:W-:Y:S01]  /*4da10*/  @!P4 IMAD.MOV R86, RZ, RZ, R78 ;  /* 0x000000ffff56c224 */ /* 0x000fe200078e024e */
[----:B------:R-:W-:Y:S01]  /*4da20*/  IADD3 R81, PT, PT, -R81, UR18, RZ ;  /* 0x0000001251517c10 */ /* 0x000fe2000fffe1ff */
[----:B------:R-:W-:-:S02]  /*4da30*/  IMAD.IADD R80, R7, 0x1, -R76 ;  /* 0x0000000107507824 */ /* 0x000fc400078e0a4c */
[----:B------:R-:W-:Y:S02]  /*4da40*/  @!P5 IMAD.MOV R67, RZ, RZ, R65 ;  /* 0x000000ffff43d224 */ /* 0x000fe400078e0241 */
[----:B------:R-:W-:Y:S02]  /*4da50*/  IMAD.IADD R91, R4, 0x1, -R91 ;  /* 0x00000001045b7824 */ /* 0x000fe400078e0a5b */
[----:B------:R-:W-:Y:S02]  /*4da60*/  IMAD.IADD R78, R5, 0x1, -R88 ;  /* 0x00000001054e7824 */ /* 0x000fe400078e0a58 */
[----:B------:R-:W-:Y:S02]  /*4da70*/  IMAD.IADD R83, R2, 0x1, -R83 ;  /* 0x0000000102537824 */ /* 0x000fe400078e0a53 */
[----:B------:R-:W-:Y:S02]  /*4da80*/  IMAD.IADD R76, R3, 0x1, -R86 ;  /* 0x00000001034c7824 */ /* 0x000fe400078e0a56 */
[----:B------:R-:W-:Y:S01]  /*4da90*/  VIADD R67, R67, UR19 ;  /* 0x0000001343437c36 */ /* 0x000fe20008000000 */
[----:B------:R-:W-:Y:S06]  /*4daa0*/  BRA `(.L_x_259) ;  /* 0x0000000800f47947 */ /* 0x000fec0003800000 */
.L_x_254:
[----:B------:R-:W-:Y:S05]  /*4dab0*/  BSYNC.RELIABLE B5 ;  /* 0x0000000000057941 */ /* 0x000fea0003800100 */
.L_x_253:
        /* <DEDUP_REMOVED lines=12> */
[-C--:B------:R-:W-:Y:S01]  /*4db80*/  ISETP.EQ.AND P2, PT, R52, R82.reuse, P1 ;  /* 0x000000523400720c */ /* 0x080fe20000f42270 */
[----:B------:R-:W-:Y:S01]  /*4db90*/  @!P0 IMAD.MOV R86, RZ, RZ, R89 ;  /* 0x000000ffff568224 */ /* 0x000fe200078e0259 */
[----:B------:R-:W-:Y:S01]  /*4dba0*/  ISETP.GE.U32.AND P0, PT, R46, R67, PT ;  /* 0x000000432e00720c */ /* 0x000fe20003f06070 */
[----:B------:R-:W-:Y:S01]  /*4dbb0*/  VIADD R72, R97, 0x1 ;  /* 0x0000000161487836 */ /* 0x000fe20000000000 */
[----:B------:R-:W-:Y:S01]  /*4dbc0*/  ISETP.LT.U32.OR P2, PT, R52, R82, P2 ;  /* 0x000000523400720c */ /* 0x000fe20001741470 */
[----:B------:R-:W-:-:S03]  /*4dbd0*/  IMAD.IADD R86, R51, 0x1, -R86 ;  /* 0x0000000133567824 */ /* 0x000fc600078e0a56 */
[----:B------:R-:W-:Y:S01]  /*4dbe0*/  ISETP.EQ.AND P3, PT, R53, R95, P2 ;  /* 0x0000005f3500720c */ /* 0x000fe20001762270 */
[----:B------:R-:W-:-:S03]  /*4dbf0*/  @!P1 IMAD.MOV R49, RZ, RZ, R82 ;  /* 0x000000ffff319224 */ /* 0x000fc600078e0252 */
[----:B------:R-:W-:Y:S01]  /*4dc00*/  ISETP.LT.U32.OR P3, PT, R53, R95, P3 ;  /* 0x0000005f3500720c */ /* 0x000fe20001f61470 */
[----:B------:R-:W-:Y:S02]  /*4dc10*/  IMAD.IADD R77, R52, 0x1, -R49 ;  /* 0x00000001344d7824 */ /* 0x000fe400078e0a31 */
[----:B------:R-:W-:Y:S01]  /*4dc20*/  VIADD R52, R95, 0x1 ;  /* 0x000000015f347836 */ /* 0x000fe20000000000 */
[CC--:B------:R-:W-:Y:S01]  /*4dc30*/  ISETP.EQ.AND P4, PT, R58.reuse, R84.reuse, P3 ;  /* 0x000000543a00720c */ /* 0x0c0fe20001f82270 */
[----:B------:R-:W-:Y:S02]  /*4dc40*/  VIADD R49, R43, 0x1 ;  /* 0x000000012b317836 */ /* 0x000fe40000000000 */
[----:B------:R-:W-:Y:S01]  /*4dc50*/  @!P2 IMAD.MOV R52, RZ, RZ, R95 ;  /* 0x000000ffff34a224 */ /* 0x000fe200078e025f */
[----:B------:R-:W-:-:S03]  /*4dc60*/  ISETP.LT.U32.OR P4, PT, R58, R84, P4 ;  /* 0x000000543a00720c */ /* 0x000fc60002781470 */
[----:B------:R-:W-:Y:S01]  /*4dc70*/  IMAD.IADD R88, R53, 0x1, -R52 ;  /* 0x0000000135587824 */ /* 0x000fe200078e0a34 */
[CC--:B------:R-:W-:Y:S01]  /*4dc80*/  ISETP.EQ.AND P6, PT, R57.reuse, R97.reuse, P4 ;  /* 0x000000613900720c */ /* 0x0c0fe200027c2270 */
[----:B------:R-:W-:Y:S02]  /*4dc90*/  @!P3 IMAD.MOV R47, RZ, RZ, R84 ;  /* 0x000000ffff2fb224 */ /* 0x000fe400078e0254 */
[----:B------:R-:W-:Y:S01]  /*4dca0*/  IMAD.IADD R53, R48, 0x1, -R93 ;  /* 0x0000000130357824 */ /* 0x000fe200078e0a5d */
        /* <DEDUP_REMOVED lines=38> */
.L_x_262:
        /* <DEDUP_REMOVED lines=8> */
[----:B------:R-:W-:Y:S01]  /*4df90*/  IMAD.MOV.U32 R72, RZ, RZ, R73 ;  /* 0x000000ffff487224 */ /* 0x000fe200078e0049 */
[----:B------:R-:W-:Y:S01]  /*4dfa0*/  ISETP.EQ.AND P1, PT, R66, R91, P0 ;  /* 0x0000005b4200720c */ /* 0x000fe20000722270 */
[----:B------:R-:W-:-:S02]  /*4dfb0*/  @P5 IMAD.MOV R48, RZ, RZ, R80 ;  /* 0x000000ffff305224 */ /* 0x000fc400078e0250 */
[----:B------:R-:W-:Y:S01]  /*4dfc0*/  IMAD.MOV.U32 R58, RZ, RZ, R90 ;  /* 0x000000ffff3a7224 */ /* 0x000fe200078e005a */
[----:B------:R-:W-:Y:S01]  /*4dfd0*/  ISETP.LT.U32.OR P1, PT, R66, R91, P1 ;  /* 0x0000005b4200720c */ /* 0x000fe20000f21470 */
[----:B------:R-:W-:Y:S02]  /*4dfe0*/  IMAD.IADD R71, R71, 0x1, -R48 ;  /* 0x0000000147477824 */ /* 0x000fe400078e0a30 */
[----:B------:R-:W-:Y:S01]  /*4dff0*/  VIADD R48, R76, 0x1 ;  /* 0x000000014c307836 */ /* 0x000fe20000000000 */
[CC--:B------:R-:W-:Y:S01]  /*4e000*/  ISETP.EQ.AND P2, PT, R75.reuse, R78.reuse, P1 ;  /* 0x0000004e4b00720c */ /* 0x0c0fe20000f42270 */
[----:B------:R-:W-:Y:S02]  /*4e010*/  @!P0 IMAD.MOV R47, RZ, RZ, R91 ;  /* 0x000000ffff2f8224 */ /* 0x000fe400078e025b */
[----:B------:R-:W-:Y:S01]  /*4e020*/  IMAD.IADD R64, R64, 0x1, -R87 ;  /* 0x0000000140407824 */ /* 0x000fe200078e0a57 */
[----:B------:R-:W-:Y:S01]  /*4e030*/  ISETP.LT.U32.OR P2, PT, R75, R78, P2 ;  /* 0x0000004e4b00720c */ /* 0x000fe20001741470 */
[----:B------:R-:W-:-:S02]  /*4e040*/  IMAD.IADD R66, R66, 0x1, -R47 ;  /* 0x0000000142427824 */ /* 0x000fc400078e0a2f */
[----:B------:R-:W-:Y:S01]  /*4e050*/  VIADD R47, R83, 0x1 ;  /* 0x00000001532f7836 */ /* 0x000fe20000000000 */
        /* <DEDUP_REMOVED lines=21> */
.L_x_261:
[----:B------:R-:W-:Y:S05]  /*4e1b0*/  BSYNC.RELIABLE B5 ;  /* 0x0000000000057941 */ /* 0x000fea0003800100 */
.L_x_260:
        /* <DEDUP_REMOVED lines=22> */
[----:B------:R-:W-:-:S02]  /*4e320*/  ISETP.LT.U32.OR P3, PT, R7, R48, P3 ;  /* 0x000000300700720c */ /* 0x000fc40001f61470 */
[-C--:B------:R-:W-:Y:S01]  /*4e330*/  ISETP.EQ.AND P4, PT, R83, R68.reuse, P0 ;  /* 0x000000445300720c */ /* 0x080fe20000782270 */
[----:B------:R-:W-:Y:S01]  /*4e340*/  @!P1 IMAD.MOV R49, RZ, RZ, R75 ;  /* 0x000000ffff319224 */ /* 0x000fe200078e024b */
[-C--:B------:R-:W-:Y:S01]  /*4e350*/  ISETP.EQ.AND P2, PT, R4, R47.reuse, P3 ;  /* 0x0000002f0400720c */ /* 0x080fe20001f42270 */
[----:B------:R-:W-:Y:S01]  /*4e360*/  VIADD R63, R47, 0x1 ;  /* 0x000000012f3f7836 */ /* 0x000fe20000000000 */
[----:B------:R-:W-:Y:S01]  /*4e370*/  ISETP.LT.U32.OR P4, PT, R83, R68, P4 ;  /* 0x000000445300720c */ /* 0x000fe20002781470 */
[----:B------:R-:W-:Y:S01]  /*4e380*/  IMAD.IADD R52, R78, 0x1, -R49 ;  /* 0x000000014e347824 */ /* 0x000fe200078e0a31 */
[----:B------:R-:W-:Y:S02]  /*4e390*/  ISETP.LT.U32.OR P2, PT, R4, R47, P2 ;  /* 0x0000002f0400720c */ /* 0x000fe40001741470 */
        /* <DEDUP_REMOVED lines=27> */
[----:B------:R-:W-:Y:S02]  /*4e550*/  VIADD R65, R64, 0x1 ;  /* 0x0000000140417836 */ /* 0x000fe40000000000 */
[----:B------:R-:W-:Y:S02]  /*4e560*/  @P6 IMAD.MOV R46, RZ, RZ, R48 ;  /* 0x000000ffff2e6224 */ /* 0x000fe400078e0230 */
[----:B------:R-:W-:Y:S02]  /*4e570*/  VIADD R69, R66, 0xffffffff ;  /* 0xffffffff42457836 */ /* 0x000fe40000000000 */
[----:B------:R-:W-:Y:S02]  /*4e580*/  @!P4 IMAD.MOV R70, RZ, RZ, R58 ;  /* 0x000000ffff46c224 */ /* 0x000fe400078e023a */
[----:B------:R-:W-:-:S02]  /*4e590*/  @!P0 IMAD.MOV R65, RZ, RZ, R64 ;  /* 0x000000ffff418224 */ /* 0x000fc400078e0240 */
[----:B------:R-:W-:Y:S02]  /*4e5a0*/  IMAD.MOV.U32 R48, RZ, RZ, R53 ;  /* 0x000000ffff307224 */ /* 0x000fe400078e0035 */
[----:B------:R-:W-:Y:S02]  /*4e5b0*/  @!P5 IMAD.MOV R69, RZ, RZ, R66 ;  /* 0x000000ffff45d224 */ /* 0x000fe400078e0242 */
[----:B------:R-:W-:Y:S02]  /*4e5c0*/  IMAD.IADD R71, R7, 0x1, -R46 ;  /* 0x0000000107477824 */ /* 0x000fe400078e0a2e */
[----:B------:R-:W-:Y:S02]  /*4e5d0*/  IMAD.IADD R75, R5, 0x1, -R68 ;  /* 0x00000001054b7824 */ /* 0x000fe400078e0a44 */
[----:B------:R-:W-:Y:S01]  /*4e5e0*/  IMAD.IADD R79, R3, 0x1, -R70 ;  /* 0x00000001034f7824 */ /* 0x000fe200078e0a46 */
[----:B------:R-:W-:Y:S01]  /*4e5f0*/  IADD3 R70, PT, PT, -R65, UR18, RZ ;  /* 0x0000001241467c10 */ /* 0x000fe2000fffe1ff */
[----:B------:R-:W-:-:S02]  /*4e600*/  IMAD.MOV.U32 R51, RZ, RZ, R86 ;  /* 0x000000ffff337224 */ /* 0x000fc400078e0056 */
[----:B------:R-:W-:Y:S02]  /*4e610*/  IMAD.MOV.U32 R52, RZ, RZ, R77 ;  /* 0x000000ffff347224 */ /* 0x000fe400078e004d */
[----:B------:R-:W-:Y:S02]  /*4e620*/  IMAD.MOV.U32 R53, RZ, RZ, R88 ;  /* 0x000000ffff357224 */ /* 0x000fe400078e0058 */
[----:B------:R-:W-:Y:S02]  /*4e630*/  IMAD.MOV.U32 R58, RZ, RZ, R90 ;  /* 0x000000ffff3a7224 */ /* 0x000fe400078e005a */
[----:B------:R-:W-:Y:S02]  /*4e640*/  IMAD.IADD R64, R6, 0x1, -R99 ;  /* 0x0000000106407824 */ /* 0x000fe400078e0a63 */
[----:B------:R-:W-:Y:S02]  /*4e650*/  IMAD.IADD R66, R4, 0x1, -R63 ;  /* 0x0000000104427824 */ /* 0x000fe400078e0a3f */
[----:B------:R-:W-:-:S02]  /*4e660*/  IMAD.IADD R68, R2, 0x1, -R47 ;  /* 0x0000000102447824 */ /* 0x000fc400078e0a2f */
[----:B------:R-:W-:-:S07]  /*4e670*/  VIADD R46, R69, UR19 ;  /* 0x00000013452e7c36 */ /* 0x000fce0008000000 */
.L_x_259:
[----:B------:R-:W-:Y:S05]  /*4e680*/  BSYNC.RECONVERGENT B4 ;  /* 0x0000000000047941 */ /* 0x000fea0003800200 */
.L_x_252:
[----:B------:R-:W-:-:S05]  /*4e690*/  VIADD R92, R92, 0x1 ;  /* 0x000000015c5c7836 */ /* 0x000fca0000000000 */
[----:B------:R-:W-:-:S13]  /*4e6a0*/  ISETP.NE.AND P0, PT, R92, 0x4e20, PT ;  /* 0x00004e205c00780c */ /* 0x000fda0003f05270 */
[----:B------:R-:W-:Y:S05]  /*4e6b0*/  @P0 BRA `(.L_x_263) ;  /* 0xffffffdc001c0947 */ /* 0x000fea000383ffff */
[----:B------:R-:W-:Y:S02]  /*4e6c0*/  IMAD.MOV.U32 R77, RZ, RZ, RZ ;  /* 0x000000ffff4d7224 */ /* 0x000fe400078e00ff */
[----:B------:R-:W-:Y:S02]  /*4e6d0*/  IMAD.MOV.U32 R73, RZ, RZ, RZ ;  /* 0x000000ffff497224 */ /* 0x000fe400078e00ff */
[----:B------:R-:W-:Y:S02]  /*4e6e0*/  IMAD.MOV.U32 R69, RZ, RZ, RZ ;  /* 0x000000ffff457224 */ /* 0x000fe400078e00ff */
[----:B------:R-:W-:Y:S02]  /*4e6f0*/  IMAD.MOV.U32 R65, RZ, RZ, RZ ;  /* 0x000000ffff417224 */ /* 0x000fe400078e00ff */
[----:B------:R-:W-:Y:S02]  /*4e700*/  IMAD.MOV.U32 R63, RZ, RZ, RZ ;  /* 0x000000ffff3f7224 */ /* 0x000fe400078e00ff */
[----:B------:R-:W-:-:S02]  /*4e710*/  IMAD.MOV.U32 R49, RZ, RZ, RZ ;  /* 0x000000ffff317224 */ /* 0x000fc400078e00ff */
[----:B------:R-:W-:-:S07]  /*4e720*/  IMAD.MOV.U32 R47, RZ, RZ, RZ ;  /* 0x000000ffff2f7224 */ /* 0x000fce00078e00ff */
.L_x_241:
[----:B------:R-:W-:Y:S05]  /*4e730*/  BSYNC.RECONVERGENT B3 ;  /* 0x0000000000037941 */ /* 0x000fea0003800200 */
.L_x_240:
        /* <DEDUP_REMOVED lines=13> */
[----:B------:R-:W-:Y:S02]  /*4e810*/  IMAD.X R51, RZ, RZ, R67, P1 ;  /* 0x000000ffff337224 */ /* 0x000fe400008e0643 */
[----:B------:R-:W-:Y:S01]  /*4e820*/  IMAD.MOV.U32 R57, RZ, RZ, RZ ;  /* 0x000000ffff397224 */ /* 0x000fe200078e00ff */
[----:B------:R-:W-:Y:S01]  /*4e830*/  IADD3 R64, P0, PT, R52, R71, RZ ;  /* 0x0000004734407210 */ /* 0x000fe20007f1e0ff */
[----:B------:R-:W-:Y:S01]  /*4e840*/  IMAD.WIDE.U32 R70, R14, R77, RZ ;  /* 0x0000004d0e467225 */ /* 0x000fe200078e00ff */
[----:B------:R-:W-:-:S03]  /*4e850*/  IADD3 R51, P1, P2, R74, R51, R48 ;  /* 0x000000334a337210 */ /* 0x000fc60007a3e030 */
[----:B------:R-:W-:Y:S01]  /*4e860*/  IMAD.X R43, RZ, RZ, R53, P0 ;  /* 0x000000ffff2b7224 */ /* 0x000fe200000e0635 */
[----:B------:R-:W-:Y:S01]  /*4e870*/  IADD3.X R74, PT, PT, RZ, RZ, RZ, P1, P2 ;  /* 0x000000ffff4a7210 */ /* 0x000fe20000fe44ff */
[----:B------:R-:W-:Y:S01]  /*4e880*/  IMAD.WIDE.U32 R66, R85, UR33, RZ ;  /* 0x0000002155427c25 */ /* 0x000fe2000f8e00ff */
[----:B------:R-:W-:Y:S02]  /*4e890*/  IADD3 R51, P1, PT, R70, R51, RZ ;  /* 0x0000003346337210 */ /* 0x000fe40007f3e0ff */
[----:B------:R-:W-:Y:S01]  /*4e8a0*/  IADD3 R75, PT, PT, R74, R57, R75 ;  /* 0x000000394a4b7210 */ /* 0x000fe20007ffe04b */
[----:B------:R-:W-:Y:S01]  /*4e8b0*/  IMAD.WIDE.U32 R52, R4, R62, RZ ;  /* 0x0000003e04347225 */ /* 0x000fe200078e00ff */
[----:B------:R-:W-:-:S03]  /*4e8c0*/  IADD3 R68, P0, PT, R66, R43, RZ ;  /* 0x0000002b42447210 */ /* 0x000fc60007f1e0ff */
[----:B------:R-:W-:Y:S02]  /*4e8d0*/  IMAD R48, R51, UR28, RZ ;  /* 0x0000001c33307c24 */ /* 0x000fe4000f8e02ff */
[----:B------:R-:W-:Y:S01]  /*4e8e0*/  IMAD.X R43, RZ, RZ, R71, P1 ;  /* 0x000000ffff2b7224 */ /* 0x000fe200008e0647 */
[----:B------:R-:W-:Y:S01]  /*4e8f0*/  IADD3 R46, P1, P2, R52, R75, R46 ;  /* 0x0000004b342e7210 */ /* 0x000fe20007a3e02e */
[----:B------:R-:W-:Y:S02]  /*4e900*/  IMAD.X R79, RZ, RZ, R67, P0 ;  /* 0x000000ffff4f7224 */ /* 0x000fe400000e0643 */
[----:B------:R-:W-:Y:S01]  /*4e910*/  IMAD.WIDE.U32 R74, R85, UR32, RZ ;  /* 0x00000020554a7c25 */ /* 0x000fe2000f8e00ff */
[----:B------:R-:W-:-:S03]  /*4e920*/  IADD3.X R81, PT, PT, RZ, RZ, RZ, P1, P2 ;  /* 0x000000ffff517210 */ /* 0x000fc60000fe44ff */
[----:B------:R-:W-:Y:S01]  /*4e930*/  IMAD.WIDE.U32 R66, R6, R48, RZ ;  /* 0x0000003006427225 */ /* 0x000fe200078e00ff */
[----:B------:R-:W-:-:S03]  /*4e940*/  IADD3 R72, P0, PT, R74, R79, RZ ;  /* 0x0000004f4a487210 */ /* 0x000fc60007f1e0ff */
[----:B------:R-:W-:Y:S01]  /*4e950*/  IMAD.WIDE.U32 R70, R13, R77, RZ ;  /* 0x0000004d0d467225 */ /* 0x000fe200078e00ff */
[----:B------:R-:W-:-:S03]  /*4e960*/  IADD3 RZ, P3, PT, R66, R51, RZ ;  /* 0x0000003342ff7210 */ /* 0x000fc60007f7e0ff */
[----:B------:R-:W-:Y:S01]  /*4e970*/  IMAD.MOV.U32 R58, RZ, RZ, RZ ;  /* 0x000000ffff3a7224 */ /* 0x000fe200078e00ff */
[----:B------:R-:W-:Y:S01]  /*4e980*/  IADD3 R43, P1, P2, R70, R43, R46 ;  /* 0x0000002b462b7210 */ /* 0x000fe20007a3e02e */
[----:B------:R-:W-:Y:S02]  /*4e990*/  IMAD.X R87, RZ, RZ, R75, P0 ;  /* 0x000000ffff577224 */ /* 0x000fe400000e064b */
[----:B------:R-:W-:Y:S01]  /*4e9a0*/  IMAD.X R83, RZ, RZ, R67, P3 ;  /* 0x000000ffff537224 */ /* 0x000fe200018e0643 */
[----:B------:R-:W-:Y:S01]  /*4e9b0*/  IADD3 R81, PT, PT, R81, R58, R53 ;  /* 0x0000003a51517210 */ /* 0x000fe20007ffe035 */
[----:B------:R-:W-:Y:S01]  /*4e9c0*/  IMAD.WIDE.U32 R52, R85, UR31, RZ ;  /* 0x0000001f55347c25 */ /* 0x000fe2000f8e00ff */
[----:B------:R-:W-:-:S03]  /*4e9d0*/  IADD3.X R51, PT, PT, RZ, RZ, RZ, P1, P2 ;  /* 0x000000ffff337210 */ /* 0x000fc60000fe44ff */
[----:B------:R-:W-:Y:S01]  /*4e9e0*/  IMAD.WIDE.U32 R66, R5, R62, RZ ;  /* 0x0000003e05427225 */ /* 0x000fe200078e00ff */
[----:B------:R-:W-:-:S03]  /*4e9f0*/  IADD3 R76, P0, PT, R52, R87, RZ ;  /* 0x00000057344c7210 */ /* 0x000fc60007f1e0ff */
        /* <DEDUP_REMOVED lines=14> */
[----:B------:R-:W-:Y:S02]  /*4eae0*/  IADD3 R83, P0, PT, R70, R83, RZ ;  /* 0x0000005346537210 */ /* 0x000fe40007f1e0ff */
[----:B------:R-:W-:Y:S01]  /*4eaf0*/  IADD3 R51, PT, PT, R78, R57, R79 ;  /* 0x000000394e337210 */ /* 0x000fe20007ffe04f */
[----:B------:R-:W-:Y:S01]  /*4eb00*/  IMAD.IADD R81, R75, 0x1, R81 ;  /* 0x000000014b517824 */ /* 0x000fe200078e0251 */
[----:B------:R-:W-:Y:S01]  /*4eb10*/  IADD3 R68, P2, P3, R66, R43, R68 ;  /* 0x0000002b42447210 */ /* 0x000fe20007b5e044 */
[----:B------:R-:W-:-:S03]  /*4eb20*/  IMAD.WIDE.U32 R78, R4, R48, RZ ;  /* 0x00000030044e7225 */ /* 0x000fc600078e00ff */
[----:B------:R-:W-:Y:S01]  /*4eb30*/  IADD3.X R66, PT, PT, RZ, RZ, RZ, P2, P3 ;  /* 0x000000ffff427210 */ /* 0x000fe200017e64ff */
[----:B------:R-:W-:Y:S01]  /*4eb40*/  IMAD.WIDE.U32 R74, R77, UR29, RZ ;  /* 0x0000001d4d4a7c25 */ /* 0x000fe2000f8e00ff */
[----:B------:R-:W-:-:S03]  /*4eb50*/  IADD3 R52, P4, P5, R78, R51, R52 ;  /* 0x000000334e347210 */ /* 0x000fc60007d9e034 */
[----:B------:R-:W-:Y:S01]  /*4eb60*/  IMAD R46, R83, UR28, RZ ;  /* 0x0000001c532e7c24 */ /* 0x000fe2000f8e02ff */
[----:B------:R-:W-:Y:S01]  /*4eb70*/  IADD3.X R87, PT, PT, RZ, RZ, RZ, P4, P5 ;  /* 0x000000ffff577210 */ /* 0x000fe200027ea4ff */
[----:B------:R-:W-:Y:S01]  /*4eb80*/  IMAD.X R43, RZ, RZ, R71, P0 ;  /* 0x000000ffff2b7224 */ /* 0x000fe200000e0647 */
[----:B------:R-:W-:Y:S01]  /*4eb90*/  IADD3 R68, P0, P1, R74, R81, R68 ;  /* 0x000000514a447210 */ /* 0x000fe2000791e044 */
[----:B------:R-:W-:-:S04]  /*4eba0*/  IMAD.WIDE.U32 R80, R6, R46, RZ ;  /* 0x0000002e06507225 */ /* 0x000fc800078e00ff */
[----:B------:R-:W-:Y:S01]  /*4ebb0*/  IMAD.MOV.U32 R51, RZ, RZ, RZ ;  /* 0x000000ffff337224 */ /* 0x000fe200078e00ff */
[----:B------:R-:W-:Y:S01]  /*4ebc0*/  IADD3 RZ, P4, PT, R80, R83, RZ ;  /* 0x0000005350ff7210 */ /* 0x000fe20007f9e0ff */
[----:B------:R-:W-:Y:S01]  /*4ebd0*/  IMAD.WIDE.U32 R70, R13, R73, RZ ;  /* 0x000000490d467225 */ /* 0x000fe200078e00ff */
[----:B------:R-:W-:Y:S02]  /*4ebe0*/  IADD3 R83, PT, PT, R87, R58, R79 ;  /* 0x0000003a57537210 */ /* 0x000fe40007ffe04f */
[----:B------:R-:W-:Y:S01]  /*4ebf0*/  IADD3 R91, PT, PT, R66, R51, R67 ;  /* 0x00000033425b7210 */ /* 0x000fe20007ffe043 */
[----:B------:R-:W-:Y:S01]  /*4ec00*/  IMAD.WIDE.U32 R66, R3, R62, RZ ;  /* 0x0000003e03427225 */ /* 0x000fe200078e00ff */
[----:B------:R-:W-:Y:S02]  /*4ec10*/  IADD3.X R87, PT, PT, RZ, RZ, RZ, P0, P1 ;  /* 0x000000ffff577210 */ /* 0x000fe400007e24ff */
[----:B------:R-:W-:Y:S01]  /*4ec20*/  IADD3 R52, P2, P3, R70, R43, R52 ;  /* 0x0000002b46347210 */ /* 0x000fe20007b5e034 */
[----:B------:R-:W-:Y:S01]  /*4ec30*/  IMAD.X R93, RZ, RZ, R81, P4 ;  /* 0x000000ffff5d7224 */ /* 0x000fe200020e0651 */
[----:B------:R-:W-:Y:S01]  /*4ec40*/  IADD3 R72, P4, P5, R66, R91, R72 ;  /* 0x0000005b42487210 */ /* 0x000fe20007d9e048 */
        /* <DEDUP_REMOVED lines=14> */
[----:B------:R-:W-:Y:S01]  /*4ed30*/  IMAD.MOV.U32 R52, RZ, RZ, RZ ;  /* 0x000000ffff347224 */ /* 0x000fe200078e00ff */
[----:B------:R-:W-:Y:S01]  /*4ed40*/  IADD3 R68, P0, P1, R70, R43, R68 ;  /* 0x0000002b46447210 */ /* 0x000fe2000791e044 */
[----:B------:R-:W-:Y:S01]  /*4ed50*/  IMAD.WIDE.U32 R82, R14, R69, RZ ;  /* 0x000000450e527225 */ /* 0x000fe200078e00ff */
[----:B------:R-:W-:-:S02]  /*4ed60*/  IADD3 R87, PT, PT, R74, R53, R75 ;  /* 0x000000354a577210 */ /* 0x000fc40007ffe04b */
        /* <DEDUP_REMOVED lines=15> */
[----:B------:R-:W-:-:S04]  /*4ee60*/  IMAD.WIDE.U32 R82, R73, UR29, RZ ;  /* 0x0000001d49527c25 */ /* 0x000fc8000f8e00ff */
[----:B------:R-:W-:Y:S01]  /*4ee70*/  IMAD.WIDE.U32 R80, R77, UR32, RZ ;  /* 0x000000204d507c25 */ /* 0x000fe2000f8e00ff */
[----:B------:R-:W-:Y:S02]  /*4ee80*/  IADD3 R72, P4, P5, R82, R95, R72 ;  /* 0x0000005f52487210 */ /* 0x000fe40007d9e048 */
[----:B------:R-:W-:Y:S01]  /*4ee90*/  IADD3.X R95, PT, PT, RZ, RZ, RZ, P3, P2 ;  /* 0x000000ffff5f7210 */ /* 0x000fe20001fe44ff */
[----:B------:R-:W-:Y:S01]  /*4eea0*/  IMAD.MOV.U32 R43, RZ, RZ, RZ ;  /* 0x000000ffff2b7224 */ /* 0x000fe200078e00ff */
[----:B------:R-:W-:Y:S01]  /*4eeb0*/  IADD3 R76, P0, P1, R80, R97, R76 ;  /* 0x00000061504c7210 */ /* 0x000fe2000791e04c */
[----:B------:R-:W-:Y:S01]  /*4eec0*/  IMAD R64, R93, UR28, RZ ;  /* 0x0000001c5d407c24 */ /* 0x000fe2000f8e02ff */
[----:B------:R-:W-:Y:S01]  /*4eed0*/  IADD3 R97, PT, PT, R74, R51, R75 ;  /* 0x000000334a617210 */ /* 0x000fe20007ffe04b */
[----:B------:R-:W-:Y:S01]  /*4eee0*/  IMAD.WIDE.U32 R70, R13, R69, RZ ;  /* 0x000000450d467225 */ /* 0x000fe200078e00ff */
[----:B------:R-:W-:Y:S02]  /*4eef0*/  IADD3 R101, PT, PT, R66, R43, R67 ;  /* 0x0000002b42657210 */ /* 0x000fe40007ffe043 */
[----:B------:R-:W-:Y:S01]  /*4ef00*/  IADD3.X R75, PT, PT, RZ, RZ, RZ, P4, P5 ;  /* 0x000000ffff4b7210 */ /* 0x000fe200027ea4ff */
[----:B------:R-:W-:Y:S01]  /*4ef10*/  IMAD.WIDE.U32 R66, R85, UR30, RZ ;  /* 0x0000001e55427c25 */ /* 0x000fe2000f8e00ff */
[----:B------:R-:W-:-:S02]  /*4ef20*/  IADD3 R68, P2, P3, R70, R91, R68 ;  /* 0x0000005b46447210 */ /* 0x000fc40007b5e044 */
[----:B------:R-:W-:Y:S01]  /*4ef30*/  IADD3.X R99, PT, PT, RZ, RZ, RZ, P0, P1 ;  /* 0x000000ffff637210 */ /* 0x000fe200007e24ff */
[----:B------:R-:W-:Y:S01]  /*4ef40*/  IMAD.WIDE.U32 R86, R6, R64, RZ ;  /* 0x0000004006567225 */ /* 0x000fe200078e00ff */
[----:B------:R-:W-:Y:S02]  /*4ef50*/  IADD3 R70, P0, PT, R66, R89, RZ ;  /* 0x0000005942467210 */ /* 0x000fe40007f1e0ff */
[----:B------:R-:W-:Y:S01]  /*4ef60*/  IADD3 R79, PT, PT, R95, R58, R79 ;  /* 0x0000003a5f4f7210 */ /* 0x000fe20007ffe04f */
[----:B------:R-:W-:Y:S01]  /*4ef70*/  IMAD.IADD R85, R83, 0x1, R75 ;  /* 0x0000000153557824 */ /* 0x000fe200078e024b */
[----:B------:R-:W-:Y:S01]  /*4ef80*/  IADD3 RZ, P6, PT, R86, R93, RZ ;  /* 0x0000005d56ff7210 */ /* 0x000fe20007fde0ff */
        /* <DEDUP_REMOVED lines=8> */
[----:B------:R-:W-:Y:S01]  /*4f010*/  IADD3.X R74, PT, PT, RZ, RZ, RZ, P3, P4 ;  /* 0x000000ffff4a7210 */ /* 0x000fe20001fe84ff */
[----:B------:R-:W-:Y:S01]  /*4f020*/  IMAD.X R91, RZ, RZ, R87, P6 ;  /* 0x000000ffff5b7224 */ /* 0x000fe200030e0657 */
[----:B------:R-:W-:Y:S01]  /*4f030*/  IADD3 R62, P5, P6, R82, R79, R72 ;  /* 0x0000004f523e7210 */ /* 0x000fe20007ebe048 */
[----:B------:R-:W-:Y:S01]  /*4f040*/  IMAD.WIDE.U32 R80, R77, UR31, RZ ;  /* 0x0000001f4d507c25 */ /* 0x000fe2000f8e00ff */
[----:B------:R-:W-:Y:S02]  /*4f050*/  IADD3 R95, PT, PT, R95, R52, R89 ;  /* 0x000000345f5f7210 */ /* 0x000fe40007ffe059 */
[----:B------:R-:W-:Y:S01]  /*4f060*/  IADD3.X R82, PT, PT, RZ, RZ, RZ, P5, P6 ;  /* 0x000000ffff527210 */ /* 0x000fe20002fec4ff */
[----:B------:R-:W-:Y:S01]  /*4f070*/  IMAD.WIDE.U32 R86, R7, R64, RZ ;  /* 0x0000004007567225 */ /* 0x000fe200078e00ff */
[----:B------:R-:W-:-:S02]  /*4f080*/  IADD3 R72, P1, P2, R80, R99, R70 ;  /* 0x0000006350487210 */ /* 0x000fc40007a3e046 */
[----:B------:R-:W-:Y:S01]  /*4f090*/  IADD3 R83, PT, PT, R82, R53, R83 ;  /* 0x0000003552537210 */ /* 0x000fe20007ffe053 */
[----:B------:R-:W-:Y:S01]  /*4f0a0*/  IMAD.WIDE.U32 R78, R73, UR33, RZ ;  /* 0x00000021494e7c25 */ /* 0x000fe2000f8e00ff */
[----:B------:R-:W-:-:S03]  /*4f0b0*/  IADD3 R91, P3, P4, R86, R91, R68 ;  /* 0x0000005b565b7210 */ /* 0x000fc60007c7e044 */
[----:B------:R-:W-:Y:S01]  /*4f0c0*/  IMAD.IADD R93, R71, 0x1, R93 ;  /* 0x00000001475d7824 */ /* 0x000fe200078e025d */
[----:B------:R-:W-:Y:S01]  /*4f0d0*/  IADD3 R68, P5, P6, R78, R85, R66 ;  /* 0x000000554e447210 */ /* 0x000fe20007ebe042 */
[----:B------:R-:W-:Y:S01]  /*4f0e0*/  IMAD.WIDE.U32 R70, R16, R69, RZ ;  /* 0x0000004510467225 */ /* 0x000fe200078e00ff */
[----:B------:R-:W-:-:S03]  /*4f0f0*/  IADD3.X R86, PT, PT, RZ, RZ, RZ, P3, P4 ;  /* 0x000000ffff567210 */ /* 0x000fc60001fe84ff */
[----:B------:R-:W-:Y:S01]  /*4f100*/  IMAD.WIDE.U32 R84, R14, R65, RZ ;  /* 0x000000410e547225 */ /* 0x000fe200078e00ff */
[----:B------:R-:W-:-:S03]  /*4f110*/  IADD3 R62, P3, P4, R70, R93, R62 ;  /* 0x0000005d463e7210 */ /* 0x000fc60007c7e03e */
[----:B------:R-:W-:Y:S01]  /*4f120*/  IMAD.X R93, RZ, RZ, RZ, P0 ;  /* 0x000000ffff5d7224 */ /* 0x000fe200000e06ff */
[----:B------:R-:W-:Y:S01]  /*4f130*/  IADD3 R89, P0, PT, R84, R91, RZ ;  /* 0x0000005b54597210 */ /* 0x000fe20007f1e0ff */
[----:B------:R-:W-:Y:S01]  /*4f140*/  IMAD.IADD R66, R75, 0x1, R74 ;  /* 0x000000014b427824 */ /* 0x000fe200078e024a */
[----:B------:R-:W-:Y:S02]  /*4f150*/  IADD3 R75, PT, PT, R86, R57, R87 ;  /* 0x00000039564b7210 */ /* 0x000fe40007ffe057 */
[----:B------:R-:W-:Y:S01]  /*4f160*/  IADD3.X R91, PT, PT, RZ, RZ, RZ, P1, P2 ;  /* 0x000000ffff5b7210 */ /* 0x000fe20000fe44ff */
[----:B------:R-:W-:Y:S01]  /*4f170*/  IMAD.X R87, RZ, RZ, R85, P0 ;  /* 0x000000ffff577224 */ /* 0x000fe200000e0655 */
[----:B------:R-:W-:Y:S02]  /*4f180*/  IADD3.X R85, PT, PT, RZ, RZ, RZ, P5, P6 ;  /* 0x000000ffff557210 */ /* 0x000fe40002fec4ff */
[----:B------:R-:W-:Y:S01]  /*4f190*/  IADD3 R86, PT, PT, R66, R93, R67 ;  /* 0x0000005d42567210 */ /* 0x000fe20007ffe043 */
[----:B------:R-:W-:Y:S01]  /*4f1a0*/  IMAD.WIDE.U32 R66, R48, UR18, RZ ;  /* 0x0000001230427c25 */ /* 0x000fe2000f8e00ff */
[----:B------:R-:W-:-:S03]  /*4f1b0*/  IADD3.X R93, PT, PT, RZ, RZ, RZ, P3, P4 ;  /* 0x000000ffff5d7210 */ /* 0x000fc60001fe84ff */
[----:B------:R-:W-:Y:S01]  /*4f1c0*/  IMAD.IADD R85, R79, 0x1, R85 ;  /* 0x000000014f557824 */ /* 0x000fe200078e0255 */
[----:B------:R-:W-:Y:S01]  /*4f1d0*/  IADD3 R72, P4, P5, R66, R95, R72 ;  /* 0x0000005f42487210 */ /* 0x000fe20007d9e048 */
[----:B------:R-:W-:-:S04]  /*4f1e0*/  IMAD.WIDE.U32 R78, R2, R46, RZ ;  /* 0x0000002e024e7225 */ /* 0x000fc800078e00ff */
[----:B------:R-:W-:Y:S01]  /*4f1f0*/  IMAD.IADD R91, R81, 0x1, R91 ;  /* 0x00000001515b7824 */ /* 0x000fe200078e025b */
[----:B------:R-:W-:Y:S01]  /*4f200*/  IADD3 R68, P2, P3, R78, R83, R68 ;  /* 0x000000534e447210 */ /* 0x000fe20007b5e044 */
[----:B------:R-:W-:-:S03]  /*4f210*/  IMAD.WIDE.U32 R80, R4, R64, RZ ;  /* 0x0000004004507225 */ /* 0x000fc600078e00ff */
[----:B------:R-:W-:Y:S01]  /*4f220*/  IADD3.X R78, PT, PT, RZ, RZ, RZ, P2, P3 ;  /* 0x000000ffff4e7210 */ /* 0x000fe200017e64ff */
[----:B------:R-:W-:Y:S01]  /*4f230*/  IMAD.IADD R93, R71, 0x1, R93 ;  /* 0x00000001475d7824 */ /* 0x000fe200078e025d */
[----:B------:R-:W-:Y:S01]  /*4f240*/  IADD3 R66, P0, P1, R80, R75, R62 ;  /* 0x0000004b50427210 */ /* 0x000fe2000791e03e */
[----:B------:R-:W-:Y:S01]  /*4f250*/  IMAD.WIDE.U32 R70, R77, UR30, RZ ;  /* 0x0000001e4d467c25 */ /* 0x000fe2000f8e00ff */
[----:B------:R-:W-:-:S03]  /*4f260*/  IADD3.X R80, PT, PT, RZ, RZ, RZ, P4, P5 ;  /* 0x000000ffff507210 */ /* 0x000fc600027ea4ff */
[----:B------:R-:W-:Y:S01]  /*4f270*/  IMAD.WIDE.U32 R82, R73, UR32, RZ ;  /* 0x0000002049527c25 */ /* 0x000fe2000f8e00ff */
[----:B------:R-:W-:Y:S02]  /*4f280*/  IADD3 R86, P4, P5, R70, R91, R86 ;  /* 0x0000005b46567210 */ /* 0x000fe40007d9e056 */
        /* <DEDUP_REMOVED lines=16> */
[----:B------:R-:W-:Y:S01]  /*4f390*/  IADD3 R48, P2, P3, R80, R87, R70 ;  /* 0x0000005750307210 */ /* 0x000fe20007b5e046 */
[----:B------:R-:W-:Y:S01]  /*4f3a0*/  IMAD.IADD R95, R83, 0x1, R95 ;  /* 0x00000001535f7824 */ /* 0x000fe200078e025f */
[----:B------:R-:W-:Y:S01]  /*4f3b0*/  IADD3.X R83, PT, PT, RZ, RZ, RZ, P1, P0 ;  /* 0x000000ffff537210 */ /* 0x000fe20000fe04ff */
[----:B------:R-:W-:Y:S01]  /*4f3c0*/  IMAD.X R89, RZ, RZ, R85, P6 ;  /* 0x000000ffff597224 */ /* 0x000fe200030e0655 */
[----:B------:R-:W-:Y:S01]  /*4f3d0*/  IADD3 R72, P0, P1, R78, R93, R86 ;  /* 0x0000005d4e487210 */ /* 0x000fe2000791e056 */
[----:B------:R-:W-:Y:S01]  /*4f3e0*/  IMAD.WIDE.U32 R84, R5, R64, RZ ;  /* 0x0000004005547225 */ /* 0x000fe200078e00ff */
        /* <DEDUP_REMOVED lines=13> */
[----:B------:R-:W-:-:S02]  /*4f4c0*/  IADD3 R87, PT, PT, R86, R57, R87 ;  /* 0x0000003956577210 */ /* 0x000fc40007ffe057 */
[----:B------:R-:W-:Y:S01]  /*4f4d0*/  IADD3 R93, PT, PT, R93, R52, R81 ;  /* 0x000000345d5d7210 */ /* 0x000fe20007ffe051 */
[----:B------:R-:W-:Y:S01]  /*4f4e0*/  IMAD.WIDE.U32 R82, R14, R63, RZ ;  /* 0x0000003f0e527225 */ /* 0x000fe200078e00ff */
[----:B------:R-:W-:Y:S02]  /*4f4f0*/  IADD3 R70, P2, P3, R74, R95, R72 ;  /* 0x0000005f4a467210 */ /* 0x000fe40007b5e048 */
[----:B------:R-:W-:Y:S01]  /*4f500*/  IADD3 R81, PT, PT, R84, R53, R85 ;  /* 0x0000003554517210 */ /* 0x000fe20007ffe055 */
[----:B------:R-:W-:Y:S01]  /*4f510*/  IMAD.IADD R79, R79, 0x1, R78 ;  /* 0x000000014f4f7824 */ /* 0x000fe200078e024e */
[----:B------:R-:W-:Y:S01]  /*4f520*/  IADD3 R89, P6, PT, R82, R89, RZ ;  /* 0x0000005952597210 */ /* 0x000fe20007fde0ff */
[----:B------:R-:W-:Y:S01]  /*4f530*/  IMAD.WIDE.U32 R66, R16, R65, RZ ;  /* 0x0000004110427225 */ /* 0x000fe200078e00ff */
[----:B------:R-:W-:Y:S02]  /*4f540*/  IADD3.X R74, PT, PT, RZ, RZ, RZ, P2, P3 ;  /* 0x000000ffff4a7210 */ /* 0x000fe400017e64ff */
[----:B------:R-:W-:Y:S01]  /*4f550*/  IADD3 R86, PT, PT, R79, R80, R71 ;  /* 0x000000504f567210 */ /* 0x000fe20007ffe047 */
[----:B------:R-:W-:Y:S01]  /*4f560*/  IMAD.X R85, RZ, RZ, R83, P6 ;  /* 0x000000ffff557224 */ /* 0x000fe200030e0653 */
[----:B------:R-:W-:Y:S01]  /*4f570*/  IADD3.X R71, PT, PT, RZ, RZ, RZ, P4, P5 ;  /* 0x000000ffff477210 */ /* 0x000fe200027ea4ff */
[----:B------:R-:W-:Y:S01]  /*4f580*/  IMAD.IADD R83, R75, 0x1, R74 ;  /* 0x000000014b537824 */ /* 0x000fe200078e024a */
[----:B------:R-:W-:Y:S01]  /*4f590*/  IADD3 R68, P0, P1, R66, R91, R68 ;  /* 0x0000005b42447210 */ /* 0x000fe2000791e044 */
[----:B------:R-:W-:-:S03]  /*4f5a0*/  IMAD.WIDE.U32 R74, R46, UR18, RZ ;  /* 0x000000122e4a7c25 */ /* 0x000fc6000f8e00ff */
[----:B------:R-:W-:Y:S01]  /*4f5b0*/  IADD3.X R91, PT, PT, RZ, RZ, RZ, P0, P1 ;  /* 0x000000ffff5b7210 */ /* 0x000fe200007e24ff */
[----:B------:R-:W-:Y:S01]  /*4f5c0*/  IMAD.IADD R71, R77, 0x1, R71 ;  /* 0x000000014d477824 */ /* 0x000fe200078e0247 */
[----:B------:R-:W-:Y:S01]  /*4f5d0*/  IADD3 R84, P4, P5, R74, R93, R70 ;  /* 0x0000005d4a547210 */ /* 0x000fe20007d9e046 */
[----:B------:R-:W-:-:S04]  /*4f5e0*/  IMAD.WIDE.U32 R76, R2, R64, RZ ;  /* 0x00000040024c7225 */ /* 0x000fc800078e00ff */
[----:B------:R-:W-:Y:S01]  /*4f5f0*/  IMAD.WIDE.U32 R78, R4, R62, RZ ;  /* 0x0000003e044e7225 */ /* 0x000fe200078e00ff */
[----:B------:R-:W-:-:S03]  /*4f600*/  IADD3 R74, P2, P3, R76, R81, R48 ;  /* 0x000000514c4a7210 */ /* 0x000fc60007b5e030 */
[----:B------:R-:W-:Y:S01]  /*4f610*/  IMAD.WIDE.U32 R80, R69, UR32, RZ ;  /* 0x0000002045507c25 */ /* 0x000fe2000f8e00ff */
[----:B------:R-:W-:Y:S02]  /*4f620*/  IADD3.X R76, PT, PT, RZ, RZ, RZ, P2, P3 ;  /* 0x000000ffff4c7210 */ /* 0x000fe400017e64ff */
[----:B------:R-:W-:Y:S01]  /*4f630*/  IADD3 R68, P0, P1, R78, R87, R68 ;  /* 0x000000574e447210 */ /* 0x000fe2000791e044 */
        /* <DEDUP_REMOVED lines=8> */
[----:B------:R-:W-:-:S03]  /*4f6c0*/  IADD3.X R87, PT, PT, RZ, RZ, RZ, P0, P1 ;  /* 0x000000ffff577210 */ /* 0x000fc600007e24ff */
[----:B------:R-:W-:Y:S01]  /*4f6d0*/  IMAD.WIDE.U32 R82, R6, R48, RZ ;  /* 0x0000003006527225 */ /* 0x000fe200078e00ff */
[----:B------:R-:W-:Y:S02]  /*4f6e0*/  IADD3 R72, P1, P0, R72, R91, R74 ;  /* 0x0000005b48487210 */ /* 0x000fe4000783e04a */
[----:B------:R-:W-:Y:S01]  /*4f6f0*/  IADD3 R91, PT, PT, R78, R43, R75 ;  /* 0x0000002b4e5b7210 */ /* 0x000fe20007ffe04b */
[----:B------:R-:W-:Y:S01]  /*4f700*/  IMAD.WIDE.U32 R70, R13, R63, RZ ;  /* 0x0000003f0d467225 */ /* 0x000fe200078e00ff */
[----:B------:R-:W-:Y:S02]  /*4f710*/  IADD3 RZ, P6, PT, R82, R89, RZ ;  /* 0x0000005952ff7210 */ /* 0x000fe40007fde0ff */
[----:B------:R-:W-:Y:S01]  /*4f720*/  IADD3 R75, PT, PT, R87, R58, R79 ;  /* 0x0000003a574b7210 */ /* 0x000fe20007ffe04f */
[----:B------:R-:W-:Y:S01]  /*4f730*/  IMAD.IADD R93, R81, 0x1, R93 ;  /* 0x00000001515d7824 */ /* 0x000fe200078e025d */
[----:B------:R-:W-:Y:S01]  /*4f740*/  IADD3 R66, P2, P3, R70, R85, R68 ;  /* 0x0000005546427210 */ /* 0x000fe20007b5e044 */
[----:B------:R-:W-:Y:S01]  /*4f750*/  IMAD.WIDE.U32 R80, R46, UR19, RZ ;  /* 0x000000132e507c25 */ /* 0x000fe2000f8e00ff */
[----:B------:R-:W-:-:S02]  /*4f760*/  IADD3 R85, PT, PT, R76, R51, R77 ;  /* 0x000000334c557210 */ /* 0x000fc40007ffe04d */
[----:B------:R-:W-:Y:S01]  /*4f770*/  IADD3.X R77, PT, PT, RZ, RZ, RZ, P1, P0 ;  /* 0x000000ffff4d7210 */ /* 0x000fe20000fe04ff */
        /* <DEDUP_REMOVED lines=17> */
[----:B------:R-:W-:Y:S02]  /*4f890*/  IADD3 R87, P1, P0, R84, R87, R66 ;  /* 0x0000005754577210 */ /* 0x000fe4000783e042 */
[----:B------:R-:W-:Y:S01]  /*4f8a0*/  IADD3 R79, PT, PT, R82, R53, R83 ;  /* 0x00000035524f7210 */ /* 0x000fe20007ffe053 */
[----:B------:R-:W-:Y:S01]  /*4f8b0*/  IMAD.IADD R81, R81, 0x1, R80 ;  /* 0x0000000151517824 */ /* 0x000fe200078e0250 */
[----:B------:R-:W-:Y:S01]  /*4f8c0*/  IADD3 R66, P2, P3, R72, R93, R70 ;  /* 0x0000005d48427210 */ /* 0x000fe20007b5e046 */
[----:B------:R-:W-:Y:S01]  /*4f8d0*/  IMAD.WIDE.U32 R76, R14, R49, RZ ;  /* 0x000000310e4c7225 */ /* 0x000fe200078e00ff */
[----:B------:R-:W-:-:S02]  /*4f8e0*/  IADD3.X R84, PT, PT, RZ, RZ, RZ, P1, P0 ;  /* 0x000000ffff547210 */ /* 0x000fc40000fe04ff */
[----:B------:R-:W-:Y:S01]  /*4f8f0*/  IADD3 R82, PT, PT, R81, R78, R67 ;  /* 0x0000004e51527210 */ /* 0x000fe20007ffe043 */
[----:B------:R-:W-:Y:S01]  /*4f900*/  IMAD.IADD R89, R71, 0x1, R89 ;  /* 0x0000000147597824 */ /* 0x000fe200078e0259 */
[----:B------:R-:W-:Y:S01]  /*4f910*/  IADD3.X R81, PT, PT, RZ, RZ, RZ, P4, P5 ;  /* 0x000000ffff517210 */ /* 0x000fe200027ea4ff */
[----:B------:R-:W-:Y:S01]  /*4f920*/  IMAD.WIDE.U32 R70, R16, R63, RZ ;  /* 0x0000003f10467225 */ /* 0x000fe200078e00ff */
[----:B------:R-:W-:Y:S02]  /*4f930*/  IADD3.X R93, PT, PT, RZ, RZ, RZ, P2, P3 ;  /* 0x000000ffff5d7210 */ /* 0x000fe400017e64ff */
[----:B------:R-:W-:Y:S01]  /*4f940*/  IADD3 R87, P6, PT, R76, R87, RZ ;  /* 0x000000574c577210 */ /* 0x000fe20007fde0ff */
[----:B------:R-:W-:Y:S01]  /*4f950*/  IMAD.IADD R81, R75, 0x1, R81 ;  /* 0x000000014b517824 */ /* 0x000fe200078e0251 */
[----:B------:R-:W-:Y:S01]  /*4f960*/  IADD3 R46, P0, P1, R70, R89, R46 ;  /* 0x00000059462e7210 */ /* 0x000fe2000791e02e */
[----:B------:R-:W-:Y:S01]  /*4f970*/  IMAD.WIDE.U32 R74, R2, R62, RZ ;  /* 0x0000003e024a7225 */ /* 0x000fe200078e00ff */
[----:B------:R-:W-:-:S02]  /*4f980*/  IADD3 R85, PT, PT, R84, R57, R85 ;  /* 0x0000003954557210 */ /* 0x000fc40007ffe055 */
[----:B------:R-:W-:Y:S01]  /*4f990*/  IADD3.X R89, PT, PT, RZ, RZ, RZ, P0, P1 ;  /* 0x000000ffff597210 */ /* 0x000fe200007e24ff */
[----:B------:R-:W-:Y:S01]  /*4f9a0*/  IMAD.IADD R93, R73, 0x1, R93 ;  /* 0x00000001495d7824 */ /* 0x000fe200078e025d */
[----:B------:R-:W-:Y:S01]  /*4f9b0*/  IADD3 R74, P2, P3, R74, R79, R68 ;  /* 0x0000004f4a4a7210 */ /* 0x000fe20007b5e044 */
[----:B------:R-:W-:-:S04]  /*4f9c0*/  IMAD.WIDE.U32 R72, R64, UR18, RZ ;  /* 0x0000001240487c25 */ /* 0x000fc8000f8e00ff */
[----:B------:R-:W-:Y:S01]  /*4f9d0*/  IMAD.X R83, RZ, RZ, R77, P6 ;  /* 0x000000ffff537224 */ /* 0x000fe200030e064d */
[----:B------:R-:W-:Y:S01]  /*4f9e0*/  IADD3 R70, P4, P5, R72, R91, R66 ;  /* 0x0000005b48467210 */ /* 0x000fe20007d9e042 */
[----:B------:R-:W-:-:S03]  /*4f9f0*/  IMAD.WIDE.U32 R76, R4, R48, RZ ;  /* 0x00000030044c7225 */ /* 0x000fc600078e00ff */
[----:B------:R-:W-:Y:S01]  /*4fa00*/  IADD3.X R91, PT, PT, RZ, RZ, RZ, P4, P5 ;  /* 0x000000ffff5b7210 */ /* 0x000fe200027ea4ff */
[----:B------:R-:W-:Y:S01]  /*4fa10*/  IMAD.WIDE.U32 R78, R65, UR32, RZ ;  /* 0x00000020414e7c25 */ /* 0x000fe2000f8e00ff */
[----:B------:R-:W-:Y:S02]  /*4fa20*/  IADD3 R72, P0, P1, R76, R85, R46 ;  /* 0x000000554c487210 */ /* 0x000fe4000791e02e */
[----:B------:R-:W-:Y:S01]  /*4fa30*/  IADD3.X R76, PT, PT, RZ, RZ, RZ, P2, P3 ;  /* 0x000000ffff4c7210 */ /* 0x000fe200017e64ff */
[----:B------:R-:W-:Y:S01]  /*4fa40*/  IMAD.WIDE.U32 R66, R69, UR30, RZ ;  /* 0x0000001e45427c25 */ /* 0x000fe2000f8e00ff */
[----:B------:R-:W-:Y:S02]  /*4fa50*/  IADD3 R78, P2, P3, R78, R81, R70 ;  /* 0x000000514e4e7210 */ /* 0x000fe40007b5e046 */
[----:B------:R-:W-:Y:S01]  /*4fa60*/  IADD3.X R85, PT, PT, RZ, RZ, RZ, P0, P1 ;  /* 0x000000ffff557210 */ /* 0x000fe200007e24ff */
[----:B------:R-:W-:Y:S01]  /*4fa70*/  IMAD.IADD R89, R71, 0x1, R89 ;  /* 0x0000000147597824 */ /* 0x000fe200078e0259 */
[----:B------:R-:W-:Y:S01]  /*4fa80*/  IADD3 R82, P4, P5, R66, R93, R82 ;  /* 0x0000005d42527210 */ /* 0x000fe20007d9e052 */
[----:B------:R-:W-:Y:S01]  /*4fa90*/  IMAD.WIDE.U32 R68, R63, UR29, RZ ;  /* 0x0000001d3f447c25 */ /* 0x000fe2000f8e00ff */
[----:B------:R-:W-:-:S02]  /*4faa0*/  IADD3 R91, PT, PT, R91, R43, R73 ;  /* 0x0000002b5b5b7210 */ /* 0x000fc40007ffe049 */
[----:B------:R-:W-:Y:S01]  /*4fab0*/  IADD3 R73, PT, PT, R85, R58, R77 ;  /* 0x0000003a55497210 */ /* 0x000fe20007ffe04d */
        /* <DEDUP_REMOVED lines=9> */
[----:B------:R-:W-:Y:S01]  /*4fb50*/  IADD3 RZ, P6, PT, R80, R87, RZ ;  /* 0x0000005750ff7210 */ /* 0x000fe20007fde0ff */
[----:B------:R-:W-:Y:S01]  /*4fb60*/  IMAD.WIDE.U32 R74, R64, UR19, RZ ;  /* 0x00000013404a7c25 */ /* 0x000fe2000f8e00ff */
[----:B------:R-:W-:-:S02]  /*4fb70*/  IADD3.X R79, PT, PT, RZ, RZ, RZ, P1, P0 ;  /* 0x000000ffff4f7210 */ /* 0x000fc40000fe04ff */
[----:B------:R-:W-:Y:S01]  /*4fb80*/  IADD3.X R87, PT, PT, RZ, RZ, RZ, P2, P3 ;  /* 0x000000ffff577210 */ /* 0x000fe200017e64ff */
[----:B------:R-:W-:Y:S02]  /*4fb90*/  IMAD.X R85, RZ, RZ, R81, P6 ;  /* 0x000000ffff557224 */ /* 0x000fe400030e0651 */
        /* <DEDUP_REMOVED lines=16> */
[----:B------:R-:W-:Y:S01]  /*4fca0*/  IADD3.X R95, PT, PT, RZ, RZ, RZ, P2, P3 ;  /* 0x000000ffff5f7210 */ /* 0x000fe200017e64ff */
[----:B------:R-:W-:Y:S01]  /*4fcb0*/  IMAD.IADD R75, R75, 0x1, R93 ;  /* 0x000000014b4b7824 */ /* 0x000fe200078e025d */
[----:B------:R-:W-:Y:S01]  /*4fcc0*/  IADD3 R70, P4, P5, R70, R79, R74 ;  /* 0x0000004f46467210 */ /* 0x000fe20007d9e04a */
[----:B------:R-:W-:Y:S01]  /*4fcd0*/  IMAD.WIDE.U32 R68, R16, R49, RZ ;  /* 0x0000003110447225 */ /* 0x000fe200078e00ff */
[----:B------:R-:W-:Y:S02]  /*4fce0*/  IADD3.X R82, PT, PT, RZ, RZ, RZ, P1, P0 ;  /* 0x000000ffff527210 */ /* 0x000fe40000fe04ff */
[----:B------:R-:W-:Y:S01]  /*4fcf0*/  IADD3 R84, PT, PT, R75, R84, R67 ;  /* 0x000000544b547210 */ /* 0x000fe20007ffe043 */
[----:B------:R-:W-:Y:S01]  /*4fd00*/  IMAD.WIDE.U32 R78, R14, R47, RZ ;  /* 0x0000002f0e4e7225 */ /* 0x000fe200078e00ff */
[----:B------:R-:W-:Y:S02]  /*4fd10*/  IADD3.X R75, PT, PT, RZ, RZ, RZ, P4, P5 ;  /* 0x000000ffff4b7210 */ /* 0x000fe400027ea4ff */
[----:B------:R-:W-:Y:S01]  /*4fd20*/  IADD3 R68, P0, P1, R68, R87, R64 ;  /* 0x0000005744447210 */ /* 0x000fe2000791e040 */
[----:B------:R-:W-:Y:S01]  /*4fd30*/  IMAD.IADD R95, R73, 0x1, R95 ;  /* 0x00000001495f7824 */ /* 0x000fe200078e025f */
[----:B------:R-:W-:Y:S01]  /*4fd40*/  IADD3 R85, P6, PT, R78, R85, RZ ;  /* 0x000000554e557210 */ /* 0x000fe20007fde0ff */
[----:B------:R-:W-:Y:S01]  /*4fd50*/  IMAD.IADD R73, R71, 0x1, R75 ;  /* 0x0000000147497824 */ /* 0x000fe200078e024b */
[----:B------:R-:W-:Y:S01]  /*4fd60*/  IADD3.X R87, PT, PT, RZ, RZ, RZ, P0, P1 ;  /* 0x000000ffff577210 */ /* 0x000fe200007e24ff */
[----:B------:R-:W-:Y:S01]  /*4fd70*/  IMAD.WIDE.U32 R66, R62, UR18, RZ ;  /* 0x000000123e427c25 */ /* 0x000fe2000f8e00ff */
[----:B------:R-:W-:-:S02]  /*4fd80*/  IADD3 R89, PT, PT, R80, R53, R81 ;  /* 0x0000003550597210 */ /* 0x000fc40007ffe051 */
[----:B------:R-:W-:Y:S01]  /*4fd90*/  IADD3 R81, PT, PT, R82, R57, R83 ;  /* 0x0000003952517210 */ /* 0x000fe20007ffe053 */
[----:B------:R-:W-:-:S04]  /*4fda0*/  IMAD.WIDE.U32 R74, R2, R48, RZ ;  /* 0x00000030024a7225 */ /* 0x000fc800078e00ff */
[----:B------:R-:W-:Y:S01]  /*4fdb0*/  IMAD.WIDE.U32 R76, R4, R46, RZ ;  /* 0x0000002e044c7225 */ /* 0x000fe200078e00ff */
[----:B------:R-:W-:-:S03]  /*4fdc0*/  IADD3 R74, P2, P3, R74, R89, R70 ;  /* 0x000000594a4a7210 */ /* 0x000fc60007b5e046 */
[----:B------:R-:W-:Y:S01]  /*4fdd0*/  IMAD.X R83, RZ, RZ, R79, P6 ;  /* 0x000000ffff537224 */ /* 0x000fe200030e064f */
[----:B------:R-:W-:Y:S01]  /*4fde0*/  IADD3.X R89, PT, PT, RZ, RZ, RZ, P2, P3 ;  /* 0x000000ffff597210 */ /* 0x000fe200017e64ff */
[----:B------:R-:W-:Y:S01]  /*4fdf0*/  IMAD.IADD R87, R69, 0x1, R87 ;  /* 0x0000000145577824 */ /* 0x000fe200078e0257 */
[----:B------:R-:W-:Y:S01]  /*4fe00*/  IADD3 R69, P4, P5, R66, R91, R72 ;  /* 0x0000005b42457210 */ /* 0x000fe20007d9e048 */
[----:B------:R-:W-:Y:S01]  /*4fe10*/  IMAD.WIDE.U32 R78, R63, UR32, RZ ;  /* 0x000000203f4e7c25 */ /* 0x000fe2000f8e00ff */
[----:B------:R-:W-:Y:S02]  /*4fe20*/  IADD3 R66, P0, P1, R76, R81, R68 ;  /* 0x000000514c427210 */ /* 0x000fe4000791e044 */
[----:B------:R-:W-:Y:S01]  /*4fe30*/  IADD3.X R93, PT, PT, RZ, RZ, RZ, P4, P5 ;  /* 0x000000ffff5d7210 */ /* 0x000fe200027ea4ff */
[----:B------:R-:W-:Y:S01]  /*4fe40*/  IMAD R68, R85, UR28, RZ ;  /* 0x0000001c55447c24 */ /* 0x000fe2000f8e02ff */
[----:B------:R-:W-:Y:S01]  /*4fe50*/  IADD3 R76, P2, P3, R78, R73, R69 ;  /* 0x000000494e4c7210 */ /* 0x000fe20007b5e045 */
[----:B------:R-:W-:Y:S01]  /*4fe60*/  IMAD.WIDE.U32 R64, R65, UR30, RZ ;  /* 0x0000001e41407c25 */ /* 0x000fe2000f8e00ff */
[----:B------:R-:W-:-:S02]  /*4fe70*/  IADD3.X R69, PT, PT, RZ, RZ, RZ, P0, P1 ;  /* 0x000000ffff457210 */ /* 0x000fc400007e24ff */
        /* <DEDUP_REMOVED lines=9> */
[----:B------:R-:W-:Y:S01]  /*4ff10*/  IADD3 R77, PT, PT, R69, R58, R77 ;  /* 0x0000003a454d7210 */ /* 0x000fe20007ffe04d */
        /* <DEDUP_REMOVED lines=11> */
[----:B------:R-:W-:Y:S01]  /*4ffd0*/  IMAD.WIDE.U32 R80, R7, R68, RZ ;  /* 0x0000004407507225 */ /* 0x000fe200078e00ff */
[----:B------:R-:W-:-:S03]  /*4ffe0*/  IADD3 R62, P4, P5, R82, R77, R70 ;  /* 0x0000004d523e7210 */ /* 0x000fc60007d9e046 */
[----:B------:R-:W-:Y:S01]  /*4fff0*/  IMAD.IADD R91, R79, 0x1, R91 ;  /* 0x000000014f5b7824 */ /* 0x000fe200078e025b */
[----:B------:R-:W-:Y:S01]  /*50000*/  IADD3.X R82, PT, PT, RZ, RZ, RZ, P4, P5 ;  /* 0x000000ffff527210 */ /* 0x000fe200027ea4ff */
[----:B------:R-:W-:-:S03]  /*50010*/  IMAD.WIDE.U32 R78, R63, UR31, RZ ;  /* 0x0000001f3f4e7c25 */ /* 0x000fc6000f8e00ff */
[----:B------:R-:W-:Y:S01]  /*50020*/  IADD3 R83, PT, PT, R82, R53, R83 ;  /* 0x0000003552537210 */ /* 0x000fe20007ffe053 */
[----:B------:R-:W-:Y:S01]  /*50030*/  IMAD.IADD R87, R71, 0x1, R87 ;  /* 0x0000000147577824 */ /* 0x000fe200078e0257 */
[----:B------:R-:W-:Y:S01]  /*50040*/  IADD3 R71, P1, P0, R80, R69, R64 ;  /* 0x0000004550477210 */ /* 0x000fe2000783e040 */
        /* <DEDUP_REMOVED lines=14> */
[----:B------:R-:W-:Y:S02]  /*50130*/  IADD3 R81, PT, PT, R80, R57, R81 ;  /* 0x0000003950517210 */ /* 0x000fe40007ffe051 */
[----:B------:R-:W-:Y:S01]  /*50140*/  IADD3 R80, PT, PT, R67, R74, R65 ;  /* 0x0000004a43507210 */ /* 0x000fe20007ffe041 */
[----:B------:R-:W-:Y:S01]  /*50150*/  IMAD.WIDE.U32 R74, R48, UR18, RZ ;  /* 0x00000012304a7c25 */ /* 0x000fe2000f8e00ff */
[----:B------:R-:W-:-:S03]  /*50160*/  IADD3.X R79, PT, PT, RZ, RZ, RZ, P0, P1 ;  /* 0x000000ffff4f7210 */ /* 0x000fc600007e24ff */
[----:B------:R-:W-:Y:S01]  /*50170*/  IMAD.WIDE.U32 R66, R2, R46, RZ ;  /* 0x0000002e02427225 */ /* 0x000fe200078e00ff */
[----:B------:R-:W-:-:S03]  /*50180*/  IADD3 R74, P0, P1, R74, R85, R78 ;  /* 0x000000554a4a7210 */ /* 0x000fc6000791e04e */
[----:B------:R-:W-:Y:S01]  /*50190*/  IMAD.IADD R69, R77, 0x1, R69 ;  /* 0x000000014d457824 */ /* 0x000fe200078e0245 */
[----:B------:R-:W-:Y:S01]  /*501a0*/  IADD3 R70, P4, P5, R66, R83, R70 ;  /* 0x0000005342467210 */ /* 0x000fe20007d9e046 */
[----:B------:R-:W-:-:S03]  /*501b0*/  IMAD.WIDE.U32 R76, R4, R68, RZ ;  /* 0x00000044044c7225 */ /* 0x000fc600078e00ff */
[----:B------:R-:W-:Y:S01]  /*501c0*/  IADD3.X R83, PT, PT, RZ, RZ, RZ, P4, P5 ;  /* 0x000000ffff537210 */ /* 0x000fe200027ea4ff */
[----:B------:R-:W-:Y:S01]  /*501d0*/  IMAD.IADD R79, R73, 0x1, R79 ;  /* 0x00000001494f7824 */ /* 0x000fe200078e024f */
[----:B------:R-:W-:Y:S01]  /*501e0*/  IADD3 R66, P2, P3, R76, R81, R64 ;  /* 0x000000514c427210 */ /* 0x000fe20007b5e040 */
[----:B------:R-:W-:Y:S01]  /*501f0*/  IMAD.WIDE.U32 R72, R49, UR32, RZ ;  /* 0x0000002031487c25 */ /* 0x000fe2000f8e00ff */
[----:B------:R-:W-:Y:S02]  /*50200*/  IADD3.X R81, PT, PT, RZ, RZ, RZ, P0, P1 ;  /* 0x000000ffff517210 */ /* 0x000fe400007e24ff */
[----:B------:R-:W-:Y:S01]  /*50210*/  IADD3 R76, P1, P0, R62, R87, R80 ;  /* 0x000000573e4c7210 */ /* 0x000fe2000783e050 */
[----:B------:R-:W-:Y:S01]  /*50220*/  IMAD.WIDE.U32 R64, R47, UR29, RZ ;  /* 0x0000001d2f407c25 */ /* 0x000fe2000f8e00ff */
[----:B------:R-:W-:Y:S02]  /*50230*/  IADD3 R72, P4, P5, R72, R69, R74 ;  /* 0x0000004548487210 */ /* 0x000fe40007d9e04a */
[----:B------:R-:W-:-:S02]  /*50240*/  IADD3.X R69, PT, PT, RZ, RZ, RZ, P2, P3 ;  /* 0x000000ffff457210 */ /* 0x000fc400017e64ff */
[----:B------:R-:W-:Y:S01]  /*50250*/  IADD3 R81, PT, PT, R81, R43, R75 ;  /* 0x0000002b51517210 */ /* 0x000fe20007ffe04b */
[----:B------:R-:W-:Y:S01]  /*50260*/  IMAD.WIDE.U32 R74, R48, UR19, RZ ;  /* 0x00000013304a7c25 */ /* 0x000fe2000f8e00ff */
[----:B------:R-:W-:Y:S02]  /*50270*/  IADD3 R62, P2, P3, R64, R79, R70 ;  /* 0x0000004f403e7210 */ /* 0x000fe40007b5e046 */
[----:B------:R-:W-:Y:S01]  /*50280*/  IADD3.X R85, PT, PT, RZ, RZ, RZ, P4, P5 ;  /* 0x000000ffff557210 */ /* 0x000fe200027ea4ff */
[----:B------:R-:W-:Y:S01]  /*50290*/  IMAD.WIDE.U32 R78, R3, R46, RZ ;  /* 0x0000002e034e7225 */ /* 0x000fe200078e00ff */
[----:B------:R-:W-:Y:S02]  /*502a0*/  IADD3 R83, PT, PT, R83, R51, R67 ;  /* 0x0000003353537210 */ /* 0x000fe40007ffe043 */
[----:B------:R-:W-:Y:S01]  /*502b0*/  IADD3.X R67, PT, PT, RZ, RZ, RZ, P2, P3 ;  /* 0x000000ffff437210 */ /* 0x000fe200017e64ff */
[----:B------:R-:W-:Y:S01]  /*502c0*/  IMAD.IADD R85, R73, 0x1, R85 ;  /* 0x0000000149557824 */ /* 0x000fe200078e0255 */
[----:B------:R-:W-:-:S02]  /*502d0*/  IADD3 R69, PT, PT, R69, R58, R77 ;  /* 0x0000003a45457210 */ /* 0x000fc40007ffe04d */
        /* <DEDUP_REMOVED lines=10> */
[----:B------:R-:W-:-:S02]  /*50380*/  IADD3 R70, P2, P3, R76, R85, R70 ;  /* 0x000000554c467210 */ /* 0x000fc40007b5e046 */
[----:B------:R-:W-:Y:S01]  /*50390*/  IADD3.X R80, PT, PT, RZ, RZ, RZ, P5, P4 ;  /* 0x000000ffff507210 */ /* 0x000fe20002fe84ff */
[----:B------:R-:W-:Y:S01]  /*503a0*/  IMAD.IADD R62, R75, 0x1, R74 ;  /* 0x000000014b3e7824 */ /* 0x000fe200078e024a */
[----:B------:R-:W-:Y:S02]  /*503b0*/  IADD3.X R75, PT, PT, RZ, RZ, RZ, P2, P3 ;  /* 0x000000ffff4b7210 */ /* 0x000fe400017e64ff */
[----:B------:R-:W-:Y:S01]  /*503c0*/  IADD3 R67, P4, P5, R72, R67, R48 ;  /* 0x0000004348437210 */ /* 0x000fe20007d9e030 */
[----:B------:R-:W-:Y:S01]  /*503d0*/  IMAD.WIDE.U32 R48, R49, UR30, RZ ;  /* 0x0000001e31307c25 */ /* 0x000fe2000f8e00ff */
[----:B------:R-:W-:Y:S02]  /*503e0*/  IADD3 R79, PT, PT, R65, R52, R79 ;  /* 0x00000034414f7210 */ /* 0x000fe40007ffe04f */
[----:B------:R-:W-:Y:S01]  /*503f0*/  IADD3.X R72, PT, PT, RZ, RZ, RZ, P4, P5 ;  /* 0x000000ffff487210 */ /* 0x000fe200027ea4ff */
[----:B------:R-:W-:Y:S01]  /*50400*/  IMAD.WIDE.U32 R64, R46, UR18, RZ ;  /* 0x000000122e407c25 */ /* 0x000fe2000f8e00ff */
[----:B------:R-:W-:-:S02]  /*50410*/  IADD3 R81, PT, PT, R80, R53, R81 ;  /* 0x0000003550517210 */ /* 0x000fc40007ffe051 */
[----:B------:R-:W-:Y:S01]  /*50420*/  IADD3 R78, PT, PT, R62, R83, R63 ;  /* 0x000000533e4e7210 */ /* 0x000fe20007ffe03f */
[----:B------:R-:W-:Y:S01]  /*50430*/  IMAD.IADD R77, R77, 0x1, R75 ;  /* 0x000000014d4d7824 */ /* 0x000fe200078e024b */
[----:B------:R-:W-:Y:S01]  /*50440*/  IADD3 R70, P0, P1, R64, R79, R70 ;  /* 0x0000004f40467210 */ /* 0x000fe2000791e046 */
[----:B------:R-:W-:-:S04]  /*50450*/  IMAD.WIDE.U32 R74, R2, R68, RZ ;  /* 0x00000044024a7225 */ /* 0x000fc800078e00ff */
[----:B------:R-:W-:Y:S01]  /*50460*/  IMAD.WIDE.U32 R62, R47, UR32, RZ ;  /* 0x000000202f3e7c25 */ /* 0x000fe2000f8e00ff */
[----:B------:R-:W-:Y:S02]  /*50470*/  IADD3 R64, P3, P2, R74, R81, R67 ;  /* 0x000000514a407210 */ /* 0x000fe40007a7e043 */
[----:B------:R-:W-:Y:S01]  /*50480*/  IADD3.X R67, PT, PT, RZ, RZ, RZ, P0, P1 ;  /* 0x000000ffff437210 */ /* 0x000fe200007e24ff */
[----:B------:R-:W-:Y:S01]  /*50490*/  IMAD.IADD R73, R73, 0x1, R72 ;  /* 0x0000000149497824 */ /* 0x000fe200078e0248 */
[----:B------:R-:W-:Y:S01]  /*504a0*/  IADD3 R78, P1, P0, R48, R77, R78 ;  /* 0x0000004d304e7210 */ /* 0x000fe2000783e04e */
[----:B------:R-:W-:Y:S01]  /*504b0*/  IMAD.WIDE.U32 R76, R46, UR19, RZ ;  /* 0x000000132e4c7c25 */ /* 0x000fe2000f8e00ff */
[----:B------:R-:W-:Y:S02]  /*504c0*/  IADD3.X R74, PT, PT, RZ, RZ, RZ, P3, P2 ;  /* 0x000000ffff4a7210 */ /* 0x000fe40001fe44ff */
[----:B------:R-:W-:Y:S01]  /*504d0*/  IADD3 R48, P4, P5, R62, R73, R70 ;  /* 0x000000493e307210 */ /* 0x000fe20007d9e046 */
[----:B------:R-:W-:Y:S01]  /*504e0*/  IMAD.WIDE.U32 R72, R3, R68, RZ ;  /* 0x0000004403487225 */ /* 0x000fe200078e00ff */
[----:B------:R-:W-:-:S02]  /*504f0*/  IADD3 R65, PT, PT, R67, R43, R65 ;  /* 0x0000002b43417210 */ /* 0x000fc40007ffe041 */
[----:B------:R-:W-:Y:S01]  /*50500*/  IADD3 R67, PT, PT, R74, R51, R75 ;  /* 0x000000334a437210 */ /* 0x000fe20007ffe04b */
[----:B------:R-:W-:Y:S01]  /*50510*/  IMAD.WIDE.U32 R74, R47, UR31, RZ ;  /* 0x0000001f2f4a7c25 */ /* 0x000fe2000f8e00ff */
[----:B------:R-:W-:Y:S02]  /*50520*/  IADD3.X R62, PT, PT, RZ, RZ, RZ, P4, P5 ;  /* 0x000000ffff3e7210 */ /* 0x000fe400027ea4ff */
[----:B------:R-:W-:Y:S02]  /*50530*/  IADD3 R67, P4, P5, R72, R67, R48 ;  /* 0x0000004348437210 */ /* 0x000fe40007d9e030 */
[----:B------:R-:W-:Y:S01]  /*50540*/  IADD3 R46, P2, P3, R76, R65, R78 ;  /* 0x000000414c2e7210 */ /* 0x000fe20007b5e04e */
[----:B------:R-:W-:Y:S01]  /*50550*/  IMAD.IADD R63, R63, 0x1, R62 ;  /* 0x000000013f3f7824 */ /* 0x000fe200078e023e */
[----:B------:R-:W-:Y:S02]  /*50560*/  IADD3.X R65, PT, PT, RZ, RZ, RZ, P4, P5 ;  /* 0x000000ffff417210 */ /* 0x000fe400027ea4ff */
[----:B------:R-:W-:-:S02]  /*50570*/  IADD3.X R76, PT, PT, RZ, RZ, RZ, P2, P3 ;  /* 0x000000ffff4c7210 */ /* 0x000fc400017e64ff */
[----:B------:R-:W-:Y:S01]  /*50580*/  IADD3 R46, P2, P3, R74, R63, R46 ;  /* 0x0000003f4a2e7210 */ /* 0x000fe20007b5e02e */
[----:B------:R-:W-:Y:S01]  /*50590*/  IMAD.WIDE.U32 R62, R68, UR18, RZ ;  /* 0x00000012443e7c25 */ /* 0x000fe2000f8e00ff */
[----:B------:R-:W-:Y:S02]  /*505a0*/  IADD3 R73, PT, PT, R65, R52, R73 ;  /* 0x0000003441497210 */ /* 0x000fe40007ffe049 */
[----:B------:R-:W-:Y:S01]  /*505b0*/  IADD3.X R65, PT, PT, RZ, RZ, RZ, P2, P3 ;  /* 0x000000ffff417210 */ /* 0x000fe200017e64ff */
[----:B------:R-:W-:Y:S01]  /*505c0*/  IMAD.IADD R77, R77, 0x1, R76 ;  /* 0x000000014d4d7824 */ /* 0x000fe200078e024c */
[----:B------:R-:W-:Y:S02]  /*505d0*/  IADD3.X R48, PT, PT, RZ, RZ, RZ, P1, P0 ;  /* 0x000000ffff307210 */ /* 0x000fe40000fe04ff */
[----:B------:R-:W-:Y:S01]  /*505e0*/  IADD3 R62, P0, P1, R62, R73, R46 ;  /* 0x000000493e3e7210 */ /* 0x000fe2000791e02e */
[----:B------:R-:W-:Y:S01]  /*505f0*/  IMAD.WIDE.U32 R46, R47, UR30, RZ ;  /* 0x0000001e2f2e7c25 */ /* 0x000fe2000f8e00ff */
[----:B------:R-:W-:-:S03]  /*50600*/  IADD3 R70, PT, PT, R77, R48, R49 ;  /* 0x000000304d467210 */ /* 0x000fc60007ffe031 */
[----:B------:R-:W-:Y:S01]  /*50610*/  IMAD.IADD R75, R75, 0x1, R65 ;  /* 0x000000014b4b7824 */ /* 0x000fe200078e0241 */
[----:B------:R-:W-:Y:S01]  /*50620*/  IADD3.X R65, PT, PT, RZ, RZ, RZ, P0, P1 ;  /* 0x000000ffff417210 */ /* 0x000fe200007e24ff */
        /* <DEDUP_REMOVED lines=42> */
.L_x_267:
[----:B------:R-:W-:Y:S05]  /*508d0*/  BSYNC.RELIABLE B4 ;  /* 0x0000000000047941 */ /* 0x000fea0003800100 */
.L_x_266:
        /* <DEDUP_REMOVED lines=37> */
.L_x_265:
[----:B------:R-:W-:Y:S05]  /*50b30*/  BSYNC.RECONVERGENT B3 ;  /* 0x0000000000037941 */ /* 0x000fea0003800200 */
.L_x_264:
[----:B------:R-:W-:-:S04]  /*50b40*/  IMAD.WIDE.U32 R46, R71, R61, RZ ;  /* 0x0000003d472e7225 */ /* 0x000fc800078e00ff */
        /* <DEDUP_REMOVED lines=35> */
[----:B------:R-:W-:-:S04]  /*50d80*/  IMAD.WIDE.U32 R76, R66, R60, RZ ;  /* 0x0000003c424c7225 */ /* 0x000fc800078e00ff */
        /* <DEDUP_REMOVED lines=8> */
[----:B------:R-:W-:Y:S01]  /*50e10*/  IMAD.X R79, R77, 0x1, R79, P0 ;  /* 0x000000014d4f7824 */ /* 0x000fe200000e064f */
[----:B------:R-:W-:Y:S01]  /*50e20*/  IADD3 R81, PT, PT, R72, R53, R73 ;  /* 0x0000003548517210 */ /* 0x000fe20007ffe049 */
[----:B------:R-:W-:Y:S01]  /*50e30*/  IMAD.WIDE.U32 R76, R69, R60, RZ ;  /* 0x0000003c454c7225 */ /* 0x000fe200078e00ff */
[----:B------:R-:W-:-:S02]  /*50e40*/  IADD3 R87, P0, P1, R48, R87, R46 ;  /* 0x0000005730577210 */ /* 0x000fc4000791e02e */
[----:B------:R-:W-:Y:S01]  /*50e50*/  IADD3.X R85, PT, PT, RZ, RZ, RZ, P2, P3 ;  /* 0x000000ffff557210 */ /* 0x000fe200017e64ff */
[----:B------:R-:W-:Y:S01]  /*50e60*/  IMAD.WIDE.U32 R72, R71, R59, RZ ;  /* 0x0000003b47487225 */ /* 0x000fe200078e00ff */
[----:B------:R-:W-:-:S03]  /*50e70*/  IADD3.X R48, PT, PT, RZ, RZ, RZ, P0, P1 ;  /* 0x000000ffff307210 */ /* 0x000fc600007e24ff */
[----:B------:R-:W-:Y:S01]  /*50e80*/  IMAD.WIDE.U32 R46, R63, R61, RZ ;  /* 0x0000003d3f2e7225 */ /* 0x000fe200078e00ff */
[----:B------:R-:W-:Y:S02]  /*50e90*/  IADD3 R61, P2, P3, R76, R79, R68 ;  /* 0x0000004f4c3d7210 */ /* 0x000fe40007b5e044 */
[----:B------:R-:W-:Y:S01]  /*50ea0*/  IADD3 R87, P6, PT, R72, R87, RZ ;  /* 0x0000005748577210 */ /* 0x000fe20007fde0ff */
        /* <DEDUP_REMOVED lines=8> */
[----:B------:R-:W-:Y:S01]  /*50f30*/  IMAD.X R61, RZ, RZ, RZ, P6 ;  /* 0x000000ffff3d7224 */ /* 0x000fe200030e06ff */
[----:B------:R-:W-:Y:S01]  /*50f40*/  IADD3.X R78, PT, PT, RZ, RZ, RZ, P2, P3 ;  /* 0x000000ffff4e7210 */ /* 0x000fe200017e64ff */
[----:B------:R-:W-:-:S02]  /*50f50*/  IMAD.IADD R89, R77, 0x1, R89 ;  /* 0x000000014d597824 */ /* 0x000fc400078e0259 */
[----:B------:R-:W-:Y:S01]  /*50f60*/  IMAD.WIDE.U32 R80, R6, R68, RZ ;  /* 0x0000004406507225 */ /* 0x000fe200078e00ff */
[----:B------:R-:W-:Y:S02]  /*50f70*/  IADD3 R61, P3, P6, R72, R61, R73 ;  /* 0x0000003d483d7210 */ /* 0x000fe40007e7e049 */
[----:B------:R-:W-:Y:S01]  /*50f80*/  IADD3.X R73, PT, PT, RZ, RZ, RZ, P0, P1 ;  /* 0x000000ffff497210 */ /* 0x000fe200007e24ff */
[----:B------:R-:W-:Y:S01]  /*50f90*/  IMAD.WIDE.U32 R76, R64, R60, RZ ;  /* 0x0000003c404c7225 */ /* 0x000fe200078e00ff */
[----:B------:R-:W-:Y:S02]  /*50fa0*/  IADD3 RZ, P2, PT, R80, R87, RZ ;  /* 0x0000005750ff7210 */ /* 0x000fe40007f5e0ff */
[----:B------:R-:W-:Y:S01]  /*50fb0*/  IADD3 R91, PT, PT, R78, R51, R79 ;  /* 0x000000334e5b7210 */ /* 0x000fe20007ffe04f */
[----:B------:R-:W-:Y:S01]  /*50fc0*/  IMAD.WIDE.U32 R48, R3, R84, RZ ;  /* 0x0000005403307225 */ /* 0x000fe200078e00ff */
[----:B------:R-:W-:Y:S02]  /*50fd0*/  IADD3 R74, P0, P1, R76, R89, R46 ;  /* 0x000000594c4a7210 */ /* 0x000fe4000791e02e */
        /* <DEDUP_REMOVED lines=18> */
[----:B------:R-:W-:Y:S01]  /*51100*/  IADD3 R61, P1, P0, R74, R89, R82 ;  /* 0x000000594a3d7210 */ /* 0x000fe2000783e052 */
[----:B------:R-:W-:Y:S01]  /*51110*/  IMAD.WIDE.U32 R156, R63, R44, RZ ;  /* 0x0000002c3f9c7225 */ /* 0x000fe200078e00ff */
[----:B------:R-:W-:Y:S02]  /*51120*/  IADD3 R89, PT, PT, R80, R57, R81 ;  /* 0x0000003950597210 */ /* 0x000fe40007ffe051 */
[----:B------:R-:W-:Y:S01]  /*51130*/  IADD3 R46, P2, P3, R76, R79, R48 ;  /* 0x0000004f4c2e7210 */ /* 0x000fe20007b5e030 */
[----:B------:R-:W-:Y:S01]  /*51140*/  IMAD.WIDE.U32 R78, R71, R56, RZ ;  /* 0x00000038474e7225 */ /* 0x000fe200078e00ff */
[----:B------:R-:W-:Y:S02]  /*51150*/  IADD3 R48, PT, PT, R91, R52, R49 ;  /* 0x000000345b307210 */ /* 0x000fe40007ffe031 */
[----:B------:R-:W-:Y:S01]  /*51160*/  IADD3.X R91, PT, PT, RZ, RZ, RZ, P1, P0 ;  /* 0x000000ffff5b7210 */ /* 0x000fe20000fe04ff */
[----:B------:R-:W-:Y:S01]  /*51170*/  IMAD.WIDE.U32 R80, R62, R60, RZ ;  /* 0x0000003c3e507225 */ /* 0x000fe200078e00ff */
[----:B------:R-:W-:-:S02]  /*51180*/  IADD3 R49, PT, PT, R72, R53, R73 ;  /* 0x0000003548317210 */ /* 0x000fc40007ffe049 */
[----:B------:R-:W-:Y:S01]  /*51190*/  IADD3.X R93, PT, PT, RZ, RZ, RZ, P2, P3 ;  /* 0x000000ffff5d7210 */ /* 0x000fe200017e64ff */
[----:B------:R-:W-:Y:S01]  /*511a0*/  IMAD.WIDE.U32 R72, R84, UR18, RZ ;  /* 0x0000001254487c25 */ /* 0x000fe2000f8e00ff */
[----:B------:R-:W-:-:S03]  /*511b0*/  IADD3 R87, P2, PT, R78, R87, RZ ;  /* 0x000000574e577210 */ /* 0x000fc60007f5e0ff */
        /* <DEDUP_REMOVED lines=9> */
[----:B------:R-:W-:Y:S01]  /*51250*/  IMAD.WIDE.U32 R48, R64, R59, RZ ;  /* 0x0000003b40307225 */ /* 0x000fe200078e00ff */
[----:B------:R-:W-:Y:S02]  /*51260*/  IADD3.X R46, PT, PT, RZ, RZ, RZ, P0, P1 ;  /* 0x000000ffff2e7210 */ /* 0x000fe400007e24ff */
[----:B------:R-:W-:Y:S01]  /*51270*/  IADD3 R80, P0, P1, R80, R91, R83 ;  /* 0x0000005b50507210 */ /* 0x000fe2000791e053 */
[----:B------:R-:W-:Y:S01]  /*51280*/  IMAD.WIDE.U32 R82, R6, R61, RZ ;  /* 0x0000003d06527225 */ /* 0x000fe200078e00ff */
[----:B------:R-:W-:Y:S02]  /*51290*/  IADD3.X R91, PT, PT, RZ, RZ, RZ, P3, P6 ;  /* 0x000000ffff5b7210 */ /* 0x000fe40001fec4ff */
[----:B------:R-:W-:Y:S01]  /*512a0*/  IADD3.X R95, PT, PT, RZ, RZ, RZ, P0, P1 ;  /* 0x000000ffff5f7210 */ /* 0x000fe200007e24ff */
[----:B------:R-:W-:Y:S01]  /*512b0*/  IMAD.X R78, RZ, RZ, RZ, P2 ;  /* 0x000000ffff4e7224 */ /* 0x000fe200010e06ff */
[----:B------:R-:W-:Y:S01]  /*512c0*/  IADD3 R74, P1, P0, R48, R93, R74 ;  /* 0x0000005d304a7210 */ /* 0x000fe2000783e04a */
[----:B------:R-:W-:Y:S01]  /*512d0*/  IMAD.MOV.U32 R141, RZ, RZ, R132 ;  /* 0x000000ffff8d7224 */ /* 0x000fe200078e0084 */
[----:B------:R-:W-:Y:S01]  /*512e0*/  IADD3 RZ, P6, PT, R82, R87, RZ ;  /* 0x0000005752ff7210 */ /* 0x000fe20007fde0ff */
[----:B------:R-:W-:Y:S01]  /*512f0*/  IMAD.IADD R95, R81, 0x1, R95 ;  /* 0x00000001515f7824 */ /* 0x000fe200078e025f */
[----:B------:R-:W-:Y:S01]  /*51300*/  IADD3 R82, PT, PT, R72, R43, R73 ;  /* 0x0000002b48527210 */ /* 0x000fe20007ffe049 */
[----:B------:R-:W-:Y:S01]  /*51310*/  IMAD.WIDE.U32 R72, R66, R56, RZ ;  /* 0x0000003842487225 */ /* 0x000fe200078e00ff */
[----:B------:R-:W-:-:S02]  /*51320*/  IADD3 R79, P2, P3, R89, R78, R79 ;  /* 0x0000004e594f7210 */ /* 0x000fc40007b5e04f */
[----:B------:R-:W-:Y:S01]  /*51330*/  IADD3 R89, PT, PT, R91, R58, R77 ;  /* 0x0000003a5b597210 */ /* 0x000fe20007ffe04d */
[----:B------:R-:W-:Y:S01]  /*51340*/  IMAD.WIDE.U32 R76, R84, UR19, RZ ;  /* 0x00000013544c7c25 */ /* 0x000fe2000f8e00ff */
[----:B------:R-:W-:Y:S02]  /*51350*/  IADD3.X R91, PT, PT, RZ, RZ, RZ, P1, P0 ;  /* 0x000000ffff5b7210 */ /* 0x000fe40000fe04ff */
[----:B------:R-:W-:Y:S01]  /*51360*/  IADD3 R93, PT, PT, R46, R51, R75 ;  /* 0x000000332e5d7210 */ /* 0x000fe20007ffe04b */
        /* <DEDUP_REMOVED lines=25> */
[----:B------:R-:W-:Y:S01]  /*51500*/  IADD3.X R91, PT, PT, RZ, RZ, RZ, P2, P1 ;  /* 0x000000ffff5b7210 */ /* 0x000fe200017e24ff */
[----:B------:R-:W-:Y:S01]  /*51510*/  IMAD.MOV.U32 R142, RZ, RZ, R130 ;  /* 0x000000ffff8e7224 */ /* 0x000fe200078e0082 */
[----:B------:R-:W-:Y:S01]  /*51520*/  IADD3.X R49, PT, PT, RZ, RZ, RZ, P4, P5 ;  /* 0x000000ffff317210 */ /* 0x000fe200027ea4ff */
[----:B------:R-:W-:Y:S01]  /*51530*/  IMAD.MOV.U32 R144, RZ, RZ, R128 ;  /* 0x000000ffff907224 */ /* 0x000fe200078e0080 */
[----:B------:R-:W-:Y:S01]  /*51540*/  IADD3 R84, PT, PT, R93, R78, R47 ;  /* 0x0000004e5d547210 */ /* 0x000fe20007ffe02f */
[----:B------:R-:W-:Y:S01]  /*51550*/  IMAD.WIDE.U32 R46, R71, R55, RZ ;  /* 0x00000037472e7225 */ /* 0x000fe200078e00ff */
[----:B------:R-:W-:-:S02]  /*51560*/  IADD3 R74, P0, P3, R74, R87, R48 ;  /* 0x000000574a4a7210 */ /* 0x000fc40007b1e030 */
[----:B------:R-:W-:Y:S01]  /*51570*/  IADD3 R87, PT, PT, R89, R52, R79 ;  /* 0x0000003459577210 */ /* 0x000fe20007ffe04f */
[----:B------:R-:W-:Y:S01]  /*51580*/  IMAD.IADD R91, R81, 0x1, R91 ;  /* 0x00000001515b7824 */ /* 0x000fe200078e025b */
[----:B------:R-:W-:Y:S01]  /*51590*/  IADD3 R85, P2, PT, R46, R85, RZ ;  /* 0x000000552e557210 */ /* 0x000fe20007f5e0ff */
[----:B------:R-:W-:Y:S01]  /*515a0*/  IMAD.IADD R81, R73, 0x1, R49 ;  /* 0x0000000149517824 */ /* 0x000fe200078e0231 */
[----:B------:R-:W-:Y:S01]  /*515b0*/  IADD3.X R89, PT, PT, RZ, RZ, RZ, P0, P3 ;  /* 0x000000ffff597210 */ /* 0x000fe200007e64ff */
[----:B------:R-:W-:-:S04]  /*515c0*/  IMAD.WIDE.U32 R48, R4, R61, RZ ;  /* 0x0000003d04307225 */ /* 0x000fc800078e00ff */
        /* <DEDUP_REMOVED lines=30> */
[----:B------:R-:W-:-:S04]  /*517b0*/  IMAD.WIDE.U32 R74, R70, UR19, RZ ;  /* 0x00000013464a7c25 */ /* 0x000fc8000f8e00ff */
[----:B------:R-:W-:Y:S01]  /*517c0*/  IMAD.WIDE.U32 R72, R3, R68, RZ ;  /* 0x0000004403487225 */ /* 0x000fe200078e00ff */
[----:B------:R-:W-:Y:S02]  /*517d0*/  IADD3 R84, P3, P0, R74, R95, R84 ;  /* 0x0000005f4a547210 */ /* 0x000fe4000787e054 */
[----:B------:R-:W-:Y:S01]  /*517e0*/  IADD3.X R95, PT, PT, RZ, RZ, RZ, P4, P5 ;  /* 0x000000ffff5f7210 */ /* 0x000fe200027ea4ff */
        /* <DEDUP_REMOVED lines=24> */
[----:B------:R-:W-:Y:S01]  /*51970*/  IADD3 R85, PT, PT, R91, R52, R73 ;  /* 0x000000345b557210 */ /* 0x000fe20007ffe049 */
[----:B------:R-:W-:Y:S01]  /*51980*/  IMAD.IADD R83, R83, 0x1, R75 ;  /* 0x0000000153537824 */ /* 0x000fe200078e024b */
[----:B------:R-:W-:Y:S01]  /*51990*/  IADD3 R73, PT, PT, R80, R57, R81 ;  /* 0x0000003950497210 */ /* 0x000fe20007ffe051 */
[----:B------:R-:W-:Y:S01]  /*519a0*/  IMAD.WIDE.U32 R80, R68, UR18, RZ ;  /* 0x0000001244507c25 */ /* 0x000fe2000f8e00ff */
[----:B------:R-:W-:-:S02]  /*519b0*/  IADD3 R87, P2, PT, R46, R87, RZ ;  /* 0x000000572e577210 */ /* 0x000fc40007f5e0ff */
[----:B------:R-:W-:Y:S01]  /*519c0*/  IADD3.X R91, PT, PT, RZ, RZ, RZ, P0, P3 ;  /* 0x000000ffff5b7210 */ /* 0x000fe200007e64ff */
[----:B------:R-:W-:Y:S01]  /*519d0*/  IMAD.WIDE.U32 R76, R4, R60, RZ ;  /* 0x0000003c044c7225 */ /* 0x000fe200078e00ff */
[----:B------:R-:W-:-:S03]  /*519e0*/  IADD3 R70, P0, P1, R80, R85, R84 ;  /* 0x0000005550467210 */ /* 0x000fc6000791e054 */
[----:B------:R-:W-:Y:S01]  /*519f0*/  IMAD.WIDE.U32 R74, R2, R61, RZ ;  /* 0x0000003d024a7225 */ /* 0x000fe200078e00ff */
[----:B------:R-:W-:Y:S02]  /*51a00*/  IADD3 R46, P5, P4, R76, R73, R48 ;  /* 0x000000494c2e7210 */ /* 0x000fe40007cbe030 */
[----:B------:R-:W-:Y:S01]  /*51a10*/  IADD3.X R80, PT, PT, RZ, RZ, RZ, P0, P1 ;  /* 0x000000ffff507210 */ /* 0x000fe200007e24ff */
[----:B------:R-:W-:Y:S01]  /*51a20*/  IMAD.X R85, RZ, RZ, RZ, P2 ;  /* 0x000000ffff557224 */ /* 0x000fe200010e06ff */
[----:B------:R-:W-:Y:S01]  /*51a30*/  IADD3 R48, P2, P3, R74, R79, R72 ;  /* 0x0000004f4a307210 */ /* 0x000fe20007b5e048 */
[----:B------:R-:W-:Y:S01]  /*51a40*/  IMAD.WIDE.U32 R78, R62, R56, RZ ;  /* 0x000000383e4e7225 */ /* 0x000fe200078e00ff */
[----:B------:R-:W-:Y:S02]  /*51a50*/  IADD3 R97, PT, PT, R80, R43, R81 ;  /* 0x0000002b50617210 */ /* 0x000fe40007ffe051 */
[----:B------:R-:W-:Y:S01]  /*51a60*/  IADD3.X R74, PT, PT, RZ, RZ, RZ, P2, P3 ;  /* 0x000000ffff4a7210 */ /* 0x000fe200017e64ff */
[----:B------:R-:W-:Y:S01]  /*51a70*/  IMAD.IADD R91, R49, 0x1, R91 ;  /* 0x00000001315b7824 */ /* 0x000fe200078e025b */
[----:B------:R-:W-:Y:S01]  /*51a80*/  IADD3 R70, P2, P3, R78, R83, R70 ;  /* 0x000000534e467210 */ /* 0x000fe20007b5e046 */
[----:B------:R-:W-:Y:S01]  /*51a90*/  IMAD R49, R87, UR28, RZ ;  /* 0x0000001c57317c24 */ /* 0x000fe2000f8e02ff */
        /* <DEDUP_REMOVED lines=13> */
[----:B------:R-:W-:Y:S01]  /*51b70*/  IMAD.WIDE.U32 R74, R68, UR19, RZ ;  /* 0x00000013444a7c25 */ /* 0x000fe2000f8e00ff */
[----:B------:R-:W-:-:S03]  /*51b80*/  IADD3.X R91, PT, PT, RZ, RZ, RZ, P3, P2 ;  /* 0x000000ffff5b7210 */ /* 0x000fc60001fe44ff */
[----:B------:R-:W-:Y:S01]  /*51b90*/  IMAD.X R59, RZ, RZ, R83, P6 ;  /* 0x000000ffff3b7224 */ /* 0x000fe200030e0653 */
[----:B------:R-:W-:Y:S01]  /*51ba0*/  IADD3 R46, P6, PT, R80, R85, RZ ;  /* 0x00000055502e7210 */ /* 0x000fe20007fde0ff */
[----:B------:R-:W-:Y:S01]  /*51bb0*/  IMAD.WIDE.U32 R76, R3, R61, RZ ;  /* 0x0000003d034c7225 */ /* 0x000fe200078e00ff */
[----:B------:R-:W-:-:S03]  /*51bc0*/  IADD3 R150, P3, P0, R74, R97, R150 ;  /* 0x000000614a967210 */ /* 0x000fc6000787e096 */
[----:B------:R-:W-:Y:S01]  /*51bd0*/  IMAD.X R87, R81, 0x1, R87, P6 ;  /* 0x0000000151577824 */ /* 0x000fe200030e0657 */
        /* <DEDUP_REMOVED lines=25> */
[----:B------:R-:W-:Y:S01]  /*51d70*/  IMAD.IADD R93, R79, 0x1, R93 ;  /* 0x000000014f5d7824 */ /* 0x000fe200078e025d */
[----:B------:R-:W-:Y:S01]  /*51d80*/  IADD3 R59, P2, PT, R46, R59, RZ ;  /* 0x0000003b2e3b7210 */ /* 0x000fe20007f5e0ff */
        /* <DEDUP_REMOVED lines=8> */
[----:B------:R-:W-:Y:S02]  /*51e10*/  IMAD.IADD R89, R85, 0x1, R89 ;  /* 0x0000000155597824 */ /* 0x000fe400078e0259 */
[----:B------:R-:W-:Y:S01]  /*51e20*/  IMAD.X R85, RZ, RZ, RZ, P2 ;  /* 0x000000ffff557224 */ /* 0x000fe200010e06ff */
[----:B------:R-:W-:Y:S01]  /*51e30*/  IADD3 R68, P2, P3, R76, R81, R68 ;  /* 0x000000514c447210 */ /* 0x000fe20007b5e044 */
[----:B------:R-:W-:Y:S01]  /*51e40*/  IMAD R48, R59, UR28, RZ ;  /* 0x0000001c3b307c24 */ /* 0x000fe2000f8e02ff */
[----:B------:R-:W-:Y:S01]  /*51e50*/  IADD3 R97, PT, PT, R78, R43, R79 ;  /* 0x0000002b4e617210 */ /* 0x000fe20007ffe04f */
[----:B------:R-:W-:Y:S01]  /*51e60*/  IMAD.WIDE.U32 R80, R62, R55, RZ ;  /* 0x000000373e507225 */ /* 0x000fe200078e00ff */
[----:B------:R-:W-:-:S02]  /*51e70*/  IADD3 R85, P0, P1, R46, R85, R47 ;  /* 0x000000552e557210 */ /* 0x000fc4000791e02f */
[----:B------:R-:W-:Y:S01]  /*51e80*/  IADD3.X R76, PT, PT, RZ, RZ, RZ, P2, P3 ;  /* 0x000000ffff4c7210 */ /* 0x000fe200017e64ff */
        /* <DEDUP_REMOVED lines=15> */
[----:B------:R-:W-:Y:S02]  /*51f80*/  IADD3.X R91, PT, PT, RZ, RZ, RZ, P3, P2 ;  /* 0x000000ffff5b7210 */ /* 0x000fe40001fe44ff */
        /* <DEDUP_REMOVED lines=8> */
[----:B------:R-:W-:-:S03]  /*52010*/  IADD3.X R76, PT, PT, RZ, RZ, RZ, P3, P0 ;  /* 0x000000ffff4c7210 */ /* 0x000fc60001fe04ff */
        /* <DEDUP_REMOVED lines=21> */
[----:B------:R-:W-:Y:S01]  /*52170*/  IMAD.IADD R89, R79, 0x1, R89 ;  /* 0x000000014f597824 */ /* 0x000fe200078e0259 */
[----:B------:R-:W-:Y:S01]  /*52180*/  IADD3 R61, P2, PT, R46, R61, RZ ;  /* 0x0000003d2e3d7210 */ /* 0x000fe20007f5e0ff */
[----:B------:R-:W-:Y:S01]  /*52190*/  IMAD.WIDE.U32 R78, R60, UR18, RZ ;  /* 0x000000123c4e7c25 */ /* 0x000fe2000f8e00ff */
[----:B------:R-:W-:-:S03]  /*521a0*/  IADD3 R83, PT, PT, R82, R57, R83 ;  /* 0x0000003952537210 */ /* 0x000fc60007ffe053 */
[----:B------:R-:W-:-:S04]  /*521b0*/  IMAD.WIDE.U32 R76, R2, R49, RZ ;  /* 0x00000031024c7225 */ /* 0x000fc800078e00ff */
[----:B------:R-:W-:Y:S01]  /*521c0*/  IMAD.IADD R87, R85, 0x1, R87 ;  /* 0x0000000155577824 */ /* 0x000fe200078e0257 */
[----:B------:R-:W-:Y:S01]  /*521d0*/  IADD3.X R85, PT, PT, RZ, RZ, RZ, P0, P3 ;  /* 0x000000ffff557210 */ /* 0x000fe200007e64ff */
[----:B------:R-:W-:Y:S01]  /*521e0*/  IMAD.WIDE.U32 R74, R4, R48, RZ ;  /* 0x00000030044a7225 */ /* 0x000fe200078e00ff */
[----:B------:R-:W-:-:S03]  /*521f0*/  IADD3 R68, P0, P1, R78, R59, R68 ;  /* 0x0000003b4e447210 */ /* 0x000fc6000791e044 */
[----:B------:R-:W-:Y:S01]  /*52200*/  IMAD.X R59, RZ, RZ, RZ, P2 ;  /* 0x000000ffff3b7224 */ /* 0x000fe200010e06ff */
        /* <DEDUP_REMOVED lines=31> */
[----:B------:R-:W-:Y:S02]  /*52400*/  IADD3.X R85, PT, PT, RZ, RZ, RZ, P2, P3 ;  /* 0x000000ffff557210 */ /* 0x000fe400017e64ff */
[----:B------:R-:W-:Y:S01]  /*52410*/  IADD3 R60, P1, P0, R70, R77, R68 ;  /* 0x0000004d463c7210 */ /* 0x000fe2000783e044 */
        /* <DEDUP_REMOVED lines=45> */
[----:B------:R-:W-:-:S02]  /*526f0*/  IADD3.X R49, PT, PT, RZ, RZ, RZ, P2, P3 ;  /* 0x000000ffff317210 */ /* 0x000fc400017e64ff */
[----:B------:R-:W-:Y:S01]  /*52700*/  IADD3 R54, P5, P4, R58, R61, R54 ;  /* 0x0000003d3a367210 */ /* 0x000fe20007cbe036 */
[----:B------:R-:W-:Y:S01]  /*52710*/  IMAD.IADD R75, R73, 0x1, R75 ;  /* 0x00000001494b7824 */ /* 0x000fe200078e024b */
[----:B------:R-:W-:Y:S01]  /*52720*/  IADD3 R57, PT, PT, R68, R51, R69 ;  /* 0x0000003344397210 */ /* 0x000fe20007ffe045 */
        /* <DEDUP_REMOVED lines=12> */
[----:B------:R-:W-:Y:S01]  /*527f0*/  IADD3 R53, PT, PT, R70, R53, R71 ;  /* 0x0000003546357210 */ /* 0x000fe20007ffe047 */
[----:B------:R-:W-:Y:S01]  /*52800*/  IMAD.WIDE.U32 R58, R2, R56, RZ ;  /* 0x00000038023a7225 */ /* 0x000fe200078e00ff */
[----:B------:R-:W-:Y:S02]  /*52810*/  IADD3 R152, P4, P5, R60, R47, R152 ;  /* 0x0000002f3c987210 */ /* 0x000fe40007d9e098 */
[----:B------:R-:W-:Y:S01]  /*52820*/  IADD3 R154, PT, PT, R54, R67, R55 ;  /* 0x00000043369a7210 */ /* 0x000fe20007ffe037 */
[----:B------:R-:W-:Y:S01]  /*52830*/  IMAD.WIDE.U32 R54, R48, UR18, RZ ;  /* 0x0000001230367c25 */ /* 0x000fe2000f8e00ff */
[----:B------:R-:W-:-:S02]  /*52840*/  IADD3.X R153, PT, PT, RZ, RZ, RZ, P4, P5 ;  /* 0x000000ffff997210 */ /* 0x000fc400027ea4ff */
[----:B------:R-:W-:Y:S01]  /*52850*/  IADD3 R49, PT, PT, R49, R52, R73 ;  /* 0x0000003431317210 */ /* 0x000fe20007ffe049 */
[----:B------:R-:W-:Y:S01]  /*52860*/  IMAD.MOV.U32 R143, RZ, RZ, R131 ;  /* 0x000000ffff8f7224 */ /* 0x000fe200078e0083 */
[----:B------:R-:W-:Y:S01]  /*52870*/  IADD3 R152, P0, P1, R58, R53, R152 ;  /* 0x000000353a987210 */ /* 0x000fe2000791e098 */
[----:B------:R-:W-:Y:S01]  /*52880*/  IMAD.IADD R153, R61, 0x1, R153 ;  /* 0x000000013d997824 */ /* 0x000fe200078e0299 */
        /* <DEDUP_REMOVED lines=8> */
[----:B------:R-:W-:Y:S01]  /*52910*/  IADD3.X R54, PT, PT, RZ, RZ, RZ, P2, P3 ;  /* 0x000000ffff367210 */ /* 0x000fe200017e64ff */
[----:B------:R-:W-:Y:S01]  /*52920*/  IMAD.WIDE.U32 R58, R3, R56, RZ ;  /* 0x00000038033a7225 */ /* 0x000fe200078e00ff */
[----:B------:R-:W-:Y:S02]  /*52930*/  IADD3.X R53, PT, PT, RZ, RZ, RZ, P4, P5 ;  /* 0x000000ffff357210 */ /* 0x000fe400027ea4ff */
[----:B------:R-:W-:Y:S01]  /*52940*/  IADD3 R154, P1, P0, R46, R69, R154 ;  /* 0x000000452e9a7210 */ /* 0x000fe2000783e09a */
[----:B------:R-:W-:Y:S01]  /*52950*/  IMAD.WIDE.U32 R48, R48, UR19, RZ ;  /* 0x0000001330307c25 */ /* 0x000fe2000f8e00ff */
[----:B------:R-:W-:Y:S02]  /*52960*/  IADD3 R55, PT, PT, R54, R43, R55 ;  /* 0x0000002b36377210 */ /* 0x000fe40007ffe037 */
[----:B------:R-:W-:Y:S01]  /*52970*/  IADD3 R153, P4, P5, R58, R51, R153 ;  /* 0x000000333a997210 */ /* 0x000fe20007d9e099 */
[----:B------:R-:W-:Y:S01]  /*52980*/  IMAD.WIDE.U32 R50, R65, R44, RZ ;  /* 0x0000002c41327225 */ /* 0x000fe200078e00ff */
[----:B------:R-:W-:-:S03]  /*52990*/  IADD3 R154, P2, P3, R48, R55, R154 ;  /* 0x00000037309a7210 */ /* 0x000fc60007b5e09a */
[----:B------:R-:W-:Y:S01]  /*529a0*/  IMAD.IADD R61, R61, 0x1, R53 ;  /* 0x000000013d3d7824 */ /* 0x000fe200078e0235 */
[----:B------:R-:W-:Y:S01]  /*529b0*/  IADD3.X R53, PT, PT, RZ, RZ, RZ, P4, P5 ;  /* 0x000000ffff357210 */ /* 0x000fe200027ea4ff */
[----:B------:R-:W-:Y:S01]  /*529c0*/  IMAD.MOV.U32 R146, RZ, RZ, R126 ;  /* 0x000000ffff927224 */ /* 0x000fe200078e007e */
[----:B------:R-:W-:Y:S01]  /*529d0*/  IADD3.X R48, PT, PT, RZ, RZ, RZ, P2, P3 ;  /* 0x000000ffff307210 */ /* 0x000fe200017e64ff */
[----:B------:R-:W-:Y:S01]  /*529e0*/  IMAD.MOV.U32 R145, RZ, RZ, R129 ;  /* 0x000000ffff917224 */ /* 0x000fe200078e0081 */
[----:B------:R-:W-:Y:S01]  /*529f0*/  IADD3 R154, P2, P3, R50, R61, R154 ;  /* 0x0000003d329a7210 */ /* 0x000fe20007b5e09a */
[----:B------:R-:W-:Y:S01]  /*52a00*/  IMAD.MOV.U32 R148, RZ, RZ, R124 ;  /* 0x000000ffff947224 */ /* 0x000fe200078e007c */
[----:B------:R-:W-:Y:S01]  /*52a10*/  IADD3 R59, PT, PT, R53, R52, R59 ;  /* 0x00000034353b7210 */ /* 0x000fe20007ffe03b */
[----:B------:R-:W-:Y:S01]  /*52a20*/  IMAD.WIDE.U32 R52, R56, UR18, RZ ;  /* 0x0000001238347c25 */ /* 0x000fe2000f8e00ff */
[----:B------:R-:W-:-:S03]  /*52a30*/  IADD3.X R155, PT, PT, RZ, RZ, RZ, P2, P3 ;  /* 0x000000ffff9b7210 */ /* 0x000fc600017e64ff */
[----:B------:R-:W-:Y:S01]  /*52a40*/  IMAD.IADD R46, R49, 0x1, R48 ;  /* 0x00000001312e7824 */ /* 0x000fe200078e0230 */
[----:B------:R-:W-:Y:S01]  /*52a50*/  IADD3.X R49, PT, PT, RZ, RZ, RZ, P1, P0 ;  /* 0x000000ffff317210 */ /* 0x000fe20000fe04ff */
[----:B------:R-:W-:Y:S01]  /*52a60*/  IMAD.IADD R155, R51, 0x1, R155 ;  /* 0x00000001339b7824 */ /* 0x000fe200078e029b */
[----:B------:R-:W-:Y:S01]  /*52a70*/  IADD3 R154, P0, P1, R52, R59, R154 ;  /* 0x0000003b349a7210 */ /* 0x000fe2000791e09a */
[----:B------:R-:W-:Y:S01]  /*52a80*/  IMAD.WIDE.U32 R56, R56, UR19, RZ ;  /* 0x0000001338387c25 */ /* 0x000fe2000f8e00ff */
[----:B------:R-:W-:Y:S02]  /*52a90*/  IADD3 R46, PT, PT, R46, R49, R47 ;  /* 0x000000312e2e7210 */ /* 0x000fe40007ffe02f */
[----:B------:R-:W-:Y:S01]  /*52aa0*/  IADD3.X R52, PT, PT, RZ, RZ, RZ, P0, P1 ;  /* 0x000000ffff347210 */ /* 0x000fe200007e24ff */
[----:B------:R-:W-:Y:S01]  /*52ab0*/  IMAD.MOV.U32 R147, RZ, RZ, R127 ;  /* 0x000000ffff937224 */ /* 0x000fe200078e007f */
[----:B------:R-:W-:Y:S02]  /*52ac0*/  IADD3 R155, P0, P1, R156, R155, R46 ;  /* 0x0000009b9c9b7210 */ /* 0x000fe4000791e02e */
[----:B------:R-:W-:-:S02]  /*52ad0*/  IADD3 R43, PT, PT, R52, R43, R53 ;  /* 0x0000002b342b7210 */ /* 0x000fc40007ffe035 */
[----:B------:R-:W-:Y:S02]  /*52ae0*/  IADD3.X R156, PT, PT, RZ, RZ, RZ, P0, P1 ;  /* 0x000000ffff9c7210 */ /* 0x000fe400007e24ff */
[----:B------:R-:W-:Y:S02]  /*52af0*/  IADD3 R155, P2, P3, R56, R43, R155 ;  /* 0x0000002b389b7210 */ /* 0x000fe40007b5e09b */
[----:B------:R-:W-:Y:S02]  /*52b00*/  PLOP3.LUT P0, PT, PT, PT, PT, 0x8, 0x80 ;  /* 0x000000000080781c */ /* 0x000fe40003f0e170 */
[----:B------:R-:W-:-:S05]  /*52b10*/  IADD3.X R43, PT, PT, RZ, RZ, RZ, P2, P3 ;  /* 0x000000ffff2b7210 */ /* 0x000fca00017e64ff */
[----:B------:R-:W-:Y:S02]  /*52b20*/  IMAD.IADD R57, R57, 0x1, R43 ;  /* 0x0000000139397824 */ /* 0x000fe400078e022b */
[----:B------:R-:W-:-:S03]  /*52b30*/  IMAD.MOV.U32 R43, RZ, RZ, 0x1 ;  /* 0x00000001ff2b7424 */ /* 0x000fc600078e00ff */
        /* <DEDUP_REMOVED lines=92> */
[----:B------:R-:W-:Y:S01]  /*53100*/  IMAD.MOV.U32 R147, RZ, RZ, R127 ;  /* 0x000000ffff937224 */ /* 0x000fe200078e007f */
[----:B------:R-:W-:Y:S06]  /*53110*/  @P1 BRA P2, `(.L_x_32) ;  /* 0x0000000000b81947 */ /* 0x000fec0001000000 */
.L_x_269:
[----:B------:R-:W-:Y:S05]  /*53120*/  BSYNC.RELIABLE B3 ;  /* 0x0000000000037941 */ /* 0x000fea0003800100 */
.L_x_268:
[----:B------:R-:W-:Y:S01]  /*53130*/  ISETP.GE.U32.AND P6, PT, R149, R6, PT ;  /* 0x000000069500720c */ /* 0x000fe20003fc6070 */
[C---:B------:R-:W-:Y:S01]  /*53140*/  VIADD R47, R7.reuse, 0x1 ;  /* 0x00000001072f7836 */ /* 0x040fe20000000000 */
[----:B------:R-:W-:Y:S01]  /*53150*/  UIADD3 UR4, UPT, UPT, UR18, 0x1, URZ ;  /* 0x0000000112047890 */ /* 0x000fe2000fffe0ff */
[C---:B------:R-:W-:Y:S01]  /*53160*/  VIADD R44, R4.reuse, 0x1 ;  /* 0x00000001042c7836 */ /* 0x040fe20000000000 */
[-C--:B------:R-:W-:Y:S01]  /*53170*/  ISETP.EQ.AND P1, PT, R7, R150.reuse, !P6 ;  /* 0x000000960700720c */ /* 0x080fe20007722270 */
[----:B------:R-:W-:Y:S01]  /*53180*/  VIADD R49, R5, 0x1 ;  /* 0x0000000105317836 */ /* 0x000fe20000000000 */
[----:B------:R-:W-:Y:S01]  /*53190*/  UIADD3 UR5, UPT, UPT, UR19, 0x1, URZ ;  /* 0x0000000113057890 */ /* 0x000fe2000fffe0ff */
[----:B------:R-:W-:Y:S01]  /*531a0*/  IMAD.MOV.U32 R141, RZ, RZ, R132 ;  /* 0x000000ffff8d7224 */ /* 0x000fe200078e0084 */
[----:B------:R-:W-:Y:S01]  /*531b0*/  ISETP.GT.U32.OR P1, PT, R7, R150, P1 ;  /* 0x000000960700720c */ /* 0x000fe20000f24470 */
[----:B------:R-:W-:Y:S02]  /*531c0*/  IMAD.U32 R46, RZ, RZ, UR4 ;  /* 0x00000004ff2e7e24 */ /* 0x000fe4000f8e00ff */
[----:B------:R-:W-:Y:S01]  /*531d0*/  IMAD.MOV.U32 R142, RZ, RZ, R130 ;  /* 0x000000ffff8e7224 */ /* 0x000fe200078e0082 */
[----:B------:R-:W-:Y:S01]  /*531e0*/  ISETP.EQ.AND P2, PT, R4, R151, P1 ;  /* 0x000000970400720c */ /* 0x000fe20000f42270 */
[----:B------:R-:W-:-:S02]  /*531f0*/  @P6 IMAD.MOV R47, RZ, RZ, R7 ;  /* 0x000000ffff2f6224 */ /* 0x000fc400078e0207 */
[----:B------:R-:W-:Y:S01]  /*53200*/  IMAD.MOV.U32 R144, RZ, RZ, R128 ;  /* 0x000000ffff907224 */ /* 0x000fe200078e0080 */
[----:B------:R-:W-:Y:S01]  /*53210*/  ISETP.GT.U32.OR P2, PT, R4, R151, P2 ;  /* 0x000000970400720c */ /* 0x000fe20001744470 */
[----:B------:R-:W-:Y:S02]  /*53220*/  IMAD.IADD R150, R150, 0x1, -R47 ;  /* 0x0000000196967824 */ /* 0x000fe400078e0a2f */
[----:B------:R-:W-:Y:S01]  /*53230*/  VIADD R47, R3, 0x1 ;  /* 0x00000001032f7836 */ /* 0x000fe20000000000 */
[CC--:B------:R-:W-:Y:S01]  /*53240*/  ISETP.EQ.AND P3, PT, R5.reuse, R152.reuse, P2 ;  /* 0x000000980500720c */ /* 0x0c0fe20001762270 */
[----:B------:R-:W-:Y:S02]  /*53250*/  @!P1 IMAD.MOV R44, RZ, RZ, R4 ;  /* 0x000000ffff2c9224 */ /* 0x000fe400078e0204 */
[----:B------:R-:W-:Y:S01]  /*53260*/  IMAD.MOV.U32 R143, RZ, RZ, R131 ;  /* 0x000000ffff8f7224 */ /* 0x000fe200078e0083 */
[----:B------:R-:W-:Y:S01]  /*53270*/  ISETP.GT.U32.OR P3, PT, R5, R152, P3 ;  /* 0x000000980500720c */ /* 0x000fe20001f64470 */
[----:B------:R-:W-:-:S02]  /*53280*/  IMAD.IADD R151, R151, 0x1, -R44 ;  /* 0x0000000197977824 */ /* 0x000fc400078e0a2c */
[C---:B------:R-:W-:Y:S01]  /*53290*/  VIADD R44, R2.reuse, 0x1 ;  /* 0x00000001022c7836 */ /* 0x040fe20000000000 */
[CC--:B------:R-:W-:Y:S01]  /*532a0*/  ISETP.EQ.AND P4, PT, R2.reuse, R153.reuse, P3 ;  /* 0x000000990200720c */ /* 0x0c0fe20001f82270 */
[----:B------:R-:W-:Y:S02]  /*532b0*/  @!P2 IMAD.MOV R49, RZ, RZ, R5 ;  /* 0x000000ffff31a224 */ /* 0x000fe400078e0205 */
[----:B------:R-:W-:Y:S01]  /*532c0*/  IMAD.MOV.U32 R146, RZ, RZ, R126 ;  /* 0x000000ffff927224 */ /* 0x000fe200078e007e */
[----:B------:R-:W-:Y:S01]  /*532d0*/  ISETP.GT.U32.OR P4, PT, R2, R153, P4 ;  /* 0x000000990200720c */ /* 0x000fe20002784470 */
[----:B------:R-:W-:Y:S02]  /*532e0*/  IMAD.IADD R152, R152, 0x1, -R49 ;  /* 0x0000000198987824 */ /* 0x000fe400078e0a31 */
[----:B------:R-:W-:Y:S01]  /*532f0*/  IMAD.U32 R49, RZ, RZ, UR5 ;  /* 0x00000005ff317e24 */ /* 0x000fe2000f8e00ff */
[----:B------:R-:W-:Y:S01]  /*53300*/  ISETP.EQ.AND P5, PT, R3, R154, P4 ;  /* 0x0000009a0300720c */ /* 0x000fe200027a2270 */
[----:B------:R-:W-:-:S02]  /*53310*/  @!P3 IMAD.MOV R44, RZ, RZ, R2 ;  /* 0x000000ffff2cb224 */ /* 0x000fc400078e0202 */
[----:B------:R-:W-:Y:S01]  /*53320*/  IMAD.IADD R149, R149, 0x1, -R6 ;  /* 0x0000000195957824 */ /* 0x000fe200078e0a06 */
[----:B------:R-:W-:Y:S01]  /*53330*/  ISETP.GT.U32.OR P5, PT, R3, R154, P5 ;  /* 0x0000009a0300720c */ /* 0x000fe20002fa4470 */
[----:B------:R-:W-:Y:S02]  /*53340*/  IMAD.IADD R153, R153, 0x1, -R44 ;  /* 0x0000000199997824 */ /* 0x000fe400078e0a2c */
[----:B------:R-:W-:Y:S01]  /*53350*/  IMAD.MOV.U32 R145, RZ, RZ, R129 ;  /* 0x000000ffff917224 */ /* 0x000fe200078e0081 */
[C---:B------:R-:W-:Y:S01]  /*53360*/  ISETP.EQ.AND P6, PT, R155.reuse, UR18, P5 ;  /* 0x000000129b007c0c */ /* 0x040fe2000afc2270 */
[----:B------:R-:W-:Y:S02]  /*53370*/  @!P4 IMAD.MOV R47, RZ, RZ, R3 ;  /* 0x000000ffff2fc224 */ /* 0x000fe400078e0203 */
[----:B------:R-:W-:Y:S01]  /*53380*/  IMAD.MOV.U32 R148, RZ, RZ, R124 ;  /* 0x000000ffff947224 */ /* 0x000fe200078e007c */
[----:B------:R-:W-:Y:S01]  /*53390*/  ISETP.LT.U32.OR P6, PT, R155, UR18, P6 ;  /* 0x000000129b007c0c */ /* 0x000fe2000b7c1470 */
[----:B------:R-:W-:-:S02]  /*533a0*/  IMAD.IADD R154, R154, 0x1, -R47 ;  /* 0x000000019a9a7824 */ /* 0x000fc400078e0a2f */
[----:B------:R-:W-:Y:S02]  /*533b0*/  IMAD.MOV.U32 R147, RZ, RZ, R127 ;  /* 0x000000ffff937224 */ /* 0x000fe400078e007f */
[----:B------:R-:W-:-:S04]  /*533c0*/  @!P5 IMAD R46, RZ, RZ, UR18 ;  /* 0x00000012ff2ede24 */ /* 0x000fc8000f8e02ff */
[----:B------:R-:W-:-:S04]  /*533d0*/  IMAD.IADD R155, R155, 0x1, -R46 ;  /* 0x000000019b9b7824 */ /* 0x000fc800078e0a2e */
[----:B------:R-:W-:-:S04]  /*533e0*/  @!P6 IMAD R49, RZ, RZ, UR19 ;  /* 0x00000013ff31ee24 */ /* 0x000fc8000f8e02ff */
[----:B------:R-:W-:-:S07]  /*533f0*/  IMAD.IADD R156, R156, 0x1, -R49 ;  /* 0x000000019c9c7824 */ /* 0x000fce00078e0a31 */
.L_x_32:
[----:B------:R-:W-:Y:S05]  /*53400*/  BSYNC.RECONVERGENT B0 ;  /* 0x0000000000007941 */ /* 0x000fea0003800200 */
.L_x_31:
[C---:B------:R-:W-:Y:S01]  /*53410*/  ISETP.LT.U32.AND P1, PT, R42.reuse, 0x3, PT ;  /* 0x000000032a00780c */ /* 0x040fe20003f21070 */
[----:B------:R-:W-:-:S04]  /*53420*/  VIADD R44, R42, 0x1 ;  /* 0x000000012a2c7836 */ /* 0x000fc80000000000 */
[----:B------:R-:W-:-:S08]  /*53430*/  IMAD.MOV.U32 R42, RZ, RZ, R44 ;  /* 0x000000ffff2a7224 */ /* 0x000fd000078e002c */
[----:B------:R-:W-:Y:S05]  /*53440*/  @P0 BRA P1, `(.L_x_270) ;  /* 0xfffffb0800480947 */ /* 0x000fea000083ffff */
[----:B------:R-:W-:Y:S05]  /*53450*/  BSYNC.RECONVERGENT B2 ;  /* 0x0000000000027941 */ /* 0x000fea0003800200 */
.L_x_1:
[----:B------:R-:W-:Y:S05]  /*53460*/  WARPSYNC.ALL ;  /* 0x0000000000007948 */ /* 0x000fea0003800000 */
[----:B------:R-:W-:Y:S01]  /*53470*/  ISETP.NE.AND P0, PT, R43, RZ, PT ;  /* 0x000000ff2b00720c */ /* 0x000fe20003f05270 */
[----:B------:R-:W-:Y:S02]  /*53480*/  IMAD.U32 R59, RZ, RZ, UR27 ;  /* 0x0000001bff3b7e24 */ /* 0x000fe4000f8e00ff */
[----:B------:R-:W-:Y:S02]  /*53490*/  IMAD.U32 R58, RZ, RZ, UR26 ;  /* 0x0000001aff3a7e24 */ /* 0x000fe4000f8e00ff */
[----:B------:R-:W-:-:S02]  /*534a0*/  IMAD.U32 R60, RZ, RZ, UR25 ;  /* 0x00000019ff3c7e24 */ /* 0x000fc4000f8e00ff */
[----:B------:R-:W-:Y:S02]  /*534b0*/  IMAD.U32 R61, RZ, RZ, UR24 ;  /* 0x00000018ff3d7e24 */ /* 0x000fe4000f8e00ff */
[----:B------:R-:W-:Y:S02]  /*534c0*/  IMAD.U32 R62, RZ, RZ, UR23 ;  /* 0x00000017ff3e7e24 */ /* 0x000fe4000f8e00ff */
[----:B------:R-:W-:Y:S02]  /*534d0*/  IMAD.U32 R63, RZ, RZ, UR22 ;  /* 0x00000016ff3f7e24 */ /* 0x000fe4000f8e00ff */
[----:B------:R-:W-:Y:S02]  /*534e0*/  IMAD.U32 R64, RZ, RZ, UR21 ;  /* 0x00000015ff407e24 */ /* 0x000fe4000f8e00ff */
[----:B------:R-:W-:Y:S01]  /*534f0*/  IMAD.U32 R65, RZ, RZ, UR20 ;  /* 0x00000014ff417e24 */ /* 0x000fe2000f8e00ff */
[----:B------:R-:W-:Y:S06]  /*53500*/  @P0 BRA `(.L_x_271) ;  /* 0x0000000800340947 */ /* 0x000fec0003800000 */
[----:B------:R-:W0:Y:S01]  /*53510*/  LDC.64 R18, c[0x0][0x380] ;  /* 0x0000e000ff127b82 */ /* 0x000e220000000a00 */
[C---:B------:R-:W-:Y:S02]  /*53520*/  VIADD R3, R12.reuse, 0x28 ;  /* 0x000000280c037836 */ /* 0x040fe40000000000 */
[C---:B------:R-:W-:Y:S02]  /*53530*/  VIADD R5, R12.reuse, 0x29 ;  /* 0x000000290c057836 */ /* 0x040fe40000000000 */
[C---:B------:R-:W-:Y:S02]  /*53540*/  VIADD R7, R12.reuse, 0x2a ;  /* 0x0000002a0c077836 */ /* 0x040fe40000000000 */
[C---:B------:R-:W-:Y:S02]  /*53550*/  VIADD R9, R12.reuse, 0x2b ;  /* 0x0000002b0c097836 */ /* 0x040fe40000000000 */
[C---:B------:R-:W-:Y:S02]  /*53560*/  VIADD R11, R12.reuse, 0x2c ;  /* 0x0000002c0c0b7836 */ /* 0x040fe40000000000 */
[----:B------:R-:W-:-:S02]  /*53570*/  VIADD R13, R12, 0x2d ;  /* 0x0000002d0c0d7836 */ /* 0x000fc40000000000 */
[C---:B------:R-:W-:Y:S02]  /*53580*/  VIADD R15, R12.reuse, 0x2e ;  /* 0x0000002e0c0f7836 */ /* 0x040fe40000000000 */
[C---:B------:R-:W-:Y:S02]  /*53590*/  VIADD R17, R12.reuse, 0x2f ;  /* 0x0000002f0c117836 */ /* 0x040fe40000000000 */
[----:B------:R-:W-:Y:S02]  /*535a0*/  VIADD R21, R12, 0x30 ;  /* 0x000000300c157836 */ /* 0x000fe40000000000 */
[----:B0-----:R-:W-:-:S04]  /*535b0*/  IMAD.WIDE.U32 R2, R3, 0x4, R18 ;  /* 0x0000000403027825 */ /* 0x001fc800078e0012 */
[--C-:B------:R-:W-:Y:S01]  /*535c0*/  IMAD.WIDE.U32 R4, R5, 0x4, R18.reuse ;  /* 0x0000000405047825 */ /* 0x100fe200078e0012 */
[----:B------:R-:W-:Y:S03]  /*535d0*/  STG.E desc[UR14][R2.64], RZ ;  /* 0x000000ff02007986 */ /* 0x000fe6000c10190e */
        /* <DEDUP_REMOVED lines=12> */
[----:B------:R-:W-:Y:S01]  /*536a0*/  IMAD.WIDE.U32 R18, R21, 0x4, R18 ;  /* 0x0000000415127825 */ /* 0x000fe200078e0012 */
[----:B------:R-:W-:Y:S03]  /*536b0*/  STG.E desc[UR14][R16.64], RZ ;  /* 0x000000ff10007986 */ /* 0x000fe6000c10190e */
[----:B------:R-:W-:-:S05]  /*536c0*/  IMAD.MOV.U32 R21, RZ, RZ, 0x3 ;  /* 0x00000003ff157424 */ /* 0x000fca00078e00ff */
[----:B------:R-:W-:Y:S01]  /*536d0*/  STG.E desc[UR14][R18.64], R21 ;  /* 0x0000001512007986 */ /* 0x000fe2000c10190e */
[----:B------:R-:W-:Y:S05]  /*536e0*/  EXIT ;  /* 0x000000000000794d */ /* 0x000fea0003800000 */
.L_x_0:
[----:B------:R-:W0:Y:S01]  /*536f0*/  LDC.64 R14, c[0x0][0x380] ;  /* 0x0000e000ff0e7b82 */ /* 0x000e220000000a00 */
[----:B------:R-:W-:-:S04]  /*53700*/  VIADD R28, R12, 0x28 ;  /* 0x000000280c1c7836 */ /* 0x000fc80000000000 */
[----:B------:R-:W-:-:S04]  /*53710*/  IMAD R13, R9, 0xe, R28 ;  /* 0x0000000e090d7824 */ /* 0x000fc800078e021c */
[----:B------:R-:W-:-:S04]  /*53720*/  IMAD R13, R0, 0xc, R13 ;  /* 0x0000000c000d7824 */ /* 0x000fc800078e020d */
[C---:B------:R-:W-:Y:S02]  /*53730*/  VIADD R19, R13.reuse, 0x2 ;  /* 0x000000020d137836 */ /* 0x040fe40000000000 */
[C---:B------:R-:W-:Y:S02]  /*53740*/  VIADD R21, R13.reuse, 0x3 ;  /* 0x000000030d157836 */ /* 0x040fe40000000000 */
[C---:B------:R-:W-:Y:S02]  /*53750*/  VIADD R23, R13.reuse, 0x4 ;  /* 0x000000040d177836 */ /* 0x040fe40000000000 */
[C---:B------:R-:W-:Y:S02]  /*53760*/  VIADD R27, R13.reuse, 0x7 ;  /* 0x000000070d1b7836 */ /* 0x040fe40000000000 */
[C---:B------:R-:W-:Y:S02]  /*53770*/  VIADD R29, R13.reuse, 0x8 ;  /* 0x000000080d1d7836 */ /* 0x040fe40000000000 */
[----:B------:R-:W-:-:S02]  /*53780*/  VIADD R31, R13, 0x9 ;  /* 0x000000090d1f7836 */ /* 0x000fc40000000000 */
[----:B0-----:R-:W-:-:S04]  /*53790*/  IMAD.WIDE.U32 R18, R19, 0x4, R14 ;  /* 0x0000000413127825 */ /* 0x001fc800078e000e */
[--C-:B------:R-:W-:Y:S01]  /*537a0*/  IMAD.WIDE.U32 R20, R21, 0x4, R14.reuse ;  /* 0x0000000415147825 */ /* 0x100fe200078e000e */
[----:B------:R0:W5:Y:S03]  /*537b0*/  LDG.E R145, desc[UR14][R18.64] ;  /* 0x0000000e12917981 */ /* 0x000166000c1e1900 */
[--C-:B------:R-:W-:Y:S01]  /*537c0*/  IMAD.WIDE.U32 R22, R23, 0x4, R14.reuse ;  /* 0x0000000417167825 */ /* 0x100fe200078e000e */
[----:B------:R1:W5:Y:S03]  /*537d0*/  LDG.E R146, desc[UR14][R20.64] ;  /* 0x0000000e14927981 */ /* 0x000366000c1e1900 */
[----:B------:R-:W-:Y:S01]  /*537e0*/  VIADD R33, R13, 0xa ;  /* 0x0000000a0d217836 */ /* 0x000fe20000000000 */
[----:B------:R2:W5:Y:S01]  /*537f0*/  LDG.E R143, desc[UR14][R22.64] ;  /* 0x0000000e168f7981 */ /* 0x000562000c1e1900 */
[----:B------:R-:W-:-:S04]  /*53800*/  IMAD.WIDE.U32 R26, R27, 0x4, R14 ;  /* 0x000000041b1a7825 */ /* 0x000fc800078e000e */
[--C-:B0-----:R-:W-:Y:S01]  /*53810*/  IMAD.WIDE.U32 R18, R29, 0x4, R14.reuse ;  /* 0x000000041d127825 */ /* 0x101fe200078e000e */
[----:B------:R0:W5:Y:S03]  /*53820*/  LDG.E R141, desc[UR14][R26.64] ;  /* 0x0000000e1a8d7981 */ /* 0x000166000c1e1900 */
[--C-:B-1----:R-:W-:Y:S01]  /*53830*/  IMAD.WIDE.U32 R20, R31, 0x4, R14.reuse ;  /* 0x000000041f147825 */ /* 0x102fe200078e000e */
[----:B------:R1:W5:Y:S03]  /*53840*/  LDG.E R65, desc[UR14][R18.64] ;  /* 0x0000000e12417981 */ /* 0x000366000c1e1900 */
[----:B--2---:R-:W-:Y:S01]  /*53850*/  IMAD.WIDE.U32 R22, R33, 0x4, R14 ;  /* 0x0000000421167825 */ /* 0x004fe200078e000e */
[----:B------:R-:W5:Y:S03]  /*53860*/  LDG.E R64, desc[UR14][R20.64] ;  /* 0x0000000e14407981 */ /* 0x000f66000c1e1900 */
[C---:B------:R-:W-:Y:S01]  /*53870*/  VIADD R31, R13.reuse, 0xd ;  /* 0x0000000d0d1f7836 */ /* 0x040fe20000000000 */
[----:B------:R-:W5:Y:S01]  /*53880*/  LDG.E R63, desc[UR14][R22.64] ;  /* 0x0000000e163f7981 */ /* 0x000f62000c1e1900 */
[----:B------:R-:W-:-:S02]  /*53890*/  VIADD R33, R13, 0xe ;  /* 0x0000000e0d217836 */ /* 0x000fc40000000000 */
[----:B------:R-:W-:-:S04]  /*538a0*/  IMAD.WIDE.U32 R16, R13, 0x4, R14 ;  /* 0x000000040d107825 */ /* 0x000fc800078e000e */
[----:B------:R-:W-:Y:S01]  /*538b0*/  VIADD R25, R13, 0x5 ;  /* 0x000000050d197836 */ /* 0x000fe20000000000 */
[----:B------:R2:W5:Y:S01]  /*538c0*/  LDG.E R147, desc[UR14][R16.64] ;  /* 0x0000000e10937981 */ /* 0x000562000c1e1900 */
[----:B0-----:R-:W-:-:S04]  /*538d0*/  IMAD.WIDE.U32 R26, R31, 0x4, R14 ;  /* 0x000000041f1a7825 */ /* 0x001fc800078e000e */
[--C-:B-1----:R-:W-:Y:S01]  /*538e0*/  IMAD.WIDE.U32 R18, R33, 0x4, R14.reuse ;  /* 0x0000000421127825 */ /* 0x102fe200078e000e */
[----:B------:R0:W5:Y:S03]  /*538f0*/  LDG.E R60, desc[UR14][R26.64] ;  /* 0x0000000e1a3c7981 */ /* 0x000166000c1e1900 */
[----:B------:R-:W-:Y:S01]  /*53900*/  VIADD R33, R13, 0x19 ;  /* 0x000000190d217836 */ /* 0x000fe20000000000 */
[----:B------:R-:W5:Y:S01]  /*53910*/  LDG.E R58, desc[UR14][R18.64] ;  /* 0x0000000e123a7981 */ /* 0x000f62000c1e1900 */
[----:B------:R-:W-:-:S04]  /*53920*/  IMAD.WIDE.U32 R24, R25, 0x4, R14 ;  /* 0x0000000419187825 */ /* 0x000fc800078e000e */
[----:B--2---:R-:W-:Y:S01]  /*53930*/  VIADD R17, R13, 0x6 ;  /* 0x000000060d117836 */ /* 0x004fe20000000000 */
[----:B------:R1:W5:Y:S01]  /*53940*/  LDG.E R144, desc[UR14][R24.64] ;  /* 0x0000000e18907981 */ /* 0x000362000c1e1900 */
[----:B0-----:R-:W-:-:S04]  /*53950*/  IMAD.WIDE.U32 R26, R33, 0x4, R14 ;  /* 0x00000004211a7825 */ /* 0x001fc800078e000e */
[----:B------:R-:W-:Y:S02]  /*53960*/  IMAD.WIDE.U32 R16, R17, 0x4, R14 ;  /* 0x0000000411107825 */ /* 0x000fe400078e000e */
[----:B------:R-:W2:Y:S02]  /*53970*/  LDG.E R26, desc[UR14][R26.64] ;  /* 0x0000000e1a1a7981 */ /* 0x000ea4000c1e1900 */
[C---:B------:R-:W-:Y:S02]  /*53980*/  VIADD R29, R13.reuse, 0xc ;  /* 0x0000000c0d1d7836 */ /* 0x040fe40000000000 */
[C---:B-1----:R-:W-:Y:S01]  /*53990*/  VIADD R25, R13.reuse, 0xb ;  /* 0x0000000b0d197836 */ /* 0x042fe20000000000 */
[----:B------:R0:W5:Y:S01]  /*539a0*/  LDG.E R142, desc[UR14][R16.64] ;  /* 0x0000000e108e7981 */ /* 0x000162000c1e1900 */
[C---:B------:R-:W-:Y:S02]  /*539b0*/  VIADD R35, R13.reuse, 0xf ;  /* 0x0000000f0d237836 */ /* 0x040fe40000000000 */
[----:B------:R-:W-:-:S02]  /*539c0*/  VIADD R149, R13, 0x1 ;  /* 0x000000010d957836 */ /* 0x000fc40000000000 */
[----:B------:R-:W-:-:S04]  /*539d0*/  IMAD.WIDE.U32 R24, R25, 0x4, R14 ;  /* 0x0000000419187825 */ /* 0x000fc800078e000e */
[--C-:B------:R-:W-:Y:S01]  /*539e0*/  IMAD.WIDE.U32 R20, R35, 0x4, R14.reuse ;  /* 0x0000000423147825 */ /* 0x100fe200078e000e */
[----:B------:R1:W5:Y:S03]  /*539f0*/  LDG.E R62, desc[UR14][R24.64] ;  /* 0x0000000e183e7981 */ /* 0x000366000c1e1900 */
[----:B0-----:R-:W-:Y:S01]  /*53a00*/  IMAD.WIDE.U32 R16, R29, 0x4, R14 ;  /* 0x000000041d107825 */ /* 0x001fe200078e000e */
[----:B------:R-:W5:Y:S03]  /*53a10*/  LDG.E R59, desc[UR14][R20.64] ;  /* 0x0000000e143b7981 */ /* 0x000f66000c1e1900 */
[C---:B------:R-:W-:Y:S01]  /*53a20*/  VIADD R23, R13.reuse, 0x10 ;  /* 0x000000100d177836 */ /* 0x040fe20000000000 */
[----:B------:R0:W5:Y:S01]  /*53a30*/  LDG.E R61, desc[UR14][R16.64] ;  /* 0x0000000e103d7981 */ /* 0x000162000c1e1900 */
[----:B------:R-:W-:-:S02]  /*53a40*/  VIADD R29, R13, 0x11 ;  /* 0x000000110d1d7836 */ /* 0x000fc40000000000 */
[----:B------:R-:W-:Y:S02]  /*53a50*/  VIADD R31, R13, 0x12 ;  /* 0x000000120d1f7836 */ /* 0x000fe40000000000 */
[----:B------:R-:W-:-:S04]  /*53a60*/  IMAD.WIDE.U32 R148, R149, 0x4, R14 ;  /* 0x0000000495947825 */ /* 0x000fc800078e000e */
[----:B------:R-:W-:Y:S02]  /*53a70*/  VIADD R153, R13, 0x13 ;  /* 0x000000130d997836 */ /* 0x000fe40000000000 */
[--C-:B------:R-:W-:Y:S01]  /*53a80*/  IMAD.WIDE.U32 R22, R23, 0x4, R14.reuse ;  /* 0x0000000417167825 */ /* 0x100fe200078e000e */
[----:B------:R-:W5:Y:S03]  /*53a90*/  LDG.E R148, desc[UR14][R148.64] ;  /* 0x0000000e94947981 */ /* 0x000f66000c1e1900 */
[----:B-1----:R-:W-:-:S04]  /*53aa0*/  IMAD.WIDE.U32 R24, R29, 0x4, R14 ;  /* 0x000000041d187825 */ /* 0x002fc800078e000e */
[----:B0-----:R-:W-:Y:S01]  /*53ab0*/  IMAD.WIDE.U32 R16, R31, 0x4, R14 ;  /* 0x000000041f107825 */ /* 0x001fe200078e000e */
[----:B------:R-:W5:Y:S03]  /*53ac0*/  LDG.E R150, desc[UR14][R24.64] ;  /* 0x0000000e18967981 */ /* 0x000f66000c1e1900 */
[C---:B------:R-:W-:Y:S01]  /*53ad0*/  VIADD R19, R13.reuse, 0x14 ;  /* 0x000000140d137836 */ /* 0x040fe20000000000 */
[----:B------:R0:W5:Y:S01]  /*53ae0*/  LDG.E R149, desc[UR14][R22.64] ;  /* 0x0000000e16957981 */ /* 0x000162000c1e1900 */
[C---:B------:R-:W-:Y:S02]  /*53af0*/  VIADD R21, R13.reuse, 0x15 ;  /* 0x000000150d157836 */ /* 0x040fe40000000000 */
[C---:B------:R-:W-:Y:S01]  /*53b00*/  VIADD R29, R13.reuse, 0x16 ;  /* 0x000000160d1d7836 */ /* 0x040fe20000000000 */
[----:B------:R1:W5:Y:S01]  /*53b10*/  LDG.E R151, desc[UR14][R16.64] ;  /* 0x0000000e10977981 */ /* 0x000362000c1e1900 */
[----:B------:R-:W-:-:S02]  /*53b20*/  VIADD R157, R13, 0x17 ;  /* 0x000000170d9d7836 */ /* 0x000fc40000000000 */
[----:B------:R-:W-:Y:S02]  /*53b30*/  VIADD R13, R13, 0x18 ;  /* 0x000000180d0d7836 */ /* 0x000fe40000000000 */
[----:B------:R-:W-:-:S04]  /*53b40*/  IMAD.WIDE.U32 R152, R153, 0x4, R14 ;  /* 0x0000000499987825 */ /* 0x000fc800078e000e */
[--C-:B------:R-:W-:Y:S02]  /*53b50*/  IMAD.WIDE.U32 R156, R157, 0x4, R14.reuse ;  /* 0x000000049d9c7825 */ /* 0x100fe400078e000e */
[----:B------:R3:W5:Y:S02]  /*53b60*/  LDG.E R152, desc[UR14][R152.64] ;  /* 0x0000000e98987981 */ /* 0x000764000c1e1900 */
[--C-:B------:R-:W-:Y:S02]  /*53b70*/  IMAD.WIDE.U32 R18, R19, 0x4, R14.reuse ;  /* 0x0000000413127825 */ /* 0x100fe400078e000e */
[----:B------:R3:W5:Y:S02]  /*53b80*/  LDG.E R156, desc[UR14][R156.64] ;  /* 0x0000000e9c9c7981 */ /* 0x000764000c1e1900 */
[----:B------:R-:W-:-:S04]  /*53b90*/  IMAD.WIDE.U32 R20, R21, 0x4, R14 ;  /* 0x0000000415147825 */ /* 0x000fc800078e000e */
[--C-:B0-----:R-:W-:Y:S01]  /*53ba0*/  IMAD.WIDE.U32 R22, R29, 0x4, R14.reuse ;  /* 0x000000041d167825 */ /* 0x101fe200078e000e */
[----:B------:R3:W5:Y:S03]  /*53bb0*/  LDG.E R153, desc[UR14][R18.64] ;  /* 0x0000000e12997981 */ /* 0x000766000c1e1900 */
[----:B-1----:R-:W-:Y:S01]  /*53bc0*/  IMAD.WIDE.U32 R16, R13, 0x4, R14 ;  /* 0x000000040d107825 */ /* 0x002fe200078e000e */
[----:B------:R3:W5:Y:S04]  /*53bd0*/  LDG.E R154, desc[UR14][R20.64] ;  /* 0x0000000e149a7981 */ /* 0x000768000c1e1900 */
[----:B------:R3:W5:Y:S04]  /*53be0*/  LDG.E R155, desc[UR14][R22.64] ;  /* 0x0000000e169b7981 */ /* 0x000768000c1e1900 */
[----:B------:R3:W5:Y:S01]  /*53bf0*/  LDG.E R45, desc[UR14][R16.64] ;  /* 0x0000000e102d7981 */ /* 0x000762000c1e1900 */
[----:B--2---:R-:W-:-:S13]  /*53c00*/  ISETP.NE.AND P0, PT, R26, RZ, PT ;  /* 0x000000ff1a00720c */ /* 0x004fda0003f05270 */
[----:B---3--:R-:W-:Y:S05]  /*53c10*/  @P0 BRA `(.L_x_271) ;  /* 0x0000000000700947 */ /* 0x008fea0003800000 */
[C---:B-----5:R-:W-:Y:S02]  /*53c20*/  VIADD R5, R12.reuse, 0x29 ;  /* 0x000000290c057836 */ /* 0x060fe40000000000 */
[----:B------:R-:W-:Y:S02]  /*53c30*/  VIADD R7, R12, 0x2a ;  /* 0x0000002a0c077836 */ /* 0x000fe40000000000 */
[----:B------:R-:W-:-:S04]  /*53c40*/  IMAD.WIDE.U32 R2, R28, 0x4, R14 ;  /* 0x000000041c027825 */ /* 0x000fc800078e000e */
[C---:B------:R-:W-:Y:S01]  /*53c50*/  VIADD R9, R12.reuse, 0x2b ;  /* 0x0000002b0c097836 */ /* 0x040fe20000000000 */
[----:B------:R0:W-:Y:S01]  /*53c60*/  STG.E desc[UR14][R2.64], RZ ;  /* 0x000000ff02007986 */ /* 0x0001e2000c10190e */
[C---:B------:R-:W-:Y:S02]  /*53c70*/  VIADD R11, R12.reuse, 0x2c ;  /* 0x0000002c0c0b7836 */ /* 0x040fe40000000000 */
[----:B------:R-:W-:Y:S02]  /*53c80*/  VIADD R13, R12, 0x2d ;  /* 0x0000002d0c0d7836 */ /* 0x000fe40000000000 */
[----:B------:R-:W-:-:S04]  /*53c90*/  IMAD.WIDE.U32 R4, R5, 0x4, R14 ;  /* 0x0000000405047825 */ /* 0x000fc800078e000e */
[----:B------:R-:W-:Y:S01]  /*53ca0*/  VIADD R17, R12, 0x2e ;  /* 0x0000002e0c117836 */ /* 0x000fe20000000000 */
[----:B------:R-:W-:Y:S01]  /*53cb0*/  STG.E desc[UR14][R4.64], RZ ;  /* 0x000000ff04007986 */ /* 0x000fe2000c10190e */
[----:B------:R-:W-:-:S04]  /*53cc0*/  IMAD.WIDE.U32 R6, R7, 0x4, R14 ;  /* 0x0000000407067825 */ /* 0x000fc800078e000e */
[----:B------:R-:W-:Y:S01]  /*53cd0*/  VIADD R19, R12, 0x2f ;  /* 0x0000002f0c137836 */ /* 0x000fe20000000000 */
[----:B------:R-:W-:Y:S01]  /*53ce0*/  STG.E desc[UR14][R6.64], RZ ;  /* 0x000000ff06007986 */ /* 0x000fe2000c10190e */
[----:B------:R-:W-:-:S04]  /*53cf0*/  IMAD.WIDE.U32 R8, R9, 0x4, R14 ;  /* 0x0000000409087825 */ /* 0x000fc800078e000e */
[----:B------:R-:W-:Y:S01]  /*53d00*/  VIADD R21, R12, 0x30 ;  /* 0x000000300c157836 */ /* 0x000fe20000000000 */
[----:B------:R-:W-:Y:S01]  /*53d10*/  STG.E desc[UR14][R8.64], RZ ;  /* 0x000000ff08007986 */ /* 0x000fe2000c10190e */
[----:B------:R-:W-:-:S04]  /*53d20*/  IMAD.WIDE.U32 R10, R11, 0x4, R14 ;  /* 0x000000040b0a7825 */ /* 0x000fc800078e000e */
[--C-:B0-----:R-:W-:Y:S01]  /*53d30*/  IMAD.WIDE.U32 R2, R13, 0x4, R14.reuse ;  /* 0x000000040d027825 */ /* 0x101fe200078e000e */
        /* <DEDUP_REMOVED lines=10> */
.L_x_271:
[----:B------:R-:W-:-:S04]  /*53de0*/  VIMNMX.U32 R57, PT, PT, R10, R11, PT ;  /* 0x0000000b0a397248 */ /* 0x000fc80003fe0000 */
[----:B------:R-:W-:-:S13]  /*53df0*/  ISETP.GE.U32.AND P0, PT, R8, R57, PT ;  /* 0x000000390800720c */ /* 0x000fda0003f06070 */
[----:B------:R-:W-:Y:S05]  /*53e00*/  @P0 BRA `(.L_x_272) ;  /* 0x000001e800bc0947 */ /* 0x000fea0003800000 */
[----:B------:R-:W-:Y:S01]  /*53e10*/  BSSY.RECONVERGENT B2, `(.L_x_272) ;  /* 0x0001eae000027945 */ /* 0x000fe20003800200 */
[----:B-----5:R-:W-:Y:S02]  /*53e20*/  IMAD.MOV.U32 R55, RZ, RZ, R59 ;  /* 0x000000ffff377224 */ /* 0x020fe400078e003b */
[----:B------:R-:W-:Y:S02]  /*53e30*/  IMAD.MOV.U32 R54, RZ, RZ, R58 ;  /* 0x000000ffff367224 */ /* 0x000fe400078e003a */
[----:B------:R-:W-:Y:S02]  /*53e40*/  IMAD.MOV.U32 R53, RZ, RZ, R60 ;  /* 0x000000ffff357224 */ /* 0x000fe400078e003c */
[----:B------:R-:W-:Y:S02]  /*53e50*/  IMAD.MOV.U32 R52, RZ, RZ, R61 ;  /* 0x000000ffff347224 */ /* 0x000fe400078e003d */
[----:B------:R-:W-:Y:S02]  /*53e60*/  IMAD.MOV.U32 R51, RZ, RZ, R62 ;  /* 0x000000ffff337224 */ /* 0x000fe400078e003e */
[----:B------:R-:W-:-:S02]  /*53e70*/  IMAD.MOV.U32 R50, RZ, RZ, R63 ;  /* 0x000000ffff327224 */ /* 0x000fc400078e003f */
[----:B------:R-:W-:Y:S02]  /*53e80*/  IMAD.MOV.U32 R49, RZ, RZ, R64 ;  /* 0x000000ffff317224 */ /* 0x000fe400078e0040 */
        /* <DEDUP_REMOVED lines=8> */
[----:B------:R-:W-:-:S07]  /*53f10*/  IMAD.MOV.U32 R39, RZ, RZ, R147 ;  /* 0x000000ffff277224 */ /* 0x000fce00078e0093 */
.L_x_365:
[----:B------:R-:W0:Y:S01]  /*53f20*/  LDC.64 R14, c[0x0][0x380] ;  /* 0x0000e000ff0e7b82 */ /* 0x000e220000000a00 */
[----:B------:R-:W-:-:S04]  /*53f30*/  VIADD R13, R8, 0x28 ;  /* 0x00000028080d7836 */ /* 0x000fc80000000000 */
[----:B0-----:R-:W-:-:S05]  /*53f40*/  IMAD.WIDE.U32 R14, R13, 0x4, R14 ;  /* 0x000000040d0e7825 */ /* 0x001fca00078e000e */
[----:B------:R-:W2:Y:S01]  /*53f50*/  LDG.E R38, desc[UR14][R14.64] ;  /* 0x0000000e0e267981 */ /* 0x000ea2000c1e1900 */
[----:B------:R-:W-:Y:S01]  /*53f60*/  BSSY.RECONVERGENT B1, `(.L_x_273) ;  /* 0x0001e85000017945 */ /* 0x000fe20003800200 */
[----:B--2---:R-:W-:-:S13]  /*53f70*/  ISETP.GE.U32.AND P0, PT, R38, 0x2, PT ;  /* 0x000000022600780c */ /* 0x004fda0003f06070 */
[----:B------:R-:W-:Y:S05]  /*53f80*/  @!P0 BRA `(.L_x_274) ;  /* 0x000001e800088947 */ /* 0x000fea0003800000 */
[----:B------:R-:W-:Y:S01]  /*53f90*/  IMAD.MOV.U32 R37, RZ, RZ, 0x1f ;  /* 0x0000001fff257424 */ /* 0x000fe200078e00ff */
[----:B------:R-:W-:Y:S01]  /*53fa0*/  CS2R R58, SRZ ;  /* 0x00000000003a7805 */ /* 0x000fe2000001ff00 */
[----:B------:R-:W-:Y:S01]  /*53fb0*/  IMAD.MOV.U32 R20, RZ, RZ, R39 ;  /* 0x000000ffff147224 */ /* 0x000fe200078e0027 */
[----:B------:R-:W-:Y:S01]  /*53fc0*/  CS2R R60, SRZ ;  /* 0x00000000003c7805 */ /* 0x000fe2000001ff00 */
[----:B------:R-:W-:Y:S01]  /*53fd0*/  IMAD.MOV.U32 R19, RZ, RZ, R40 ;  /* 0x000000ffff137224 */ /* 0x000fe200078e0028 */
[----:B------:R-:W-:Y:S01]  /*53fe0*/  CS2R R62, SRZ ;  /* 0x00000000003e7805 */ /* 0x000fe2000001ff00 */
[----:B------:R-:W-:Y:S01]  /*53ff0*/  IMAD.MOV.U32 R18, RZ, RZ, R41 ;  /* 0x000000ffff127224 */ /* 0x000fe200078e0029 */
[----:B------:R-:W-:Y:S01]  /*54000*/  CS2R R64, SRZ ;  /* 0x0000000000407805 */ /* 0x000fe2000001ff00 */
        /* <DEDUP_REMOVED lines=13> */
[----:B------:R-:W-:-:S02]  /*540e0*/  IMAD.U32 R141, RZ, RZ, UR27 ;  /* 0x0000001bff8d7e24 */ /* 0x000fc4000f8e00ff */
[----:B------:R-:W-:Y:S02]  /*540f0*/  IMAD.U32 R142, RZ, RZ, UR26 ;  /* 0x0000001aff8e7e24 */ /* 0x000fe4000f8e00ff */
[----:B------:R-:W-:Y:S02]  /*54100*/  IMAD.U32 R144, RZ, RZ, UR25 ;  /* 0x00000019ff907e24 */ /* 0x000fe4000f8e00ff */
[----:B------:R-:W-:Y:S02]  /*54110*/  IMAD.U32 R143, RZ, RZ, UR24 ;  /* 0x00000018ff8f7e24 */ /* 0x000fe4000f8e00ff */
[----:B------:R-:W-:Y:S02]  /*54120*/  IMAD.U32 R146, RZ, RZ, UR23 ;  /* 0x00000017ff927e24 */ /* 0x000fe4000f8e00ff */
[----:B------:R-:W-:Y:S02]  /*54130*/  IMAD.U32 R145, RZ, RZ, UR22 ;  /* 0x00000016ff917e24 */ /* 0x000fe4000f8e00ff */
[----:B------:R-:W-:-:S02]  /*54140*/  IMAD.U32 R148, RZ, RZ, UR21 ;  /* 0x00000015ff947e24 */ /* 0x000fc4000f8e00ff */
[----:B------:R-:W-:Y:S02]  /*54150*/  IMAD.U32 R147, RZ, RZ, UR20 ;  /* 0x00000014ff937e24 */ /* 0x000fe4000f8e00ff */
[----:B------:R-:W-:-:S07]  /*54160*/  IMAD.MOV.U32 R24, RZ, RZ, RZ ;  /* 0x000000ffff187224 */ /* 0x000fce00078e00ff */
.L_x_364:
[----:B------:R-:W-:Y:S01]  /*54170*/  SHF.R.U32.HI R25, RZ, R37, R38 ;  /* 0x00000025ff197219 */ /* 0x000fe20000011626 */
[----:B------:R-:W-:Y:S01]  /*54180*/  VIADD R37, R37, 0xffffffff ;  /* 0xffffffff25257836 */ /* 0x000fe20000000000 */
[----:B------:R-:W-:Y:S02]  /*54190*/  BSSY.RECONVERGENT B0, `(.L_x_275) ;  /* 0x0001e5f000007945 */ /* 0x000fe40003800200 */
[----:B------:R-:W-:Y:S02]  /*541a0*/  LOP3.LUT R25, R25, 0x1, RZ, 0xc0, !PT ;  /* 0x0000000119197812 */ /* 0x000fe400078ec0ff */
[----:B------:R-:W-:Y:S02]  /*541b0*/  ISETP.NE.AND P1, PT, R37, -0x1, PT ;  /* 0xffffffff2500780c */ /* 0x000fe40003f25270 */
[----:B------:R-:W-:Y:S01]  /*541c0*/  LOP3.LUT P0, RZ, R24, R25, RZ, 0xfc, !PT ;  /* 0x0000001918ff7212 */ /* 0x000fe2000780fcff */
[----:B------:R-:W-:Y:S01]  /*541d0*/  IMAD.MOV.U32 R24, RZ, RZ, RZ ;  /* 0x000000ffff187224 */ /* 0x000fe200078e00ff */
[----:B------:R-:W-:-:S11]  /*541e0*/  P2R R56, PR, RZ, 0x2 ;  /* 0x00000002ff387803 */ /* 0x000fd60000000000 */
[----:B------:R-:W-:Y:S05]  /*541f0*/  @!P0 BRA `(.L_x_276) ;  /* 0x000001e400608947 */ /* 0x000fea0003800000 */
[----:B------:R-:W-:Y:S01]  /*54200*/  VIADD R68, R25, 0xffffffff ;  /* 0xffffffff19447836 */ /* 0x000fe20000000000 */
[----:B------:R-:W-:Y:S04]  /*54210*/  BSSY.RECONVERGENT B3, `(.L_x_277) ;  /* 0x00000ac000037945 */ /* 0x000fe80003800200 */
[-C--:B------:R-:W-:Y:S02]  /*54220*/  LOP3.LUT R70, R147, R68.reuse, R20, 0xb8, !PT ;  /* 0x0000004493467212 */ /* 0x080fe400078eb814 */
[-C--:B------:R-:W-:Y:S02]  /*54230*/  LOP3.LUT R71, R65, R68.reuse, R21, 0xb8, !PT ;  /* 0x0000004441477212 */ /* 0x080fe400078eb815 */
[-C--:B------:R-:W-:Y:S02]  /*54240*/  LOP3.LUT R73, R148, R68.reuse, R19, 0xb8, !PT ;  /* 0x0000004494497212 */ /* 0x080fe400078eb813 */
[-C--:B------:R-:W-:Y:S01]  /*54250*/  LOP3.LUT R72, R64, R68.reuse, R32, 0xb8, !PT ;  /* 0x0000004440487212 */ /* 0x080fe200078eb820 */
[----:B------:R-:W-:Y:S01]  /*54260*/  IMAD.IADD R102, R70, 0x1, R71 ;  /* 0x0000000146667824 */ /* 0x000fe200078e0247 */
[----:B------:R-:W-:-:S02]  /*54270*/  LOP3.LUT R74, R145, R68, R18, 0xb8, !PT ;  /* 0x00000044914a7212 */ /* 0x000fc400078eb812 */
[----:B------:R-:W-:Y:S02]  /*54280*/  LOP3.LUT R75, R63, R68, R67, 0xb8, !PT ;  /* 0x000000443f4b7212 */ /* 0x000fe400078eb843 */
[----:B------:R-:W-:Y:S02]  /*54290*/  ISETP.GE.U32.AND P0, PT, R102, R70, PT ;  /* 0x000000466600720c */ /* 0x000fe40003f06070 */
[-C--:B------:R-:W-:Y:S02]  /*542a0*/  LOP3.LUT R77, R146, R68.reuse, R17, 0xb8, !PT ;  /* 0x00000044924d7212 */ /* 0x080fe400078eb811 */
[----:B------:R-:W-:Y:S02]  /*542b0*/  SEL R24, RZ, 0x1, P0 ;  /* 0x00000001ff187807 */ /* 0x000fe40000000000 */
[----:B------:R-:W-:Y:S02]  /*542c0*/  LOP3.LUT R76, R62, R68, R66, 0xb8, !PT ;  /* 0x000000443e4c7212 */ /* 0x000fe400078eb842 */
[----:B------:R-:W-:-:S02]  /*542d0*/  IADD3 R84, P0, P1, R72, R24, R73 ;  /* 0x0000001848547210 */ /* 0x000fc4000791e049 */
[-C--:B------:R-:W-:Y:S02]  /*542e0*/  LOP3.LUT R78, R143, R68.reuse, R16, 0xb8, !PT ;  /* 0x000000448f4e7212 */ /* 0x080fe400078eb810 */
[----:B------:R-:W-:Y:S01]  /*542f0*/  IADD3.X R24, PT, PT, RZ, RZ, RZ, P0, P1 ;  /* 0x000000ffff187210 */ /* 0x000fe200007e24ff */
[----:B------:R-:W-:Y:S01]  /*54300*/  IMAD.MOV.U32 R110, RZ, RZ, R84 ;  /* 0x000000ffff6e7224 */ /* 0x000fe200078e0054 */
[----:B------:R-:W-:Y:S02]  /*54310*/  LOP3.LUT R79, R61, R68, R69, 0xb8, !PT ;  /* 0x000000443d4f7212 */ /* 0x000fe400078eb845 */
[----:B------:R-:W-:Y:S02]  /*54320*/  IADD3 R83, P0, P1, R75, R24, R74 ;  /* 0x000000184b537210 */ /* 0x000fe4000791e04a */
[--C-:B------:R-:W-:Y:S02]  /*54330*/  LOP3.LUT R35, R21, R65, R68.reuse, 0xd8, !PT ;  /* 0x0000004115237212 */ /* 0x100fe400078ed844 */
[----:B------:R-:W-:Y:S01]  /*54340*/  IADD3.X R24, PT, PT, RZ, RZ, RZ, P0, P1 ;  /* 0x000000ffff187210 */ /* 0x000fe200007e24ff */
[----:B------:R-:W-:Y:S01]  /*54350*/  IMAD.MOV.U32 R108, RZ, RZ, R83 ;  /* 0x000000ffff6c7224 */ /* 0x000fe200078e0053 */
[----:B------:R-:W-:-:S02]  /*54360*/  LOP3.LUT R36, R20, R147, R68, 0xd8, !PT ;  /* 0x0000009314247212 */ /* 0x000fc400078ed844 */
[----:B------:R-:W-:Y:S02]  /*54370*/  IADD3 R86, P0, P1, R76, R24, R77 ;  /* 0x000000184c567210 */ /* 0x000fe4000791e04d */
[----:B------:R-:W-:Y:S02]  /*54380*/  LOP3.LUT R34, R19, R148, R68, 0xd8, !PT ;  /* 0x0000009413227212 */ /* 0x000fe400078ed844 */
[----:B------:R-:W-:Y:S01]  /*54390*/  IADD3.X R24, PT, PT, RZ, RZ, RZ, P0, P1 ;  /* 0x000000ffff187210 */ /* 0x000fe200007e24ff */
[----:B------:R-:W-:Y:S01]  /*543a0*/  IMAD.MOV.U32 R106, RZ, RZ, R86 ;  /* 0x000000ffff6a7224 */ /* 0x000fe200078e0056 */
[----:B------:R-:W-:Y:S02]  /*543b0*/  LOP3.LUT R20, R144, R68, R15, 0xb8, !PT ;  /* 0x0000004490147212 */ /* 0x000fe400078eb80f */
[----:B------:R-:W-:Y:S02]  /*543c0*/  IADD3 R65, P0, P1, R79, R24, R78 ;  /* 0x000000184f417210 */ /* 0x000fe4000791e04e */
[----:B------:R-:W-:-:S02]  /*543d0*/  LOP3.LUT R81, R60, R68, R22, 0xb8, !PT ;  /* 0x000000443c517212 */ /* 0x000fc400078eb816 */
[----:B------:R-:W-:Y:S01]  /*543e0*/  IADD3.X R19, PT, PT, RZ, RZ, RZ, P0, P1 ;  /* 0x000000ffff137210 */ /* 0x000fe200007e24ff */
[----:B------:R-:W-:Y:S01]  /*543f0*/  IMAD.MOV.U32 R104, RZ, RZ, R65 ;  /* 0x000000ffff687224 */ /* 0x000fe200078e0041 */
[----:B------:R-:W-:Y:S02]  /*54400*/  LOP3.LUT R33, R32, R64, R68, 0xd8, !PT ;  /* 0x0000004020217212 */ /* 0x000fe400078ed844 */
[----:B------:R-:W-:Y:S02]  /*54410*/  IADD3 R64, P0, P1, R81, R19, R20 ;  /* 0x0000001351407210 */ /* 0x000fe4000791e014 */
[--C-:B------:R-:W-:Y:S02]  /*54420*/  LOP3.LUT R32, R18, R145, R68.reuse, 0xd8, !PT ;  /* 0x0000009112207212 */ /* 0x100fe400078ed844 */
[----:B------:R-:W-:Y:S01]  /*54430*/  LOP3.LUT R31, R67, R63, R68, 0xd8, !PT ;  /* 0x0000003f431f7212 */ /* 0x000fe200078ed844 */
[----:B------:R-:W-:Y:S01]  /*54440*/  IMAD.MOV.U32 R93, RZ, RZ, R64 ;  /* 0x000000ffff5d7224 */ /* 0x000fe200078e0040 */
[----:B------:R-:W-:-:S02]  /*54450*/  LOP3.LUT R30, R17, R146, R68, 0xd8, !PT ;  /* 0x00000092111e7212 */ /* 0x000fc400078ed844 */
[-C--:B------:R-:W-:Y:S02]  /*54460*/  LOP3.LUT R18, R142, R68.reuse, R13, 0xb8, !PT ;  /* 0x000000448e127212 */ /* 0x080fe400078eb80d */
[----:B------:R-:W-:Y:S02]  /*54470*/  LOP3.LUT R67, R58, R68, R23, 0xb8, !PT ;  /* 0x000000443a437212 */ /* 0x000fe400078eb817 */
[----:B------:R-:W-:Y:S02]  /*54480*/  IADD3.X R17, PT, PT, RZ, RZ, RZ, P0, P1 ;  /* 0x000000ffff117210 */ /* 0x000fe400007e24ff */
[----:B------:R-:W-:Y:S02]  /*54490*/  LOP3.LUT R27, R69, R61, R68, 0xd8, !PT ;  /* 0x0000003d451b7212 */ /* 0x000fe400078ed844 */
[----:B------:R-:W-:Y:S02]  /*544a0*/  IADD3 R17, P0, P1, R67, R17, R18 ;  /* 0x0000001143117210 */ /* 0x000fe4000791e012 */
[----:B------:R-:W-:-:S02]  /*544b0*/  LOP3.LUT R26, R15, R144, R68, 0xd8, !PT ;  /* 0x000000900f1a7212 */ /* 0x000fc400078ed844 */
[-C--:B------:R-:W-:Y:S01]  /*544c0*/  LOP3.LUT R69, R141, R68.reuse, R14, 0xb8, !PT ;  /* 0x000000448d457212 */ /* 0x080fe200078eb80e */
[----:B------:R-:W-:Y:S01]  /*544d0*/  IMAD.MOV.U32 R100, RZ, RZ, R17 ;  /* 0x000000ffff647224 */ /* 0x000fe200078e0011 */
[----:B------:R-:W-:Y:S02]  /*544e0*/  LOP3.LUT R80, R59, R68, R82, 0xb8, !PT ;  /* 0x000000443b507212 */ /* 0x000fe400078eb852 */
[----:B------:R-:W-:Y:S02]  /*544f0*/  IADD3.X R15, PT, PT, RZ, RZ, RZ, P0, P1 ;  /* 0x000000ffff0f7210 */ /* 0x000fe400007e24ff */
[--C-:B------:R-:W-:Y:S02]  /*54500*/  LOP3.LUT R23, R23, R58, R68.reuse, 0xd8, !PT ;  /* 0x0000003a17177212 */ /* 0x100fe400078ed844 */
[----:B------:R-:W-:Y:S02]  /*54510*/  IADD3 R58, PT, PT, R80, R69, R15 ;  /* 0x00000045503a7210 */ /* 0x000fe40007ffe00f */
[----:B------:R-:W-:-:S02]  /*54520*/  LOP3.LUT R25, R22, R60, R68, 0xd8, !PT ;  /* 0x0000003c16197212 */ /* 0x000fc400078ed844 */
[----:B------:R-:W-:Y:S02]  /*54530*/  ISETP.GE.U32.AND P0, PT, R58, UR19, PT ;  /* 0x000000133a007c0c */ /* 0x000fe4000bf06070 */
[--C-:B------:R-:W-:Y:S02]  /*54540*/  LOP3.LUT R29, R66, R62, R68.reuse, 0xd8, !PT ;  /* 0x0000003e421d7212 */ /* 0x100fe400078ed844 */
[--C-:B------:R-:W-:Y:S02]  /*54550*/  LOP3.LUT R28, R16, R143, R68.reuse, 0xd8, !PT ;  /* 0x0000008f101c7212 */ /* 0x100fe400078ed844 */
[--C-:B------:R-:W-:Y:S02]  /*54560*/  LOP3.LUT R24, R13, R142, R68.reuse, 0xd8, !PT ;  /* 0x0000008e0d187212 */ /* 0x100fe400078ed844 */
[--C-:B------:R-:W-:Y:S02]  /*54570*/  LOP3.LUT R22, R14, R141, R68.reuse, 0xd8, !PT ;  /* 0x0000008d0e167212 */ /* 0x100fe400078ed844 */
[----:B------:R-:W-:-:S03]  /*54580*/  LOP3.LUT R21, R82, R59, R68, 0xd8, !PT ;  /* 0x0000003b52157212 */ /* 0x000fc600078ed844 */
        /* <DEDUP_REMOVED lines=68> */
[----:B------:R-:W-:Y:S01]  /*549d0*/  ISETP.GE.U32.AND P0, PT, R102, R6, PT ;  /* 0x000000066600720c */ /* 0x000fe20003f06070 */
[----:B------:R-:W-:Y:S01]  /*549e0*/  IMAD.MOV.U32 R110, RZ, RZ, R84 ;  /* 0x000000ffff6e7224 */ /* 0x000fe200078e0054 */
[----:B------:R-:W-:Y:S01]  /*549f0*/  ISETP.GE.U32.AND P1, PT, R7, R84, PT ;  /* 0x000000540700720c */ /* 0x000fe20003f26070 */
[----:B------:R-:W-:Y:S02]  /*54a00*/  IMAD.MOV.U32 R108, RZ, RZ, R83 ;  /* 0x000000ffff6c7224 */ /* 0x000fe400078e0053 */
[----:B------:R-:W-:Y:S02]  /*54a10*/  IMAD.MOV.U32 R106, RZ, RZ, R86 ;  /* 0x000000ffff6a7224 */ /* 0x000fe400078e0056 */
[----:B------:R-:W-:Y:S02]  /*54a20*/  IMAD.MOV.U32 R104, RZ, RZ, R65 ;  /* 0x000000ffff687224 */ /* 0x000fe400078e0041 */
[----:B------:R-:W-:Y:S02]  /*54a30*/  IMAD.MOV.U32 R93, RZ, RZ, R64 ;  /* 0x000000ffff5d7224 */ /* 0x000fe400078e0040 */
[----:B------:R-:W-:-:S04]  /*54a40*/  IMAD.MOV.U32 R100, RZ, RZ, R17 ;  /* 0x000000ffff647224 */ /* 0x000fc800078e0011 */
[----:B------:R-:W-:Y:S05]  /*54a50*/  @!P0 BREAK.RELIABLE P1, B4 ;  /* 0x0000000000048942 */ /* 0x000fea0000800100 */
[----:B------:R-:W-:Y:S05]  /*54a60*/  @!P0 BRA P1, `(.L_x_278) ;  /* 0x0000000000988947 */ /* 0x000fea0000800000 */
.L_x_280:
[----:B------:R-:W-:Y:S05]  /*54a70*/  BSYNC.RELIABLE B4 ;  /* 0x0000000000047941 */ /* 0x000fea0003800100 */
.L_x_279:
        /* <DEDUP_REMOVED lines=14> */
[----:B------:R-:W-:Y:S02]  /*54b60*/  IMAD.U32 R13, RZ, RZ, UR5 ;  /* 0x00000005ff0d7e24 */ /* 0x000fe4000f8e00ff */
        /* <DEDUP_REMOVED lines=22> */
.L_x_278:
[----:B------:R-:W-:Y:S05]  /*54cd0*/  BSYNC.RECONVERGENT B3 ;  /* 0x0000000000037941 */ /* 0x000fea0003800200 */
.L_x_277:
        /* <DEDUP_REMOVED lines=35> */
.L_x_284:
        /* <DEDUP_REMOVED lines=36> */
.L_x_283:
[----:B------:R-:W-:Y:S05]  /*55150*/  BSYNC.RELIABLE B4 ;  /* 0x0000000000047941 */ /* 0x000fea0003800100 */
.L_x_282:
        /* <DEDUP_REMOVED lines=31> */
[----:B------:R-:W-:Y:S01]  /*55350*/  ISETP.EQ.AND P1, PT, R81, R20, P3 ;  /* 0x000000145100720c */ /* 0x000fe20001f22270 */
[----:B------:R-:W-:-:S02]  /*55360*/  @!P4 IMAD.MOV R15, RZ, RZ, R78 ;  /* 0x000000ffff0fc224 */ /* 0x000fc400078e024e */
[----:B------:R-:W-:Y:S01]  /*55370*/  VIADD R62, R16, 0x1 ;  /* 0x00000001103e7836 */ /* 0x000fe20000000000 */
[----:B------:R-:W-:Y:S01]  /*55380*/  ISETP.LT.U32.OR P1, PT, R81, R20, P1 ;  /* 0x000000145100720c */ /* 0x000fe20000f21470 */
[----:B------:R-:W-:Y:S02]  /*55390*/  IMAD.IADD R15, R79, 0x1, -R15 ;  /* 0x000000014f0f7824 */ /* 0x000fe400078e0a0f */
[----:B------:R-:W-:Y:S01]  /*553a0*/  @!P0 IMAD.MOV R61, RZ, RZ, R13 ;  /* 0x000000ffff3d8224 */ /* 0x000fe200078e020d */
[----:B------:R-:W-:Y:S01]  /*553b0*/  ISETP.EQ.AND P4, PT, R67, R18, P1 ;  /* 0x000000124300720c */ /* 0x000fe20000f82270 */
[----:B------:R-:W-:Y:S01]  /*553c0*/  @!P3 IMAD.MOV R17, RZ, RZ, R20 ;  /* 0x000000ffff11b224 */ /* 0x000fe200078e0214 */
[----:B------:R-:W-:Y:S01]  /*553d0*/  ISETP.EQ.AND P3, PT, R5, R16, P2 ;  /* 0x000000100500720c */ /* 0x000fe20001762270 */
[----:B------:R-:W-:Y:S01]  /*553e0*/  VIADD R63, R15, 0x1 ;  /* 0x000000010f3f7836 */ /* 0x000fe20000000000 */
[----:B------:R-:W-:Y:S01]  /*553f0*/  ISETP.LT.U32.OR P4, PT, R67, R18, P4 ;  /* 0x000000124300720c */ /* 0x000fe20002781470 */
[----:B------:R-:W-:Y:S01]  /*55400*/  @!P2 IMAD.MOV R62, RZ, RZ, R16 ;  /* 0x000000ffff3ea224 */ /* 0x000fe200078e0210 */
[----:B------:R-:W-:Y:S01]  /*55410*/  ISETP.LT.U32.OR P3, PT, R5, R16, P3 ;  /* 0x000000100500720c */ /* 0x000fe20001f61470 */
[----:B------:R-:W-:-:S02]  /*55420*/  IMAD.IADD R60, R7, 0x1, -R60 ;  /* 0x00000001073c7824 */ /* 0x000fc400078e0a3c */
[----:B------:R-:W-:Y:S01]  /*55430*/  @!P1 IMAD.MOV R19, RZ, RZ, R18 ;  /* 0x000000ffff139224 */ /* 0x000fe200078e0212 */
[CC--:B------:R-:W-:Y:S01]  /*55440*/  ISETP.EQ.AND P1, PT, R2.reuse, R15.reuse, P3 ;  /* 0x0000000f0200720c */ /* 0x0c0fe20001f22270 */
[----:B------:R-:W-:Y:S02]  /*55450*/  IMAD.IADD R18, R81, 0x1, -R17 ;  /* 0x0000000151127824 */ /* 0x000fe400078e0a11 */
[----:B------:R-:W-:Y:S01]  /*55460*/  VIADD R17, R69, 0x1 ;  /* 0x0000000145117836 */ /* 0x000fe20000000000 */
[----:B------:R-:W-:Y:S01]  /*55470*/  ISETP.LT.U32.OR P1, PT, R2, R15, P1 ;  /* 0x0000000f0200720c */ /* 0x000fe20000f21470 */
[----:B------:R-:W-:Y:S02]  /*55480*/  IMAD.IADD R19, R67, 0x1, -R19 ;  /* 0x0000000143137824 */ /* 0x000fe400078e0a13 */
[----:B------:R-:W-:Y:S01]  /*55490*/  @!P4 IMAD.MOV R17, RZ, RZ, R69 ;  /* 0x000000ffff11c224 */ /* 0x000fe200078e0245 */
[----:B------:R-:W-:Y:S01]  /*554a0*/  ISETP.EQ.AND P4, PT, R3, R18, P1 ;  /* 0x000000120300720c */ /* 0x000fe20000f82270 */
[----:B------:R-:W-:-:S02]  /*554b0*/  VIADD R65, R19, 0x1 ;  /* 0x0000000113417836 */ /* 0x000fc40000000000 */
[----:B------:R-:W-:Y:S01]  /*554c0*/  IMAD.IADD R17, R17, 0x1, -R80 ;  /* 0x0000000111117824 */ /* 0x000fe200078e0a50 */
[----:B------:R-:W-:Y:S01]  /*554d0*/  ISETP.LT.U32.OR P4, PT, R3, R18, P4 ;  /* 0x000000120300720c */ /* 0x000fe20002781470 */
[----:B------:R-:W-:Y:S02]  /*554e0*/  VIADD R64, R18, 0x1 ;  /* 0x0000000112407836 */ /* 0x000fe40000000000 */
[----:B------:R-:W-:Y:S01]  /*554f0*/  VIADD R66, R17, 0xffffffff ;  /* 0xffffffff11427836 */ /* 0x000fe20000000000 */
[C---:B------:R-:W-:Y:S01]  /*55500*/  ISETP.EQ.AND P5, PT, R19.reuse, UR18, P4 ;  /* 0x0000001213007c0c */ /* 0x040fe2000a7a2270 */
[----:B------:R-:W-:Y:S02]  /*55510*/  @!P3 IMAD.MOV R63, RZ, RZ, R15 ;  /* 0x000000ffff3fb224 */ /* 0x000fe400078e020f */
[----:B------:R-:W-:Y:S01]  /*55520*/  @!P1 IMAD.MOV R64, RZ, RZ, R18 ;  /* 0x000000ffff409224 */ /* 0x000fe200078e0212 */
[----:B------:R-:W-:Y:S01]  /*55530*/  ISETP.GT.U32.OR P5, PT, R19, UR18, P5 ;  /* 0x0000001213007c0c */ /* 0x000fe2000afa4470 */
[----:B------:R-:W-:-:S02]  /*55540*/  IMAD.IADD R61, R4, 0x1, -R61 ;  /* 0x00000001043d7824 */ /* 0x000fc400078e0a3d */
[----:B------:R-:W-:Y:S02]  /*55550*/  IMAD.IADD R62, R5, 0x1, -R62 ;  /* 0x00000001053e7824 */ /* 0x000fe400078e0a3e */
[----:B------:R-:W-:Y:S02]  /*55560*/  @!P4 IMAD.MOV R65, RZ, RZ, R19 ;  /* 0x000000ffff41c224 */ /* 0x000fe400078e0213 */
[----:B------:R-:W-:Y:S02]  /*55570*/  IMAD.IADD R63, R2, 0x1, -R63 ;  /* 0x00000001023f7824 */ /* 0x000fe400078e0a3f */
[----:B------:R-:W-:Y:S01]  /*55580*/  IMAD.IADD R64, R3, 0x1, -R64 ;  /* 0x0000000103407824 */ /* 0x000fe200078e0a40 */
[----:B------:R-:W-:-:S03]  /*55590*/  IADD3 R65, PT, PT, -R65, UR18, RZ ;  /* 0x0000001241417c10 */ /* 0x000fc6000fffe1ff */
[----:B------:R-:W-:-:S04]  /*555a0*/  @!P5 IMAD.MOV R66, RZ, RZ, R17 ;  /* 0x000000ffff42d224 */ /* 0x000fc800078e0211 */
[----:B------:R-:W-:-:S07]  /*555b0*/  VIADD R66, R66, UR19 ;  /* 0x0000001342427c36 */ /* 0x000fce0008000000 */
.L_x_285:
[----:B------:R-:W-:Y:S05]  /*555c0*/  BSYNC.RECONVERGENT B3 ;  /* 0x0000000000037941 */ /* 0x000fea0003800200 */
.L_x_281:
[----:B------:R-:W-:Y:S01]  /*555d0*/  IMAD.IADD R67, R36, 0x1, R35 ;  /* 0x0000000124437824 */ /* 0x000fe200078e0223 */
[----:B------:R-:W-:Y:S03]  /*555e0*/  BSSY.RECONVERGENT B3, `(.L_x_286) ;  /* 0x000009b000037945 */ /* 0x000fe60003800200 */
[----:B------:R-:W-:Y:S01]  /*555f0*/  IMAD.MOV.U32 R15, RZ, RZ, R67 ;  /* 0x000000ffff0f7224 */ /* 0x000fe200078e0043 */
[----:B------:R-:W-:-:S04]  /*55600*/  ISETP.GE.U32.AND P0, PT, R67, R36, PT ;  /* 0x000000244300720c */ /* 0x000fc80003f06070 */
[----:B------:R-:W-:-:S04]  /*55610*/  SEL R20, RZ, 0x1, P0 ;  /* 0x00000001ff147807 */ /* 0x000fc80000000000 */
[----:B------:R-:W-:-:S04]  /*55620*/  IADD3 R20, P0, P1, R33, R20, R34 ;  /* 0x0000001421147210 */ /* 0x000fc8000791e022 */
[----:B------:R-:W-:Y:S01]  /*55630*/  IADD3.X R19, PT, PT, RZ, RZ, RZ, P0, P1 ;  /* 0x000000ffff137210 */ /* 0x000fe200007e24ff */
[----:B------:R-:W-:-:S03]  /*55640*/  IMAD.MOV.U32 R69, RZ, RZ, R20 ;  /* 0x000000ffff457224 */ /* 0x000fc600078e0014 */
        /* <DEDUP_REMOVED lines=15> */
[----:B------:R-:W-:-:S04]  /*55740*/  IADD3 R68, PT, PT, R21, R22, R68 ;  /* 0x0000001615447210 */ /* 0x000fc80007ffe044 */
[----:B------:R-:W-:Y:S01]  /*55750*/  ISETP.GE.U32.AND P0, PT, R68, UR19, PT ;  /* 0x0000001344007c0c */ /* 0x000fe2000bf06070 */
[----:B------:R-:W-:-:S12]  /*55760*/  IMAD.MOV.U32 R13, RZ, RZ, R68 ;  /* 0x000000ffff0d7224 */ /* 0x000fd800078e0044 */
        /* <DEDUP_REMOVED lines=80> */
[----:B------:R-:W-:Y:S01]  /*55c70*/  ISETP.GE.U32.AND P0, PT, R15, R6, PT ;  /* 0x000000060f00720c */ /* 0x000fe20003f06070 */
        /* <DEDUP_REMOVED lines=8> */
[----:B------:R-:W-:Y:S05]  /*55d00*/  @!P0 BREAK.RELIABLE P1, B4 ;  /* 0x0000000000048942 */ /* 0x000fea0000800100 */
[----:B------:R-:W-:Y:S01]  /*55d10*/  IMAD.MOV.U32 R68, RZ, RZ, R13 ;  /* 0x000000ffff447224 */ /* 0x000fe200078e000d */
[----:B------:R-:W-:Y:S06]  /*55d20*/  @!P0 BRA P1, `(.L_x_287) ;  /* 0x0000000000988947 */ /* 0x000fec0000800000 */
.L_x_289:
[----:B------:R-:W-:Y:S05]  /*55d30*/  BSYNC.RELIABLE B4 ;  /* 0x0000000000047941 */ /* 0x000fea0003800100 */
.L_x_288:
        /* <DEDUP_REMOVED lines=37> */
.L_x_287:
[----:B------:R-:W-:Y:S05]  /*55f90*/  BSYNC.RECONVERGENT B3 ;  /* 0x0000000000037941 */ /* 0x000fea0003800200 */
.L_x_286:
        /* <DEDUP_REMOVED lines=35> */
.L_x_293:
[----:B------:R-:W-:Y:S01]  /*561d0*/  ISETP.GE.U32.AND P5, PT, R36, R35, PT ;  /* 0x000000232400720c */ /* 0x000fe20003fa6070 */
[----:B------:R-:W-:Y:S02]  /*561e0*/  VIADD R103, R33, 0x1 ;  /* 0x0000000121677836 */ /* 0x000fe40000000000 */
[----:B------:R-:W-:Y:S01]  /*561f0*/  VIADD R99, R31, 0x1 ;  /* 0x000000011f637836 */ /* 0x000fe20000000000 */
[CC--:B------:R-:W-:Y:S01]  /*56200*/  ISETP.EQ.AND P0, PT, R34.reuse, R33.reuse, !P5 ;  /* 0x000000212200720c */ /* 0x0c0fe20006f02270 */
        /* <DEDUP_REMOVED lines=32> */
.L_x_292:
[----:B------:R-:W-:Y:S05]  /*56410*/  BSYNC.RELIABLE B4 ;  /* 0x0000000000047941 */ /* 0x000fea0003800100 */
.L_x_291:
[C---:B------:R-:W-:Y:S01]  /*56420*/  ISETP.GE.U32.AND P4, PT, R35.reuse, R36, PT ;  /* 0x000000242300720c */ /* 0x040fe20003f86070 */
[----:B------:R-:W-:Y:S02]  /*56430*/  VIADD R70, R34, 0x1 ;  /* 0x0000000122467836 */ /* 0x000fe40000000000 */
[----:B------:R-:W-:Y:S01]  /*56440*/  IMAD.IADD R97, R35, 0x1, -R36 ;  /* 0x0000000123617824 */ /* 0x000fe200078e0a24 */
        /* <DEDUP_REMOVED lines=16> */
[-C--:B------:R-:W-:Y:S01]  /*56550*/  ISETP.EQ.AND P5, PT, R27, R28.reuse, P2 ;  /* 0x0000001c1b00720c */ /* 0x080fe200017a2270 */
[----:B------:R-:W-:Y:S02]  /*56560*/  @!P1 IMAD.MOV R74, RZ, RZ, R30 ;  /* 0x000000ffff4a9224 */ /* 0x000fe400078e021e */
[----:B------:R-:W-:Y:S01]  /*56570*/  VIADD R99, R71, 0x1 ;  /* 0x0000000147637836 */ /* 0x000fe20000000000 */
[----:B------:R-:W-:Y:S01]  /*56580*/  ISETP.LT.U32.OR P4, PT, R27, R28, P5 ;  /* 0x0000001c1b00720c */ /* 0x000fe20002f81470 */
[----:B------:R-:W-:Y:S01]  /*56590*/  IMAD.IADD R74, R29, 0x1, -R74 ;  /* 0x000000011d4a7824 */ /* 0x000fe200078e0a4a */
[C---:B------:R-:W-:Y:S01]  /*565a0*/  ISETP.GE.U32.AND P5, PT, R6.reuse, R97, PT ;  /* 0x000000610600720c */ /* 0x040fe20003fa6070 */
[----:B------:R-:W-:Y:S01]  /*565b0*/  IMAD.IADD R97, R6, 0x1, -R97 ;  /* 0x0000000106617824 */ /* 0x000fe200078e0a61 */
[----:B------:R-:W-:Y:S01]  /*565c0*/  ISETP.EQ.AND P0, PT, R25, R26, P4 ;  /* 0x0000001a1900720c */ /* 0x000fe20002702270 */
[----:B------:R-:W-:Y:S01]  /*565d0*/  @!P2 IMAD.MOV R76, RZ, RZ, R28 ;  /* 0x000000ffff4ca224 */ /* 0x000fe200078e021c */
[----:B------:R-:W-:-:S02]  /*565e0*/  ISETP.EQ.AND P1, PT, R7, R70, !P5 ;  /* 0x000000460700720c */ /* 0x000fc40006f22270 */
[----:B------:R-:W-:Y:S01]  /*565f0*/  ISETP.LT.U32.OR P0, PT, R25, R26, P0 ;  /* 0x0000001a1900720c */ /* 0x000fe20000701470 */
[----:B------:R-:W-:Y:S01]  /*56600*/  IMAD.IADD R73, R27, 0x1, -R76 ;  /* 0x000000011b497824 */ /* 0x000fe200078e0a4c */
[----:B------:R-:W-:Y:S01]  /*56610*/  ISETP.LT.U32.OR P1, PT, R7, R70, P1 ;  /* 0x000000460700720c */ /* 0x000fe20000f21470 */
[----:B------:R-:W-:Y:S01]  /*56620*/  VIADD R76, R70, 0x1 ;  /* 0x00000001464c7836 */ /* 0x000fe20000000000 */
[CC--:B------:R-:W-:Y:S01]  /*56630*/  ISETP.EQ.AND P2, PT, R23.reuse, R24.reuse, P0 ;  /* 0x000000181700720c */ /* 0x0c0fe20000742270 */
[----:B------:R-:W-:Y:S01]  /*56640*/  @!P4 IMAD.MOV R78, RZ, RZ, R26 ;  /* 0x000000ffff4ec224 */ /* 0x000fe200078e021a */
[CC--:B------:R-:W-:Y:S01]  /*56650*/  ISETP.EQ.AND P4, PT, R4.reuse, R71.reuse, P1 ;  /* 0x000000470400720c */ /* 0x0c0fe20000f82270 */
[----:B------:R-:W-:Y:S01]  /*56660*/  @P5 IMAD.MOV R76, RZ, RZ, R70 ;  /* 0x000000ffff4c5224 */ /* 0x000fe200078e0246 */
        /* <DEDUP_REMOVED lines=11> */
[----:B------:R-:W-:Y:S01]  /*56720*/  ISETP.EQ.AND P2, PT, R2, R73, P0 ;  /* 0x000000490200720c */ /* 0x000fe20000742270 */
[----:B------:R-:W-:-:S02]  /*56730*/  @!P4 IMAD.MOV R70, RZ, RZ, R74 ;  /* 0x000000ffff46c224 */ /* 0x000fc400078e024a */
[----:B------:R-:W-:Y:S01]  /*56740*/  IMAD.IADD R80, R80, 0x1, -R21 ;  /* 0x0000000150507824 */ /* 0x000fe200078e0a15 */
[----:B------:R-:W-:Y:S01]  /*56750*/  ISETP.LT.U32.OR P2, PT, R2, R73, P2 ;  /* 0x000000490200720c */ /* 0x000fe20001741470 */
[----:B------:R-:W-:Y:S02]  /*56760*/  VIADD R96, R72, 0x1 ;  /* 0x0000000148607836 */ /* 0x000fe40000000000 */
[----:B------:R-:W-:Y:S01]  /*56770*/  VIADD R74, R78, 0x1 ;  /* 0x000000014e4a7836 */ /* 0x000fe20000000000 */
[CC--:B------:R-:W-:Y:S01]  /*56780*/  ISETP.EQ.AND P5, PT, R3.reuse, R78.reuse, P2 ;  /* 0x0000004e0300720c */ /* 0x0c0fe200017a2270 */
[----:B------:R-:W-:Y:S02]  /*56790*/  VIADD R98, R80, 0xffffffff ;  /* 0xffffffff50627836 */ /* 0x000fe40000000000 */
[----:B------:R-:W-:Y:S01]  /*567a0*/  @!P0 IMAD.MOV R71, RZ, RZ, R73 ;  /* 0x000000ffff478224 */ /* 0x000fe200078e0249 */
[----:B------:R-:W-:Y:S01]  /*567b0*/  ISETP.LT.U32.OR P5, PT, R3, R78, P5 ;  /* 0x0000004e0300720c */ /* 0x000fe20002fa1470 */
[----:B------:R-:W-:-:S02]  /*567c0*/  IMAD.IADD R103, R7, 0x1, -R76 ;  /* 0x0000000107677824 */ /* 0x000fc400078e0a4c */
[----:B------:R-:W-:Y:S01]  /*567d0*/  IMAD.IADD R99, R4, 0x1, -R99 ;  /* 0x0000000104637824 */ /* 0x000fe200078e0a63 */
[C---:B------:R-:W-:Y:S01]  /*567e0*/  ISETP.EQ.AND P1, PT, R72.reuse, UR18, P5 ;  /* 0x0000001248007c0c */ /* 0x040fe2000af22270 */
[----:B------:R-:W-:Y:S02]  /*567f0*/  @!P2 IMAD.MOV R74, RZ, RZ, R78 ;  /* 0x000000ffff4aa224 */ /* 0x000fe400078e024e */
[----:B------:R-:W-:Y:S01]  /*56800*/  IMAD.IADD R101, R5, 0x1, -R70 ;  /* 0x0000000105657824 */ /* 0x000fe200078e0a46 */
[----:B------:R-:W-:Y:S01]  /*56810*/  ISETP.GT.U32.OR P1, PT, R72, UR18, P1 ;  /* 0x0000001248007c0c */ /* 0x000fe20008f24470 */
[----:B------:R-:W-:Y:S02]  /*56820*/  IMAD.IADD R94, R2, 0x1, -R71 ;  /* 0x00000001025e7824 */ /* 0x000fe400078e0a47 */
[----:B------:R-:W-:Y:S02]  /*56830*/  IMAD.IADD R95, R3, 0x1, -R74 ;  /* 0x00000001035f7824 */ /* 0x000fe400078e0a4a */
[----:B------:R-:W-:-:S05]  /*56840*/  @!P5 IMAD.MOV R96, RZ, RZ, R72 ;  /* 0x000000ffff60d224 */ /* 0x000fca00078e0248 */
[----:B------:R-:W-:-:S03]  /*56850*/  IADD3 R96, PT, PT, -R96, UR18, RZ ;  /* 0x0000001260607c10 */ /* 0x000fc6000fffe1ff */
[----:B------:R-:W-:-:S04]  /*56860*/  @!P1 IMAD.MOV R98, RZ, RZ, R80 ;  /* 0x000000ffff629224 */ /* 0x000fc800078e0250 */
[----:B------:R-:W-:-:S07]  /*56870*/  VIADD R98, R98, UR19 ;  /* 0x0000001362627c36 */ /* 0x000fce0008000000 */
.L_x_294:
[----:B------:R-:W-:Y:S05]  /*56880*/  BSYNC.RECONVERGENT B3 ;  /* 0x0000000000037941 */ /* 0x000fea0003800200 */
.L_x_290:
        /* <DEDUP_REMOVED lines=21> */
[----:B------:R-:W-:-:S03]  /*569e0*/  IMAD.WIDE.U32 R72, R4, R86, RZ ;  /* 0x0000005604487225 */ /* 0x000fc600078e00ff */
[----:B------:R-:W-:Y:S01]  /*569f0*/  IADD3 R82, P1, P5, R76, R81, R79 ;  /* 0x000000514c527210 */ /* 0x000fe20007d3e04f */
[----:B------:R-:W-:Y:S02]  /*56a00*/  IMAD.IADD R71, R71, 0x1, R70 ;  /* 0x0000000147477824 */ /* 0x000fe400078e0246 */
[----:B------:R-:W-:Y:S01]  /*56a10*/  IMAD R107, R83, UR28, RZ ;  /* 0x0000001c536b7c24 */ /* 0x000fe2000f8e02ff */
[----:B------:R-:W-:Y:S01]  /*56a20*/  IADD3.X R85, PT, PT, RZ, RZ, RZ, P1, P5 ;  /* 0x000000ffff557210 */ /* 0x000fe20000fea4ff */
[----:B------:R-:W-:Y:S01]  /*56a30*/  IMAD.X R81, RZ, RZ, RZ, P0 ;  /* 0x000000ffff517224 */ /* 0x000fe200000e06ff */
[----:B------:R-:W-:Y:S01]  /*56a40*/  IADD3 R74, P2, P4, R72, R71, R80 ;  /* 0x00000047484a7210 */ /* 0x000fe20007c5e050 */
[----:B------:R-:W-:-:S03]  /*56a50*/  IMAD.WIDE.U32 R70, R6, R107, RZ ;  /* 0x0000006b06467225 */ /* 0x000fc600078e00ff */
[----:B------:R-:W-:Y:S01]  /*56a60*/  IADD3.X R72, PT, PT, RZ, RZ, RZ, P2, P4 ;  /* 0x000000ffff487210 */ /* 0x000fe200017e84ff */
[----:B------:R-:W-:Y:S01]  /*56a70*/  IMAD.WIDE.U32 R78, R95, R102, RZ ;  /* 0x000000665f4e7225 */ /* 0x000fe200078e00ff */
[----:B------:R-:W-:Y:S02]  /*56a80*/  IADD3 R81, P0, P1, R74, R81, R75 ;  /* 0x000000514a517210 */ /* 0x000fe4000791e04b */
[----:B------:R-:W-:Y:S01]  /*56a90*/  IADD3 RZ, P2, PT, R70, R83, RZ ;  /* 0x0000005346ff7210 */ /* 0x000fe20007f5e0ff */
[----:B------:R-:W-:Y:S01]  /*56aa0*/  IMAD.WIDE.U32 R74, R103, R110, RZ ;  /* 0x0000006e674a7225 */ /* 0x000fe200078e00ff */
[----:B------:R-:W-:-:S03]  /*56ab0*/  IADD3 R80, P5, P4, R78, R85, R77 ;  /* 0x000000554e507210 */ /* 0x000fc60007cbe04d */
[----:B------:R-:W-:Y:S01]  /*56ac0*/  IMAD.IADD R73, R73, 0x1, R72 ;  /* 0x0000000149497824 */ /* 0x000fe200078e0248 */
[----:B------:R-:W-:Y:S01]  /*56ad0*/  IADD3.X R87, PT, PT, RZ, RZ, RZ, P5, P4 ;  /* 0x000000ffff577210 */ /* 0x000fe20002fe84ff */
        /* <DEDUP_REMOVED lines=9> */
[----:B------:R-:W-:Y:S01]  /*56b70*/  IMAD.WIDE.U32 R72, R99, R110, RZ ;  /* 0x0000006e63487225 */ /* 0x000fe200078e00ff */
[----:B------:R-:W-:-:S03]  /*56b80*/  IADD3.X R81, PT, PT, RZ, RZ, RZ, P0, P1 ;  /* 0x000000ffff517210 */ /* 0x000fc600007e24ff */
[----:B------:R-:W-:Y:S01]  /*56b90*/  IMAD.X R75, R75, 0x1, R74, P2 ;  /* 0x000000014b4b7824 */ /* 0x000fe200010e064a */
[----:B------:R-:W-:Y:S01]  /*56ba0*/  IADD3 R87, P2, P4, R84, R87, R79 ;  /* 0x0000005754577210 */ /* 0x000fe20007c5e04f */
[----:B------:R-:W-:Y:S02]  /*56bb0*/  IMAD.IADD R79, R77, 0x1, R76 ;  /* 0x000000014d4f7824 */ /* 0x000fe400078e024c */
[----:B------:R-:W-:Y:S01]  /*56bc0*/  IMAD.WIDE.U32 R76, R97, R108, RZ ;  /* 0x0000006c614c7225 */ /* 0x000fe200078e00ff */
[----:B------:R-:W-:Y:S02]  /*56bd0*/  IADD3 R78, P0, P1, R72, R75, R78 ;  /* 0x0000004b484e7210 */ /* 0x000fe4000791e04e */
[----:B------:R-:W-:Y:S01]  /*56be0*/  IADD3.X R115, PT, PT, RZ, RZ, RZ, P2, P4 ;  /* 0x000000ffff737210 */ /* 0x000fe200017e84ff */
[----:B------:R-:W-:Y:S01]  /*56bf0*/  IMAD.WIDE.U32 R74, R2, R86, RZ ;  /* 0x00000056024a7225 */ /* 0x000fe200078e00ff */
[----:B------:R-:W-:-:S03]  /*56c00*/  IADD3.X R109, PT, PT, RZ, RZ, RZ, P0, P1 ;  /* 0x000000ffff6d7210 */ /* 0x000fc600007e24ff */
[----:B------:R-:W-:Y:S01]  /*56c10*/  IMAD.IADD R81, R71, 0x1, R81 ;  /* 0x0000000147517824 */ /* 0x000fe200078e0251 */
        /* <DEDUP_REMOVED lines=8> */
[----:B------:R-:W-:Y:S01]  /*56ca0*/  IMAD R105, R79, UR28, RZ ;  /* 0x0000001c4f697c24 */ /* 0x000fe2000f8e02ff */
[----:B------:R-:W-:Y:S01]  /*56cb0*/  IADD3 R72, P2, P4, R72, R109, R74 ;  /* 0x0000006d48487210 */ /* 0x000fe20007c5e04a */
[----:B------:R-:W-:Y:S02]  /*56cc0*/  IMAD.IADD R109, R75, 0x1, R83 ;  /* 0x000000014b6d7824 */ /* 0x000fe400078e0253 */
[----:B------:R-:W-:Y:S01]  /*56cd0*/  IMAD.X R76, RZ, RZ, RZ, P0 ;  /* 0x000000ffff4c7224 */ /* 0x000fe200000e06ff */
[----:B------:R-:W-:Y:S01]  /*56ce0*/  IADD3.X R111, PT, PT, RZ, RZ, RZ, P2, P4 ;  /* 0x000000ffff6f7210 */ /* 0x000fe200017e84ff */
[----:B------:R-:W-:-:S03]  /*56cf0*/  IMAD.WIDE.U32 R74, R6, R105, RZ ;  /* 0x00000069064a7225 */ /* 0x000fc600078e00ff */
[----:B------:R-:W-:Y:S01]  /*56d00*/  IADD3 R77, P0, P1, R81, R76, R77 ;  /* 0x0000004c514d7210 */ /* 0x000fe2000791e04d */
[----:B------:R-:W-:Y:S01]  /*56d10*/  IMAD.WIDE.U32 R82, R3, R86, RZ ;  /* 0x0000005603527225 */ /* 0x000fe200078e00ff */
[----:B------:R-:W-:-:S03]  /*56d20*/  IADD3 RZ, P5, PT, R74, R79, RZ ;  /* 0x0000004f4aff7210 */ /* 0x000fc60007fbe0ff */
[----:B------:R-:W-:Y:S01]  /*56d30*/  IMAD.IADD R79, R71, 0x1, R70 ;  /* 0x00000001474f7824 */ /* 0x000fe200078e0246 */
[----:B------:R-:W-:Y:S01]  /*56d40*/  IADD3 R82, P2, P4, R82, R109, R80 ;  /* 0x0000006d52527210 */ /* 0x000fe20007c5e050 */
[----:B------:R-:W-:-:S03]  /*56d50*/  IMAD.WIDE.U32 R80, R5, R107, RZ ;  /* 0x0000006b05507225 */ /* 0x000fc600078e00ff */
[----:B------:R-:W-:Y:S01]  /*56d60*/  IADD3.X R113, PT, PT, RZ, RZ, RZ, P2, P4 ;  /* 0x000000ffff717210 */ /* 0x000fe200017e84ff */
[----:B------:R-:W-:-:S04]  /*56d70*/  IMAD.WIDE.U32 R70, R103, R108, RZ ;  /* 0x0000006c67467225 */ /* 0x000fc800078e00ff */
[----:B------:R-:W-:Y:S01]  /*56d80*/  IMAD.X R109, RZ, RZ, R75, P5 ;  /* 0x000000ffff6d7224 */ /* 0x000fe200028e064b */
[----:B------:R-:W-:Y:S01]  /*56d90*/  IADD3 R80, P4, P5, R80, R79, R72 ;  /* 0x0000004f50507210 */ /* 0x000fe20007d9e048 */
[----:B------:R-:W-:Y:S01]  /*56da0*/  IMAD.WIDE.U32 R78, R7, R105, RZ ;  /* 0x00000069074e7225 */ /* 0x000fe200078e00ff */
[----:B------:R-:W-:-:S03]  /*56db0*/  IADD3 R70, P2, PT, R70, R77, RZ ;  /* 0x0000004d46467210 */ /* 0x000fc60007f5e0ff */
        /* <DEDUP_REMOVED lines=8> */
[----:B------:R-:W-:-:S04]  /*56e40*/  IMAD.WIDE.U32 R72, R99, R108, RZ ;  /* 0x0000006c63487225 */ /* 0x000fc800078e00ff */
[----:B------:R-:W-:Y:S01]  /*56e50*/  IMAD.X R71, R71, 0x1, R70, P2 ;  /* 0x0000000147477824 */ /* 0x000fe200010e0646 */
[----:B------:R-:W-:Y:S01]  /*56e60*/  IADD3 R112, P2, P4, R74, R115, R85 ;  /* 0x000000734a707210 */ /* 0x000fe20007c5e055 */
[----:B------:R-:W-:Y:S01]  /*56e70*/  IMAD.IADD R82, R83, 0x1, R113 ;  /* 0x0000000153527824 */ /* 0x000fe200078e0271 */
        /* <DEDUP_REMOVED lines=8> */
[----:B------:R-:W-:-:S04]  /*56f00*/  IMAD.WIDE.U32 R78, R97, R106, RZ ;  /* 0x0000006a614e7225 */ /* 0x000fc800078e00ff */
[----:B------:R-:W-:Y:S01]  /*56f10*/  IMAD.IADD R87, R77, 0x1, R115 ;  /* 0x000000014d577824 */ /* 0x000fe200078e0273 */
[----:B------:R-:W-:Y:S01]  /*56f20*/  IADD3.X R77, PT, PT, RZ, RZ, RZ, P0, P1 ;  /* 0x000000ffff4d7210 */ /* 0x000fe200007e24ff */
[----:B------:R-:W-:Y:S01]  /*56f30*/  IMAD.WIDE.U32 R80, R4, R105, RZ ;  /* 0x0000006904507225 */ /* 0x000fe200078e00ff */
[----:B------:R-:W-:-:S03]  /*56f40*/  IADD3 R109, P2, PT, R78, R109, RZ ;  /* 0x0000006d4e6d7210 */ /* 0x000fc60007f5e0ff */
        /* <DEDUP_REMOVED lines=9> */
[----:B------:R-:W-:-:S03]  /*56fe0*/  IMAD.WIDE.U32 R76, R86, UR19, RZ ;  /* 0x00000013564c7c25 */ /* 0x000fc6000f8e00ff */
[----:B------:R-:W-:Y:S01]  /*56ff0*/  IADD3.X R117, PT, PT, RZ, RZ, RZ, P0, P1 ;  /* 0x000000ffff757210 */ /* 0x000fe200007e24ff */
[----:B------:R-:W-:Y:S01]  /*57000*/  IMAD R102, R109, UR28, RZ ;  /* 0x0000001c6d667c24 */ /* 0x000fe2000f8e02ff */
[----:B------:R-:W-:Y:S01]  /*57010*/  IADD3 R112, P4, P5, R76, R71, R112 ;  /* 0x000000474c707210 */ /* 0x000fe20007d9e070 */
[----:B------:R-:W-:Y:S02]  /*57020*/  IMAD.X R87, RZ, RZ, RZ, P2 ;  /* 0x000000ffff577224 */ /* 0x000fe400010e06ff */
[----:B------:R-:W-:Y:S01]  /*57030*/  IMAD.WIDE.U32 R70, R101, R108, RZ ;  /* 0x0000006c65467225 */ /* 0x000fe200078e00ff */
[----:B------:R-:W-:Y:S02]  /*57040*/  IADD3.X R119, PT, PT, RZ, RZ, RZ, P4, P5 ;  /* 0x000000ffff777210 */ /* 0x000fe400027ea4ff */
[----:B------:R-:W-:Y:S01]  /*57050*/  IADD3 R87, P0, P1, R80, R87, R79 ;  /* 0x0000005750577210 */ /* 0x000fe2000791e04f */
[----:B------:R-:W-:Y:S01]  /*57060*/  IMAD.WIDE.U32 R82, R6, R102, RZ ;  /* 0x0000006606527225 */ /* 0x000fe200078e00ff */
[----:B------:R-:W-:-:S03]  /*57070*/  IADD3 R76, P4, P5, R70, R113, R84 ;  /* 0x00000071464c7210 */ /* 0x000fc60007d9e054 */
[----:B------:R-:W-:Y:S01]  /*57080*/  IMAD.WIDE.U32 R78, R3, R107, RZ ;  /* 0x0000006b034e7225 */ /* 0x000fe200078e00ff */
[----:B------:R-:W-:Y:S02]  /*57090*/  IADD3 RZ, P2, PT, R82, R109, RZ ;  /* 0x0000006d52ff7210 */ /* 0x000fe40007f5e0ff */
[----:B------:R-:W-:Y:S01]  /*570a0*/  IADD3.X R113, PT, PT, RZ, RZ, RZ, P4, P5 ;  /* 0x000000ffff717210 */ /* 0x000fe200027ea4ff */
[----:B------:R-:W-:Y:S02]  /*570b0*/  IMAD.IADD R115, R85, 0x1, R115 ;  /* 0x0000000155737824 */ /* 0x000fe400078e0273 */
[----:B------:R-:W-:Y:S01]  /*570c0*/  IMAD.IADD R85, R81, 0x1, R111 ;  /* 0x0000000151557824 */ /* 0x000fe200078e026f */
[----:B------:R-:W-:Y:S01]  /*570d0*/  IADD3.X R111, PT, PT, RZ, RZ, RZ, P0, P1 ;  /* 0x000000ffff6f7210 */ /* 0x000fe200007e24ff */
[----:B------:R-:W-:Y:S01]  /*570e0*/  IMAD.WIDE.U32 R80, R5, R105, RZ ;  /* 0x0000006905507225 */ /* 0x000fe200078e00ff */
[----:B------:R-:W-:-:S03]  /*570f0*/  IADD3 R78, P4, P5, R78, R115, R72 ;  /* 0x000000734e4e7210 */ /* 0x000fc60007d9e048 */
[----:B------:R-:W-:Y:S01]  /*57100*/  IMAD.X R109, RZ, RZ, R83, P2 ;  /* 0x000000ffff6d7224 */ /* 0x000fe200010e0653 */
[----:B------:R-:W-:Y:S01]  /*57110*/  IADD3.X R115, PT, PT, RZ, RZ, RZ, P4, P5 ;  /* 0x000000ffff737210 */ /* 0x000fe200027ea4ff */
[----:B------:R-:W-:Y:S01]  /*57120*/  IMAD.WIDE.U32 R82, R103, R106, RZ ;  /* 0x0000006a67527225 */ /* 0x000fe200078e00ff */
[----:B------:R-:W-:-:S03]  /*57130*/  IADD3 R76, P4, P5, R80, R85, R76 ;  /* 0x00000055504c7210 */ /* 0x000fc60007d9e04c */
[----:B------:R-:W-:Y:S01]  /*57140*/  IMAD.WIDE.U32 R84, R7, R102, RZ ;  /* 0x0000006607547225 */ /* 0x000fe200078e00ff */
[----:B------:R-:W-:Y:S02]  /*57150*/  IADD3 R70, P2, PT, R82, R87, RZ ;  /* 0x0000005752467210 */ /* 0x000fe40007f5e0ff */
[----:B------:R-:W-:Y:S01]  /*57160*/  IADD3.X R80, PT, PT, RZ, RZ, RZ, P4, P5 ;  /* 0x000000ffff507210 */ /* 0x000fe200027ea4ff */
[----:B------:R-:W-:Y:S01]  /*57170*/  IMAD.IADD R117, R73, 0x1, R117 ;  /* 0x0000000149757824 */ /* 0x000fe200078e0275 */
[----:B------:R-:W-:Y:S01]  /*57180*/  IADD3 R109, P4, P5, R84, R109, R70 ;  /* 0x0000006d546d7210 */ /* 0x000fe20007d9e046 */
[----:B------:R-:W-:-:S04]  /*57190*/  IMAD.WIDE.U32 R86, R96, R110, RZ ;  /* 0x0000006e60567225 */ /* 0x000fc800078e00ff */
[----:B------:R-:W-:Y:S01]  /*571a0*/  IMAD.IADD R113, R71, 0x1, R113 ;  /* 0x0000000147717824 */ /* 0x000fe200078e0271 */
[----:B------:R-:W-:Y:S01]  /*571b0*/  IADD3 R82, P1, P0, R86, R117, R112 ;  /* 0x0000007556527210 */ /* 0x000fe2000783e070 */
[----:B------:R-:W-:-:S03]  /*571c0*/  IMAD.WIDE.U32 R72, R94, R108, RZ ;  /* 0x0000006c5e487225 */ /* 0x000fc600078e00ff */
[----:B------:R-:W-:Y:S01]  /*571d0*/  IADD3.X R117, PT, PT, RZ, RZ, RZ, P1, P0 ;  /* 0x000000ffff757210 */ /* 0x000fe20000fe04ff */
[----:B------:R-:W-:-:S04]  /*571e0*/  IMAD.WIDE.U32 R70, R99, R106, RZ ;  /* 0x0000006a63467225 */ /* 0x000fc800078e00ff */
[----:B------:R-:W-:Y:S01]  /*571f0*/  IMAD.X R111, R83, 0x1, R111, P2 ;  /* 0x00000001536f7824 */ /* 0x000fe200010e066f */
[----:B------:R-:W-:Y:S01]  /*57200*/  IADD3.X R83, PT, PT, RZ, RZ, RZ, P4, P5 ;  /* 0x000000ffff537210 */ /* 0x000fe200027ea4ff */
[----:B------:R-:W-:Y:S01]  /*57210*/  IMAD.IADD R77, R77, 0x1, R119 ;  /* 0x000000014d4d7824 */ /* 0x000fe200078e0277 */
[----:B------:R-:W-:Y:S01]  /*57220*/  IADD3 R86, P4, P2, R72, R113, R78 ;  /* 0x0000007148567210 */ /* 0x000fe20007a9e04e */
[----:B------:R-:W-:Y:S01]  /*57230*/  IMAD.IADD R113, R79, 0x1, R115 ;  /* 0x000000014f717824 */ /* 0x000fe200078e0273 */
[----:B------:R-:W-:Y:S01]  /*57240*/  IADD3 R70, P0, P1, R70, R111, R76 ;  /* 0x0000006f46467210 */ /* 0x000fe2000791e04c */
[----:B------:R-:W-:Y:S01]  /*57250*/  IMAD.IADD R79, R81, 0x1, R80 ;  /* 0x00000001514f7824 */ /* 0x000fe200078e0250 */
[----:B------:R-:W-:Y:S01]  /*57260*/  IADD3 R78, PT, PT, R77, R74, R75 ;  /* 0x0000004a4d4e7210 */ /* 0x000fe20007ffe04b */
[----:B------:R-:W-:Y:S01]  /*57270*/  IMAD.WIDE.U32 R76, R107, UR18, RZ ;  /* 0x000000126b4c7c25 */ /* 0x000fe2000f8e00ff */
[----:B------:R-:W-:Y:S02]  /*57280*/  IADD3.X R111, PT, PT, RZ, RZ, RZ, P0, P1 ;  /* 0x000000ffff6f7210 */ /* 0x000fe400007e24ff */
[----:B------:R-:W-:Y:S01]  /*57290*/  IADD3.X R72, PT, PT, RZ, RZ, RZ, P4, P2 ;  /* 0x000000ffff487210 */ /* 0x000fe200027e44ff */
[----:B------:R-:W-:Y:S01]  /*572a0*/  IMAD.IADD R83, R85, 0x1, R83 ;  /* 0x0000000155537824 */ /* 0x000fe200078e0253 */
[----:B------:R-:W-:Y:S01]  /*572b0*/  IADD3 R82, P2, P4, R76, R113, R82 ;  /* 0x000000714c527210 */ /* 0x000fe20007c5e052 */
[----:B------:R-:W-:-:S02]  /*572c0*/  IMAD.IADD R85, R87, 0x1, R117 ;  /* 0x0000000157557824 */ /* 0x000fc400078e0275 */
[----:B------:R-:W-:-:S04]  /*572d0*/  IMAD.WIDE.U32 R74, R98, R110, RZ ;  /* 0x0000006e624a7225 */ /* 0x000fc800078e00ff */
        /* <DEDUP_REMOVED lines=12> */
[----:B------:R-:W-:-:S02]  /*573a0*/  IMAD.IADD R87, R73, 0x1, R72 ;  /* 0x0000000149577824 */ /* 0x000fc400078e0248 */
[----:B------:R-:W-:Y:S01]  /*573b0*/  IMAD.WIDE.U32 R76, R107, UR19, RZ ;  /* 0x000000136b4c7c25 */ /* 0x000fe2000f8e00ff */
[----:B------:R-:W-:-:S03]  /*573c0*/  IADD3 R107, P2, PT, R78, R109, RZ ;  /* 0x0000006d4e6b7210 */ /* 0x000fc60007f5e0ff */
[----:B------:R-:W-:Y:S01]  /*573d0*/  IMAD.WIDE.U32 R72, R95, R108, RZ ;  /* 0x0000006c5f487225 */ /* 0x000fe200078e00ff */
[----:B------:R-:W-:-:S03]  /*573e0*/  IADD3 R110, P0, P1, R76, R71, R110 ;  /* 0x000000474c6e7210 */ /* 0x000fc6000791e06e */
[----:B------:R-:W-:Y:S01]  /*573f0*/  IMAD R109, R107, UR28, RZ ;  /* 0x0000001c6b6d7c24 */ /* 0x000fe2000f8e02ff */
[----:B------:R-:W-:Y:S01]  /*57400*/  IADD3 R72, P4, P5, R72, R87, R82 ;  /* 0x0000005748487210 */ /* 0x000fe20007d9e052 */
[----:B------:R-:W-:Y:S01]  /*57410*/  IMAD.X R87, RZ, RZ, RZ, P2 ;  /* 0x000000ffff577224 */ /* 0x000fe200010e06ff */
        /* <DEDUP_REMOVED lines=8> */
[----:B------:R-:W-:-:S02]  /*574a0*/  IADD3 RZ, P0, PT, R82, R107, RZ ;  /* 0x0000006b52ff7210 */ /* 0x000fc40007f1e0ff */
[----:B------:R-:W-:Y:S01]  /*574b0*/  IADD3.X R115, PT, PT, RZ, RZ, RZ, P1, P5 ;  /* 0x000000ffff737210 */ /* 0x000fe20000fea4ff */
[----:B------:R-:W-:Y:S02]  /*574c0*/  IMAD.IADD R81, R81, 0x1, R113 ;  /* 0x0000000151517824 */ /* 0x000fe400078e0271 */
[----:B------:R-:W-:Y:S02]  /*574d0*/  IMAD.IADD R85, R85, 0x1, R84 ;  /* 0x0000000155557824 */ /* 0x000fe400078e0254 */
[----:B------:R-:W-:Y:S01]  /*574e0*/  IMAD.X R107, RZ, RZ, R83, P0 ;  /* 0x000000ffff6b7224 */ /* 0x000fe200000e0653 */
[----:B------:R-:W-:Y:S01]  /*574f0*/  IADD3 R78, P1, P5, R78, R81, R72 ;  /* 0x000000514e4e7210 */ /* 0x000fe20007d3e048 */
[----:B------:R-:W-:-:S03]  /*57500*/  IMAD.WIDE.U32 R80, R5, R102, RZ ;  /* 0x0000006605507225 */ /* 0x000fc600078e00ff */
        /* <DEDUP_REMOVED lines=11> */
[----:B------:R-:W-:-:S04]  /*575c0*/  IMAD.WIDE.U32 R72, R94, R106, RZ ;  /* 0x0000006a5e487225 */ /* 0x000fc800078e00ff */
[----:B------:R-:W-:-:S04]  /*575d0*/  IMAD.WIDE.U32 R70, R99, R104, RZ ;  /* 0x0000006863467225 */ /* 0x000fc800078e00ff */
[----:B------:R-:W-:Y:S01]  /*575e0*/  IMAD.X R111, R83, 0x1, R111, P0 ;  /* 0x00000001536f7824 */ /* 0x000fe200000e066f */
[----:B------:R-:W-:Y:S01]  /*575f0*/  IADD3.X R83, PT, PT, RZ, RZ, RZ, P1, P5 ;  /* 0x000000ffff537210 */ /* 0x000fe20000fea4ff */
[----:B------:R-:W-:Y:S01]  /*57600*/  IMAD.IADD R113, R81, 0x1, R113 ;  /* 0x0000000151717824 */ /* 0x000fe200078e0271 */
[----:B------:R-:W-:Y:S02]  /*57610*/  IADD3 R86, P1, P0, R72, R115, R78 ;  /* 0x0000007348567210 */ /* 0x000fe4000783e04e */
[----:B------:R-:W-:Y:S01]  /*57620*/  IADD3.X R115, PT, PT, RZ, RZ, RZ, P4, P2 ;  /* 0x000000ffff737210 */ /* 0x000fe200027e44ff */
[----:B------:R-:W-:Y:S01]  /*57630*/  IMAD.IADD R81, R85, 0x1, R83 ;  /* 0x0000000155517824 */ /* 0x000fe200078e0253 */
[----:B------:R-:W-:Y:S01]  /*57640*/  IADD3 R70, P2, P4, R70, R111, R76 ;  /* 0x0000006f46467210 */ /* 0x000fe20007c5e04c */
[----:B------:R-:W-:Y:S01]  /*57650*/  IMAD.IADD R111, R77, 0x1, R121 ;  /* 0x000000014d6f7824 */ /* 0x000fe200078e0279 */
[----:B------:R-:W-:Y:S01]  /*57660*/  IADD3.X R83, PT, PT, RZ, RZ, RZ, P1, P0 ;  /* 0x000000ffff537210 */ /* 0x000fe20000fe04ff */
[----:B------:R-:W-:-:S02]  /*57670*/  IMAD.IADD R77, R79, 0x1, R117 ;  /* 0x000000014f4d7824 */ /* 0x000fc400078e0275 */
[----:B------:R-:W-:Y:S01]  /*57680*/  IMAD.WIDE.U32 R78, R105, UR18, RZ ;  /* 0x00000012694e7c25 */ /* 0x000fe2000f8e00ff */
[----:B------:R-:W-:Y:S02]  /*57690*/  IADD3 R112, PT, PT, R111, R74, R75 ;  /* 0x0000004a6f707210 */ /* 0x000fe40007ffe04b */
[----:B------:R-:W-:Y:S01]  /*576a0*/  IADD3.X R111, PT, PT, RZ, RZ, RZ, P2, P4 ;  /* 0x000000ffff6f7210 */ /* 0x000fe200017e84ff */
[----:B------:R-:W-:Y:S01]  /*576b0*/  IMAD.IADD R87, R87, 0x1, R115 ;  /* 0x0000000157577824 */ /* 0x000fe200078e0273 */
[----:B------:R-:W-:Y:S01]  /*576c0*/  IADD3 R110, P2, P4, R78, R77, R110 ;  /* 0x0000004d4e6e7210 */ /* 0x000fe20007c5e06e */
        /* <DEDUP_REMOVED lines=12> */
[----:B------:R-:W-:Y:S02]  /*57790*/  IMAD.IADD R79, R79, 0x1, R71 ;  /* 0x000000014f4f7824 */ /* 0x000fe400078e0247 */
[----:B------:R-:W-:Y:S01]  /*577a0*/  IMAD.WIDE.U32 R70, R105, UR19, RZ ;  /* 0x0000001369467c25 */ /* 0x000fe2000f8e00ff */
[----:B------:R-:W-:Y:S02]  /*577b0*/  IADD3 R105, P2, PT, R72, R107, RZ ;  /* 0x0000006b48697210 */ /* 0x000fe40007f5e0ff */
[----:B------:R-:W-:Y:S01]  /*577c0*/  IADD3.X R107, PT, PT, RZ, RZ, RZ, P4, P5 ;  /* 0x000000ffff6b7210 */ /* 0x000fe200027ea4ff */
        /* <DEDUP_REMOVED lines=14> */
[----:B------:R-:W-:Y:S01]  /*578b0*/  IMAD.IADD R77, R77, 0x1, R107 ;  /* 0x000000014d4d7824 */ /* 0x000fe200078e026b */
[----:B------:R-:W-:Y:S01]  /*578c0*/  IADD3.X R107, PT, PT, RZ, RZ, RZ, P2, P4 ;  /* 0x000000ffff6b7210 */ /* 0x000fe200017e84ff */
[----:B------:R-:W-:Y:S02]  /*578d0*/  IMAD.IADD R85, R85, 0x1, R84 ;  /* 0x0000000155557824 */ /* 0x000fe400078e0254 */
[----:B------:R-:W-:Y:S01]  /*578e0*/  IMAD.X R105, RZ, RZ, R79, P0 ;  /* 0x000000ffff697224 */ /* 0x000fe200000e064f */
[----:B------:R-:W-:Y:S01]  /*578f0*/  IADD3 R110, P1, P5, R72, R77, R110 ;  /* 0x0000004d486e7210 */ /* 0x000fe20007d3e06e */
[----:B------:R-:W-:-:S03]  /*57900*/  IMAD.WIDE.U32 R76, R5, R109, RZ ;  /* 0x0000006d054c7225 */ /* 0x000fc600078e00ff */
        /* <DEDUP_REMOVED lines=9> */
[----:B------:R-:W-:-:S04]  /*579a0*/  IMAD.WIDE.U32 R82, R96, R106, RZ ;  /* 0x0000006a60527225 */ /* 0x000fc800078e00ff */
[----:B------:R-:W-:Y:S01]  /*579b0*/  IMAD.WIDE.U32 R84, R94, R104, RZ ;  /* 0x000000685e547225 */ /* 0x000fe200078e00ff */
[----:B------:R-:W-:-:S03]  /*579c0*/  IADD3 R76, P4, P2, R82, R117, R112 ;  /* 0x00000075524c7210 */ /* 0x000fc60007a9e070 */
[----:B------:R-:W-:Y:S01]  /*579d0*/  IMAD.X R107, R79, 0x1, R107, P0 ;  /* 0x000000014f6b7824 */ /* 0x000fe200000e066b */
[----:B------:R-:W-:Y:S01]  /*579e0*/  IADD3.X R79, PT, PT, RZ, RZ, RZ, P1, P5 ;  /* 0x000000ffff4f7210 */ /* 0x000fe20000fea4ff */
[----:B------:R-:W-:Y:S01]  /*579f0*/  IMAD.IADD R71, R71, 0x1, R119 ;  /* 0x0000000147477824 */ /* 0x000fe200078e0277 */
[----:B------:R-:W-:Y:S01]  /*57a00*/  IADD3 R82, P1, P0, R84, R113, R110 ;  /* 0x0000007154527210 */ /* 0x000fe2000783e06e */
[----:B------:R-:W-:Y:S01]  /*57a10*/  IMAD.WIDE.U32 R86, R99, R93, RZ ;  /* 0x0000005d63567225 */ /* 0x000fe200078e00ff */
[----:B------:R-:W-:Y:S02]  /*57a20*/  IADD3.X R117, PT, PT, RZ, RZ, RZ, P4, P2 ;  /* 0x000000ffff757210 */ /* 0x000fe400027e44ff */
[----:B------:R-:W-:Y:S01]  /*57a30*/  IADD3 R74, PT, PT, R71, R74, R75 ;  /* 0x0000004a474a7210 */ /* 0x000fe20007ffe04b */
[----:B------:R-:W-:Y:S01]  /*57a40*/  IMAD.IADD R113, R73, 0x1, R115 ;  /* 0x0000000149717824 */ /* 0x000fe200078e0273 */
[----:B------:R-:W-:Y:S01]  /*57a50*/  IADD3.X R73, PT, PT, RZ, RZ, RZ, P1, P0 ;  /* 0x000000ffff497210 */ /* 0x000fe20000fe04ff */
[----:B------:R-:W-:Y:S01]  /*57a60*/  IMAD.WIDE.U32 R70, R102, UR18, RZ ;  /* 0x0000001266467c25 */ /* 0x000fe2000f8e00ff */
[----:B------:R-:W-:-:S03]  /*57a70*/  IADD3 R78, P2, P4, R86, R107, R72 ;  /* 0x0000006b564e7210 */ /* 0x000fc60007c5e048 */
[----:B------:R-:W-:Y:S01]  /*57a80*/  IMAD.IADD R75, R83, 0x1, R117 ;  /* 0x00000001534b7824 */ /* 0x000fe200078e0275 */
[----:B------:R-:W-:Y:S01]  /*57a90*/  IADD3.X R83, PT, PT, RZ, RZ, RZ, P2, P4 ;  /* 0x000000ffff537210 */ /* 0x000fe200017e84ff */
[----:B------:R-:W-:Y:S01]  /*57aa0*/  IMAD.WIDE.U32 R106, R98, R106, RZ ;  /* 0x0000006a626a7225 */ /* 0x000fe200078e00ff */
[----:B------:R-:W-:-:S03]  /*57ab0*/  IADD3 R70, P2, P4, R70, R113, R76 ;  /* 0x0000007146467210 */ /* 0x000fc60007c5e04c */
[----:B------:R-:W-:Y:S01]  /*57ac0*/  IMAD.IADD R85, R85, 0x1, R73 ;  /* 0x0000000155557824 */ /* 0x000fe200078e0249 */
[----:B------:R-:W-:Y:S01]  /*57ad0*/  IADD3 R84, P0, P1, R106, R75, R74 ;  /* 0x0000004b6a547210 */ /* 0x000fe2000791e04a */
[----:B------:R-:W-:Y:S01]  /*57ae0*/  IMAD.IADD R111, R77, 0x1, R111 ;  /* 0x000000014d6f7824 */ /* 0x000fe200078e026f */
[----:B------:R-:W-:Y:S01]  /*57af0*/  IADD3.X R113, PT, PT, RZ, RZ, RZ, P2, P4 ;  /* 0x000000ffff717210 */ /* 0x000fe200017e84ff */
[----:B------:R-:W-:-:S04]  /*57b00*/  IMAD.WIDE.U32 R72, R2, R109, RZ ;  /* 0x0000006d02487225 */ /* 0x000fc800078e00ff */
[----:B------:R-:W-:Y:S01]  /*57b10*/  IMAD.IADD R81, R81, 0x1, R79 ;  /* 0x0000000151517824 */ /* 0x000fe200078e024f */
[----:B------:R-:W-:Y:S01]  /*57b20*/  IADD3 R82, P4, P5, R72, R111, R82 ;  /* 0x0000006f48527210 */ /* 0x000fe20007d9e052 */
[----:B------:R-:W-:-:S03]  /*57b30*/  IMAD.WIDE.U32 R76, R4, R108, RZ ;  /* 0x0000006c044c7225 */ /* 0x000fc600078e00ff */
[----:B------:R-:W-:Y:S01]  /*57b40*/  IADD3.X R111, PT, PT, RZ, RZ, RZ, P4, P5 ;  /* 0x000000ffff6f7210 */ /* 0x000fe200027ea4ff */
[----:B------:R-:W-:-:S04]  /*57b50*/  IMAD.WIDE.U32 R74, R97, R100, RZ ;  /* 0x00000064614a7225 */ /* 0x000fc800078e00ff */
[----:B------:R-:W-:Y:S01]  /*57b60*/  IMAD.IADD R83, R87, 0x1, R83 ;  /* 0x0000000157537824 */ /* 0x000fe200078e0253 */
[----:B------:R-:W-:Y:S01]  /*57b70*/  IADD3.X R87, PT, PT, RZ, RZ, RZ, P0, P1 ;  /* 0x000000ffff577210 */ /* 0x000fe200007e24ff */
[----:B------:R-:W-:Y:S01]  /*57b80*/  IMAD.IADD R71, R71, 0x1, R113 ;  /* 0x0000000147477824 */ /* 0x000fe200078e0271 */
[----:B------:R-:W-:Y:S01]  /*57b90*/  IADD3 R72, P0, P1, R76, R81, R78 ;  /* 0x000000514c487210 */ /* 0x000fe2000791e04e */
[----:B------:R-:W-:Y:S01]  /*57ba0*/  IMAD.WIDE.U32 R78, R95, R104, RZ ;  /* 0x000000685f4e7225 */ /* 0x000fe200078e00ff */
[----:B------:R-:W-:Y:S02]  /*57bb0*/  IADD3 R105, P2, PT, R74, R105, RZ ;  /* 0x000000694a697210 */ /* 0x000fe40007f5e0ff */
[----:B------:R-:W-:Y:S01]  /*57bc0*/  IADD3.X R76, PT, PT, RZ, RZ, RZ, P0, P1 ;  /* 0x000000ffff4c7210 */ /* 0x000fe200007e24ff */
[----:B------:R-:W-:Y:S01]  /*57bd0*/  IMAD.WIDE.U32 R80, R102, UR19, RZ ;  /* 0x0000001366507c25 */ /* 0x000fe2000f8e00ff */
[----:B------:R-:W-:-:S03]  /*57be0*/  IADD3 R78, P4, P5, R78, R85, R70 ;  /* 0x000000554e4e7210 */ /* 0x000fc60007d9e046 */
        /* <DEDUP_REMOVED lines=31> */
[----:B------:R-:W-:Y:S01]  /*57de0*/  IMAD.X R105, R75, 0x1, R105, P0 ;  /* 0x000000014b697824 */ /* 0x000fe200000e0669 */
[----:B------:R-:W-:Y:S01]  /*57df0*/  IADD3.X R75, PT, PT, RZ, RZ, RZ, P1, P5 ;  /* 0x000000ffff4b7210 */ /* 0x000fe20000fea4ff */
[----:B------:R-:W-:Y:S01]  /*57e00*/  IMAD.WIDE.U32 R70, R99, R100, RZ ;  /* 0x0000006463467225 */ /* 0x000fe200078e00ff */
[----:B------:R-:W-:-:S03]  /*57e10*/  IADD3 R76, P1, P0, R78, R115, R80 ;  /* 0x000000734e4c7210 */ /* 0x000fc6000783e050 */
[----:B------:R-:W-:Y:S01]  /*57e20*/  IMAD.IADD R106, R81, 0x1, R119 ;  /* 0x00000001516a7824 */ /* 0x000fe200078e0277 */
[----:B------:R-:W-:Y:S01]  /*57e30*/  IADD3 R78, P2, P4, R70, R105, R72 ;  /* 0x00000069464e7210 */ /* 0x000fe20007c5e048 */
[----:B------:R-:W-:Y:S02]  /*57e40*/  IMAD.IADD R113, R73, 0x1, R113 ;  /* 0x0000000149717824 */ /* 0x000fe400078e0271 */
[----:B------:R-:W-:Y:S01]  /*57e50*/  IMAD.IADD R81, R77, 0x1, R75 ;  /* 0x000000014d517824 */ /* 0x000fe200078e024b */
[----:B------:R-:W-:Y:S01]  /*57e60*/  IADD3.X R75, PT, PT, RZ, RZ, RZ, P1, P0 ;  /* 0x000000ffff4b7210 */ /* 0x000fe20000fe04ff */
[----:B------:R-:W-:Y:S01]  /*57e70*/  IMAD.IADD R115, R83, 0x1, R82 ;  /* 0x0000000153737824 */ /* 0x000fe200078e0252 */
[----:B------:R-:W-:Y:S01]  /*57e80*/  IADD3.X R83, PT, PT, RZ, RZ, RZ, P2, P4 ;  /* 0x000000ffff537210 */ /* 0x000fe200017e84ff */
[----:B------:R-:W-:Y:S01]  /*57e90*/  IMAD.WIDE.U32 R72, R109, UR18, RZ ;  /* 0x000000126d487c25 */ /* 0x000fe2000f8e00ff */
[----:B------:R-:W-:-:S03]  /*57ea0*/  IADD3 R87, PT, PT, R106, R87, R107 ;  /* 0x000000576a577210 */ /* 0x000fc60007ffe06b */
        /* <DEDUP_REMOVED lines=8> */
[----:B------:R-:W-:Y:S01]  /*57f30*/  IMAD.IADD R83, R71, 0x1, R83 ;  /* 0x0000000147537824 */ /* 0x000fe200078e0253 */
[----:B------:R-:W-:Y:S01]  /*57f40*/  IADD3 R74, P1, P5, R74, R113, R76 ;  /* 0x000000714a4a7210 */ /* 0x000fe20007d3e04c */
[----:B------:R-:W-:-:S04]  /*57f50*/  IMAD.WIDE.U32 R70, R4, R86, RZ ;  /* 0x0000005604467225 */ /* 0x000fc800078e00ff */
[----:B------:R-:W-:Y:S01]  /*57f60*/  IMAD.WIDE.U32 R76, R97, R58, RZ ;  /* 0x0000003a614c7225 */ /* 0x000fe200078e00ff */
[----:B------:R-:W-:-:S03]  /*57f70*/  IADD3 R70, P2, P4, R70, R81, R78 ;  /* 0x0000005146467210 */ /* 0x000fc60007c5e04e */
[----:B------:R-:W-:Y:S01]  /*57f80*/  IMAD.WIDE.U32 R78, R95, R93, RZ ;  /* 0x0000005d5f4e7225 */ /* 0x000fe200078e00ff */
[----:B------:R-:W-:-:S03]  /*57f90*/  IADD3 R97, P0, PT, R76, R111, RZ ;  /* 0x0000006f4c617210 */ /* 0x000fc60007f1e0ff */
[----:B------:R-:W-:Y:S01]  /*57fa0*/  IMAD.IADD R73, R73, 0x1, R107 ;  /* 0x0000000149497824 */ /* 0x000fe200078e026b */
[----:B------:R-:W-:Y:S01]  /*57fb0*/  IADD3.X R107, PT, PT, RZ, RZ, RZ, P2, P4 ;  /* 0x000000ffff6b7210 */ /* 0x000fe200017e84ff */
[----:B------:R-:W-:Y:S01]  /*57fc0*/  IMAD.WIDE.U32 R80, R109, UR19, RZ ;  /* 0x000000136d507c25 */ /* 0x000fe2000f8e00ff */
[----:B------:R-:W-:Y:S02]  /*57fd0*/  IADD3.X R109, PT, PT, RZ, RZ, RZ, P1, P5 ;  /* 0x000000ffff6d7210 */ /* 0x000fe40000fea4ff */
[----:B------:R-:W-:Y:S01]  /*57fe0*/  IADD3 R78, P1, P5, R78, R85, R72 ;  /* 0x000000554e4e7210 */ /* 0x000fe20007d3e048 */
[----:B------:R-:W-:Y:S01]  /*57ff0*/  IMAD.X R85, RZ, RZ, RZ, P0 ;  /* 0x000000ffff557224 */ /* 0x000fe200000e06ff */
[----:B------:R-:W-:Y:S01]  /*58000*/  IADD3 R84, P2, P4, R80, R73, R84 ;  /* 0x0000004950547210 */ /* 0x000fe20007c5e054 */
[----:B------:R-:W-:Y:S01]  /*58010*/  IMAD R102, R97, UR28, RZ ;  /* 0x0000001c61667c24 */ /* 0x000fe2000f8e02ff */
[----:B------:R-:W-:Y:S01]  /*58020*/  IADD3.X R113, PT, PT, RZ, RZ, RZ, P1, P5 ;  /* 0x000000ffff717210 */ /* 0x000fe20000fea4ff */
[----:B------:R-:W-:Y:S01]  /*58030*/  IMAD.WIDE.U32 R72, R101, R100, RZ ;  /* 0x0000006465487225 */ /* 0x000fe200078e00ff */
[----:B------:R-:W-:-:S02]  /*58040*/  IADD3 R85, P0, P1, R70, R85, R77 ;  /* 0x0000005546557210 */ /* 0x000fc4000791e04d */
[----:B------:R-:W-:Y:S01]  /*58050*/  IADD3.X R115, PT, PT, RZ, RZ, RZ, P2, P4 ;  /* 0x000000ffff737210 */ /* 0x000fe200017e84ff */
[----:B------:R-:W-:Y:S01]  /*58060*/  IMAD.WIDE.U32 R76, R6, R102, RZ ;  /* 0x00000066064c7225 */ /* 0x000fe200078e00ff */
[----:B------:R-:W-:-:S03]  /*58070*/  IADD3 R72, P4, P5, R72, R83, R74 ;  /* 0x0000005348487210 */ /* 0x000fc60007d9e04a */
[----:B------:R-:W-:Y:S01]  /*58080*/  IMAD.WIDE.U32 R82, R3, R108, RZ ;  /* 0x0000006c03527225 */ /* 0x000fe200078e00ff */
[----:B------:R-:W-:-:S03]  /*58090*/  IADD3 RZ, P2, PT, R76, R97, RZ ;  /* 0x000000614cff7210 */ /* 0x000fc60007f5e0ff */
[----:B------:R-:W-:Y:S01]  /*580a0*/  IMAD.IADD R75, R75, 0x1, R109 ;  /* 0x000000014b4b7824 */ /* 0x000fe200078e026d */
[----:B------:R-:W-:Y:S01]  /*580b0*/  IADD3.X R109, PT, PT, RZ, RZ, RZ, P4, P5 ;  /* 0x000000ffff6d7210 */ /* 0x000fe200027ea4ff */
[----:B------:R-:W-:Y:S02]  /*580c0*/  IMAD.IADD R97, R71, 0x1, R107 ;  /* 0x0000000147617824 */ /* 0x000fe400078e026b */
[----:B------:R-:W-:Y:S01]  /*580d0*/  IMAD.WIDE.U32 R70, R5, R86, RZ ;  /* 0x0000005605467225 */ /* 0x000fe200078e00ff */
[----:B------:R-:W-:-:S03]  /*580e0*/  IADD3 R80, P4, P5, R82, R75, R78 ;  /* 0x0000004b52507210 */ /* 0x000fc60007d9e04e */
[----:B------:R-:W-:Y:S01]  /*580f0*/  IMAD.WIDE.U32 R74, R103, R58, RZ ;  /* 0x0000003a674a7225 */ /* 0x000fe200078e00ff */
[----:B------:R-:W-:Y:S02]  /*58100*/  IADD3.X R111, PT, PT, RZ, RZ, RZ, P4, P5 ;  /* 0x000000ffff6f7210 */ /* 0x000fe400027ea4ff */
[----:B------:R-:W-:Y:S01]  /*58110*/  IADD3 R82, P4, P5, R70, R97, R72 ;  /* 0x0000006146527210 */ /* 0x000fe20007d9e048 */
[----:B------:R-:W-:Y:S01]  /*58120*/  IMAD.X R107, RZ, RZ, R77, P2 ;  /* 0x000000ffff6b7224 */ /* 0x000fe200010e064d */
[----:B------:R-:W-:Y:S01]  /*58130*/  IADD3 R70, P2, PT, R74, R85, RZ ;  /* 0x000000554a467210 */ /* 0x000fe20007f5e0ff */
[----:B------:R-:W-:Y:S01]  /*58140*/  IMAD.WIDE.U32 R76, R7, R102, RZ ;  /* 0x00000066074c7225 */ /* 0x000fe200078e00ff */
[----:B------:R-:W-:Y:S02]  /*58150*/  IADD3.X R97, PT, PT, RZ, RZ, RZ, P0, P1 ;  /* 0x000000ffff617210 */ /* 0x000fe400007e24ff */
[----:B------:R-:W-:Y:S01]  /*58160*/  IADD3.X R103, PT, PT, RZ, RZ, RZ, P4, P5 ;  /* 0x000000ffff677210 */ /* 0x000fe200027ea4ff */
[----:B------:R-:W-:Y:S01]  /*58170*/  IMAD.IADD R113, R79, 0x1, R113 ;  /* 0x000000014f717824 */ /* 0x000fe200078e0271 */
[----:B------:R-:W-:Y:S01]  /*58180*/  IADD3 R107, P4, P5, R76, R107, R70 ;  /* 0x0000006b4c6b7210 */ /* 0x000fe20007d9e046 */
[----:B------:R-:W-:-:S04]  /*58190*/  IMAD.WIDE.U32 R78, R96, R93, RZ ;  /* 0x0000005d604e7225 */ /* 0x000fc800078e00ff */
[----:B------:R-:W-:Y:S01]  /*581a0*/  IMAD.IADD R109, R73, 0x1, R109 ;  /* 0x00000001496d7824 */ /* 0x000fe200078e026d */
[----:B------:R-:W-:Y:S01]  /*581b0*/  IADD3 R78, P0, P1, R78, R113, R84 ;  /* 0x000000714e4e7210 */ /* 0x000fe2000791e054 */
[----:B------:R-:W-:-:S04]  /*581c0*/  IMAD.WIDE.U32 R72, R94, R100, RZ ;  /* 0x000000645e487225 */ /* 0x000fc800078e00ff */
[----:B------:R-:W-:Y:S01]  /*581d0*/  IMAD.WIDE.U32 R84, R99, R58, RZ ;  /* 0x0000003a63547225 */ /* 0x000fe200078e00ff */
[----:B------:R-:W-:-:S03]  /*581e0*/  IADD3.X R99, PT, PT, RZ, RZ, RZ, P0, P1 ;  /* 0x000000ffff637210 */ /* 0x000fc600007e24ff */
[----:B------:R-:W-:Y:S01]  /*581f0*/  IMAD.X R97, R75, 0x1, R97, P2 ;  /* 0x000000014b617824 */ /* 0x000fe200010e0661 */
[----:B------:R-:W-:Y:S01]  /*58200*/  IADD3.X R75, PT, PT, RZ, RZ, RZ, P4, P5 ;  /* 0x000000ffff4b7210 */ /* 0x000fe200027ea4ff */
[----:B------:R-:W-:Y:S01]  /*58210*/  IMAD.IADD R104, R81, 0x1, R115 ;  /* 0x0000000151687824 */ /* 0x000fe200078e0273 */
[----:B------:R-:W-:Y:S01]  /*58220*/  IADD3 R76, P2, P4, R72, R109, R80 ;  /* 0x0000006d484c7210 */ /* 0x000fe20007c5e050 */
[----:B------:R-:W-:Y:S01]  /*58230*/  IMAD.IADD R83, R83, 0x1, R111 ;  /* 0x0000000153537824 */ /* 0x000fe200078e026f */
[----:B------:R-:W-:Y:S01]  /*58240*/  IADD3 R82, P0, P1, R84, R97, R82 ;  /* 0x0000006154527210 */ /* 0x000fe2000791e052 */
[----:B------:R-:W-:Y:S01]  /*58250*/  IMAD.IADD R97, R71, 0x1, R103 ;  /* 0x0000000147617824 */ /* 0x000fe200078e0267 */
[----:B------:R-:W-:Y:S01]  /*58260*/  IADD3.X R72, PT, PT, RZ, RZ, RZ, P2, P4 ;  /* 0x000000ffff487210 */ /* 0x000fe200017e84ff */
[----:B------:R-:W-:Y:S01]  /*58270*/  IMAD.WIDE.U32 R70, R108, UR18, RZ ;  /* 0x000000126c467c25 */ /* 0x000fe2000f8e00ff */
[----:B------:R-:W-:-:S03]  /*58280*/  IADD3 R104, PT, PT, R104, R87, R105 ;  /* 0x0000005768687210 */ /* 0x000fc60007ffe069 */
        /* <DEDUP_REMOVED lines=13> */
[----:B------:R-:W-:-:S03]  /*58360*/  IMAD.WIDE.U32 R78, R98, R93, RZ ;  /* 0x0000005d624e7225 */ /* 0x000fc600078e00ff */
[----:B------:R-:W-:Y:S01]  /*58370*/  IADD3.X R93, PT, PT, RZ, RZ, RZ, P1, P0 ;  /* 0x000000ffff5d7210 */ /* 0x000fe20000fe04ff */
[----:B------:R-:W-:Y:S01]  /*58380*/  IMAD.IADD R85, R85, 0x1, R83 ;  /* 0x0000000155557824 */ /* 0x000fe200078e0253 */
        /* <DEDUP_REMOVED lines=23> */
[----:B------:R-:W-:Y:S02]  /*58500*/  IMAD.IADD R109, R109, 0x1, R97 ;  /* 0x000000016d6d7824 */ /* 0x000fe400078e0261 */
[----:B------:R-:W-:Y:S01]  /*58510*/  IMAD.WIDE.U32 R100, R98, R100, RZ ;  /* 0x0000006462647225 */ /* 0x000fe200078e00ff */
[----:B------:R-:W-:Y:S02]  /*58520*/  IADD3 R74, P2, P4, R76, R85, R72 ;  /* 0x000000554c4a7210 */ /* 0x000fe40007c5e048 */
[----:B------:R-:W-:Y:S01]  /*58530*/  IADD3 R80, PT, PT, R109, R80, R79 ;  /* 0x000000506d507210 */ /* 0x000fe20007ffe04f */
[----:B------:R-:W-:Y:S01]  /*58540*/  IMAD.IADD R85, R73, 0x1, R87 ;  /* 0x0000000149557824 */ /* 0x000fe200078e0257 */
[----:B------:R-:W-:Y:S01]  /*58550*/  IADD3.X R87, PT, PT, RZ, RZ, RZ, P1, P0 ;  /* 0x000000ffff577210 */ /* 0x000fe20000fe04ff */
[----:B------:R-:W-:Y:S01]  /*58560*/  IMAD.WIDE.U32 R72, R86, UR18, RZ ;  /* 0x0000001256487c25 */ /* 0x000fe2000f8e00ff */
[----:B------:R-:W-:-:S03]  /*58570*/  IADD3.X R76, PT, PT, RZ, RZ, RZ, P2, P4 ;  /* 0x000000ffff4c7210 */ /* 0x000fc600017e84ff */
        /* <DEDUP_REMOVED lines=10> */
[----:B------:R-:W-:-:S03]  /*58620*/  IMAD.WIDE.U32 R86, R86, UR19, RZ ;  /* 0x0000001356567c25 */ /* 0x000fc6000f8e00ff */
[----:B------:R-:W-:Y:S01]  /*58630*/  IADD3 R74, P2, P4, R74, R77, R72 ;  /* 0x0000004d4a4a7210 */ /* 0x000fe20007c5e048 */
[----:B------:R-:W-:Y:S02]  /*58640*/  IMAD.IADD R73, R73, 0x1, R79 ;  /* 0x0000000149497824 */ /* 0x000fe400078e024f */
[----:B------:R-:W-:Y:S01]  /*58650*/  IMAD.IADD R71, R71, 0x1, R70 ;  /* 0x0000000147477824 */ /* 0x000fe200078e0246 */
[----:B------:R-:W-:Y:S01]  /*58660*/  IADD3.X R77, PT, PT, RZ, RZ, RZ, P2, P4 ;  /* 0x000000ffff4d7210 */ /* 0x000fe200017e84ff */
[----:B------:R-:W-:Y:S01]  /*58670*/  IMAD.WIDE.U32 R96, R96, R58, RZ ;  /* 0x0000003a60607225 */ /* 0x000fe200078e00ff */
[----:B------:R-:W-:-:S03]  /*58680*/  IADD3 R76, P2, P4, R86, R73, R76 ;  /* 0x00000049564c7210 */ /* 0x000fc60007c5e04c */
[----:B------:R-:W-:Y:S01]  /*58690*/  IMAD.WIDE.U32 R72, R3, R102, RZ ;  /* 0x0000006603487225 */ /* 0x000fe200078e00ff */
[----:B------:R-:W-:-:S03]  /*586a0*/  IADD3.X R79, PT, PT, RZ, RZ, RZ, P2, P4 ;  /* 0x000000ffff4f7210 */ /* 0x000fc600017e84ff */
[----:B------:R-:W-:Y:S01]  /*586b0*/  IMAD.IADD R75, R75, 0x1, R77 ;  /* 0x000000014b4b7824 */ /* 0x000fe200078e024d */
[----:B------:R-:W-:Y:S01]  /*586c0*/  IADD3 R81, P2, P4, R72, R71, R74 ;  /* 0x0000004748517210 */ /* 0x000fe20007c5e04a */
[----:B------:R-:W-:Y:S01]  /*586d0*/  IMAD.WIDE.U32 R70, R102, UR18, RZ ;  /* 0x0000001266467c25 */ /* 0x000fe2000f8e00ff */
[----:B------:R-:W-:Y:S02]  /*586e0*/  IADD3.X R77, PT, PT, RZ, RZ, RZ, P1, P0 ;  /* 0x000000ffff4d7210 */ /* 0x000fe40000fe04ff */
[----:B------:R-:W-:Y:S01]  /*586f0*/  IADD3.X R72, PT, PT, RZ, RZ, RZ, P2, P4 ;  /* 0x000000ffff487210 */ /* 0x000fe200017e84ff */
[----:B------:R-:W-:Y:S01]  /*58700*/  IMAD.IADD R100, R87, 0x1, R79 ;  /* 0x0000000157647824 */ /* 0x000fe200078e024f */
[----:B------:R-:W-:Y:S01]  /*58710*/  IADD3 R74, P2, P4, R96, R75, R76 ;  /* 0x0000004b604a7210 */ /* 0x000fe20007c5e04c */
[----:B------:R-:W-:-:S03]  /*58720*/  IMAD.WIDE.U32 R86, R98, R58, RZ ;  /* 0x0000003a62567225 */ /* 0x000fc600078e00ff */
[----:B------:R-:W-:Y:S01]  /*58730*/  IADD3.X R75, PT, PT, RZ, RZ, RZ, P2, P4 ;  /* 0x000000ffff4b7210 */ /* 0x000fe200017e84ff */
[----:B------:R-:W-:Y:S01]  /*58740*/  IMAD.IADD R73, R73, 0x1, R72 ;  /* 0x0000000149497824 */ /* 0x000fe200078e0248 */
[----:B------:R-:W-:Y:S01]  /*58750*/  IADD3 R100, PT, PT, R100, R77, R101 ;  /* 0x0000004d64647210 */ /* 0x000fe20007ffe065 */
[----:B------:R-:W-:-:S03]  /*58760*/  IMAD.WIDE.U32 R102, R102, UR19, RZ ;  /* 0x0000001366667c25 */ /* 0x000fc6000f8e00ff */
[----:B------:R-:W-:Y:S01]  /*58770*/  IADD3 R74, P0, P1, R70, R73, R74 ;  /* 0x00000049464a7210 */ /* 0x000fe2000791e04a */
[----:B------:R-:W-:Y:S02]  /*58780*/  IMAD.IADD R97, R97, 0x1, R75 ;  /* 0x0000000161617824 */ /* 0x000fe400078e024b */
[----:B------:R-:W-:Y:S01]  /*58790*/  IMAD.MOV.U32 R93, RZ, RZ, R82 ;  /* 0x000000ffff5d7224 */ /* 0x000fe200078e0052 */
[----:B------:R-:W-:Y:S01]  /*587a0*/  IADD3.X R70, PT, PT, RZ, RZ, RZ, P0, P1 ;  /* 0x000000ffff467210 */ /* 0x000fe200007e24ff */
[----:B------:R-:W-:Y:S01]  /*587b0*/  IMAD.MOV.U32 R94, RZ, RZ, R83 ;  /* 0x000000ffff5e7224 */ /* 0x000fe200078e0053 */
[----:B------:R-:W-:Y:S01]  /*587c0*/  IADD3 R58, P0, P1, R86, R97, R100 ;  /* 0x00000061563a7210 */ /* 0x000fe2000791e064 */
[----:B------:R-:W-:Y:S02]  /*587d0*/  IMAD.MOV.U32 R95, RZ, RZ, R78 ;  /* 0x000000ffff5f7224 */ /* 0x000fe400078e004e */
[----:B------:R-:W-:Y:S01]  /*587e0*/  IMAD.IADD R71, R71, 0x1, R70 ;  /* 0x0000000147477824 */ /* 0x000fe200078e0246 */
[----:B------:R-:W-:Y:S01]  /*587f0*/  IADD3.X R73, PT, PT, RZ, RZ, RZ, P0, P1 ;  /* 0x000000ffff497210 */ /* 0x000fe200007e24ff */
[----:B------:R-:W-:-:S02]  /*58800*/  IMAD.MOV.U32 R96, RZ, RZ, R81 ;  /* 0x000000ffff607224 */ /* 0x000fc400078e0051 */
[----:B------:R-:W-:Y:S01]  /*58810*/  IMAD.MOV.U32 R97, RZ, RZ, R74 ;  /* 0x000000ffff617224 */ /* 0x000fe200078e004a */
        /* <DEDUP_REMOVED lines=92> */
.L_x_298:
[----:B------:R-:W-:Y:S05]  /*58de0*/  BSYNC.RELIABLE B4 ;  /* 0x0000000000047941 */ /* 0x000fea0003800100 */
.L_x_297:
        /* <DEDUP_REMOVED lines=37> */
.L_x_296:
[----:B------:R-:W-:Y:S05]  /*59040*/  BSYNC.RECONVERGENT B3 ;  /* 0x0000000000037941 */ /* 0x000fea0003800200 */
.L_x_295:
        /* <DEDUP_REMOVED lines=46> */
[----:B------:R-:W-:-:S04]  /*59330*/  IMAD.WIDE.U32 R72, R88, R60, RZ ;  /* 0x0000003c58487225 */ /* 0x000fc800078e00ff */
[----:B------:R-:W-:Y:S01]  /*59340*/  IMAD.X R75, R75, 0x1, R74, P2 ;  /* 0x000000014b4b7824 */ /* 0x000fe200010e064a */
[----:B------:R-:W-:Y:S01]  /*59350*/  IADD3 R83, P2, P4, R80, R83, R79 ;  /* 0x0000005350537210 */ /* 0x000fe20007c5e04f */
[----:B------:R-:W-:Y:S01]  /*59360*/  IMAD.IADD R99, R77, 0x1, R99 ;  /* 0x000000014d637824 */ /* 0x000fe200078e0263 */
[----:B------:R-:W-:Y:S02]  /*59370*/  IADD3.X R79, PT, PT, RZ, RZ, RZ, P0, P1 ;  /* 0x000000ffff4f7210 */ /* 0x000fe400007e24ff */
[----:B------:R-:W-:Y:S01]  /*59380*/  IADD3 R58, P0, P1, R72, R75, R76 ;  /* 0x0000004b483a7210 */ /* 0x000fe2000791e04c */
[----:B------:R-:W-:Y:S01]  /*59390*/  IMAD.WIDE.U32 R74, R2, R82, RZ ;  /* 0x00000052024a7225 */ /* 0x000fe200078e00ff */
[----:B------:R-:W-:Y:S02]  /*593a0*/  IADD3.X R111, PT, PT, RZ, RZ, RZ, P2, P4 ;  /* 0x000000ffff6f7210 */ /* 0x000fe400017e84ff */
        /* <DEDUP_REMOVED lines=20> */
[----:B------:R-:W-:Y:S01]  /*594f0*/  IMAD.WIDE.U32 R76, R5, R101, RZ ;  /* 0x00000065054c7225 */ /* 0x000fe200078e00ff */
[----:B------:R-:W-:-:S03]  /*59500*/  IADD3 R78, P2, P4, R78, R109, R84 ;  /* 0x0000006d4e4e7210 */ /* 0x000fc60007c5e054 */
[----:B------:R-:W-:Y:S01]  /*59510*/  IMAD.IADD R105, R71, 0x1, R105 ;  /* 0x0000000147697824 */ /* 0x000fe200078e0269 */
[----:B------:R-:W-:Y:S01]  /*59520*/  IADD3.X R109, PT, PT, RZ, RZ, RZ, P2, P4 ;  /* 0x000000ffff6d7210 */ /* 0x000fe200017e84ff */
[----:B------:R-:W-:-:S04]  /*59530*/  IMAD.WIDE.U32 R70, R69, R61, RZ ;  /* 0x0000003d45467225 */ /* 0x000fc800078e00ff */
[----:B------:R-:W-:Y:S01]  /*59540*/  IMAD.X R103, RZ, RZ, R75, P5 ;  /* 0x000000ffff677224 */ /* 0x000fe200028e064b */
[----:B------:R-:W-:Y:S01]  /*59550*/  IADD3 R76, P4, P5, R76, R105, R58 ;  /* 0x000000694c4c7210 */ /* 0x000fe20007d9e03a */
[----:B------:R-:W-:Y:S01]  /*59560*/  IMAD.WIDE.U32 R74, R7, R99, RZ ;  /* 0x00000063074a7225 */ /* 0x000fe200078e00ff */
[----:B------:R-:W-:Y:S02]  /*59570*/  IADD3 R58, P2, PT, R70, R85, RZ ;  /* 0x00000055463a7210 */ /* 0x000fe40007f5e0ff */
[----:B------:R-:W-:Y:S01]  /*59580*/  IADD3.X R70, PT, PT, RZ, RZ, RZ, P0, P1 ;  /* 0x000000ffff467210 */ /* 0x000fe200007e24ff */
[----:B------:R-:W-:Y:S01]  /*59590*/  IMAD.IADD R107, R73, 0x1, R107 ;  /* 0x00000001496b7824 */ /* 0x000fe200078e026b */
[----:B------:R-:W-:Y:S01]  /*595a0*/  IADD3.X R105, PT, PT, RZ, RZ, RZ, P4, P5 ;  /* 0x000000ffff697210 */ /* 0x000fe200027ea4ff */
[----:B------:R-:W-:Y:S01]  /*595b0*/  IMAD.WIDE.U32 R72, R90, R60, RZ ;  /* 0x0000003c5a487225 */ /* 0x000fe200078e00ff */
[----:B------:R-:W-:-:S03]  /*595c0*/  IADD3 R103, P4, P5, R74, R103, R58 ;  /* 0x000000674a677210 */ /* 0x000fc60007d9e03a */
        /* <DEDUP_REMOVED lines=13> */
[----:B------:R-:W-:Y:S01]  /*596a0*/  IMAD.WIDE.U32 R76, R2, R101, RZ ;  /* 0x00000065024c7225 */ /* 0x000fe200078e00ff */
[----:B------:R-:W-:-:S03]  /*596b0*/  IADD3 R80, P0, P1, R70, R80, R83 ;  /* 0x0000005046507210 */ /* 0x000fc6000791e053 */
        /* <DEDUP_REMOVED lines=25> */
[----:B------:R-:W-:-:S03]  /*59850*/  IADD3 RZ, P2, PT, R70, R103, RZ ;  /* 0x0000006746ff7210 */ /* 0x000fc60007f5e0ff */
[----:B------:R-:W-:Y:S01]  /*59860*/  IMAD.IADD R107, R77, 0x1, R109 ;  /* 0x000000014d6b7824 */ /* 0x000fe200078e026d */
[----:B------:R-:W-:Y:S01]  /*59870*/  IADD3.X R109, PT, PT, RZ, RZ, RZ, P4, P5 ;  /* 0x000000ffff6d7210 */ /* 0x000fe200027ea4ff */
        /* <DEDUP_REMOVED lines=8> */
[----:B------:R-:W-:Y:S01]  /*59900*/  IMAD.IADD R113, R73, 0x1, R113 ;  /* 0x0000000149717824 */ /* 0x000fe200078e0271 */
[----:B------:R-:W-:Y:S01]  /*59910*/  IADD3 R58, P2, PT, R70, R81, RZ ;  /* 0x00000051463a7210 */ /* 0x000fe20007f5e0ff */
[----:B------:R-:W-:Y:S01]  /*59920*/  IMAD.WIDE.U32 R72, R7, R100, RZ ;  /* 0x0000006407487225 */ /* 0x000fe200078e00ff */
[----:B------:R-:W-:-:S03]  /*59930*/  IADD3.X R107, PT, PT, RZ, RZ, RZ, P4, P5 ;  /* 0x000000ffff6b7210 */ /* 0x000fc600027ea4ff */
[----:B------:R-:W-:Y:S01]  /*59940*/  IMAD.WIDE.U32 R80, R92, R60, RZ ;  /* 0x0000003c5c507225 */ /* 0x000fe200078e00ff */
[----:B------:R-:W-:-:S03]  /*59950*/  IADD3 R103, P4, P5, R72, R103, R58 ;  /* 0x0000006748677210 */ /* 0x000fc60007d9e03a */
        /* <DEDUP_REMOVED lines=13> */
[----:B------:R-:W-:Y:S02]  /*59a30*/  IMAD.IADD R83, R73, 0x1, R71 ;  /* 0x0000000149537824 */ /* 0x000fe400078e0247 */
[----:B------:R-:W-:Y:S01]  /*59a40*/  IMAD.WIDE.U32 R72, R101, UR18, RZ ;  /* 0x0000001265487c25 */ /* 0x000fe2000f8e00ff */
[----:B------:R-:W-:-:S02]  /*59a50*/  IADD3 R84, PT, PT, R105, R84, R85 ;  /* 0x0000005469547210 */ /* 0x000fc40007ffe055 */
        /* <DEDUP_REMOVED lines=12> */
[----:B------:R-:W-:-:S03]  /*59b20*/  IADD3 R60, P0, P1, R78, R83, R74 ;  /* 0x000000534e3c7210 */ /* 0x000fc6000791e04a */
[----:B------:R-:W-:Y:S01]  /*59b30*/  IMAD.IADD R73, R73, 0x1, R77 ;  /* 0x0000000149497824 */ /* 0x000fe200078e024d */
        /* <DEDUP_REMOVED lines=41> */
[----:B------:R-:W-:Y:S01]  /*59dd0*/  IMAD.WIDE.U32 R60, R68, R61, RZ ;  /* 0x0000003d443c7225 */ /* 0x000fe200078e00ff */
[----:B------:R-:W-:Y:S02]  /*59de0*/  IADD3 R80, P1, P0, R76, R107, R80 ;  /* 0x0000006b4c507210 */ /* 0x000fe4000783e050 */
[----:B------:R-:W-:Y:S01]  /*59df0*/  IADD3 R76, P2, P4, R78, R103, R70 ;  /* 0x000000674e4c7210 */ /* 0x000fe20007c5e046 */
[----:B------:R-:W-:Y:S02]  /*59e00*/  IMAD.IADD R103, R85, 0x1, R113 ;  /* 0x0000000155677824 */ /* 0x000fe400078e0271 */
[----:B------:R-:W-:Y:S02]  /*59e10*/  IMAD.IADD R107, R81, 0x1, R109 ;  /* 0x00000001516b7824 */ /* 0x000fe400078e026d */
[----:B------:R-:W-:Y:S01]  /*59e20*/  IMAD.IADD R85, R71, 0x1, R105 ;  /* 0x0000000147557824 */ /* 0x000fe200078e0269 */
[----:B------:R-:W-:Y:S01]  /*59e30*/  IADD3 R102, PT, PT, R103, R58, R59 ;  /* 0x0000003a67667210 */ /* 0x000fe20007ffe03b */
[----:B------:R-:W-:Y:S01]  /*59e40*/  IMAD.WIDE.U32 R58, R99, UR18, RZ ;  /* 0x00000012633a7c25 */ /* 0x000fe2000f8e00ff */
[----:B------:R-:W-:-:S02]  /*59e50*/  IADD3.X R71, PT, PT, RZ, RZ, RZ, P1, P0 ;  /* 0x000000ffff477210 */ /* 0x000fc40000fe04ff */
[----:B------:R-:W-:Y:S01]  /*59e60*/  IADD3.X R103, PT, PT, RZ, RZ, RZ, P2, P4 ;  /* 0x000000ffff677210 */ /* 0x000fe200017e84ff */
[----:B------:R-:W-:Y:S01]  /*59e70*/  IMAD.IADD R81, R75, 0x1, R73 ;  /* 0x000000014b517824 */ /* 0x000fe200078e0249 */
[----:B------:R-:W-:Y:S01]  /*59e80*/  IADD3 R58, P2, P4, R58, R107, R72 ;  /* 0x0000006b3a3a7210 */ /* 0x000fe20007c5e048 */
[----:B------:R-:W-:Y:S02]  /*59e90*/  IMAD.IADD R73, R83, 0x1, R82 ;  /* 0x0000000153497824 */ /* 0x000fe400078e0252 */
[----:B------:R-:W-:Y:S02]  /*59ea0*/  IMAD.IADD R83, R77, 0x1, R71 ;  /* 0x000000014d537824 */ /* 0x000fe400078e0247 */
        /* <DEDUP_REMOVED lines=11> */
[----:B------:R-:W-:-:S04]  /*59f60*/  IMAD.WIDE.U32 R76, R91, R62, RZ ;  /* 0x0000003e5b4c7225 */ /* 0x000fc800078e00ff */
[----:B------:R-:W-:Y:S01]  /*59f70*/  IMAD.WIDE.U32 R78, R99, UR19, RZ ;  /* 0x00000013634e7c25 */ /* 0x000fe2000f8e00ff */
[----:B------:R-:W-:Y:S02]  /*59f80*/  IADD3 R99, P2, PT, R72, R101, RZ ;  /* 0x0000006548637210 */ /* 0x000fe40007f5e0ff */
[----:B------:R-:W-:Y:S01]  /*59f90*/  IADD3.X R101, PT, PT, RZ, RZ, RZ, P4, P5 ;  /* 0x000000ffff657210 */ /* 0x000fe200027ea4ff */
[----:B------:R-:W-:Y:S01]  /*59fa0*/  IMAD.IADD R75, R75, 0x1, R74 ;  /* 0x000000014b4b7824 */ /* 0x000fe200078e024a */
        /* <DEDUP_REMOVED lines=15> */
[----:B------:R-:W-:Y:S02]  /*5a0a0*/  IMAD.X R99, RZ, RZ, R73, P0 ;  /* 0x000000ffff637224 */ /* 0x000fe400000e0649 */
[----:B------:R-:W-:Y:S01]  /*5a0b0*/  IMAD.WIDE.U32 R72, R69, R64, RZ ;  /* 0x0000004045487225 */ /* 0x000fe200078e00ff */
[----:B------:R-:W-:-:S03]  /*5a0c0*/  IADD3 R78, P1, P5, R80, R71, R76 ;  /* 0x00000047504e7210 */ /* 0x000fc60007d3e04c */
[----:B------:R-:W-:Y:S01]  /*5a0d0*/  IMAD.WIDE.U32 R70, R5, R84, RZ ;  /* 0x0000005405467225 */ /* 0x000fe200078e00ff */
[----:B------:R-:W-:-:S03]  /*5a0e0*/  IADD3.X R80, PT, PT, RZ, RZ, RZ, P1, P5 ;  /* 0x000000ffff507210 */ /* 0x000fc60000fea4ff */
[----:B------:R-:W-:Y:S01]  /*5a0f0*/  IMAD.IADD R107, R77, 0x1, R107 ;  /* 0x000000014d6b7824 */ /* 0x000fe200078e026b */
[----:B------:R-:W-:Y:S01]  /*5a100*/  IADD3 R70, P1, P5, R70, R75, R58 ;  /* 0x0000004b46467210 */ /* 0x000fe20007d3e03a */
[----:B------:R-:W-:Y:S01]  /*5a110*/  IMAD.WIDE.U32 R74, R7, R85, RZ ;  /* 0x00000055074a7225 */ /* 0x000fe200078e00ff */
        /* <DEDUP_REMOVED lines=16> */
[----:B------:R-:W-:Y:S01]  /*5a220*/  IADD3 R80, PT, PT, R105, R60, R61 ;  /* 0x0000003c69507210 */ /* 0x000fe20007ffe03d */
[----:B------:R-:W-:Y:S01]  /*5a230*/  IMAD.WIDE.U32 R60, R100, UR18, RZ ;  /* 0x00000012643c7c25 */ /* 0x000fe2000f8e00ff */
[----:B------:R-:W-:Y:S02]  /*5a240*/  IADD3.X R103, PT, PT, RZ, RZ, RZ, P2, P4 ;  /* 0x000000ffff677210 */ /* 0x000fe400017e84ff */
        /* <DEDUP_REMOVED lines=15> */
[----:B------:R-:W-:Y:S02]  /*5a340*/  IMAD.IADD R105, R77, 0x1, R105 ;  /* 0x000000014d697824 */ /* 0x000fe400078e0269 */
[----:B------:R-:W-:Y:S01]  /*5a350*/  IMAD.IADD R61, R61, 0x1, R83 ;  /* 0x000000013d3d7824 */ /* 0x000fe200078e0253 */
[----:B------:R-:W-:Y:S01]  /*5a360*/  IADD3 R83, P2, PT, R58, R99, RZ ;  /* 0x000000633a537210 */ /* 0x000fe20007f5e0ff */
[----:B------:R-:W-:Y:S01]  /*5a370*/  IMAD.WIDE.U32 R76, R91, R63, RZ ;  /* 0x0000003f5b4c7225 */ /* 0x000fe200078e00ff */
[----:B------:R-:W-:-:S03]  /*5a380*/  IADD3.X R99, PT, PT, RZ, RZ, RZ, P4, P5 ;  /* 0x000000ffff637210 */ /* 0x000fc600027ea4ff */
        /* <DEDUP_REMOVED lines=42> */
[----:B------:R-:W-:Y:S01]  /*5a630*/  IADD3 R60, PT, PT, R101, R70, R71 ;  /* 0x00000046653c7210 */ /* 0x000fe20007ffe047 */
[----:B------:R-:W-:Y:S01]  /*5a640*/  IMAD.WIDE.U32 R58, R84, UR18, RZ ;  /* 0x00000012543a7c25 */ /* 0x000fe2000f8e00ff */
[----:B------:R-:W-:-:S02]  /*5a650*/  IADD3.X R71, PT, PT, RZ, RZ, RZ, P1, P0 ;  /* 0x000000ffff477210 */ /* 0x000fc40000fe04ff */
[----:B------:R-:W-:Y:S01]  /*5a660*/  IADD3.X R79, PT, PT, RZ, RZ, RZ, P2, P4 ;  /* 0x000000ffff4f7210 */ /* 0x000fe200017e84ff */
[----:B------:R-:W-:Y:S01]  /*5a670*/  IMAD.IADD R101, R81, 0x1, R103 ;  /* 0x0000000151657824 */ /* 0x000fe200078e0267 */
[----:B------:R-:W-:Y:S01]  /*5a680*/  IADD3 R58, P1, P4, R58, R99, R80 ;  /* 0x000000633a3a7210 */ /* 0x000fe20007c3e050 */
[----:B------:R-:W-:-:S04]  /*5a690*/  IMAD.WIDE.U32 R62, R68, R63, RZ ;  /* 0x0000003f443e7225 */ /* 0x000fc800078e00ff */
        /* <DEDUP_REMOVED lines=16> */
[----:B------:R-:W-:-:S03]  /*5a7a0*/  IMAD.WIDE.U32 R76, R84, UR19, RZ ;  /* 0x00000013544c7c25 */ /* 0x000fc6000f8e00ff */
[----:B------:R-:W-:Y:S01]  /*5a7b0*/  IADD3.X R103, PT, PT, RZ, RZ, RZ, P1, P5 ;  /* 0x000000ffff677210 */ /* 0x000fe20000fea4ff */
[----:B------:R-:W-:Y:S01]  /*5a7c0*/  IMAD.X R81, RZ, RZ, RZ, P0 ;  /* 0x000000ffff517224 */ /* 0x000fe200000e06ff */
[----:B------:R-:W-:Y:S01]  /*5a7d0*/  IADD3 R80, P2, P4, R76, R59, R80 ;  /* 0x0000003b4c507210 */ /* 0x000fe20007c5e050 */
[----:B------:R-:W-:-:S03]  /*5a7e0*/  IMAD.WIDE.U32 R58, R89, R65, RZ ;  /* 0x00000041593a7225 */ /* 0x000fc600078e00ff */
[----:B------:R-:W-:Y:S01]  /*5a7f0*/  IADD3 R81, P0, P1, R60, R81, R73 ;  /* 0x000000513c517210 */ /* 0x000fe2000791e049 */
[----:B------:R-:W-:Y:S01]  /*5a800*/  IMAD R99, R67, UR28, RZ ;  /* 0x0000001c43637c24 */ /* 0x000fe2000f8e02ff */
[----:B------:R-:W-:Y:S01]  /*5a810*/  IADD3.X R105, PT, PT, RZ, RZ, RZ, P2, P4 ;  /* 0x000000ffff697210 */ /* 0x000fe200017e84ff */
[----:B------:R-:W-:Y:S01]  /*5a820*/  IMAD.IADD R71, R71, 0x1, R101 ;  /* 0x0000000147477824 */ /* 0x000fe200078e0265 */
[----:B------:R-:W-:Y:S01]  /*5a830*/  IADD3 R84, P4, P5, R58, R79, R70 ;  /* 0x0000004f3a547210 */ /* 0x000fe20007d9e046 */
[----:B------:R-:W-:-:S03]  /*5a840*/  IMAD.WIDE.U32 R72, R6, R99, RZ ;  /* 0x0000006306487225 */ /* 0x000fc600078e00ff */
[----:B------:R-:W-:Y:S01]  /*5a850*/  IADD3.X R58, PT, PT, RZ, RZ, RZ, P4, P5 ;  /* 0x000000ffff3a7210 */ /* 0x000fe200027ea4ff */
[----:B------:R-:W-:Y:S01]  /*5a860*/  IMAD.WIDE.U32 R78, R3, R85, RZ ;  /* 0x00000055034e7225 */ /* 0x000fe200078e00ff */
[----:B------:R-:W-:-:S03]  /*5a870*/  IADD3 RZ, P2, PT, R72, R67, RZ ;  /* 0x0000004348ff7210 */ /* 0x000fc60007f5e0ff */
[----:B------:R-:W-:Y:S01]  /*5a880*/  IMAD.IADD R83, R61, 0x1, R83 ;  /* 0x000000013d537824 */ /* 0x000fe200078e0253 */
[----:B------:R-:W-:Y:S01]  /*5a890*/  IADD3 R76, P4, P5, R78, R71, R74 ;  /* 0x000000474e4c7210 */ /* 0x000fe20007d9e04a */
[----:B------:R-:W-:-:S03]  /*5a8a0*/  IMAD.WIDE.U32 R60, R5, R82, RZ ;  /* 0x00000052053c7225 */ /* 0x000fc600078e00ff */
[----:B------:R-:W-:Y:S01]  /*5a8b0*/  IADD3.X R101, PT, PT, RZ, RZ, RZ, P4, P5 ;  /* 0x000000ffff657210 */ /* 0x000fe200027ea4ff */
        /* <DEDUP_REMOVED lines=8> */
[----:B------:R-:W-:Y:S01]  /*5a940*/  IMAD.WIDE.U32 R74, R92, R64, RZ ;  /* 0x000000405c4a7225 */ /* 0x000fe200078e00ff */
[----:B------:R-:W-:-:S03]  /*5a950*/  IADD3.X R67, PT, PT, RZ, RZ, RZ, P0, P1 ;  /* 0x000000ffff437210 */ /* 0x000fc600007e24ff */
[----:B------:R-:W-:Y:S01]  /*5a960*/  IMAD.IADD R83, R59, 0x1, R58 ;  /* 0x000000013b537824 */ /* 0x000fe200078e023a */
[----:B------:R-:W-:Y:S01]  /*5a970*/  IADD3 R74, P0, P1, R74, R103, R80 ;  /* 0x000000674a4a7210 */ /* 0x000fe2000791e050 */
[----:B------:R-:W-:-:S04]  /*5a980*/  IMAD.WIDE.U32 R58, R90, R65, RZ ;  /* 0x000000415a3a7225 */ /* 0x000fc800078e00ff */
[----:B------:R-:W-:Y:S02]  /*5a990*/  IMAD.IADD R77, R77, 0x1, R105 ;  /* 0x000000014d4d7824 */ /* 0x000fe400078e0269 */
[----:B------:R-:W-:-:S04]  /*5a9a0*/  IMAD.WIDE.U32 R80, R88, R66, RZ ;  /* 0x0000004258507225 */ /* 0x000fc800078e00ff */
[----:B------:R-:W-:Y:S01]  /*5a9b0*/  IMAD.X R71, R71, 0x1, R67, P2 ;  /* 0x0000000147477824 */ /* 0x000fe200010e0643 */
[----:B------:R-:W-:Y:S01]  /*5a9c0*/  IADD3.X R67, PT, PT, RZ, RZ, RZ, P4, P5 ;  /* 0x000000ffff437210 */ /* 0x000fe200027ea4ff */
[----:B------:R-:W-:Y:S01]  /*5a9d0*/  IMAD.IADD R69, R61, 0x1, R69 ;  /* 0x000000013d457824 */ /* 0x000fe200078e0245 */
[----:B------:R-:W-:Y:S01]  /*5a9e0*/  IADD3 R70, P2, P4, R58, R83, R76 ;  /* 0x000000533a467210 */ /* 0x000fe20007c5e04c */
[----:B------:R-:W-:Y:S01]  /*5a9f0*/  IMAD.IADD R79, R79, 0x1, R101 ;  /* 0x000000014f4f7824 */ /* 0x000fe200078e0265 */
[----:B------:R-:W-:Y:S01]  /*5aa00*/  IADD3.X R83, PT, PT, RZ, RZ, RZ, P0, P1 ;  /* 0x000000ffff537210 */ /* 0x000fe200007e24ff */
[----:B------:R-:W-:Y:S01]  /*5aa10*/  IMAD.WIDE.U32 R60, R85, UR18, RZ ;  /* 0x00000012553c7c25 */ /* 0x000fe2000f8e00ff */
[----:B------:R-:W-:Y:S02]  /*5aa20*/  IADD3 R76, PT, PT, R77, R62, R63 ;  /* 0x0000003e4d4c7210 */ /* 0x000fe40007ffe03f */
[----:B------:R-:W-:Y:S01]  /*5aa30*/  IADD3 R84, P0, P1, R80, R71, R84 ;  /* 0x0000004750547210 */ /* 0x000fe2000791e054 */
[----:B------:R-:W-:Y:S01]  /*5aa40*/  IMAD.WIDE.U32 R62, R2, R82, RZ ;  /* 0x00000052023e7225 */ /* 0x000fe200078e00ff */
[----:B------:R-:W-:-:S02]  /*5aa50*/  IADD3.X R58, PT, PT, RZ, RZ, RZ, P2, P4 ;  /* 0x000000ffff3a7210 */ /* 0x000fc400017e84ff */
[----:B------:R-:W-:Y:S01]  /*5aa60*/  IADD3 R74, P2, P4, R60, R79, R74 ;  /* 0x0000004f3c4a7210 */ /* 0x000fe20007c5e04a */
[----:B------:R-:W-:Y:S01]  /*5aa70*/  IMAD.IADD R73, R73, 0x1, R67 ;  /* 0x0000000149497824 */ /* 0x000fe200078e0243 */
        /* <DEDUP_REMOVED lines=13> */
[----:B------:R-:W-:Y:S01]  /*5ab50*/  IADD3.X R69, PT, PT, RZ, RZ, RZ, P2, P4 ;  /* 0x000000ffff457210 */ /* 0x000fe200017e84ff */
[----:B------:R-:W-:-:S03]  /*5ab60*/  IMAD.WIDE.U32 R72, R68, R64, RZ ;  /* 0x0000004044487225 */ /* 0x000fc600078e00ff */
[----:B------:R-:W-:Y:S01]  /*5ab70*/  IADD3 R64, P1, P0, R74, R81, R60 ;  /* 0x000000514a407210 */ /* 0x000fe2000783e03c */
[----:B------:R-:W-:Y:S01]  /*5ab80*/  IMAD.IADD R67, R61, 0x1, R83 ;  /* 0x000000013d437824 */ /* 0x000fe200078e0253 */
[----:B------:R-:W-:Y:S01]  /*5ab90*/  IADD3 R72, P2, P4, R72, R101, R76 ;  /* 0x0000006548487210 */ /* 0x000fe20007c5e04c */
[----:B------:R-:W-:-:S03]  /*5aba0*/  IMAD.WIDE.U32 R60, R85, UR19, RZ ;  /* 0x00000013553c7c25 */ /* 0x000fc6000f8e00ff */
        /* <DEDUP_REMOVED lines=17> */
[----:B------:R-:W-:Y:S02]  /*5acc0*/  IMAD.IADD R72, R61, 0x1, R81 ;  /* 0x000000013d487824 */ /* 0x000fe400078e0251 */
[----:B------:R-:W-:Y:S01]  /*5acd0*/  IMAD.IADD R63, R63, 0x1, R62 ;  /* 0x000000013f3f7824 */ /* 0x000fe200078e023e */
[----:B------:R-:W-:Y:S01]  /*5ace0*/  IADD3 R70, P2, P4, R76, R75, R60 ;  /* 0x0000004b4c467210 */ /* 0x000fe20007c5e03c */
[----:B------:R-:W-:Y:S01]  /*5acf0*/  IMAD.WIDE.U32 R60, R82, UR18, RZ ;  /* 0x00000012523c7c25 */ /* 0x000fe2000f8e00ff */
[----:B------:R-:W-:Y:S02]  /*5ad00*/  IADD3 R72, PT, PT, R72, R83, R73 ;  /* 0x0000005348487210 */ /* 0x000fe40007ffe049 */
        /* <DEDUP_REMOVED lines=9> */
[----:B------:R-:W-:-:S03]  /*5ada0*/  IADD3.X R58, PT, PT, RZ, RZ, RZ, P2, P4 ;  /* 0x000000ffff3a7210 */ /* 0x000fc600017e84ff */
[----:B------:R-:W-:Y:S02]  /*5adb0*/  IMAD.IADD R73, R77, 0x1, R73 ;  /* 0x000000014d497824 */ /* 0x000fe400078e0249 */
[----:B------:R-:W-:Y:S02]  /*5adc0*/  IMAD.IADD R71, R71, 0x1, R75 ;  /* 0x0000000147477824 */ /* 0x000fe400078e024b */
[----:B------:R-:W-:Y:S01]  /*5add0*/  IMAD.WIDE.U32 R82, R82, UR19, RZ ;  /* 0x0000001352527c25 */ /* 0x000fe2000f8e00ff */
[----:B------:R-:W-:Y:S02]  /*5ade0*/  IADD3 R73, P2, P4, R64, R73, R60 ;  /* 0x0000004940497210 */ /* 0x000fe40007c5e03c */
[----:B------:R-:W-:Y:S01]  /*5adf0*/  IADD3 R62, P1, P0, R62, R71, R72 ;  /* 0x000000473e3e7210 */ /* 0x000fe2000783e048 */
[----:B------:R-:W-:Y:S01]  /*5ae00*/  IMAD.IADD R61, R61, 0x1, R67 ;  /* 0x000000013d3d7824 */ /* 0x000fe200078e0243 */
[----:B------:R-:W-:Y:S01]  /*5ae10*/  IADD3.X R64, PT, PT, RZ, RZ, RZ, P2, P4 ;  /* 0x000000ffff407210 */ /* 0x000fe200017e84ff */
[----:B------:R-:W-:-:S03]  /*5ae20*/  IMAD.IADD R59, R59, 0x1, R58 ;  /* 0x000000013b3b7824 */ /* 0x000fc600078e023a */
[----:B------:R-:W-:Y:S01]  /*5ae30*/  IADD3 R62, P2, P4, R82, R61, R62 ;  /* 0x0000003d523e7210 */ /* 0x000fe20007c5e03e */
[----:B------:R-:W-:-:S03]  /*5ae40*/  IMAD.WIDE.U32 R60, R3, R99, RZ ;  /* 0x00000063033c7225 */ /* 0x000fc600078e00ff */
[----:B------:R-:W-:Y:S01]  /*5ae50*/  IADD3.X R67, PT, PT, RZ, RZ, RZ, P2, P4 ;  /* 0x000000ffff437210 */ /* 0x000fe200017e84ff */
[----:B------:R-:W-:Y:S01]  /*5ae60*/  IMAD.IADD R65, R65, 0x1, R64 ;  /* 0x0000000141417824 */ /* 0x000fe200078e0240 */
[----:B------:R-:W-:Y:S01]  /*5ae70*/  IADD3 R73, P2, P4, R60, R59, R73 ;  /* 0x0000003b3c497210 */ /* 0x000fe20007c5e049 */
[----:B------:R-:W-:-:S03]  /*5ae80*/  IMAD.WIDE.U32 R58, R92, R66, RZ ;  /* 0x000000425c3a7225 */ /* 0x000fc600078e00ff */
[----:B------:R-:W-:Y:S02]  /*5ae90*/  IADD3.X R60, PT, PT, RZ, RZ, RZ, P2, P4 ;  /* 0x000000ffff3c7210 */ /* 0x000fe400017e84ff */
[----:B------:R-:W-:Y:S01]  /*5aea0*/  IADD3 R58, P2, P4, R58, R65, R62 ;  /* 0x000000413a3a7210 */ /* 0x000fe20007c5e03e */
[----:B------:R-:W-:-:S03]  /*5aeb0*/  IMAD.WIDE.U32 R64, R99, UR18, RZ ;  /* 0x0000001263407c25 */ /* 0x000fc6000f8e00ff */
[----:B------:R-:W-:Y:S01]  /*5aec0*/  IADD3.X R71, PT, PT, RZ, RZ, RZ, P2, P4 ;  /* 0x000000ffff477210 */ /* 0x000fe200017e84ff */
[----:B------:R-:W-:Y:S02]  /*5aed0*/  IMAD.IADD R61, R61, 0x1, R60 ;  /* 0x000000013d3d7824 */ /* 0x000fe400078e023c */
[----:B------:R-:W-:Y:S01]  /*5aee0*/  IMAD.IADD R62, R83, 0x1, R67 ;  /* 0x00000001533e7824 */ /* 0x000fe200078e0243 */
[----:B------:R-:W-:Y:S02]  /*5aef0*/  IADD3.X R67, PT, PT, RZ, RZ, RZ, P1, P0 ;  /* 0x000000ffff437210 */ /* 0x000fe40000fe04ff */
[----:B------:R-:W-:Y:S02]  /*5af00*/  IADD3 R60, P0, P1, R64, R61, R58 ;  /* 0x0000003d403c7210 */ /* 0x000fe4000791e03a */
[----:B------:R-:W-:Y:S01]  /*5af10*/  IADD3 R62, PT, PT, R62, R67, R63 ;  /* 0x000000433e3e7210 */ /* 0x000fe20007ffe03f */
[----:B------:R-:W-:Y:S01]  /*5af20*/  IMAD.WIDE.U32 R66, R68, R66, RZ ;  /* 0x0000004244427225 */ /* 0x000fe200078e00ff */
[----:B------:R-:W-:-:S03]  /*5af30*/  IADD3.X R61, PT, PT, RZ, RZ, RZ, P0, P1 ;  /* 0x000000ffff3d7210 */ /* 0x000fc600007e24ff */
[----:B------:R-:W-:Y:S02]  /*5af40*/  IMAD.IADD R63, R59, 0x1, R71 ;  /* 0x000000013b3f7824 */ /* 0x000fe400078e0247 */
[----:B------:R-:W-:-:S03]  /*5af50*/  IMAD.WIDE.U32 R58, R99, UR19, RZ ;  /* 0x00000013633a7c25 */ /* 0x000fc6000f8e00ff */
[----:B------:R-:W-:Y:S01]  /*5af60*/  IADD3 R62, P0, P1, R66, R63, R62 ;  /* 0x0000003f423e7210 */ /* 0x000fe2000791e03e */
[----:B------:R-:W-:-:S03]  /*5af70*/  IMAD.IADD R61, R65, 0x1, R61 ;  /* 0x00000001413d7824 */ /* 0x000fc600078e023d */
        /* <DEDUP_REMOVED lines=39> */
.L_x_302:
[----:B------:R-:W-:Y:S05]  /*5b1f0*/  BSYNC.RELIABLE B4 ;  /* 0x0000000000047941 */ /* 0x000fea0003800100 */
.L_x_301:
        /* <DEDUP_REMOVED lines=37> */
.L_x_300:
[----:B------:R-:W-:Y:S05]  /*5b450*/  BSYNC.RECONVERGENT B3 ;  /* 0x0000000000037941 */ /* 0x000fea0003800200 */
.L_x_299:
        /* <DEDUP_REMOVED lines=51> */
.L_x_306:
[----:B------:R-:W-:Y:S05]  /*5b790*/  BSYNC.RELIABLE B4 ;  /* 0x0000000000047941 */ /* 0x000fea0003800100 */
.L_x_305:
        /* <DEDUP_REMOVED lines=37> */
.L_x_304:
[----:B------:R-:W-:Y:S05]  /*5b9f0*/  BSYNC.RECONVERGENT B3 ;  /* 0x0000000000037941 */ /* 0x000fea0003800200 */
.L_x_303:
        /* <DEDUP_REMOVED lines=35> */
.L_x_310:
        /* <DEDUP_REMOVED lines=12> */
[----:B------:R-:W-:-:S03]  /*5bcf0*/  IMAD.IADD R104, R93, 0x1, -R104 ;  /* 0x000000015d687824 */ /* 0x000fc600078e0a68 */
        /* <DEDUP_REMOVED lines=23> */
.L_x_309:
[----:B------:R-:W-:Y:S05]  /*5be70*/  BSYNC.RELIABLE B4 ;  /* 0x0000000000047941 */ /* 0x000fea0003800100 */
.L_x_308:
[C---:B------:R-:W-:Y:S01]  /*5be80*/  ISETP.GE.U32.AND P4, PT, R78.reuse, R87, PT ;  /* 0x000000574e00720c */ /* 0x040fe20003f86070 */
        /* <DEDUP_REMOVED lines=15> */
[----:B------:R-:W-:Y:S02]  /*5bf80*/  @!P0 IMAD.MOV R58, RZ, RZ, R94 ;  /* 0x000000ffff3a8224 */ /* 0x000fe400078e025e */
[----:B------:R-:W-:Y:S01]  /*5bf90*/  VIADD R104, R84, 0x1 ;  /* 0x0000000154687836 */ /* 0x000fe20000000000 */
[----:B------:R-:W-:Y:S01]  /*5bfa0*/  ISETP.LT.U32.OR P2, PT, R70, R95, P2 ;  /* 0x0000005f4600720c */ /* 0x000fe20001741470 */
[----:B------:R-:W-:Y:S02]  /*5bfb0*/  IMAD.IADD R69, R69, 0x1, -R58 ;  /* 0x0000000145457824 */ /* 0x000fe400078e0a3a */
[----:B------:R-:W-:Y:S01]  /*5bfc0*/  VIADD R58, R96, 0x1 ;  /* 0x00000001603a7836 */ /* 0x000fe20000000000 */
[----:B------:R-:W-:Y:S01]  /*5bfd0*/  ISETP.EQ.AND P4, PT, R73, R96, P2 ;  /* 0x000000604900720c */ /* 0x000fe20001782270 */
[----:B------:R-:W-:Y:S01]  /*5bfe0*/  @!P1 IMAD.MOV R63, RZ, RZ, R95 ;  /* 0x000000ffff3f9224 */ /* 0x000fe200078e025f */
[----:B------:R-:W-:Y:S01]  /*5bff0*/  ISETP.EQ.AND P1, PT, R7, R84, !P5 ;  /* 0x000000540700720c */ /* 0x000fe20006f22270 */
[----:B------:R-:W-:Y:S01]  /*5c000*/  @P5 IMAD.MOV R104, RZ, RZ, R84 ;  /* 0x000000ffff685224 */ /* 0x000fe200078e0254 */
[----:B------:R-:W-:Y:S01]  /*5c010*/  ISETP.LT.U32.OR P4, PT, R73, R96, P4 ;  /* 0x000000604900720c */ /* 0x000fe20002781470 */
[----:B------:R-:W-:Y:S01]  /*5c020*/  IMAD.IADD R70, R70, 0x1, -R63 ;  /* 0x0000000146467824 */ /* 0x000fe200078e0a3f */
[C---:B------:R-:W-:Y:S01]  /*5c030*/  ISETP.LT.U32.OR P1, PT, R7.reuse, R84, P1 ;  /* 0x000000540700720c */ /* 0x040fe20000f21470 */
[----:B------:R-:W-:Y:S01]  /*5c040*/  IMAD.IADD R104, R7, 0x1, -R104 ;  /* 0x0000000107687824 */ /* 0x000fe200078e0a68 */
[----:B------:R-:W-:Y:S01]  /*5c050*/  ISETP.EQ.AND P0, PT, R60, R97, P4 ;  /* 0x000000613c00720c */ /* 0x000fe20002702270 */
[----:B------:R-:W-:-:S02]  /*5c060*/  @!P2 IMAD.MOV R58, RZ, RZ, R96 ;  /* 0x000000ffff3aa224 */ /* 0x000fc400078e0260 */
[----:B------:R-:W-:Y:S01]  /*5c070*/  VIADD R64, R70, 0x1 ;  /* 0x0000000146407836 */ /* 0x000fe20000000000 */
[----:B------:R-:W-:Y:S01]  /*5c080*/  ISETP.LT.U32.OR P0, PT, R60, R97, P0 ;  /* 0x000000613c00720c */ /* 0x000fe20000701470 */
[----:B------:R-:W-:Y:S02]  /*5c090*/  IMAD.IADD R73, R73, 0x1, -R58 ;  /* 0x0000000149497824 */ /* 0x000fe400078e0a3a */
[----:B------:R-:W-:Y:S01]  /*5c0a0*/  VIADD R58, R86, 0x1 ;  /* 0x00000001563a7836 */ /* 0x000fe20000000000 */
[CC--:B------:R-:W-:Y:S01]  /*5c0b0*/  ISETP.EQ.AND P2, PT, R61.reuse, R98.reuse, P0 ;  /* 0x000000623d00720c */ /* 0x0c0fe20000742270 */
[----:B------:R-:W-:Y:S01]  /*5c0c0*/  @!P4 IMAD.MOV R65, RZ, RZ, R97 ;  /* 0x000000ffff41c224 */ /* 0x000fe200078e0261 */
[-C--:B------:R-:W-:Y:S02]  /*5c0d0*/  ISETP.EQ.AND P4, PT, R4, R69.reuse, P1 ;  /* 0x000000450400720c */ /* 0x080fe40000f82270 */
[----:B------:R-:W-:Y:S01]  /*5c0e0*/  ISETP.LT.U32.OR P2, PT, R61, R98, P2 ;  /* 0x000000623d00720c */ /* 0x000fe20001741470 */
[----:B------:R-:W-:Y:S01]  /*5c0f0*/  IMAD.IADD R60, R60, 0x1, -R65 ;  /* 0x000000013c3c7824 */ /* 0x000fe200078e0a41 */
[----:B------:R-:W-:-:S03]  /*5c100*/  ISETP.LT.U32.OR P4, PT, R4, R69, P4 ;  /* 0x000000450400720c */ /* 0x000fc60002781470 */
[----:B------:R-:W-:Y:S01]  /*5c110*/  @!P0 IMAD.MOV R62, RZ, RZ, R98 ;  /* 0x000000ffff3e8224 */ /* 0x000fe200078e0262 */
[-C--:B------:R-:W-:Y:S01]  /*5c120*/  ISETP.EQ.AND P0, PT, R5, R70.reuse, P4 ;  /* 0x000000460500720c */ /* 0x080fe20002702270 */
[----:B------:R-:W-:Y:S02]  /*5c130*/  VIADD R66, R60, 0x1 ;  /* 0x000000013c427836 */ /* 0x000fe40000000000 */
        /* <DEDUP_REMOVED lines=14> */
[----:B------:R-:W-:-:S02]  /*5c220*/  @!P0 IMAD.MOV R59, RZ, RZ, R73 ;  /* 0x000000ffff3b8224 */ /* 0x000fc400078e0249 */
        /* <DEDUP_REMOVED lines=11> */
.L_x_311:
[----:B------:R-:W-:Y:S05]  /*5c2e0*/  BSYNC.RECONVERGENT B3 ;  /* 0x0000000000037941 */ /* 0x000fea0003800200 */
.L_x_307:
        /* <DEDUP_REMOVED lines=18> */
[----:B------:R-:W-:-:S03]  /*5c410*/  IADD3 R58, P0, P1, R64, R61, R67 ;  /* 0x0000003d403a7210 */ /* 0x000fc6000791e043 */
[----:B------:R-:W-:Y:S01]  /*5c420*/  IMAD.IADD R75, R59, 0x1, R75 ;  /* 0x000000013b4b7824 */ /* 0x000fe200078e024b */
[----:B------:R-:W-:Y:S01]  /*5c430*/  IADD3.X R79, PT, PT, RZ, RZ, RZ, P0, P1 ;  /* 0x000000ffff4f7210 */ /* 0x000fe200007e24ff */
[----:B------:R-:W-:Y:S02]  /*5c440*/  IMAD R81, R73, UR28, RZ ;  /* 0x0000001c49517c24 */ /* 0x000fe4000f8e02ff */
[----:B------:R-:W-:Y:S01]  /*5c450*/  IMAD.X R66, RZ, RZ, RZ, P5 ;  /* 0x000000ffff427224 */ /* 0x000fe200028e06ff */
[----:B------:R-:W-:Y:S01]  /*5c460*/  IADD3 R75, P2, P4, R68, R75, R58 ;  /* 0x0000004b444b7210 */ /* 0x000fe20007c5e03a */
[----:B------:R-:W-:Y:S01]  /*5c470*/  IMAD.WIDE.U32 R60, R6, R81, RZ ;  /* 0x00000051063c7225 */ /* 0x000fe200078e00ff */
[----:B------:R-:W-:Y:S02]  /*5c480*/  IADD3 R72, P0, P5, R62, R79, R65 ;  /* 0x0000004f3e487210 */ /* 0x000fe40007d1e041 */
[----:B------:R-:W-:Y:S01]  /*5c490*/  IADD3.X R77, PT, PT, RZ, RZ, RZ, P2, P4 ;  /* 0x000000ffff4d7210 */ /* 0x000fe200017e84ff */
[----:B------:R-:W-:Y:S01]  /*5c4a0*/  IMAD.WIDE.U32 R58, R80, R80, RZ ;  /* 0x00000050503a7225 */ /* 0x000fe200078e00ff */
[----:B------:R-:W-:-:S02]  /*5c4b0*/  IADD3 RZ, P4, PT, R60, R73, RZ ;  /* 0x000000493cff7210 */ /* 0x000fc40007f9e0ff */
[----:B------:R-:W-:Y:S01]  /*5c4c0*/  IADD3 R68, P2, P1, R75, R66, R67 ;  /* 0x000000424b447210 */ /* 0x000fe2000795e043 */
[----:B------:R-:W-:Y:S01]  /*5c4d0*/  IMAD.IADD R73, R69, 0x1, R77 ;  /* 0x0000000145497824 */ /* 0x000fe200078e024d */
[----:B------:R-:W-:Y:S01]  /*5c4e0*/  LOP3.LUT R69, R58, 0xfffffffd, RZ, 0xc0, !PT ;  /* 0xfffffffd3a457812 */ /* 0x000fe200078ec0ff */
[----:B------:R-:W-:Y:S01]  /*5c4f0*/  IMAD.WIDE.U32 R66, R5, R78, RZ ;  /* 0x0000004e05427225 */ /* 0x000fe200078e00ff */
[----:B------:R-:W-:Y:S02]  /*5c500*/  IADD3.X R75, PT, PT, RZ, RZ, RZ, P0, P5 ;  /* 0x000000ffff4b7210 */ /* 0x000fe400007ea4ff */
[----:B------:R-:W-:Y:S01]  /*5c510*/  IADD3 R68, P0, PT, R68, R69, RZ ;  /* 0x0000004544447210 */ /* 0x000fe20007f1e0ff */
        /* <DEDUP_REMOVED lines=8> */
[----:B------:R-:W-:Y:S01]  /*5c5a0*/  IMAD.X R69, R59, 0x1, R69, P0 ;  /* 0x000000013b457824 */ /* 0x000fe200000e0645 */
[----:B------:R-:W-:Y:S01]  /*5c5b0*/  IADD3 R83, P0, P1, R60, R83, R68 ;  /* 0x000000533c537210 */ /* 0x000fe2000791e044 */
[----:B------:R-:W-:Y:S01]  /*5c5c0*/  IMAD.WIDE.U32 R58, R2, R78, RZ ;  /* 0x0000004e023a7225 */ /* 0x000fe200078e00ff */
[----:B------:R-:W-:Y:S02]  /*5c5d0*/  IADD3 R94, P2, P4, R86, R75, R77 ;  /* 0x0000004b565e7210 */ /* 0x000fe40007c5e04d */
[----:B------:R-:W-:Y:S01]  /*5c5e0*/  IADD3.X R60, PT, PT, RZ, RZ, RZ, P0, P1 ;  /* 0x000000ffff3c7210 */ /* 0x000fe200007e24ff */
[----:B------:R-:W-:Y:S01]  /*5c5f0*/  IMAD.IADD R73, R67, 0x1, R73 ;  /* 0x0000000143497824 */ /* 0x000fe200078e0249 */
[----:B------:R-:W-:Y:S01]  /*5c600*/  IADD3.X R75, PT, PT, RZ, RZ, RZ, P2, P4 ;  /* 0x000000ffff4b7210 */ /* 0x000fe200017e84ff */
[----:B------:R-:W-:Y:S01]  /*5c610*/  IMAD.WIDE.U32 R66, R107, R80, RZ ;  /* 0x000000506b427225 */ /* 0x000fe200078e00ff */
[----:B------:R-:W-:-:S02]  /*5c620*/  IADD3 R83, P5, PT, R64, R83, RZ ;  /* 0x0000005340537210 */ /* 0x000fc40007fbe0ff */
        /* <DEDUP_REMOVED lines=9> */
[----:B------:R-:W-:-:S02]  /*5c6c0*/  IMAD.X R75, RZ, RZ, RZ, P5 ;  /* 0x000000ffff4b7224 */ /* 0x000fc400028e06ff */
[----:B------:R-:W-:Y:S01]  /*5c6d0*/  IMAD.IADD R59, R59, 0x1, R73 ;  /* 0x000000013b3b7824 */ /* 0x000fe200078e0249 */
[----:B------:R-:W-:Y:S01]  /*5c6e0*/  IADD3 R64, P4, P2, R68, R61, R58 ;  /* 0x0000003d44407210 */ /* 0x000fe20007a9e03a */
[----:B------:R-:W-:-:S03]  /*5c6f0*/  IMAD.WIDE.U32 R60, R3, R78, RZ ;  /* 0x0000004e033c7225 */ /* 0x000fc600078e00ff */
[----:B------:R-:W-:Y:S01]  /*5c700*/  IADD3 R75, P5, P1, R64, R75, R65 ;  /* 0x0000004b404b7210 */ /* 0x000fe200079be041 */
[----:B------:R-:W-:Y:S01]  /*5c710*/  IMAD R93, R83, UR28, RZ ;  /* 0x0000001c535d7c24 */ /* 0x000fe2000f8e02ff */
[----:B------:R-:W-:Y:S01]  /*5c720*/  IADD3.X R109, PT, PT, RZ, RZ, RZ, P4, P2 ;  /* 0x000000ffff6d7210 */ /* 0x000fe200027e44ff */
[----:B------:R-:W-:Y:S01]  /*5c730*/  IMAD.WIDE.U32 R72, R90, R80, RZ ;  /* 0x000000505a487225 */ /* 0x000fe200078e00ff */
[----:B------:R-:W-:Y:S02]  /*5c740*/  IADD3 R94, P2, P4, R60, R59, R94 ;  /* 0x0000003b3c5e7210 */ /* 0x000fe40007c5e05e */
[----:B------:R-:W-:Y:S01]  /*5c750*/  IADD3 R68, P0, PT, R66, R75, RZ ;  /* 0x0000004b42447210 */ /* 0x000fe20007f1e0ff */
[----:B------:R-:W-:Y:S01]  /*5c760*/  IMAD.WIDE.U32 R58, R103, R71, RZ ;  /* 0x00000047673a7225 */ /* 0x000fe200078e00ff */
[----:B------:R-:W-:-:S03]  /*5c770*/  IADD3.X R75, PT, PT, RZ, RZ, RZ, P2, P4 ;  /* 0x000000ffff4b7210 */ /* 0x000fc600017e84ff */
[----:B------:R-:W-:Y:S01]  /*5c780*/  IMAD.IADD R71, R67, 0x1, R79 ;  /* 0x0000000143477824 */ /* 0x000fe200078e024f */
[----:B------:R-:W-:Y:S01]  /*5c790*/  IADD3.X R79, PT, PT, RZ, RZ, RZ, P5, P1 ;  /* 0x000000ffff4f7210 */ /* 0x000fe20002fe24ff */
[----:B------:R-:W-:-:S03]  /*5c7a0*/  IMAD.WIDE.U32 R64, R6, R93, RZ ;  /* 0x0000005d06407225 */ /* 0x000fc600078e00ff */
[----:B------:R-:W-:Y:S01]  /*5c7b0*/  IADD3 R60, P2, P4, R72, R71, R70 ;  /* 0x00000047483c7210 */ /* 0x000fe20007c5e046 */
[----:B------:R-:W-:Y:S01]  /*5c7c0*/  IMAD.X R79, R67, 0x1, R79, P0 ;  /* 0x00000001434f7824 */ /* 0x000fe200000e064f */
[----:B------:R-:W-:Y:S01]  /*5c7d0*/  IADD3 RZ, P1, PT, R64, R83, RZ ;  /* 0x0000005340ff7210 */ /* 0x000fe20007f3e0ff */
[----:B------:R-:W-:Y:S01]  /*5c7e0*/  IMAD.WIDE.U32 R66, R5, R81, RZ ;  /* 0x0000005105427225 */ /* 0x000fe200078e00ff */
[----:B------:R-:W-:-:S03]  /*5c7f0*/  IADD3 R95, P0, P5, R58, R95, R85 ;  /* 0x0000005f3a5f7210 */ /* 0x000fc60007d1e055 */
[----:B------:R-:W-:Y:S01]  /*5c800*/  IMAD.IADD R69, R69, 0x1, R109 ;  /* 0x0000000145457824 */ /* 0x000fe200078e026d */
[----:B------:R-:W-:Y:S01]  /*5c810*/  IADD3.X R83, PT, PT, RZ, RZ, RZ, P0, P5 ;  /* 0x000000ffff537210 */ /* 0x000fe200007ea4ff */
[----:B------:R-:W-:Y:S01]  /*5c820*/  IMAD.X R111, RZ, RZ, R65, P1 ;  /* 0x000000ffff6f7224 */ /* 0x000fe200008e0641 */
        /* <DEDUP_REMOVED lines=10> */
[----:B------:R-:W-:Y:S01]  /*5c8d0*/  IADD3 R111, P5, PT, R62, R111, RZ ;  /* 0x0000006f3e6f7210 */ /* 0x000fe20007fbe0ff */
[----:B------:R-:W-:Y:S01]  /*5c8e0*/  IMAD.WIDE.U32 R70, R105, R80, RZ ;  /* 0x0000005069467225 */ /* 0x000fe200078e00ff */
[----:B------:R-:W-:-:S02]  /*5c8f0*/  LOP3.LUT R60, R60, 0xfffffffd, RZ, 0xc0, !PT ;  /* 0xfffffffd3c3c7812 */ /* 0x000fc400078ec0ff */
[----:B------:R-:W-:Y:S01]  /*5c900*/  IADD3.X R117, PT, PT, RZ, RZ, RZ, P0, P1 ;  /* 0x000000ffff757210 */ /* 0x000fe200007e24ff */
[----:B------:R-:W-:Y:S01]  /*5c910*/  IMAD.IADD R109, R73, 0x1, R109 ;  /* 0x00000001496d7824 */ /* 0x000fe200078e026d */
[----:B------:R-:W-:Y:S01]  /*5c920*/  IADD3 R60, P4, P2, R60, R79, R66 ;  /* 0x0000004f3c3c7210 */ /* 0x000fe20007a9e042 */
[----:B------:R-:W-:Y:S02]  /*5c930*/  IMAD.IADD R79, R67, 0x1, R69 ;  /* 0x00000001434f7824 */ /* 0x000fe400078e0245 */
[----:B------:R-:W-:Y:S01]  /*5c940*/  IMAD.WIDE.U32 R68, R2, R81, RZ ;  /* 0x0000005102447225 */ /* 0x000fe200078e00ff */
[----:B------:R-:W-:Y:S02]  /*5c950*/  IADD3 R94, P0, P1, R70, R109, R94 ;  /* 0x0000006d465e7210 */ /* 0x000fe4000791e05e */
[----:B------:R-:W-:Y:S01]  /*5c960*/  IADD3.X R113, PT, PT, RZ, RZ, RZ, P4, P2 ;  /* 0x000000ffff717210 */ /* 0x000fe200027e44ff */
[----:B------:R-:W-:Y:S01]  /*5c970*/  IMAD.IADD R65, R65, 0x1, R64 ;  /* 0x0000000141417824 */ /* 0x000fe200078e0240 */
[----:B------:R-:W-:Y:S01]  /*5c980*/  IADD3.X R115, PT, PT, RZ, RZ, RZ, P0, P1 ;  /* 0x000000ffff737210 */ /* 0x000fe200007e24ff */
[----:B------:R-:W-:Y:S01]  /*5c990*/  IMAD.WIDE.U32 R66, R4, R93, RZ ;  /* 0x0000005d04427225 */ /* 0x000fe200078e00ff */
[----:B------:R-:W-:-:S03]  /*5c9a0*/  IADD3 R94, P0, P1, R68, R79, R94 ;  /* 0x0000004f445e7210 */ /* 0x000fc6000791e05e */
[----:B------:R-:W-:Y:S01]  /*5c9b0*/  IMAD.X R79, RZ, RZ, RZ, P5 ;  /* 0x000000ffff4f7224 */ /* 0x000fe200028e06ff */
[----:B------:R-:W-:Y:S01]  /*5c9c0*/  IADD3 R62, P2, P4, R66, R65, R60 ;  /* 0x00000041423e7210 */ /* 0x000fe20007c5e03c */
[----:B------:R-:W-:Y:S01]  /*5c9d0*/  IMAD R92, R111, UR28, RZ ;  /* 0x0000001c6f5c7c24 */ /* 0x000fe2000f8e02ff */
[----:B------:R-:W-:Y:S01]  /*5c9e0*/  IADD3.X R68, PT, PT, RZ, RZ, RZ, P0, P1 ;  /* 0x000000ffff447210 */ /* 0x000fe200007e24ff */
[----:B------:R-:W-:Y:S01]  /*5c9f0*/  IMAD.IADD R113, R61, 0x1, R113 ;  /* 0x000000013d717824 */ /* 0x000fe200078e0271 */
[----:B------:R-:W-:Y:S01]  /*5ca00*/  IADD3 R79, P1, P5, R62, R79, R63 ;  /* 0x0000004f3e4f7210 */ /* 0x000fe20007d3e03f */
[----:B------:R-:W-:Y:S01]  /*5ca10*/  IMAD.WIDE.U32 R60, R88, R80, RZ ;  /* 0x00000050583c7225 */ /* 0x000fe200078e00ff */
[----:B------:R-:W-:Y:S02]  /*5ca20*/  IADD3.X R66, PT, PT, RZ, RZ, RZ, P2, P4 ;  /* 0x000000ffff427210 */ /* 0x000fe400017e84ff */
[----:B------:R-:W-:Y:S01]  /*5ca30*/  IADD3 R74, P0, PT, R72, R79, RZ ;  /* 0x0000004f484a7210 */ /* 0x000fe20007f1e0ff */
[----:B------:R-:W-:Y:S01]  /*5ca40*/  IMAD.IADD R115, R71, 0x1, R115 ;  /* 0x0000000147737824 */ /* 0x000fe200078e0273 */
[----:B------:R-:W-:Y:S01]  /*5ca50*/  IADD3.X R109, PT, PT, RZ, RZ, RZ, P1, P5 ;  /* 0x000000ffff6d7210 */ /* 0x000fe20000fea4ff */
[----:B------:R-:W-:-:S03]  /*5ca60*/  IMAD.WIDE.U32 R62, R6, R92, RZ ;  /* 0x0000005c063e7225 */ /* 0x000fc600078e00ff */
[----:B------:R-:W-:Y:S01]  /*5ca70*/  IADD3 R72, P1, P4, R60, R115, R82 ;  /* 0x000000733c487210 */ /* 0x000fe20007c3e052 */
[----:B------:R-:W-:-:S04]  /*5ca80*/  IMAD.WIDE.U32 R64, R90, R107, RZ ;  /* 0x0000006b5a407225 */ /* 0x000fc800078e00ff */
[----:B------:R-:W-:Y:S01]  /*5ca90*/  IMAD.X R109, R73, 0x1, R109, P0 ;  /* 0x00000001496d7824 */ /* 0x000fe200000e066d */
[----:B------:R-:W-:Y:S01]  /*5caa0*/  IADD3 RZ, P0, PT, R62, R111, RZ ;  /* 0x0000006f3eff7210 */ /* 0x000fe20007f1e0ff */
[----:B------:R-:W-:Y:S01]  /*5cab0*/  IMAD.IADD R100, R75, 0x1, R117 ;  /* 0x000000014b647824 */ /* 0x000fe200078e0275 */
[----:B------:R-:W-:Y:S01]  /*5cac0*/  IADD3 R94, P2, P5, R64, R113, R94 ;  /* 0x00000071405e7210 */ /* 0x000fe20007d5e05e */
[----:B------:R-:W-:Y:S01]  /*5cad0*/  IMAD.WIDE.U32 R78, R78, UR19, RZ ;  /* 0x000000134e4e7c25 */ /* 0x000fe2000f8e00ff */
[----:B------:R-:W-:-:S03]  /*5cae0*/  IADD3.X R113, PT, PT, RZ, RZ, RZ, P1, P4 ;  /* 0x000000ffff717210 */ /* 0x000fc60000fe84ff */
        /* <DEDUP_REMOVED lines=22> */
[----:B------:R-:W-:-:S02]  /*5cc50*/  IMAD.IADD R110, R79, 0x1, R78 ;  /* 0x000000014f6e7824 */ /* 0x000fc400078e024e */
[----:B------:R-:W-:Y:S01]  /*5cc60*/  IMAD.IADD R79, R67, 0x1, R115 ;  /* 0x00000001434f7824 */ /* 0x000fe200078e0273 */
[----:B------:R-:W-:Y:S01]  /*5cc70*/  IADD3 R64, P1, P4, R74, R95, R66 ;  /* 0x0000005f4a407210 */ /* 0x000fe20007c3e042 */
[----:B------:R-:W-:Y:S01]  /*5cc80*/  IMAD.IADD R67, R69, 0x1, R68 ;  /* 0x0000000145437824 */ /* 0x000fe200078e0244 */
[----:B------:R-:W-:Y:S01]  /*5cc90*/  IADD3 R110, PT, PT, R110, R83, R59 ;  /* 0x000000536e6e7210 */ /* 0x000fe20007ffe03b */
[----:B------:R-:W-:Y:S01]  /*5cca0*/  IMAD.IADD R109, R73, 0x1, R109 ;  /* 0x00000001496d7824 */ /* 0x000fe200078e026d */
[----:B------:R-:W-:Y:S01]  /*5ccb0*/  IADD3.X R83, PT, PT, RZ, RZ, RZ, P0, P2 ;  /* 0x000000ffff537210 */ /* 0x000fe200007e44ff */
[----:B------:R-:W-:Y:S01]  /*5ccc0*/  IMAD.WIDE.U32 R72, R81, UR18, RZ ;  /* 0x0000001251487c25 */ /* 0x000fe2000f8e00ff */
        /* <DEDUP_REMOVED lines=8> */
[----:B------:R-:W-:Y:S02]  /*5cd50*/  IMAD.IADD R79, R63, 0x1, R83 ;  /* 0x000000013f4f7824 */ /* 0x000fe400078e0253 */
[----:B------:R-:W-:-:S03]  /*5cd60*/  IMAD.WIDE.U32 R66, R88, R107, RZ ;  /* 0x0000006b58427225 */ /* 0x000fc600078e00ff */
[----:B------:R-:W-:Y:S01]  /*5cd70*/  IADD3 R110, P0, P2, R64, R79, R110 ;  /* 0x0000004f406e7210 */ /* 0x000fe20007a1e06e */
[----:B------:R-:W-:Y:S02]  /*5cd80*/  IMAD.IADD R95, R75, 0x1, R95 ;  /* 0x000000014b5f7824 */ /* 0x000fe400078e025f */
[----:B------:R-:W-:-:S03]  /*5cd90*/  IMAD.WIDE.U32 R78, R4, R92, RZ ;  /* 0x0000005c044e7225 */ /* 0x000fc600078e00ff */
[----:B------:R-:W-:Y:S01]  /*5cda0*/  IADD3 R100, P1, P5, R66, R95, R100 ;  /* 0x0000005f42647210 */ /* 0x000fe20007d3e064 */
[----:B------:R-:W-:Y:S01]  /*5cdb0*/  IMAD.WIDE.U32 R82, R90, R90, RZ ;  /* 0x0000005a5a527225 */ /* 0x000fe200078e00ff */
[----:B------:R-:W-:Y:S02]  /*5cdc0*/  IADD3.X R95, PT, PT, RZ, RZ, RZ, P0, P2 ;  /* 0x000000ffff5f7210 */ /* 0x000fe400007e44ff */
[----:B------:R-:W-:Y:S01]  /*5cdd0*/  IADD3 R78, P2, P4, R78, R109, R94 ;  /* 0x0000006d4e4e7210 */ /* 0x000fe20007c5e05e */
[----:B------:R-:W-:Y:S01]  /*5cde0*/  IMAD.WIDE.U32 R80, R81, UR19, RZ ;  /* 0x0000001351507c25 */ /* 0x000fe2000f8e00ff */
[----:B------:R-:W-:Y:S02]  /*5cdf0*/  IADD3 R109, P0, PT, R76, R111, RZ ;  /* 0x0000006f4c6d7210 */ /* 0x000fe40007f1e0ff */
[----:B------:R-:W-:Y:S01]  /*5ce00*/  LOP3.LUT R106, R82, 0xfffffffd, RZ, 0xc0, !PT ;  /* 0xfffffffd526a7812 */ /* 0x000fe200078ec0ff */
[----:B------:R-:W-:Y:S01]  /*5ce10*/  IMAD.IADD R73, R73, 0x1, R72 ;  /* 0x0000000149497824 */ /* 0x000fe200078e0248 */
[----:B------:R-:W-:Y:S01]  /*5ce20*/  IADD3.X R117, PT, PT, RZ, RZ, RZ, P1, P5 ;  /* 0x000000ffff757210 */ /* 0x000fe20000fea4ff */
[----:B------:R-:W-:Y:S01]  /*5ce30*/  IMAD R94, R109, UR28, RZ ;  /* 0x0000001c6d5e7c24 */ /* 0x000fe2000f8e02ff */
[----:B------:R-:W-:Y:S01]  /*5ce40*/  IADD3 R106, P1, P5, R106, R113, R68 ;  /* 0x000000716a6a7210 */ /* 0x000fe20007d3e044 */
[----:B------:R-:W-:Y:S01]  /*5ce50*/  IMAD.IADD R115, R69, 0x1, R115 ;  /* 0x0000000145737824 */ /* 0x000fe200078e0273 */
[----:B------:R-:W-:Y:S01]  /*5ce60*/  IADD3.X R113, PT, PT, RZ, RZ, RZ, P2, P4 ;  /* 0x000000ffff717210 */ /* 0x000fe200017e84ff */
[----:B------:R-:W-:Y:S01]  /*5ce70*/  IMAD.X R111, RZ, RZ, RZ, P0 ;  /* 0x000000ffff6f7224 */ /* 0x000fe200000e06ff */
[----:B------:R-:W-:Y:S01]  /*5ce80*/  IADD3 R110, P2, P4, R80, R73, R110 ;  /* 0x00000049506e7210 */ /* 0x000fe20007c5e06e */
[----:B------:R-:W-:Y:S01]  /*5ce90*/  IMAD.WIDE.U32 R68, R6, R94, RZ ;  /* 0x0000005e06447225 */ /* 0x000fe200078e00ff */
[----:B------:R-:W-:-:S02]  /*5cea0*/  IADD3.X R82, PT, PT, RZ, RZ, RZ, P1, P5 ;  /* 0x000000ffff527210 */ /* 0x000fc40000fea4ff */
[----:B------:R-:W-:Y:S01]  /*5ceb0*/  IADD3 R111, P1, P0, R78, R111, R77 ;  /* 0x0000006f4e6f7210 */ /* 0x000fe2000783e04d */
[----:B------:R-:W-:Y:S01]  /*5cec0*/  IMAD.WIDE.U32 R72, R3, R93, RZ ;  /* 0x0000005d03487225 */ /* 0x000fe200078e00ff */
[----:B------:R-:W-:Y:S02]  /*5ced0*/  IADD3.X R80, PT, PT, RZ, RZ, RZ, P2, P4 ;  /* 0x000000ffff507210 */ /* 0x000fe400017e84ff */
[----:B------:R-:W-:Y:S01]  /*5cee0*/  IADD3 RZ, P5, PT, R68, R109, RZ ;  /* 0x0000006d44ff7210 */ /* 0x000fe20007fbe0ff */
[----:B------:R-:W-:Y:S01]  /*5cef0*/  IMAD.WIDE.U32 R76, R5, R92, RZ ;  /* 0x0000005c054c7225 */ /* 0x000fe200078e00ff */
[----:B------:R-:W-:-:S03]  /*5cf00*/  IADD3 R100, P2, P4, R72, R115, R100 ;  /* 0x0000007348647210 */ /* 0x000fc60007c5e064 */
[----:B------:R-:W-:Y:S01]  /*5cf10*/  IMAD.IADD R79, R79, 0x1, R113 ;  /* 0x000000014f4f7824 */ /* 0x000fe200078e0271 */
[----:B------:R-:W-:Y:S01]  /*5cf20*/  IADD3.X R72, PT, PT, RZ, RZ, RZ, P2, P4 ;  /* 0x000000ffff487210 */ /* 0x000fe200017e84ff */
[----:B------:R-:W-:Y:S01]  /*5cf30*/  IMAD.X R109, RZ, RZ, R69, P5 ;  /* 0x000000ffff6d7224 */ /* 0x000fe200028e0645 */
[----:B------:R-:W-:Y:S01]  /*5cf40*/  IADD3 R70, P5, PT, R70, R111, RZ ;  /* 0x0000006f46467210 */ /* 0x000fe20007fbe0ff */
        /* <DEDUP_REMOVED lines=9> */
[----:B------:R-:W-:Y:S02]  /*5cfe0*/  IMAD.X R71, R71, 0x1, R83, P5 ;  /* 0x0000000147477824 */ /* 0x000fe400028e0653 */
[----:B------:R-:W-:Y:S01]  /*5cff0*/  IMAD.IADD R73, R73, 0x1, R72 ;  /* 0x0000000149497824 */ /* 0x000fe200078e0248 */
[----:B------:R-:W-:Y:S01]  /*5d000*/  IADD3 R110, P2, P4, R68, R111, R110 ;  /* 0x0000006f446e7210 */ /* 0x000fe20007c5e06e */
[----:B------:R-:W-:Y:S01]  /*5d010*/  IMAD.WIDE.U32 R82, R93, UR18, RZ ;  /* 0x000000125d527c25 */ /* 0x000fe2000f8e00ff */
[----:B------:R-:W-:-:S03]  /*5d020*/  IADD3 R106, P1, P0, R74, R71, R106 ;  /* 0x000000474a6a7210 */ /* 0x000fc6000783e06a */
[----:B------:R-:W-:Y:S01]  /*5d030*/  IMAD.IADD R80, R81, 0x1, R80 ;  /* 0x0000000151507824 */ /* 0x000fe200078e0250 */
[----:B------:R-:W-:Y:S01]  /*5d040*/  IADD3.X R81, PT, PT, RZ, RZ, RZ, P2, P4 ;  /* 0x000000ffff517210 */ /* 0x000fe200017e84ff */
[----:B------:R-:W-:Y:S01]  /*5d050*/  IMAD.WIDE.U32 R70, R105, R90, RZ ;  /* 0x0000005a69467225 */ /* 0x000fe200078e00ff */
[----:B------:R-:W-:Y:S02]  /*5d060*/  IADD3.X R74, PT, PT, RZ, RZ, RZ, P1, P0 ;  /* 0x000000ffff4a7210 */ /* 0x000fe40000fe04ff */
[----:B------:R-:W-:Y:S01]  /*5d070*/  IADD3 R110, P0, P1, R82, R73, R110 ;  /* 0x00000049526e7210 */ /* 0x000fe2000791e06e */
[----:B------:R-:W-:Y:S01]  /*5d080*/  IMAD.WIDE.U32 R72, R103, R107, RZ ;  /* 0x0000006b67487225 */ /* 0x000fe200078e00ff */
[----:B------:R-:W-:Y:S02]  /*5d090*/  IADD3 R95, PT, PT, R80, R95, R65 ;  /* 0x0000005f505f7210 */ /* 0x000fe40007ffe041 */
[----:B------:R-:W-:Y:S01]  /*5d0a0*/  IADD3.X R82, PT, PT, RZ, RZ, RZ, P0, P1 ;  /* 0x000000ffff527210 */ /* 0x000fe200007e24ff */
[----:B------:R-:W-:Y:S01]  /*5d0b0*/  IMAD.IADD R81, R69, 0x1, R81 ;  /* 0x0000000145517824 */ /* 0x000fe200078e0251 */
[----:B------:R-:W-:Y:S01]  /*5d0c0*/  IADD3 R100, P2, P4, R70, R113, R100 ;  /* 0x0000007146647210 */ /* 0x000fe20007c5e064 */
[----:B------:R-:W-:-:S02]  /*5d0d0*/  IMAD.IADD R107, R75, 0x1, R74 ;  /* 0x000000014b6b7824 */ /* 0x000fc400078e024a */
[----:B------:R-:W-:Y:S01]  /*5d0e0*/  IMAD.IADD R83, R83, 0x1, R82 ;  /* 0x0000000153537824 */ /* 0x000fe200078e0252 */
[----:B------:R-:W-:Y:S01]  /*5d0f0*/  IADD3 R108, P0, P1, R72, R81, R95 ;  /* 0x00000051486c7210 */ /* 0x000fe2000791e05f */
[----:B------:R-:W-:-:S03]  /*5d100*/  IMAD.WIDE.U32 R74, R93, UR19, RZ ;  /* 0x000000135d4a7c25 */ /* 0x000fc6000f8e00ff */
[----:B------:R-:W-:Y:S01]  /*5d110*/  IADD3.X R93, PT, PT, RZ, RZ, RZ, P0, P1 ;  /* 0x000000ffff5d7210 */ /* 0x000fe200007e24ff */
[----:B------:R-:W-:Y:S01]  /*5d120*/  IMAD.IADD R77, R77, 0x1, R76 ;  /* 0x000000014d4d7824 */ /* 0x000fe200078e024c */
        /* <DEDUP_REMOVED lines=10> */
[----:B------:R-:W-:-:S03]  /*5d1d0*/  IADD3 R86, P4, P2, R82, R79, R106 ;  /* 0x0000004f52567210 */ /* 0x000fc60007a9e06a */
[----:B------:R-:W-:Y:S02]  /*5d1e0*/  IMAD.IADD R109, R71, 0x1, R109 ;  /* 0x00000001476d7824 */ /* 0x000fe400078e026d */
[----:B------:R-:W-:Y:S02]  /*5d1f0*/  IMAD R100, R95, UR28, RZ ;  /* 0x0000001c5f647c24 */ /* 0x000fe4000f8e02ff */
[----:B------:R-:W-:Y:S01]  /*5d200*/  IMAD.IADD R111, R81, 0x1, R111 ;  /* 0x00000001516f7824 */ /* 0x000fe200078e026f */
[----:B------:R-:W-:Y:S01]  /*5d210*/  IADD3 R106, P5, P0, R76, R109, R110 ;  /* 0x0000006d4c6a7210 */ /* 0x000fe200078be06e */
[----:B------:R-:W-:Y:S01]  /*5d220*/  IMAD.WIDE.U32 R78, R6, R100, RZ ;  /* 0x00000064064e7225 */ /* 0x000fe200078e00ff */
[----:B------:R-:W-:Y:S02]  /*5d230*/  IADD3.X R109, PT, PT, RZ, RZ, RZ, P4, P2 ;  /* 0x000000ffff6d7210 */ /* 0x000fe400027e44ff */
[----:B------:R-:W-:Y:S01]  /*5d240*/  IADD3 R74, P2, P4, R70, R107, R80 ;  /* 0x0000006b464a7210 */ /* 0x000fe20007c5e050 */
[----:B------:R-:W-:Y:S01]  /*5d250*/  IMAD.WIDE.U32 R80, R3, R92, RZ ;  /* 0x0000005c03507225 */ /* 0x000fe200078e00ff */
[----:B------:R-:W-:-:S02]  /*5d260*/  IADD3.X R113, PT, PT, RZ, RZ, RZ, P5, P0 ;  /* 0x000000ffff717210 */ /* 0x000fc40002fe04ff */
[----:B------:R-:W-:Y:S01]  /*5d270*/  IADD3.X R70, PT, PT, RZ, RZ, RZ, P2, P4 ;  /* 0x000000ffff467210 */ /* 0x000fe200017e84ff */
[----:B------:R-:W-:Y:S01]  /*5d280*/  IMAD.X R107, RZ, RZ, RZ, P1 ;  /* 0x000000ffff6b7224 */ /* 0x000fe200008e06ff */
[----:B------:R-:W-:Y:S01]  /*5d290*/  IADD3 RZ, P1, PT, R78, R95, RZ ;  /* 0x0000005f4eff7210 */ /* 0x000fe20007f3e0ff */
[----:B------:R-:W-:Y:S01]  /*5d2a0*/  IMAD.IADD R109, R83, 0x1, R109 ;  /* 0x00000001536d7824 */ /* 0x000fe200078e026d */
[----:B------:R-:W-:Y:S01]  /*5d2b0*/  IADD3 R106, P0, P5, R80, R111, R106 ;  /* 0x0000006f506a7210 */ /* 0x000fe20007d1e06a */
[----:B------:R-:W-:Y:S01]  /*5d2c0*/  IMAD.WIDE.U32 R82, R5, R94, RZ ;  /* 0x0000005e05527225 */ /* 0x000fe200078e00ff */
[----:B------:R-:W-:Y:S02]  /*5d2d0*/  IADD3 R107, P2, P4, R86, R107, R87 ;  /* 0x0000006b566b7210 */ /* 0x000fe40007c5e057 */
[----:B------:R-:W-:Y:S01]  /*5d2e0*/  IADD3.X R111, PT, PT, RZ, RZ, RZ, P0, P5 ;  /* 0x000000ffff6f7210 */ /* 0x000fe200007ea4ff */
[----:B------:R-:W-:Y:S01]  /*5d2f0*/  IMAD.X R95, RZ, RZ, R79, P1 ;  /* 0x000000ffff5f7224 */ /* 0x000fe200008e064f */
[----:B------:R-:W-:Y:S01]  /*5d300*/  IADD3 R74, P0, P1, R82, R109, R74 ;  /* 0x0000006d524a7210 */ /* 0x000fe2000791e04a */
[----:B------:R-:W-:Y:S01]  /*5d310*/  IMAD.WIDE.U32 R78, R7, R100, RZ ;  /* 0x00000064074e7225 */ /* 0x000fe200078e00ff */
[----:B------:R-:W-:-:S02]  /*5d320*/  IADD3 R60, P5, PT, R60, R107, RZ ;  /* 0x0000006b3c3c7210 */ /* 0x000fc40007fbe0ff */
[----:B------:R-:W-:Y:S01]  /*5d330*/  IADD3.X R107, PT, PT, RZ, RZ, RZ, P0, P1 ;  /* 0x000000ffff6b7210 */ /* 0x000fe200007e24ff */
[----:B------:R-:W-:Y:S01]  /*5d340*/  IMAD.WIDE.U32 R86, R105, R105, RZ ;  /* 0x0000006969567225 */ /* 0x000fe200078e00ff */
[----:B------:R-:W-:Y:S02]  /*5d350*/  IADD3 R95, P0, P1, R78, R95, R60 ;  /* 0x0000005f4e5f7210 */ /* 0x000fe4000791e03c */
[----:B------:R-:W-:Y:S01]  /*5d360*/  IADD3.X R60, PT, PT, RZ, RZ, RZ, P2, P4 ;  /* 0x000000ffff3c7210 */ /* 0x000fe200017e84ff */
[----:B------:R-:W-:Y:S01]  /*5d370*/  IMAD.IADD R109, R71, 0x1, R70 ;  /* 0x00000001476d7824 */ /* 0x000fe200078e0246 */
[----:B------:R-:W-:Y:S01]  /*5d380*/  LOP3.LUT R80, R86, 0xfffffffd, RZ, 0xc0, !PT ;  /* 0xfffffffd56507812 */ /* 0x000fe200078ec0ff */
[----:B------:R-:W-:Y:S01]  /*5d390*/  IMAD.WIDE.U32 R70, R91, R90, RZ ;  /* 0x0000005a5b467225 */ /* 0x000fe200078e00ff */
[----:B------:R-:W-:Y:S02]  /*5d3a0*/  IADD3.X R78, PT, PT, RZ, RZ, RZ, P0, P1 ;  /* 0x000000ffff4e7210 */ /* 0x000fe400007e24ff */
[----:B------:R-:W-:Y:S01]  /*5d3b0*/  IADD3 R80, P2, P4, R80, R109, R106 ;  /* 0x0000006d50507210 */ /* 0x000fe20007c5e06a */
[----:B------:R-:W-:-:S02]  /*5d3c0*/  IMAD.X R61, R61, 0x1, R60, P5 ;  /* 0x000000013d3d7824 */ /* 0x000fc400028e063c */
[----:B------:R-:W-:Y:S01]  /*5d3d0*/  IMAD.IADD R113, R77, 0x1, R113 ;  /* 0x000000014d717824 */ /* 0x000fe200078e0271 */
[----:B------:R-:W-:Y:S01]  /*5d3e0*/  IADD3.X R109, PT, PT, RZ, RZ, RZ, P2, P4 ;  /* 0x000000ffff6d7210 */ /* 0x000fe200017e84ff */
[----:B------:R-:W-:Y:S01]  /*5d3f0*/  IMAD.IADD R106, R75, 0x1, R115 ;  /* 0x000000014b6a7824 */ /* 0x000fe200078e0273 */
[----:B------:R-:W-:Y:S01]  /*5d400*/  IADD3 R66, P4, P2, R66, R61, R74 ;  /* 0x0000003d42427210 */ /* 0x000fe20007a9e04a */
[----:B------:R-:W-:Y:S01]  /*5d410*/  IMAD.IADD R75, R81, 0x1, R111 ;  /* 0x00000001514b7824 */ /* 0x000fe200078e026f */
[----:B------:R-:W-:Y:S01]  /*5d420*/  IADD3 R86, P0, P1, R70, R113, R108 ;  /* 0x0000007146567210 */ /* 0x000fe2000791e06c */
[----:B------:R-:W-:Y:S01]  /*5d430*/  IMAD.WIDE.U32 R60, R92, UR18, RZ ;  /* 0x000000125c3c7c25 */ /* 0x000fe2000f8e00ff */
[----:B------:R-:W-:-:S03]  /*5d440*/  IADD3 R106, PT, PT, R106, R93, R73 ;  /* 0x0000005d6a6a7210 */ /* 0x000fc60007ffe049 */
[----:B------:R-:W-:Y:S01]  /*5d450*/  IMAD.IADD R109, R87, 0x1, R109 ;  /* 0x00000001576d7824 */ /* 0x000fe200078e026d */
[----:B------:R-:W-:Y:S01]  /*5d460*/  IADD3.X R87, PT, PT, RZ, RZ, RZ, P0, P1 ;  /* 0x000000ffff577210 */ /* 0x000fe200007e24ff */
[----:B------:R-:W-:Y:S01]  /*5d470*/  IMAD.IADD R81, R79, 0x1, R78 ;  /* 0x000000014f517824 */ /* 0x000fe200078e024e */
        /* <DEDUP_REMOVED lines=12> */
[----:B------:R-:W-:Y:S01]  /*5d540*/  IMAD R78, R95, UR28, RZ ;  /* 0x0000001c5f4e7c24 */ /* 0x000fe2000f8e02ff */
[----:B------:R-:W-:Y:S01]  /*5d550*/  IADD3.X R93, PT, PT, RZ, RZ, RZ, P4, P5 ;  /* 0x000000ffff5d7210 */ /* 0x000fe200027ea4ff */
[----:B------:R-:W-:Y:S01]  /*5d560*/  IMAD.IADD R107, R71, 0x1, R87 ;  /* 0x00000001476b7824 */ /* 0x000fe200078e0257 */
[----:B------:R-:W-:Y:S01]  /*5d570*/  IADD3 R85, P5, P4, R84, R81, R85 ;  /* 0x0000005154557210 */ /* 0x000fe20007cbe055 */
[----:B------:R-:W-:Y:S01]  /*5d580*/  IMAD.WIDE.U32 R82, R103, R90, RZ ;  /* 0x0000005a67527225 */ /* 0x000fe200078e00ff */
[----:B------:R-:W-:Y:S02]  /*5d590*/  IADD3 R84, P1, P2, R76, R67, R60 ;  /* 0x000000434c547210 */ /* 0x000fe40007a3e03c */
[----:B------:R-:W-:Y:S01]  /*5d5a0*/  IADD3 R76, P0, PT, R62, R85, RZ ;  /* 0x000000553e4c7210 */ /* 0x000fe20007f1e0ff */
[----:B------:R-:W-:Y:S01]  /*5d5b0*/  IMAD.WIDE.U32 R66, R6, R78, RZ ;  /* 0x0000004e06427225 */ /* 0x000fe200078e00ff */
[----:B------:R-:W-:-:S02]  /*5d5c0*/  IADD3.X R87, PT, PT, RZ, RZ, RZ, P5, P4 ;  /* 0x000000ffff577210 */ /* 0x000fc40002fe84ff */
[----:B------:R-:W-:Y:S01]  /*5d5d0*/  IADD3.X R85, PT, PT, RZ, RZ, RZ, P1, P2 ;  /* 0x000000ffff557210 */ /* 0x000fe20000fe44ff */
[----:B------:R-:W-:Y:S01]  /*5d5e0*/  IMAD.WIDE.U32 R80, R88, R105, RZ ;  /* 0x0000006958507225 */ /* 0x000fe200078e00ff */
[----:B------:R-:W-:-:S03]  /*5d5f0*/  IADD3 R62, P1, P5, R82, R107, R106 ;  /* 0x0000006b523e7210 */ /* 0x000fc60007d3e06a */
[----:B------:R-:W-:Y:S01]  /*5d600*/  IMAD.X R87, R63, 0x1, R87, P0 ;  /* 0x000000013f577824 */ /* 0x000fe200000e0657 */
[----:B------:R-:W-:Y:S01]  /*5d610*/  IADD3 RZ, P0, PT, R66, R95, RZ ;  /* 0x0000005f42ff7210 */ /* 0x000fe20007f1e0ff */
[----:B------:R-:W-:Y:S01]  /*5d620*/  IMAD.IADD R63, R61, 0x1, R111 ;  /* 0x000000013d3f7824 */ /* 0x000fe200078e026f */
[----:B------:R-:W-:Y:S01]  /*5d630*/  IADD3 R60, P2, P4, R80, R109, R86 ;  /* 0x0000006d503c7210 */ /* 0x000fe20007c5e056 */
[----:B------:R-:W-:Y:S01]  /*5d640*/  IMAD.IADD R61, R79, 0x1, R93 ;  /* 0x000000014f3d7824 */ /* 0x000fe200078e025d */
[----:B------:R-:W-:Y:S01]  /*5d650*/  IADD3.X R90, PT, PT, RZ, RZ, RZ, P1, P5 ;  /* 0x000000ffff5a7210 */ /* 0x000fe20000fea4ff */
[----:B------:R-:W-:-:S04]  /*5d660*/  IMAD.WIDE.U32 R92, R92, UR19, RZ ;  /* 0x000000135c5c7c25 */ /* 0x000fc8000f8e00ff */
[----:B------:R-:W-:Y:S01]  /*5d670*/  IMAD.X R79, RZ, RZ, R67, P0 ;  /* 0x000000ffff4f7224 */ /* 0x000fe200000e0643 */
[----:B------:R-:W-:Y:S01]  /*5d680*/  IADD3 R86, P0, P1, R92, R63, R62 ;  /* 0x0000003f5c567210 */ /* 0x000fe2000791e03e */
[----:B------:R-:W-:-:S03]  /*5d690*/  IMAD.WIDE.U32 R66, R3, R94, RZ ;  /* 0x0000005e03427225 */ /* 0x000fc600078e00ff */
[----:B------:R-:W-:Y:S01]  /*5d6a0*/  IADD3.X R107, PT, PT, RZ, RZ, RZ, P0, P1 ;  /* 0x000000ffff6b7210 */ /* 0x000fe200007e24ff */
[----:B------:R-:W-:Y:S01]  /*5d6b0*/  IMAD.IADD R77, R77, 0x1, R85 ;  /* 0x000000014d4d7824 */ /* 0x000fe200078e0255 */
        /* <DEDUP_REMOVED lines=13> */
[----:B------:R-:W-:Y:S02]  /*5d790*/  IMAD.IADD R93, R67, 0x1, R66 ;  /* 0x00000001435d7824 */ /* 0x000fe400078e0242 */
[----:B------:R-:W-:Y:S01]  /*5d7a0*/  IMAD.WIDE.U32 R66, R94, UR18, RZ ;  /* 0x000000125e427c25 */ /* 0x000fe2000f8e00ff */
[----:B------:R-:W-:Y:S02]  /*5d7b0*/  IADD3 R84, PT, PT, R107, R90, R83 ;  /* 0x0000005a6b547210 */ /* 0x000fe40007ffe053 */
[----:B------:R-:W-:Y:S02]  /*5d7c0*/  IADD3.X R107, PT, PT, RZ, RZ, RZ, P0, P1 ;  /* 0x000000ffff6b7210 */ /* 0x000fe400007e24ff */
[----:B------:R-:W-:Y:S01]  /*5d7d0*/  IADD3 R86, P0, P1, R66, R93, R86 ;  /* 0x0000005d42567210 */ /* 0x000fe2000791e056 */
[----:B------:R-:W-:Y:S01]  /*5d7e0*/  IMAD.IADD R93, R63, 0x1, R95 ;  /* 0x000000013f5d7824 */ /* 0x000fe200078e025f */
[----:B------:R-:W-:Y:S01]  /*5d7f0*/  IADD3.X R85, PT, PT, RZ, RZ, RZ, P2, P4 ;  /* 0x000000ffff557210 */ /* 0x000fe200017e84ff */
[----:B------:R-:W-:Y:S01]  /*5d800*/  IMAD.WIDE.U32 R94, R94, UR19, RZ ;  /* 0x000000135e5e7c25 */ /* 0x000fe2000f8e00ff */
[----:B------:R-:W-:-:S02]  /*5d810*/  IADD3 R92, P2, P4, R80, R77, R92 ;  /* 0x0000004d505c7210 */ /* 0x000fc40007c5e05c */
[----:B------:R-:W-:Y:S01]  /*5d820*/  IADD3.X R63, PT, PT, RZ, RZ, RZ, P0, P1 ;  /* 0x000000ffff3f7210 */ /* 0x000fe200007e24ff */
[----:B------:R-:W-:Y:S01]  /*5d830*/  IMAD.WIDE.U32 R76, R103, R105, RZ ;  /* 0x00000069674c7225 */ /* 0x000fe200078e00ff */
[----:B------:R-:W-:Y:S02]  /*5d840*/  IADD3.X R80, PT, PT, RZ, RZ, RZ, P2, P4 ;  /* 0x000000ffff507210 */ /* 0x000fe400017e84ff */
[----:B------:R-:W-:Y:S01]  /*5d850*/  IADD3 R60, P2, P4, R68, R87, R62 ;  /* 0x00000057443c7210 */ /* 0x000fe20007c5e03e */
[----:B------:R-:W-:Y:S01]  /*5d860*/  IMAD.IADD R105, R75, 0x1, R107 ;  /* 0x000000014b697824 */ /* 0x000fe200078e026b */
[----:B------:R-:W-:Y:S01]  /*5d870*/  IADD3 R79, P5, PT, R58, R79, RZ ;  /* 0x0000004f3a4f7210 */ /* 0x000fe20007fbe0ff */
[----:B------:R-:W-:Y:S01]  /*5d880*/  IMAD.IADD R67, R67, 0x1, R63 ;  /* 0x0000000143437824 */ /* 0x000fe200078e023f */
[----:B------:R-:W-:Y:S01]  /*5d890*/  IADD3.X R87, PT, PT, RZ, RZ, RZ, P2, P4 ;  /* 0x000000ffff577210 */ /* 0x000fe200017e84ff */
[----:B------:R-:W-:Y:S01]  /*5d8a0*/  IMAD.IADD R85, R61, 0x1, R85 ;  /* 0x000000013d557824 */ /* 0x000fe200078e0255 */
[----:B------:R-:W-:Y:S01]  /*5d8b0*/  IADD3 R84, P0, P1, R76, R105, R84 ;  /* 0x000000694c547210 */ /* 0x000fe2000791e054 */
[----:B------:R-:W-:-:S03]  /*5d8c0*/  IMAD.WIDE.U32 R62, R4, R78, RZ ;  /* 0x0000004e043e7225 */ /* 0x000fc600078e00ff */
[----:B------:R-:W-:Y:S01]  /*5d8d0*/  IADD3 R84, P2, P4, R94, R67, R84 ;  /* 0x000000435e547210 */ /* 0x000fe20007c5e054 */
[----:B------:R-:W-:Y:S01]  /*5d8e0*/  IMAD.WIDE.U32 R66, R2, R100, RZ ;  /* 0x0000006402427225 */ /* 0x000fe200078e00ff */
[----:B------:R-:W-:-:S03]  /*5d8f0*/  IADD3.X R90, PT, PT, RZ, RZ, RZ, P0, P1 ;  /* 0x000000ffff5a7210 */ /* 0x000fc600007e24ff */
[----:B------:R-:W-:Y:S01]  /*5d900*/  IMAD.IADD R87, R69, 0x1, R87 ;  /* 0x0000000145577824 */ /* 0x000fe200078e0257 */
[----:B------:R-:W-:Y:S01]  /*5d910*/  IADD3 R92, P0, P1, R66, R93, R92 ;  /* 0x0000005d425c7210 */ /* 0x000fe2000791e05c */
[----:B------:R-:W-:Y:S01]  /*5d920*/  IMAD.WIDE.U32 R68, R88, R88, RZ ;  /* 0x0000005858447225 */ /* 0x000fe200078e00ff */
[----:B------:R-:W-:Y:S02]  /*5d930*/  IADD3.X R93, PT, PT, RZ, RZ, RZ, P2, P4 ;  /* 0x000000ffff5d7210 */ /* 0x000fe400017e84ff */
[----:B------:R-:W-:Y:S01]  /*5d940*/  IADD3 R85, P2, P4, R62, R85, R60 ;  /* 0x000000553e557210 */ /* 0x000fe20007c5e03c */
[----:B------:R-:W-:Y:S01]  /*5d950*/  IMAD.IADD R81, R81, 0x1, R80 ;  /* 0x0000000151517824 */ /* 0x000fe200078e0250 */
[----:B------:R-:W-:Y:S01]  /*5d960*/  LOP3.LUT R58, R68, 0xfffffffd, RZ, 0xc0, !PT ;  /* 0xfffffffd443a7812 */ /* 0x000fe200078ec0ff */
[----:B------:R-:W-:Y:S01]  /*5d970*/  IMAD R80, R79, UR28, RZ ;  /* 0x0000001c4f507c24 */ /* 0x000fe2000f8e02ff */
[----:B------:R-:W-:Y:S01]  /*5d980*/  IADD3.X R66, PT, PT, RZ, RZ, RZ, P0, P1 ;  /* 0x000000ffff427210 */ /* 0x000fe200007e24ff */
[----:B------:R-:W-:Y:S01]  /*5d990*/  IMAD.IADD R95, R95, 0x1, R93 ;  /* 0x000000015f5f7824 */ /* 0x000fe200078e025d */
[----:B------:R-:W-:Y:S01]  /*5d9a0*/  IADD3 R62, P0, P1, R58, R81, R86 ;  /* 0x000000513a3e7210 */ /* 0x000fe2000791e056 */
[----:B------:R-:W-:Y:S01]  /*5d9b0*/  IMAD.WIDE.U32 R60, R6, R80, RZ ;  /* 0x00000050063c7225 */ /* 0x000fe200078e00ff */
[----:B------:R-:W-:-:S02]  /*5d9c0*/  IADD3.X R81, PT, PT, RZ, RZ, RZ, P2, P4 ;  /* 0x000000ffff517210 */ /* 0x000fc400017e84ff */
[----:B------:R-:W-:Y:S01]  /*5d9d0*/  IADD3 R92, P2, P4, R70, R87, R92 ;  /* 0x00000057465c7210 */ /* 0x000fe20007c5e05c */
[----:B------:R-:W-:Y:S01]  /*5d9e0*/  IMAD.IADD R87, R67, 0x1, R66 ;  /* 0x0000000143577824 */ /* 0x000fe200078e0242 */
        /* <DEDUP_REMOVED lines=15> */
[----:B------:R-:W-:Y:S01]  /*5dae0*/  IMAD.IADD R81, R71, 0x1, R70 ;  /* 0x0000000147517824 */ /* 0x000fe200078e0246 */
[----:B------:R-:W-:Y:S01]  /*5daf0*/  IADD3.X R79, PT, PT, RZ, RZ, RZ, P1, P5 ;  /* 0x000000ffff4f7210 */ /* 0x000fe20000fea4ff */
[----:B------:R-:W-:Y:S01]  /*5db00*/  IMAD.IADD R69, R69, 0x1, R68 ;  /* 0x0000000145457824 */ /* 0x000fe200078e0244 */
[----:B------:R-:W-:Y:S01]  /*5db10*/  IADD3 R71, P1, P5, R58, R61, R60 ;  /* 0x0000003d3a477210 */ /* 0x000fe20007d3e03c */
        /* <DEDUP_REMOVED lines=9> */
[----:B------:R-:W-:Y:S01]  /*5dbb0*/  IMAD.WIDE.U32 R62, R100, UR18, RZ ;  /* 0x00000012643e7c25 */ /* 0x000fe2000f8e00ff */
[----:B------:R-:W-:-:S02]  /*5dbc0*/  IADD3.X R69, PT, PT, RZ, RZ, RZ, P2, P4 ;  /* 0x000000ffff457210 */ /* 0x000fc400017e84ff */
[----:B------:R-:W-:Y:S01]  /*5dbd0*/  IADD3 R70, PT, PT, R95, R90, R77 ;  /* 0x0000005a5f467210 */ /* 0x000fe20007ffe04d */
[----:B------:R-:W-:Y:S02]  /*5dbe0*/  IMAD.IADD R67, R59, 0x1, R58 ;  /* 0x000000013b437824 */ /* 0x000fe400078e023a */
[----:B------:R-:W-:Y:S01]  /*5dbf0*/  IMAD.IADD R81, R75, 0x1, R81 ;  /* 0x000000014b517824 */ /* 0x000fe200078e0251 */
        /* <DEDUP_REMOVED lines=16> */
[----:B------:R-:W-:Y:S01]  /*5dd00*/  IMAD.IADD R63, R63, 0x1, R85 ;  /* 0x000000013f3f7824 */ /* 0x000fe200078e0255 */
[----:B------:R-:W-:Y:S01]  /*5dd10*/  IADD3 R60, P2, P4, R82, R73, R58 ;  /* 0x00000049523c7210 */ /* 0x000fe20007c5e03a */
[----:B------:R-:W-:Y:S02]  /*5dd20*/  IMAD.IADD R59, R59, 0x1, R75 ;  /* 0x000000013b3b7824 */ /* 0x000fe400078e024b */
        /* <DEDUP_REMOVED lines=13> */
[----:B------:R-:W-:Y:S01]  /*5de00*/  LOP3.LUT R68, R64, 0xfffffffd, RZ, 0xc0, !PT ;  /* 0xfffffffd40447812 */ /* 0x000fe200078ec0ff */
[----:B------:R-:W-:Y:S01]  /*5de10*/  IMAD.WIDE.U32 R60, R78, UR18, RZ ;  /* 0x000000124e3c7c25 */ /* 0x000fe2000f8e00ff */
        /* <DEDUP_REMOVED lines=8> */
[----:B------:R-:W-:Y:S01]  /*5dea0*/  IADD3 R60, P1, P0, R60, R73, R68 ;  /* 0x000000493c3c7210 */ /* 0x000fe2000783e044 */
[----:B------:R-:W-:Y:S01]  /*5deb0*/  IMAD.IADD R75, R65, 0x1, R75 ;  /* 0x00000001414b7824 */ /* 0x000fe200078e024b */
[----:B------:R-:W-:Y:S01]  /*5dec0*/  IADD3.X R65, PT, PT, RZ, RZ, RZ, P2, P4 ;  /* 0x000000ffff417210 */ /* 0x000fe200017e84ff */
[----:B------:R-:W-:Y:S01]  /*5ded0*/  IMAD.WIDE.U32 R62, R2, R80, RZ ;  /* 0x00000050023e7225 */ /* 0x000fe200078e00ff */
[----:B------:R-:W-:-:S03]  /*5dee0*/  IADD3 R68, PT, PT, R79, R70, R67 ;  /* 0x000000464f447210 */ /* 0x000fc60007ffe043 */
[----:B------:R-:W-:Y:S01]  /*5def0*/  IMAD.IADD R77, R77, 0x1, R65 ;  /* 0x000000014d4d7824 */ /* 0x000fe200078e0241 */
[----:B------:R-:W-:Y:S01]  /*5df00*/  IADD3 R70, P2, P4, R62, R69, R64 ;  /* 0x000000453e467210 */ /* 0x000fe20007c5e040 */
[----:B------:R-:W-:Y:S01]  /*5df10*/  IMAD.WIDE.U32 R78, R78, UR19, RZ ;  /* 0x000000134e4e7c25 */ /* 0x000fe2000f8e00ff */
[----:B------:R-:W-:Y:S02]  /*5df20*/  IADD3.X R65, PT, PT, RZ, RZ, RZ, P1, P0 ;  /* 0x000000ffff417210 */ /* 0x000fe40000fe04ff */
[----:B------:R-:W-:Y:S01]  /*5df30*/  IADD3.X R62, PT, PT, RZ, RZ, RZ, P2, P4 ;  /* 0x000000ffff3e7210 */ /* 0x000fe200017e84ff */
[----:B------:R-:W-:Y:S01]  /*5df40*/  IMAD.MOV.U32 R94, RZ, RZ, R70 ;  /* 0x000000ffff5e7224 */ /* 0x000fe200078e0046 */
[----:B------:R-:W-:Y:S01]  /*5df50*/  IADD3 R64, P2, P4, R66, R77, R60 ;  /* 0x0000004d42407210 */ /* 0x000fe20007c5e03c */
[----:B------:R-:W-:Y:S01]  /*5df60*/  IMAD.IADD R61, R61, 0x1, R65 ;  /* 0x000000013d3d7824 */ /* 0x000fe200078e0241 */
[----:B------:R-:W-:Y:S01]  /*5df70*/  IADD3 R68, P1, P0, R58, R75, R68 ;  /* 0x0000004b3a447210 */ /* 0x000fe2000783e044 */
[----:B------:R-:W-:Y:S01]  /*5df80*/  IMAD.IADD R63, R63, 0x1, R62 ;  /* 0x000000013f3f7824 */ /* 0x000fe200078e023e */
[----:B------:R-:W-:-:S02]  /*5df90*/  IADD3.X R65, PT, PT, RZ, RZ, RZ, P2, P4 ;  /* 0x000000ffff417210 */ /* 0x000fc400017e84ff */
        /* <DEDUP_REMOVED lines=10> */
[----:B------:R-:W-:Y:S02]  /*5e040*/  IMAD.MOV.U32 R95, RZ, RZ, R73 ;  /* 0x000000ffff5f7224 */ /* 0x000fe400078e0049 */
[----:B------:R-:W-:Y:S01]  /*5e050*/  IMAD.IADD R65, R61, 0x1, R65 ;  /* 0x000000013d417824 */ /* 0x000fe200078e0241 */
[----:B------:R-:W-:Y:S01]  /*5e060*/  IADD3.X R67, PT, PT, RZ, RZ, RZ, P2, P4 ;  /* 0x000000ffff437210 */ /* 0x000fe200017e84ff */
[----:B------:R-:W-:Y:S01]  /*5e070*/  IMAD.WIDE.U32 R60, R103, R103, RZ ;  /* 0x00000067673c7225 */ /* 0x000fe200078e00ff */
[----:B------:R-:W-:-:S02]  /*5e080*/  IADD3 R64, PT, PT, R79, R64, R59 ;  /* 0x000000404f407210 */ /* 0x000fc40007ffe03b */
[----:B------:R-:W-:Y:S01]  /*5e090*/  IADD3 R66, P0, P1, R62, R65, R58 ;  /* 0x000000413e427210 */ /* 0x000fe2000791e03a */
[----:B------:R-:W-:Y:S01]  /*5e0a0*/  IMAD.IADD R65, R59, 0x1, R67 ;  /* 0x000000013b417824 */ /* 0x000fe200078e0243 */
[----:B------:R-:W-:Y:S01]  /*5e0b0*/  LOP3.LUT R60, R60, 0xfffffffd, RZ, 0xc0, !PT ;  /* 0xfffffffd3c3c7812 */ /* 0x000fe200078ec0ff */
[----:B------:R-:W-:Y:S01]  /*5e0c0*/  IMAD.WIDE.U32 R58, R80, UR19, RZ ;  /* 0x00000013503a7c25 */ /* 0x000fe2000f8e00ff */
[----:B------:R-:W-:Y:S02]  /*5e0d0*/  IADD3.X R62, PT, PT, RZ, RZ, RZ, P0, P1 ;  /* 0x000000ffff3e7210 */ /* 0x000fe400007e24ff */
[----:B------:R-:W-:-:S03]  /*5e0e0*/  IADD3 R60, P0, P1, R60, R65, R64 ;  /* 0x000000413c3c7210 */ /* 0x000fc6000791e040 */
[----:B------:R-:W-:-:S05]  /*5e0f0*/  IMAD.IADD R63, R63, 0x1, R62 ;  /* 0x000000013f3f7824 */ /* 0x000fca00078e023e */
[----:B------:R-:W-:Y:S02]  /*5e100*/  IADD3 R62, P2, P4, R58, R63, R60 ;  /* 0x0000003f3a3e7210 */ /* 0x000fe40007c5e03c */
[----:B------:R-:W-:Y:S02]  /*5e110*/  IADD3.X R60, PT, PT, RZ, RZ, RZ, P0, P1 ;  /* 0x000000ffff3c7210 */ /* 0x000fe400007e24ff */
[----:B------:R-:W-:-:S05]  /*5e120*/  IADD3.X R58, PT, PT, RZ, RZ, RZ, P2, P4 ;  /* 0x000000ffff3a7210 */ /* 0x000fca00017e84ff */
[----:B------:R-:W-:-:S05]  /*5e130*/  IMAD.IADD R59, R59, 0x1, R58 ;  /* 0x000000013b3b7824 */ /* 0x000fca00078e023a */
[----:B------:R-:W-:Y:S01]  /*5e140*/  IADD3 R58, PT, PT, R59, R60, R61 ;  /* 0x0000003c3b3a7210 */ /* 0x000fe20007ffe03d */
[----:B------:R-:W-:Y:S02]  /*5e150*/  IMAD.MOV.U32 R61, RZ, RZ, R71 ;  /* 0x000000ffff3d7224 */ /* 0x000fe400078e0047 */
[----:B------:R-:W-:Y:S01]  /*5e160*/  IMAD.MOV.U32 R60, RZ, RZ, R66 ;  /* 0x000000ffff3c7224 */ /* 0x000fe200078e0042 */
        /* <DEDUP_REMOVED lines=11> */
[----:B------:R-:W-:-:S04]  /*5e220*/  IMAD.MOV.U32 R59, RZ, RZ, R62 ;  /* 0x000000ffff3b7224 */ /* 0x000fc800078e003e */
        /* <DEDUP_REMOVED lines=9> */
[----:B------:R-:W-:-:S04]  /*5e2c0*/  IMAD.MOV.U32 R59, RZ, RZ, R62 ;  /* 0x000000ffff3b7224 */ /* 0x000fc800078e003e */
        /* <DEDUP_REMOVED lines=48> */
[----:B------:R-:W-:-:S06]  /*5e5d0*/  IMAD.MOV.U32 R59, RZ, RZ, R62 ;  /* 0x000000ffff3b7224 */ /* 0x000fcc00078e003e */
[----:B------:R-:W-:Y:S05]  /*5e5e0*/  @P0 BREAK.RELIABLE P1, B4 ;  /* 0x0000000000040942 */ /* 0x000fea0000800100 */
[----:B------:R-:W-:Y:S05]  /*5e5f0*/  @P0 BRA P1, `(.L_x_313) ;  /* 0x0000000000980947 */ /* 0x000fea0000800000 */
.L_x_315:
[----:B------:R-:W-:Y:S05]  /*5e600*/  BSYNC.RELIABLE B4 ;  /* 0x0000000000047941 */ /* 0x000fea0003800100 */
.L_x_314:
        /* <DEDUP_REMOVED lines=8> */
[----:B------:R-:W-:Y:S02]  /*5e690*/  IMAD.U32 R61, RZ, RZ, UR5 ;  /* 0x00000005ff3d7e24 */ /* 0x000fe4000f8e00ff */
[----:B------:R-:W-:Y:S01]  /*5e6a0*/  VIADD R95, R2, 0x1 ;  /* 0x00000001025f7836 */ /* 0x000fe20000000000 */
[----:B------:R-:W-:Y:S01]  /*5e6b0*/  ISETP.EQ.AND P1, PT, R4, R93, P0 ;  /* 0x0000005d0400720c */ /* 0x000fe20000722270 */
[----:B------:R-:W-:-:S03]  /*5e6c0*/  @P5 IMAD.MOV R59, RZ, RZ, R7 ;  /* 0x000000ffff3b5224 */ /* 0x000fc600078e0207 */
[----:B------:R-:W-:Y:S01]  /*5e6d0*/  ISETP.GT.U32.OR P1, PT, R4, R93, P1 ;  /* 0x0000005d0400720c */ /* 0x000fe20000f24470 */
[----:B------:R-:W-:Y:S02]  /*5e6e0*/  IMAD.IADD R92, R92, 0x1, -R59 ;  /* 0x000000015c5c7824 */ /* 0x000fe400078e0a3b */
[----:B------:R-:W-:Y:S01]  /*5e6f0*/  IMAD.U32 R59, RZ, RZ, UR4 ;  /* 0x00000004ff3b7e24 */ /* 0x000fe2000f8e00ff */
[----:B------:R-:W-:Y:S01]  /*5e700*/  ISETP.EQ.AND P2, PT, R5, R70, P1 ;  /* 0x000000460500720c */ /* 0x000fe20000f42270 */
[----:B------:R-:W-:-:S03]  /*5e710*/  @!P0 IMAD.MOV R60, RZ, RZ, R4 ;  /* 0x000000ffff3c8224 */ /* 0x000fc600078e0204 */
        /* <DEDUP_REMOVED lines=20> */
.L_x_313:
[----:B------:R-:W-:Y:S05]  /*5e860*/  BSYNC.RECONVERGENT B3 ;  /* 0x0000000000037941 */ /* 0x000fea0003800200 */
.L_x_312:
        /* <DEDUP_REMOVED lines=22> */
[----:B------:R-:W-:Y:S01]  /*5e9d0*/  IMAD.WIDE.U32 R64, R101, R89, RZ ;  /* 0x0000005965407225 */ /* 0x000fe200078e00ff */
[----:B------:R-:W-:-:S03]  /*5e9e0*/  IADD3 R77, P2, P4, R66, R77, R62 ;  /* 0x0000004d424d7210 */ /* 0x000fc60007c5e03e */
[----:B------:R-:W-:Y:S01]  /*5e9f0*/  IMAD.WIDE.U32 R62, R6, R105, RZ ;  /* 0x00000069063e7225 */ /* 0x000fe200078e00ff */
[----:B------:R-:W-:-:S03]  /*5ea00*/  IADD3.X R66, PT, PT, RZ, RZ, RZ, P2, P4 ;  /* 0x000000ffff427210 */ /* 0x000fc600017e84ff */
[----:B------:R-:W-:Y:S01]  /*5ea10*/  IMAD.X R72, RZ, RZ, RZ, P5 ;  /* 0x000000ffff487224 */ /* 0x000fe200028e06ff */
[----:B------:R-:W-:Y:S02]  /*5ea20*/  IADD3 R78, P0, P5, R64, R79, R71 ;  /* 0x0000004f404e7210 */ /* 0x000fe40007d1e047 */
[----:B------:R-:W-:Y:S02]  /*5ea30*/  IADD3 RZ, P4, PT, R62, R75, RZ ;  /* 0x0000004b3eff7210 */ /* 0x000fe40007f9e0ff */
[----:B------:R-:W-:Y:S01]  /*5ea40*/  IADD3 R74, P2, P1, R77, R72, R73 ;  /* 0x000000484d4a7210 */ /* 0x000fe2000795e049 */
[----:B------:R-:W-:Y:S01]  /*5ea50*/  IMAD.IADD R77, R67, 0x1, R66 ;  /* 0x00000001434d7824 */ /* 0x000fe200078e0242 */
[----:B------:R-:W-:Y:S01]  /*5ea60*/  IADD3.X R75, PT, PT, RZ, RZ, RZ, P0, P5 ;  /* 0x000000ffff4b7210 */ /* 0x000fe200007ea4ff */
[----:B------:R-:W-:Y:S01]  /*5ea70*/  IMAD.WIDE.U32 R72, R5, R86, RZ ;  /* 0x0000005605487225 */ /* 0x000fe200078e00ff */
[----:B------:R-:W-:-:S03]  /*5ea80*/  LOP3.LUT R67, R68, 0xfffffffd, RZ, 0xc0, !PT ;  /* 0xfffffffd44437812 */ /* 0x000fc600078ec0ff */
[----:B------:R-:W-:Y:S01]  /*5ea90*/  IMAD.X R85, RZ, RZ, R63, P4 ;  /* 0x000000ffff557224 */ /* 0x000fe200020e063f */
[----:B------:R-:W-:Y:S01]  /*5eaa0*/  IADD3 R84, P4, P5, R80, R75, R65 ;  /* 0x0000004b50547210 */ /* 0x000fe20007d9e041 */
[----:B------:R-:W-:Y:S01]  /*5eab0*/  IMAD.WIDE.U32 R62, R7, R105, RZ ;  /* 0x00000069073e7225 */ /* 0x000fe200078e00ff */
[----:B------:R-:W-:Y:S02]  /*5eac0*/  IADD3.X R75, PT, PT, RZ, RZ, RZ, P2, P1 ;  /* 0x000000ffff4b7210 */ /* 0x000fe400017e24ff */
[----:B------:R-:W-:Y:S02]  /*5ead0*/  IADD3 R78, P1, P2, R72, R77, R78 ;  /* 0x0000004d484e7210 */ /* 0x000fe40007a3e04e */
[----:B------:R-:W-:Y:S01]  /*5eae0*/  IADD3 R74, P0, PT, R74, R67, RZ ;  /* 0x000000434a4a7210 */ /* 0x000fe20007f1e0ff */
        /* <DEDUP_REMOVED lines=9> */
[----:B------:R-:W-:Y:S01]  /*5eb80*/  IADD3.X R83, PT, PT, RZ, RZ, RZ, P2, P4 ;  /* 0x000000ffff537210 */ /* 0x000fe200017e84ff */
[----:B------:R-:W-:Y:S01]  /*5eb90*/  IMAD.WIDE.U32 R72, R102, R104, RZ ;  /* 0x0000006866487225 */ /* 0x000fe200078e00ff */
[----:B------:R-:W-:Y:S02]  /*5eba0*/  IADD3 R85, P5, PT, R70, R85, RZ ;  /* 0x0000005546557210 */ /* 0x000fe40007fbe0ff */
        /* <DEDUP_REMOVED lines=9> */
[----:B------:R-:W-:Y:S02]  /*5ec40*/  IMAD.X R83, RZ, RZ, RZ, P5 ;  /* 0x000000ffff537224 */ /* 0x000fe400028e06ff */
        /* <DEDUP_REMOVED lines=18> */
[----:B------:R-:W-:Y:S02]  /*5ed70*/  IADD3 R89, P0, P5, R68, R91, R77 ;  /* 0x0000005b44597210 */ /* 0x000fe40007d1e04d */
[----:B------:R-:W-:Y:S01]  /*5ed80*/  IADD3.X R111, PT, PT, RZ, RZ, RZ, P2, P4 ;  /* 0x000000ffff6f7210 */ /* 0x000fe200017e84ff */
[----:B------:R-:W-:Y:S01]  /*5ed90*/  IMAD.IADD R79, R79, 0x1, R78 ;  /* 0x000000014f4f7824 */ /* 0x000fe200078e024e */
[----:B------:R-:W-:Y:S01]  /*5eda0*/  IADD3.X R107, PT, PT, RZ, RZ, RZ, P0, P5 ;  /* 0x000000ffff6b7210 */ /* 0x000fe200007ea4ff */
[----:B------:R-:W-:Y:S02]  /*5edb0*/  IMAD.X R91, RZ, RZ, R71, P1 ;  /* 0x000000ffff5b7224 */ /* 0x000fe400008e0647 */
[----:B------:R-:W-:Y:S01]  /*5edc0*/  IMAD.WIDE.U32 R70, R7, R103, RZ ;  /* 0x0000006707467225 */ /* 0x000fe200078e00ff */
[----:B------:R-:W-:-:S03]  /*5edd0*/  IADD3 R72, P0, P1, R72, R79, R62 ;  /* 0x0000004f48487210 */ /* 0x000fc6000791e03e */
[----:B------:R-:W-:Y:S01]  /*5ede0*/  IMAD.IADD R83, R63, 0x1, R83 ;  /* 0x000000013f537824 */ /* 0x000fe200078e0253 */
[----:B------:R-:W-:Y:S01]  /*5edf0*/  IADD3 R91, P2, P4, R70, R91, R82 ;  /* 0x0000005b465b7210 */ /* 0x000fe20007c5e052 */
[----:B------:R-:W-:Y:S01]  /*5ee00*/  IMAD.WIDE.U32 R62, R102, R102, RZ ;  /* 0x00000066663e7225 */ /* 0x000fe200078e00ff */
[----:B------:R-:W-:Y:S02]  /*5ee10*/  IADD3.X R109, PT, PT, RZ, RZ, RZ, P0, P1 ;  /* 0x000000ffff6d7210 */ /* 0x000fe400007e24ff */
[----:B------:R-:W-:Y:S01]  /*5ee20*/  IADD3 R91, P5, PT, R64, R91, RZ ;  /* 0x0000005b405b7210 */ /* 0x000fe20007fbe0ff */
[----:B------:R-:W-:Y:S01]  /*5ee30*/  IMAD.WIDE.U32 R78, R86, UR18, RZ ;  /* 0x00000012564e7c25 */ /* 0x000fe2000f8e00ff */
[----:B------:R-:W-:-:S03]  /*5ee40*/  LOP3.LUT R62, R62, 0xfffffffd, RZ, 0xc0, !PT ;  /* 0xfffffffd3e3e7812 */ /* 0x000fc600078ec0ff */
        /* <DEDUP_REMOVED lines=22> */
[----:B------:R-:W-:Y:S02]  /*5efb0*/  IADD3 R70, P0, PT, R74, R87, RZ ;  /* 0x000000574a467210 */ /* 0x000fe40007f1e0ff */
[----:B------:R-:W-:Y:S01]  /*5efc0*/  IADD3.X R74, PT, PT, RZ, RZ, RZ, P1, P5 ;  /* 0x000000ffff4a7210 */ /* 0x000fe20000fea4ff */
[----:B------:R-:W-:-:S02]  /*5efd0*/  IMAD.IADD R113, R85, 0x1, R113 ;  /* 0x0000000155717824 */ /* 0x000fc400078e0271 */
[----:B------:R-:W-:Y:S02]  /*5efe0*/  IMAD.IADD R111, R63, 0x1, R111 ;  /* 0x000000013f6f7824 */ /* 0x000fe400078e026f */
[----:B------:R-:W-:Y:S01]  /*5eff0*/  IMAD.WIDE.U32 R62, R101, R102, RZ ;  /* 0x00000066653e7225 */ /* 0x000fe200078e00ff */
[----:B------:R-:W-:-:S03]  /*5f000*/  IADD3 R78, P1, P4, R82, R113, R78 ;  /* 0x00000071524e7210 */ /* 0x000fc60007c3e04e */
[----:B------:R-:W-:Y:S01]  /*5f010*/  IMAD.X R75, R75, 0x1, R74, P0 ;  /* 0x000000014b4b7824 */ /* 0x000fe200000e064a */
[----:B------:R-:W-:Y:S01]  /*5f020*/  IADD3 RZ, P0, PT, R64, R91, RZ ;  /* 0x0000005b40ff7210 */ /* 0x000fe20007f1e0ff */
[----:B------:R-:W-:Y:S01]  /*5f030*/  IMAD.IADD R108, R79, 0x1, R115 ;  /* 0x000000014f6c7824 */ /* 0x000fe200078e0273 */
[----:B------:R-:W-:Y:S01]  /*5f040*/  IADD3 R88, P2, P5, R62, R111, R88 ;  /* 0x0000006f3e587210 */ /* 0x000fe20007d5e058 */
[----:B------:R-:W-:Y:S01]  /*5f050*/  IMAD.WIDE.U32 R86, R86, UR19, RZ ;  /* 0x0000001356567c25 */ /* 0x000fe2000f8e00ff */
[----:B------:R-:W-:-:S03]  /*5f060*/  IADD3.X R91, PT, PT, RZ, RZ, RZ, P1, P4 ;  /* 0x000000ffff5b7210 */ /* 0x000fc60000fe84ff */
[----:B------:R-:W-:Y:S01]  /*5f070*/  IMAD.X R111, RZ, RZ, R65, P0 ;  /* 0x000000ffff6f7224 */ /* 0x000fe200000e0641 */
[----:B------:R-:W-:Y:S01]  /*5f080*/  IADD3 R108, P1, P4, R86, R108, R89 ;  /* 0x0000006c566c7210 */ /* 0x000fe20007c3e059 */
[----:B------:R-:W-:Y:S01]  /*5f090*/  IMAD.IADD R79, R73, 0x1, R72 ;  /* 0x00000001494f7824 */ /* 0x000fe200078e0248 */
[----:B------:R-:W-:Y:S01]  /*5f0a0*/  IADD3.X R89, PT, PT, RZ, RZ, RZ, P2, P5 ;  /* 0x000000ffff597210 */ /* 0x000fe200017ea4ff */
[----:B------:R-:W-:Y:S01]  /*5f0b0*/  IMAD.WIDE.U32 R64, R3, R105, RZ ;  /* 0x0000006903407225 */ /* 0x000fe200078e00ff */
[----:B------:R-:W-:-:S03]  /*5f0c0*/  IADD3.X R115, PT, PT, RZ, RZ, RZ, P1, P4 ;  /* 0x000000ffff737210 */ /* 0x000fc60000fe84ff */
[----:B------:R-:W-:Y:S01]  /*5f0d0*/  IMAD.IADD R71, R71, 0x1, R109 ;  /* 0x0000000147477824 */ /* 0x000fe200078e026d */
        /* <DEDUP_REMOVED lines=33> */
[----:B------:R-:W-:-:S04]  /*5f2f0*/  IMAD.WIDE.U32 R72, R97, R102, RZ ;  /* 0x0000006661487225 */ /* 0x000fc800078e00ff */
[----:B------:R-:W-:Y:S02]  /*5f300*/  IMAD.IADD R107, R71, 0x1, R107 ;  /* 0x00000001476b7824 */ /* 0x000fe400078e026b */
[----:B------:R-:W-:-:S03]  /*5f310*/  IMAD.WIDE.U32 R78, R101, R101, RZ ;  /* 0x00000065654e7225 */ /* 0x000fc600078e00ff */
[----:B------:R-:W-:Y:S01]  /*5f320*/  IADD3 R108, P1, P5, R72, R107, R108 ;  /* 0x0000006b486c7210 */ /* 0x000fe20007d3e06c */
[----:B------:R-:W-:Y:S01]  /*5f330*/  IMAD.WIDE.U32 R86, R4, R100, RZ ;  /* 0x0000006404567225 */ /* 0x000fe200078e00ff */
[----:B------:R-:W-:Y:S02]  /*5f340*/  LOP3.LUT R106, R78, 0xfffffffd, RZ, 0xc0, !PT ;  /* 0xfffffffd4e6a7812 */ /* 0x000fe400078ec0ff */
[----:B------:R-:W-:Y:S01]  /*5f350*/  IADD3.X R107, PT, PT, RZ, RZ, RZ, P0, P2 ;  /* 0x000000ffff6b7210 */ /* 0x000fe200007e44ff */
[----:B------:R-:W-:Y:S01]  /*5f360*/  IMAD.IADD R89, R89, 0x1, R113 ;  /* 0x0000000159597824 */ /* 0x000fe200078e0271 */
[----:B------:R-:W-:Y:S02]  /*5f370*/  IADD3 R111, P0, PT, R80, R111, RZ ;  /* 0x0000006f506f7210 */ /* 0x000fe40007f1e0ff */
[----:B------:R-:W-:Y:S02]  /*5f380*/  IADD3.X R115, PT, PT, RZ, RZ, RZ, P1, P5 ;  /* 0x000000ffff737210 */ /* 0x000fe40000fea4ff */
[----:B------:R-:W-:Y:S01]  /*5f390*/  IADD3 R78, P2, P4, R86, R109, R62 ;  /* 0x0000006d564e7210 */ /* 0x000fe20007c5e03e */
[----:B------:R-:W-:Y:S01]  /*5f3a0*/  IMAD R104, R111, UR28, RZ ;  /* 0x0000001c6f687c24 */ /* 0x000fe2000f8e02ff */
[----:B------:R-:W-:Y:S01]  /*5f3b0*/  IADD3 R106, P1, P5, R106, R63, R88 ;  /* 0x0000003f6a6a7210 */ /* 0x000fe20007d3e058 */
[----:B------:R-:W-:Y:S01]  /*5f3c0*/  IMAD.WIDE.U32 R62, R105, UR19, RZ ;  /* 0x00000013693e7c25 */ /* 0x000fe2000f8e00ff */
[----:B------:R-:W-:-:S02]  /*5f3d0*/  IADD3.X R86, PT, PT, RZ, RZ, RZ, P2, P4 ;  /* 0x000000ffff567210 */ /* 0x000fc400017e84ff */
[----:B------:R-:W-:Y:S01]  /*5f3e0*/  IADD3.X R113, PT, PT, RZ, RZ, RZ, P1, P5 ;  /* 0x000000ffff717210 */ /* 0x000fe20000fea4ff */
[----:B------:R-:W-:Y:S01]  /*5f3f0*/  IMAD.IADD R105, R91, 0x1, R90 ;  /* 0x000000015b697824 */ /* 0x000fe200078e025a */
[----:B------:R-:W-:Y:S01]  /*5f400*/  IADD3 R110, P2, P4, R62, R89, R110 ;  /* 0x000000593e6e7210 */ /* 0x000fe20007c5e06e */
[----:B------:R-:W-:Y:S02]  /*5f410*/  IMAD.X R109, RZ, RZ, RZ, P0 ;  /* 0x000000ffff6d7224 */ /* 0x000fe400000e06ff */
[----:B------:R-:W-:Y:S01]  /*5f420*/  IMAD.WIDE.U32 R90, R6, R104, RZ ;  /* 0x00000068065a7225 */ /* 0x000fe200078e00ff */
[----:B------:R-:W-:Y:S02]  /*5f430*/  IADD3.X R117, PT, PT, RZ, RZ, RZ, P2, P4 ;  /* 0x000000ffff757210 */ /* 0x000fe400017e84ff */
[----:B------:R-:W-:Y:S01]  /*5f440*/  IADD3 R109, P1, P0, R78, R109, R81 ;  /* 0x0000006d4e6d7210 */ /* 0x000fe2000783e051 */
[----:B------:R-:W-:Y:S01]  /*5f450*/  IMAD.WIDE.U32 R88, R3, R103, RZ ;  /* 0x0000006703587225 */ /* 0x000fe200078e00ff */
[----:B------:R-:W-:-:S03]  /*5f460*/  IADD3 RZ, P5, PT, R90, R111, RZ ;  /* 0x0000006f5aff7210 */ /* 0x000fc60007fbe0ff */
        /* <DEDUP_REMOVED lines=13> */
[----:B------:R-:W-:Y:S01]  /*5f540*/  IMAD.X R85, R85, 0x1, R84, P5 ;  /* 0x0000000155557824 */ /* 0x000fe200028e0654 */
[----:B------:R-:W-:Y:S01]  /*5f550*/  IADD3.X R86, PT, PT, RZ, RZ, RZ, P0, P1 ;  /* 0x000000ffff567210 */ /* 0x000fe200007e24ff */
[----:B------:R-:W-:Y:S02]  /*5f560*/  IMAD.IADD R109, R73, 0x1, R115 ;  /* 0x00000001496d7824 */ /* 0x000fe400078e0273 */
[----:B------:R-:W-:Y:S01]  /*5f570*/  IMAD.IADD R81, R81, 0x1, R80 ;  /* 0x0000000151517824 */ /* 0x000fe200078e0250 */
[----:B------:R-:W-:Y:S01]  /*5f580*/  IADD3 R106, P1, P0, R70, R85, R106 ;  /* 0x00000055466a7210 */ /* 0x000fe2000783e06a */
[----:B------:R-:W-:Y:S01]  /*5f590*/  IMAD.IADD R70, R63, 0x1, R117 ;  /* 0x000000013f467824 */ /* 0x000fe200078e0275 */
[----:B------:R-:W-:Y:S01]  /*5f5a0*/  IADD3 R110, P2, P4, R78, R109, R110 ;  /* 0x0000006d4e6e7210 */ /* 0x000fe20007c5e06e */
[----:B------:R-:W-:Y:S02]  /*5f5b0*/  IMAD.IADD R63, R89, 0x1, R88 ;  /* 0x00000001593f7824 */ /* 0x000fe400078e0258 */
[----:B------:R-:W-:Y:S01]  /*5f5c0*/  IMAD.WIDE.U32 R88, R103, UR18, RZ ;  /* 0x0000001267587c25 */ /* 0x000fe2000f8e00ff */
[----:B------:R-:W-:-:S02]  /*5f5d0*/  IADD3.X R109, PT, PT, RZ, RZ, RZ, P2, P4 ;  /* 0x000000ffff6d7210 */ /* 0x000fc400017e84ff */
[----:B------:R-:W-:Y:S01]  /*5f5e0*/  IADD3 R70, PT, PT, R70, R107, R65 ;  /* 0x0000006b46467210 */ /* 0x000fe20007ffe041 */
        /* <DEDUP_REMOVED lines=8> */
[----:B------:R-:W-:-:S02]  /*5f670*/  IMAD.IADD R107, R71, 0x1, R107 ;  /* 0x00000001476b7824 */ /* 0x000fc400078e026b */
[----:B------:R-:W-:Y:S01]  /*5f680*/  IMAD.IADD R89, R89, 0x1, R88 ;  /* 0x0000000159597824 */ /* 0x000fe200078e0258 */
[----:B------:R-:W-:Y:S01]  /*5f690*/  IADD3 R80, P0, P1, R62, R91, R70 ;  /* 0x0000005b3e507210 */ /* 0x000fe2000791e046 */
[----:B------:R-:W-:-:S04]  /*5f6a0*/  IMAD.WIDE.U32 R90, R2, R100, RZ ;  /* 0x00000064025a7225 */ /* 0x000fc800078e00ff */
[----:B------:R-:W-:Y:S01]  /*5f6b0*/  IMAD.WIDE.U32 R70, R103, UR19, RZ ;  /* 0x0000001367467c25 */ /* 0x000fe2000f8e00ff */
[----:B------:R-:W-:Y:S02]  /*5f6c0*/  IADD3.X R103, PT, PT, RZ, RZ, RZ, P0, P1 ;  /* 0x000000ffff677210 */ /* 0x000fe400007e24ff */
[----:B------:R-:W-:Y:S01]  /*5f6d0*/  IADD3 R90, P5, P0, R90, R81, R108 ;  /* 0x000000515a5a7210 */ /* 0x000fe200078be06c */
[----:B------:R-:W-:Y:S01]  /*5f6e0*/  IMAD.IADD R87, R87, 0x1, R86 ;  /* 0x0000000157577824 */ /* 0x000fe200078e0256 */
[----:B------:R-:W-:Y:S01]  /*5f6f0*/  IADD3 R108, P2, P4, R70, R89, R80 ;  /* 0x00000059466c7210 */ /* 0x000fe20007c5e050 */
[----:B------:R-:W-:Y:S01]  /*5f700*/  IMAD.WIDE.U32 R88, R4, R104, RZ ;  /* 0x0000006804587225 */ /* 0x000fe200078e00ff */
[----:B------:R-:W-:Y:S02]  /*5f710*/  IADD3 R105, P1, PT, R66, R105, RZ ;  /* 0x0000006942697210 */ /* 0x000fe40007f3e0ff */
[----:B------:R-:W-:Y:S01]  /*5f720*/  IADD3.X R117, PT, PT, RZ, RZ, RZ, P2, P4 ;  /* 0x000000ffff757210 */ /* 0x000fe200017e84ff */
[----:B------:R-:W-:Y:S01]  /*5f730*/  IMAD.WIDE.U32 R80, R97, R101, RZ ;  /* 0x0000006561507225 */ /* 0x000fe200078e00ff */
[----:B------:R-:W-:-:S02]  /*5f740*/  IADD3 R66, P4, P2, R88, R87, R106 ;  /* 0x0000005758427210 */ /* 0x000fc40007a9e06a */
[----:B------:R-:W-:Y:S01]  /*5f750*/  IADD3.X R111, PT, PT, RZ, RZ, RZ, P5, P0 ;  /* 0x000000ffff6f7210 */ /* 0x000fe20002fe04ff */
        /* <DEDUP_REMOVED lines=23> */
[----:B------:R-:W-:Y:S01]  /*5f8d0*/  IADD3 R105, P0, P1, R86, R105, R70 ;  /* 0x0000006956697210 */ /* 0x000fe2000791e046 */
[----:B------:R-:W-:Y:S01]  /*5f8e0*/  IMAD.IADD R111, R85, 0x1, R111 ;  /* 0x00000001556f7824 */ /* 0x000fe200078e026f */
[----:B------:R-:W-:Y:S01]  /*5f8f0*/  IADD3.X R107, PT, PT, RZ, RZ, RZ, P2, P4 ;  /* 0x000000ffff6b7210 */ /* 0x000fe200017e84ff */
[----:B------:R-:W-:Y:S01]  /*5f900*/  IMAD.WIDE.U32 R84, R98, R101, RZ ;  /* 0x0000006562547225 */ /* 0x000fe200078e00ff */
[----:B------:R-:W-:-:S03]  /*5f910*/  LOP3.LUT R86, R66, 0xfffffffd, RZ, 0xc0, !PT ;  /* 0xfffffffd42567812 */ /* 0x000fc600078ec0ff */
[----:B------:R-:W-:Y:S01]  /*5f920*/  IMAD.IADD R115, R81, 0x1, R115 ;  /* 0x0000000151737824 */ /* 0x000fe200078e0273 */
[----:B------:R-:W-:Y:S01]  /*5f930*/  IADD3 R86, P2, P4, R86, R111, R90 ;  /* 0x0000006f56567210 */ /* 0x000fe20007c5e05a */
[----:B------:R-:W-:Y:S01]  /*5f940*/  IMAD.X R107, R83, 0x1, R107, P5 ;  /* 0x00000001536b7824 */ /* 0x000fe200028e066b */
[----:B------:R-:W-:Y:S01]  /*5f950*/  IADD3.X R83, PT, PT, RZ, RZ, RZ, P0, P1 ;  /* 0x000000ffff537210 */ /* 0x000fe200007e24ff */
[----:B------:R-:W-:Y:S01]  /*5f960*/  IMAD.IADD R106, R71, 0x1, R117 ;  /* 0x00000001476a7824 */ /* 0x000fe200078e0275 */
[----:B------:R-:W-:Y:S01]  /*5f970*/  IADD3 R82, P0, P1, R84, R115, R108 ;  /* 0x0000007354527210 */ /* 0x000fe2000791e06c */
        /* <DEDUP_REMOVED lines=17> */
[----:B------:R-:W-:Y:S01]  /*5fa90*/  IMAD.X R89, RZ, RZ, RZ, P0 ;  /* 0x000000ffff597224 */ /* 0x000fe200000e06ff */
[----:B------:R-:W-:Y:S01]  /*5faa0*/  IADD3 R76, P1, P2, R66, R87, R72 ;  /* 0x00000057424c7210 */ /* 0x000fe20007a3e048 */
[----:B------:R-:W-:Y:S02]  /*5fab0*/  IMAD.IADD R73, R73, 0x1, R91 ;  /* 0x0000000149497824 */ /* 0x000fe400078e025b */
[----:B------:R-:W-:Y:S01]  /*5fac0*/  IMAD R90, R105, UR28, RZ ;  /* 0x0000001c695a7c24 */ /* 0x000fe2000f8e02ff */
        /* <DEDUP_REMOVED lines=10> */
[----:B------:R-:W-:Y:S02]  /*5fb70*/  IADD3 R88, P2, P4, R76, R109, R88 ;  /* 0x0000006d4c587210 */ /* 0x000fe40007c5e058 */
[----:B------:R-:W-:Y:S01]  /*5fb80*/  IADD3 R70, P1, P5, R72, R101, R106 ;  /* 0x0000006548467210 */ /* 0x000fe20007d3e06a */
[----:B------:R-:W-:Y:S01]  /*5fb90*/  IMAD.X R91, R75, 0x1, R91, P0 ;  /* 0x000000014b5b7824 */ /* 0x000fe200000e065b */
[----:B------:R-:W-:Y:S01]  /*5fba0*/  IADD3 RZ, P0, PT, R86, R105, RZ ;  /* 0x0000006956ff7210 */ /* 0x000fe20007f1e0ff */
[----:B------:R-:W-:Y:S01]  /*5fbb0*/  IMAD.IADD R71, R71, 0x1, R111 ;  /* 0x0000000147477824 */ /* 0x000fe200078e026f */
[----:B------:R-:W-:Y:S01]  /*5fbc0*/  IADD3.X R86, PT, PT, RZ, RZ, RZ, P1, P5 ;  /* 0x000000ffff567210 */ /* 0x000fe20000fea4ff */
[----:B------:R-:W-:-:S04]  /*5fbd0*/  IMAD.WIDE.U32 R100, R100, UR19, RZ ;  /* 0x0000001364647c25 */ /* 0x000fc8000f8e00ff */
[----:B------:R-:W-:Y:S02]  /*5fbe0*/  IMAD.IADD R107, R83, 0x1, R107 ;  /* 0x00000001536b7824 */ /* 0x000fe400078e026b */
[----:B------:R-:W-:-:S04]  /*5fbf0*/  IMAD.WIDE.U32 R74, R3, R104, RZ ;  /* 0x00000068034a7225 */ /* 0x000fc800078e00ff */
        /* <DEDUP_REMOVED lines=14> */
[----:B------:R-:W-:Y:S02]  /*5fce0*/  IMAD.IADD R87, R77, 0x1, R87 ;  /* 0x000000014d577824 */ /* 0x000fe400078e0257 */
[----:B------:R-:W-:Y:S02]  /*5fcf0*/  IMAD.IADD R83, R75, 0x1, R83 ;  /* 0x000000014b537824 */ /* 0x000fe400078e0253 */
[----:B------:R-:W-:Y:S01]  /*5fd00*/  IMAD.WIDE.U32 R74, R104, UR18, RZ ;  /* 0x00000012684a7c25 */ /* 0x000fe2000f8e00ff */
[----:B------:R-:W-:Y:S02]  /*5fd10*/  IADD3 R100, P0, P1, R80, R87, R100 ;  /* 0x0000005750647210 */ /* 0x000fe4000791e064 */
[----:B------:R-:W-:Y:S01]  /*5fd20*/  IADD3.X R87, PT, PT, RZ, RZ, RZ, P2, P4 ;  /* 0x000000ffff577210 */ /* 0x000fe200017e84ff */
[----:B------:R-:W-:Y:S01]  /*5fd30*/  IMAD.IADD R101, R101, 0x1, R107 ;  /* 0x0000000165657824 */ /* 0x000fe200078e026b */
[----:B------:R-:W-:Y:S02]  /*5fd40*/  IADD3 R88, P2, P4, R76, R105, R88 ;  /* 0x000000694c587210 */ /* 0x000fe40007c5e058 */
[----:B------:R-:W-:Y:S01]  /*5fd50*/  IADD3.X R105, PT, PT, RZ, RZ, RZ, P0, P1 ;  /* 0x000000ffff697210 */ /* 0x000fe200007e24ff */
[----:B------:R-:W-:Y:S01]  /*5fd60*/  IMAD.IADD R87, R67, 0x1, R87 ;  /* 0x0000000143577824 */ /* 0x000fe200078e0257 */
[----:B------:R-:W-:Y:S01]  /*5fd70*/  IADD3 R100, P0, P1, R74, R83, R100 ;  /* 0x000000534a647210 */ /* 0x000fe2000791e064 */
[----:B------:R-:W-:Y:S01]  /*5fd80*/  IMAD.WIDE.U32 R82, R99, R96, RZ ;  /* 0x0000006063527225 */ /* 0x000fe200078e00ff */
[----:B------:R-:W-:-:S02]  /*5fd90*/  IADD3 R86, PT, PT, R101, R86, R73 ;  /* 0x0000005665567210 */ /* 0x000fc40007ffe049 */
[----:B------:R-:W-:Y:S01]  /*5fda0*/  IADD3.X R76, PT, PT, RZ, RZ, RZ, P2, P4 ;  /* 0x000000ffff4c7210 */ /* 0x000fe200017e84ff */
[----:B------:R-:W-:Y:S01]  /*5fdb0*/  IMAD.IADD R105, R81, 0x1, R105 ;  /* 0x0000000151697824 */ /* 0x000fe200078e0269 */
        /* <DEDUP_REMOVED lines=8> */
[----:B------:R-:W-:-:S02]  /*5fe40*/  IMAD.IADD R75, R75, 0x1, R71 ;  /* 0x000000014b4b7824 */ /* 0x000fc400078e0247 */
[----:B------:R-:W-:Y:S01]  /*5fe50*/  IMAD.IADD R91, R79, 0x1, R91 ;  /* 0x000000014f5b7824 */ /* 0x000fe200078e025b */
[----:B------:R-:W-:Y:S01]  /*5fe60*/  IADD3 R79, P5, PT, R68, R89, RZ ;  /* 0x00000059444f7210 */ /* 0x000fe20007fbe0ff */
[----:B------:R-:W-:Y:S01]  /*5fe70*/  IMAD.WIDE.U32 R76, R97, R97, RZ ;  /* 0x00000061614c7225 */ /* 0x000fe200078e00ff */
[----:B------:R-:W-:-:S03]  /*5fe80*/  IADD3 R86, P2, P4, R104, R75, R86 ;  /* 0x0000004b68567210 */ /* 0x000fc60007c5e056 */
[----:B------:R-:W-:Y:S01]  /*5fe90*/  IMAD.WIDE.U32 R74, R2, R102, RZ ;  /* 0x00000066024a7225 */ /* 0x000fe200078e00ff */
[----:B------:R-:W-:-:S03]  /*5fea0*/  LOP3.LUT R78, R76, 0xfffffffd, RZ, 0xc0, !PT ;  /* 0xfffffffd4c4e7812 */ /* 0x000fc600078ec0ff */
        /* <DEDUP_REMOVED lines=10> */
[----:B------:R-:W-:-:S02]  /*5ff50*/  IADD3.X R70, PT, PT, RZ, RZ, RZ, P2, P4 ;  /* 0x000000ffff467210 */ /* 0x000fc400017e84ff */
[----:B------:R-:W-:Y:S01]  /*5ff60*/  IADD3 R88, P2, P4, R84, R91, R88 ;  /* 0x0000005b54587210 */ /* 0x000fe20007c5e058 */
[----:B------:R-:W-:Y:S01]  /*5ff70*/  IMAD.IADD R89, R75, 0x1, R89 ;  /* 0x000000014b597824 */ /* 0x000fe200078e0259 */
[----:B------:R-:W-:Y:S01]  /*5ff80*/  IADD3 RZ, P5, PT, R66, R79, RZ ;  /* 0x0000004f42ff7210 */ /* 0x000fe20007fbe0ff */
        /* <DEDUP_REMOVED lines=8> */
[----:B------:R-:W-:Y:S01]  /*60010*/  IMAD.X R89, RZ, RZ, R67, P5 ;  /* 0x000000ffff597224 */ /* 0x000fe200028e0643 */
[----:B------:R-:W-:Y:S01]  /*60020*/  IADD3 R88, P1, P5, R70, R79, R88 ;  /* 0x0000004f46587210 */ /* 0x000fe20007d3e058 */
[----:B------:R-:W-:Y:S01]  /*60030*/  IMAD.WIDE.U32 R66, R7, R76, RZ ;  /* 0x0000004c07427225 */ /* 0x000fe200078e00ff */
[----:B------:R-:W-:Y:S02]  /*60040*/  IADD3 R64, P0, PT, R64, R69, RZ ;  /* 0x0000004540407210 */ /* 0x000fe40007f1e0ff */
        /* <DEDUP_REMOVED lines=8> */
[----:B------:R-:W-:Y:S01]  /*600d0*/  IMAD.X R65, R65, 0x1, R64, P0 ;  /* 0x0000000141417824 */ /* 0x000fe200000e0640 */
[----:B------:R-:W-:Y:S01]  /*600e0*/  IADD3.X R79, PT, PT, RZ, RZ, RZ, P4, P2 ;  /* 0x000000ffff4f7210 */ /* 0x000fe200027e44ff */
[----:B------:R-:W-:Y:S01]  /*600f0*/  IMAD.IADD R85, R75, 0x1, R74 ;  /* 0x000000014b557824 */ /* 0x000fe200078e024a */
[----:B------:R-:W-:Y:S01]  /*60100*/  IADD3 R80, P1, P0, R68, R77, R86 ;  /* 0x0000004d44507210 */ /* 0x000fe2000783e056 */
[----:B------:R-:W-:Y:S01]  /*60110*/  IMAD.IADD R77, R71, 0x1, R70 ;  /* 0x00000001474d7824 */ /* 0x000fe200078e0246 */
[----:B------:R-:W-:Y:S01]  /*60120*/  IADD3 R88, P2, P4, R62, R65, R88 ;  /* 0x000000413e587210 */ /* 0x000fe20007c5e058 */
[----:B------:R-:W-:Y:S01]  /*60130*/  IMAD.WIDE.U32 R64, R102, UR18, RZ ;  /* 0x0000001266407c25 */ /* 0x000fe2000f8e00ff */
[----:B------:R-:W-:-:S02]  /*60140*/  IADD3.X R87, PT, PT, RZ, RZ, RZ, P1, P0 ;  /* 0x000000ffff577210 */ /* 0x000fc40000fe04ff */
[----:B------:R-:W-:Y:S01]  /*60150*/  IADD3.X R62, PT, PT, RZ, RZ, RZ, P2, P4 ;  /* 0x000000ffff3e7210 */ /* 0x000fe200017e84ff */
[----:B------:R-:W-:-:S04]  /*60160*/  IMAD.WIDE.U32 R74, R2, R90, RZ ;  /* 0x0000005a024a7225 */ /* 0x000fc800078e00ff */
        /* <DEDUP_REMOVED lines=19> */
[----:B------:R-:W-:Y:S01]  /*602a0*/  IMAD.WIDE.U32 R62, R3, R90, RZ ;  /* 0x0000005a033e7225 */ /* 0x000fe200078e00ff */
[----:B------:R-:W-:-:S02]  /*602b0*/  IADD3.X R72, PT, PT, RZ, RZ, RZ, P2, P4 ;  /* 0x000000ffff487210 */ /* 0x000fc400017e84ff */
[----:B------:R-:W-:Y:S01]  /*602c0*/  IADD3 R78, P2, P4, R102, R65, R78 ;  /* 0x00000041664e7210 */ /* 0x000fe20007c5e04e */
[----:B------:R-:W-:Y:S02]  /*602d0*/  IMAD.IADD R75, R75, 0x1, R74 ;  /* 0x000000014b4b7824 */ /* 0x000fe400078e024a */
[----:B------:R-:W-:Y:S01]  /*602e0*/  IMAD.IADD R67, R67, 0x1, R66 ;  /* 0x0000000143437824 */ /* 0x000fe200078e0242 */
[----:B------:R-:W-:Y:S01]  /*602f0*/  IADD3.X R81, PT, PT, RZ, RZ, RZ, P2, P4 ;  /* 0x000000ffff517210 */ /* 0x000fe200017e84ff */
[----:B------:R-:W-:Y:S01]  /*60300*/  IMAD.WIDE.U32 R64, R5, R76, RZ ;  /* 0x0000004c05407225 */ /* 0x000fe200078e00ff */
[----:B------:R-:W-:-:S03]  /*60310*/  IADD3 R66, P2, P4, R62, R75, R77 ;  /* 0x0000004b3e427210 */ /* 0x000fc60007c5e04d */
[----:B------:R-:W-:-:S04]  /*60320*/  IMAD.WIDE.U32 R74, R98, R98, RZ ;  /* 0x00000062624a7225 */ /* 0x000fc800078e00ff */
[----:B------:R-:W-:Y:S01]  /*60330*/  IMAD.IADD R77, R69, 0x1, R79 ;  /* 0x00000001454d7824 */ /* 0x000fe200078e024f */
[----:B------:R-:W-:Y:S01]  /*60340*/  IADD3.X R69, PT, PT, RZ, RZ, RZ, P2, P4 ;  /* 0x000000ffff457210 */ /* 0x000fe200017e84ff */
[----:B------:R-:W-:Y:S01]  /*60350*/  IMAD.IADD R73, R73, 0x1, R72 ;  /* 0x0000000149497824 */ /* 0x000fe200078e0248 */
[----:B------:R-:W-:Y:S01]  /*60360*/  IADD3 R67, P2, P4, R64, R67, R68 ;  /* 0x0000004340437210 */ /* 0x000fe20007c5e044 */
[----:B------:R-:W-:Y:S01]  /*60370*/  IMAD.IADD R103, R103, 0x1, R81 ;  /* 0x0000000167677824 */ /* 0x000fe200078e0251 */
[----:B------:R-:W-:Y:S01]  /*60380*/  LOP3.LUT R68, R74, 0xfffffffd, RZ, 0xc0, !PT ;  /* 0xfffffffd4a447812 */ /* 0x000fe200078ec0ff */
[----:B------:R-:W-:Y:S01]  /*60390*/  IMAD.IADD R69, R63, 0x1, R69 ;  /* 0x000000013f457824 */ /* 0x000fe200078e0245 */
[----:B------:R-:W-:Y:S01]  /*603a0*/  IADD3.X R64, PT, PT, RZ, RZ, RZ, P2, P4 ;  /* 0x000000ffff407210 */ /* 0x000fe200017e84ff */
[----:B------:R-:W-:Y:S01]  /*603b0*/  IMAD.WIDE.U32 R62, R90, UR18, RZ ;  /* 0x000000125a3e7c25 */ /* 0x000fe2000f8e00ff */
[----:B------:R-:W-:-:S03]  /*603c0*/  IADD3 R68, P2, P4, R68, R77, R78 ;  /* 0x0000004d44447210 */ /* 0x000fc60007c5e04e */
        /* <DEDUP_REMOVED lines=14> */
[----:B------:R-:W-:Y:S02]  /*604b0*/  IADD3.X R75, PT, PT, RZ, RZ, RZ, P2, P4 ;  /* 0x000000ffff4b7210 */ /* 0x000fe400017e84ff */
[----:B------:R-:W-:Y:S01]  /*604c0*/  IADD3 R62, P2, P4, R70, R83, R62 ;  /* 0x00000053463e7210 */ /* 0x000fe20007c5e03e */
[----:B------:R-:W-:Y:S01]  /*604d0*/  IMAD.IADD R63, R63, 0x1, R73 ;  /* 0x000000013f3f7824 */ /* 0x000fe200078e0249 */
[----:B------:R-:W-:Y:S01]  /*604e0*/  IADD3 R82, P1, P0, R68, R77, R82 ;  /* 0x0000004d44527210 */ /* 0x000fe2000783e052 */
[----:B------:R-:W-:Y:S01]  /*604f0*/  IMAD.WIDE.U32 R72, R3, R76, RZ ;  /* 0x0000004c03487225 */ /* 0x000fe200078e00ff */
[----:B------:R-:W-:Y:S02]  /*60500*/  IADD3.X R70, PT, PT, RZ, RZ, RZ, P2, P4 ;  /* 0x000000ffff467210 */ /* 0x000fe400017e84ff */
[----:B------:R-:W-:Y:S01]  /*60510*/  IADD3 R82, P2, P4, R90, R63, R82 ;  /* 0x0000003f5a527210 */ /* 0x000fe20007c5e052 */
[----:B------:R-:W-:Y:S02]  /*60520*/  IMAD.IADD R63, R65, 0x1, R75 ;  /* 0x00000001413f7824 */ /* 0x000fe400078e024b */
[----:B------:R-:W-:Y:S01]  /*60530*/  IMAD.IADD R71, R71, 0x1, R70 ;  /* 0x0000000147477824 */ /* 0x000fe200078e0246 */
[----:B------:R-:W-:-:S02]  /*60540*/  IADD3.X R75, PT, PT, RZ, RZ, RZ, P2, P4 ;  /* 0x000000ffff4b7210 */ /* 0x000fc400017e84ff */
[----:B------:R-:W-:-:S03]  /*60550*/  IADD3 R63, P2, P4, R72, R63, R62 ;  /* 0x0000003f483f7210 */ /* 0x000fc60007c5e03e */
[----:B------:R-:W-:Y:S01]  /*60560*/  IMAD.IADD R91, R91, 0x1, R75 ;  /* 0x000000015b5b7824 */ /* 0x000fe200078e024b */
[----:B------:R-:W-:Y:S02]  /*60570*/  IADD3.X R65, PT, PT, RZ, RZ, RZ, P2, P4 ;  /* 0x000000ffff417210 */ /* 0x000fe400017e84ff */
[----:B------:R-:W-:Y:S01]  /*60580*/  IADD3 R82, P2, P4, R68, R71, R82 ;  /* 0x0000004744527210 */ /* 0x000fe20007c5e052 */
[----:B------:R-:W-:Y:S01]  /*60590*/  IMAD.WIDE.U32 R70, R99, R99, RZ ;  /* 0x0000006363467225 */ /* 0x000fe200078e00ff */
[----:B------:R-:W-:Y:S02]  /*605a0*/  IADD3.X R68, PT, PT, RZ, RZ, RZ, P1, P0 ;  /* 0x000000ffff447210 */ /* 0x000fe40000fe04ff */
[----:B------:R-:W-:Y:S01]  /*605b0*/  IADD3.X R75, PT, PT, RZ, RZ, RZ, P2, P4 ;  /* 0x000000ffff4b7210 */ /* 0x000fe200017e84ff */
[----:B------:R-:W-:Y:S01]  /*605c0*/  IMAD.IADD R65, R73, 0x1, R65 ;  /* 0x0000000149417824 */ /* 0x000fe200078e0241 */
[----:B------:R-:W-:Y:S01]  /*605d0*/  IADD3 R66, PT, PT, R91, R68, R69 ;  /* 0x000000445b427210 */ /* 0x000fe20007ffe045 */
[----:B------:R-:W-:Y:S01]  /*605e0*/  IMAD.WIDE.U32 R72, R76, UR18, RZ ;  /* 0x000000124c487c25 */ /* 0x000fe2000f8e00ff */
[----:B------:R-:W-:-:S03]  /*605f0*/  LOP3.LUT R62, R70, 0xfffffffd, RZ, 0xc0, !PT ;  /* 0xfffffffd463e7812 */ /* 0x000fc600078ec0ff */
[----:B------:R-:W-:Y:S01]  /*60600*/  IMAD.IADD R75, R69, 0x1, R75 ;  /* 0x00000001454b7824 */ /* 0x000fe200078e024b */
[----:B------:R-:W-:Y:S01]  /*60610*/  IADD3 R82, P0, P1, R72, R65, R82 ;  /* 0x0000004148527210 */ /* 0x000fe2000791e052 */
[----:B------:R-:W-:-:S03]  /*60620*/  IMAD.WIDE.U32 R68, R76, UR19, RZ ;  /* 0x000000134c447c25 */ /* 0x000fc6000f8e00ff */
[----:B------:R-:W-:Y:S02]  /*60630*/  IADD3.X R65, PT, PT, RZ, RZ, RZ, P0, P1 ;  /* 0x000000ffff417210 */ /* 0x000fe400007e24ff */
[----:B------:R-:W-:-:S03]  /*60640*/  IADD3 R62, P0, P1, R62, R75, R66 ;  /* 0x0000004b3e3e7210 */ /* 0x000fc6000791e042 */
[----:B------:R-:W-:Y:S01]  /*60650*/  IMAD.IADD R73, R73, 0x1, R65 ;  /* 0x0000000149497824 */ /* 0x000fe200078e0241 */
[----:B------:R-:W-:-:S04]  /*60660*/  IADD3.X R70, PT, PT, RZ, RZ, RZ, P0, P1 ;  /* 0x000000ffff467210 */ /* 0x000fc800007e24ff */
        /* <DEDUP_REMOVED lines=38> */
.L_x_319:
[----:B------:R-:W-:Y:S05]  /*608d0*/  BSYNC.RELIABLE B4 ;  /* 0x0000000000047941 */ /* 0x000fea0003800100 */
.L_x_318:
[----:B------:R-:W-:Y:S01]  /*608e0*/  ISETP.GE.U32.AND P5, PT, R89, R6, PT ;  /* 0x000000065900720c */ /* 0x000fe20003fa6070 */
[C---:B------:R-:W-:Y:S01]  /*608f0*/  VIADD R65, R7.reuse, 0x1 ;  /* 0x0000000107417836 */ /* 0x040fe20000000000 */
[----:B------:R-:W-:Y:S01]  /*60900*/  UIADD3 UR4, UPT, UPT, UR18, 0x1, URZ ;  /* 0x0000000112047890 */ /* 0x000fe2000fffe0ff */
[----:B------:R-:W-:Y:S01]  /*60910*/  VIADD R68, R4, 0x1 ;  /* 0x0000000104447836 */ /* 0x000fe20000000000 */
[-C--:B------:R-:W-:Y:S01]  /*60920*/  ISETP.EQ.AND P0, PT, R7, R88.reuse, !P5 ;  /* 0x000000580700720c */ /* 0x080fe20006f02270 */
[----:B------:R-:W-:Y:S01]  /*60930*/  VIADD R69, R5, 0x1 ;  /* 0x0000000105457836 */ /* 0x000fe20000000000 */
[----:B------:R-:W-:Y:S01]  /*60940*/  UIADD3 UR5, UPT, UPT, UR19, 0x1, URZ ;  /* 0x0000000113057890 */ /* 0x000fe2000fffe0ff */
[----:B------:R-:W-:Y:S01]  /*60950*/  VIADD R70, R2, 0x1 ;  /* 0x0000000102467836 */ /* 0x000fe20000000000 */
[----:B------:R-:W-:Y:S01]  /*60960*/  ISETP.GT.U32.OR P0, PT, R7, R88, P0 ;  /* 0x000000580700720c */ /* 0x000fe20000704470 */
[----:B------:R-:W-:-:S03]  /*60970*/  IMAD.IADD R89, R89, 0x1, -R6 ;  /* 0x0000000159597824 */ /* 0x000fc600078e0a06 */
[CC--:B------:R-:W-:Y:S01]  /*60980*/  ISETP.EQ.AND P1, PT, R4.reuse, R67.reuse, P0 ;  /* 0x000000430400720c */ /* 0x0c0fe20000722270 */
[----:B------:R-:W-:Y:S02]  /*60990*/  @P5 IMAD.MOV R65, RZ, RZ, R7 ;  /* 0x000000ffff415224 */ /* 0x000fe400078e0207 */
[----:B------:R-:W-:Y:S01]  /*609a0*/  IMAD.U32 R71, RZ, RZ, UR5 ;  /* 0x00000005ff477e24 */ /* 0x000fe2000f8e00ff */
        /* <DEDUP_REMOVED lines=24> */
.L_x_317:
[----:B------:R-:W-:Y:S05]  /*60b30*/  BSYNC.RECONVERGENT B3 ;  /* 0x0000000000037941 */ /* 0x000fea0003800200 */
.L_x_316:
        /* <DEDUP_REMOVED lines=21> */
[----:B------:R-:W-:-:S04]  /*60c90*/  IMAD.WIDE.U32 R68, R52, R61, RZ ;  /* 0x0000003d34447225 */ /* 0x000fc800078e00ff */
[----:B------:R-:W-:Y:S01]  /*60ca0*/  IMAD.IADD R71, R71, 0x1, R65 ;  /* 0x0000000147477824 */ /* 0x000fe200078e0241 */
[----:B------:R-:W-:Y:S01]  /*60cb0*/  IADD3 R78, P0, PT, R68, R79, RZ ;  /* 0x0000004f444e7210 */ /* 0x000fe20007f1e0ff */
[----:B------:R-:W-:Y:S02]  /*60cc0*/  IMAD R90, R77, UR28, RZ ;  /* 0x0000001c4d5a7c24 */ /* 0x000fe4000f8e02ff */
[----:B------:R-:W-:Y:S01]  /*60cd0*/  IMAD.X R65, RZ, RZ, R75, P1 ;  /* 0x000000ffff417224 */ /* 0x000fe200008e064b */
[----:B------:R-:W-:Y:S01]  /*60ce0*/  IADD3 R72, P1, P2, R72, R71, R76 ;  /* 0x0000004748487210 */ /* 0x000fe20007a3e04c */
[----:B------:R-:W-:Y:S02]  /*60cf0*/  IMAD.X R81, RZ, RZ, R69, P0 ;  /* 0x000000ffff517224 */ /* 0x000fe400000e0645 */
[----:B------:R-:W-:Y:S01]  /*60d00*/  IMAD.WIDE.U32 R74, R53, R61, RZ ;  /* 0x0000003d354a7225 */ /* 0x000fe200078e00ff */
[----:B------:R-:W-:-:S03]  /*60d10*/  IADD3.X R79, PT, PT, RZ, RZ, RZ, P1, P2 ;  /* 0x000000ffff4f7210 */ /* 0x000fc60000fe44ff */
[----:B------:R-:W-:Y:S01]  /*60d20*/  IMAD.WIDE.U32 R70, R6, R90, RZ ;  /* 0x0000005a06467225 */ /* 0x000fe200078e00ff */
[----:B------:R-:W-:-:S03]  /*60d30*/  IADD3 R80, P0, PT, R74, R81, RZ ;  /* 0x000000514a507210 */ /* 0x000fc60007f1e0ff */
[----:B------:R-:W-:Y:S01]  /*60d40*/  IMAD.WIDE.U32 R68, R49, R92, RZ ;  /* 0x0000005c31447225 */ /* 0x000fe200078e00ff */
[----:B------:R-:W-:-:S03]  /*60d50*/  IADD3 RZ, P4, PT, R70, R77, RZ ;  /* 0x0000004d46ff7210 */ /* 0x000fc60007f9e0ff */
[----:B------:R-:W-:Y:S01]  /*60d60*/  IMAD.IADD R73, R73, 0x1, R79 ;  /* 0x0000000149497824 */ /* 0x000fe200078e024f */
[----:B------:R-:W-:Y:S01]  /*60d70*/  IADD3 R72, P1, P2, R68, R65, R72 ;  /* 0x0000004144487210 */ /* 0x000fe20007a3e048 */
[----:B------:R-:W-:Y:S02]  /*60d80*/  IMAD.X R65, RZ, RZ, R75, P0 ;  /* 0x000000ffff417224 */ /* 0x000fe400000e064b */
[----:B------:R-:W-:Y:S01]  /*60d90*/  IMAD.WIDE.U32 R74, R5, R84, RZ ;  /* 0x00000054054a7225 */ /* 0x000fe200078e00ff */
[----:B------:R-:W-:-:S03]  /*60da0*/  IADD3.X R79, PT, PT, RZ, RZ, RZ, P1, P2 ;  /* 0x000000ffff4f7210 */ /* 0x000fc60000fe44ff */
[----:B------:R-:W-:Y:S01]  /*60db0*/  IMAD.X R81, RZ, RZ, R71, P4 ;  /* 0x000000ffff517224 */ /* 0x000fe200020e0647 */
[----:B------:R-:W-:Y:S01]  /*60dc0*/  IADD3 R74, P4, P5, R74, R73, R83 ;  /* 0x000000494a4a7210 */ /* 0x000fe20007d9e053 */
[----:B------:R-:W-:-:S03]  /*60dd0*/  IMAD.WIDE.U32 R76, R54, R61, RZ ;  /* 0x0000003d364c7225 */ /* 0x000fc600078e00ff */
[----:B------:R-:W-:Y:S01]  /*60de0*/  IADD3.X R83, PT, PT, RZ, RZ, RZ, P4, P5 ;  /* 0x000000ffff537210 */ /* 0x000fe200027ea4ff */
[----:B------:R-:W-:Y:S01]  /*60df0*/  IMAD.WIDE.U32 R70, R7, R90, RZ ;  /* 0x0000005a07467225 */ /* 0x000fe200078e00ff */
[----:B------:R-:W-:-:S03]  /*60e00*/  IADD3 R65, P2, PT, R76, R65, RZ ;  /* 0x000000414c417210 */ /* 0x000fc60007f5e0ff */
[----:B------:R-:W-:Y:S01]  /*60e10*/  IMAD.IADD R79, R69, 0x1, R79 ;  /* 0x00000001454f7824 */ /* 0x000fe200078e024f */
[----:B------:R-:W-:Y:S01]  /*60e20*/  IADD3 R81, P0, P1, R70, R81, R72 ;  /* 0x0000005146517210 */ /* 0x000fe2000791e048 */
[----:B------:R-:W-:-:S03]  /*60e30*/  IMAD.WIDE.U32 R68, R50, R92, RZ ;  /* 0x0000005c32447225 */ /* 0x000fc600078e00ff */
[----:B------:R-:W-:Y:S01]  /*60e40*/  IADD3.X R85, PT, PT, RZ, RZ, RZ, P0, P1 ;  /* 0x000000ffff557210 */ /* 0x000fe200007e24ff */
[----:B------:R-:W-:-:S04]  /*60e50*/  IMAD.WIDE.U32 R72, R48, R93, RZ ;  /* 0x0000005d30487225 */ /* 0x000fc800078e00ff */
[----:B------:R-:W-:Y:S01]  /*60e60*/  IMAD.X R91, RZ, RZ, R77, P2 ;  /* 0x000000ffff5b7224 */ /* 0x000fe200010e064d */
[----:B------:R-:W-:Y:S01]  /*60e70*/  IADD3 R68, P2, P4, R68, R79, R74 ;  /* 0x0000004f44447210 */ /* 0x000fe20007c5e04a */
        /* <DEDUP_REMOVED lines=8> */
[----:B------:R-:W-:Y:S01]  /*60f00*/  IMAD.X R79, RZ, RZ, R73, P0 ;  /* 0x000000ffff4f7224 */ /* 0x000fe200000e0649 */
[----:B------:R-:W-:Y:S01]  /*60f10*/  IADD3 R74, P0, P1, R74, R85, R68 ;  /* 0x000000554a4a7210 */ /* 0x000fe2000791e044 */
[----:B------:R-:W-:Y:S02]  /*60f20*/  IMAD R83, R81, UR28, RZ ;  /* 0x0000001c51537c24 */ /* 0x000fe4000f8e02ff */
[----:B------:R-:W-:Y:S01]  /*60f30*/  IMAD.IADD R87, R69, 0x1, R87 ;  /* 0x0000000145577824 */ /* 0x000fe200078e0257 */
[----:B------:R-:W-:Y:S01]  /*60f40*/  IADD3.X R85, PT, PT, RZ, RZ, RZ, P0, P1 ;  /* 0x000000ffff557210 */ /* 0x000fe200007e24ff */
[----:B------:R-:W-:-:S04]  /*60f50*/  IMAD.WIDE.U32 R70, R51, R92, RZ ;  /* 0x0000005c33467225 */ /* 0x000fc800078e00ff */
[----:B------:R-:W-:Y:S01]  /*60f60*/  IMAD.WIDE.U32 R72, R6, R83, RZ ;  /* 0x0000005306487225 */ /* 0x000fe200078e00ff */
[----:B------:R-:W-:-:S03]  /*60f70*/  IADD3 R70, P2, P4, R70, R87, R76 ;  /* 0x0000005746467210 */ /* 0x000fc60007c5e04c */
[----:B------:R-:W-:Y:S01]  /*60f80*/  IMAD.WIDE.U32 R68, R49, R93, RZ ;  /* 0x0000005d31447225 */ /* 0x000fe200078e00ff */
[----:B------:R-:W-:-:S03]  /*60f90*/  IADD3 RZ, P5, PT, R72, R81, RZ ;  /* 0x0000005148ff7210 */ /* 0x000fc60007fbe0ff */
        /* <DEDUP_REMOVED lines=8> */
[----:B------:R-:W-:Y:S01]  /*61020*/  IMAD.X R87, RZ, RZ, R73, P5 ;  /* 0x000000ffff577224 */ /* 0x000fe200028e0649 */
        /* <DEDUP_REMOVED lines=12> */
[----:B------:R-:W-:-:S03]  /*610f0*/  IADD3 R87, P5, PT, R72, R87, RZ ;  /* 0x0000005748577210 */ /* 0x000fc60007fbe0ff */
[----:B------:R-:W-:Y:S01]  /*61100*/  IMAD.IADD R97, R75, 0x1, R97 ;  /* 0x000000014b617824 */ /* 0x000fe200078e0261 */
        /* <DEDUP_REMOVED lines=9> */
[----:B------:R-:W-:Y:S01]  /*611a0*/  IMAD.X R85, RZ, RZ, R73, P5 ;  /* 0x000000ffff557224 */ /* 0x000fe200028e0649 */
[----:B------:R-:W-:Y:S01]  /*611b0*/  IADD3 R80, P0, P1, R78, R77, R70 ;  /* 0x0000004d4e507210 */ /* 0x000fe2000791e046 */
[----:B------:R-:W-:Y:S02]  /*611c0*/  IMAD.IADD R73, R71, 0x1, R75 ;  /* 0x0000000147497824 */ /* 0x000fe400078e024b */
[----:B------:R-:W-:-:S04]  /*611d0*/  IMAD.WIDE.U32 R74, R4, R83, RZ ;  /* 0x00000053044a7225 */ /* 0x000fc800078e00ff */
        /* <DEDUP_REMOVED lines=9> */
[----:B------:R-:W-:Y:S01]  /*61270*/  IMAD.WIDE.U32 R72, R49, R94, RZ ;  /* 0x0000005e31487225 */ /* 0x000fe200078e00ff */
[----:B------:R-:W-:-:S03]  /*61280*/  IADD3 RZ, P0, PT, R68, R87, RZ ;  /* 0x0000005744ff7210 */ /* 0x000fc60007f1e0ff */
[----:B------:R-:W-:Y:S01]  /*61290*/  IMAD.WIDE.U32 R70, R51, R93, RZ ;  /* 0x0000005d33467225 */ /* 0x000fe200078e00ff */
[----:B------:R-:W-:-:S03]  /*612a0*/  IADD3 R78, P1, P5, R72, R85, R78 ;  /* 0x00000055484e7210 */ /* 0x000fc60007d3e04e */
[----:B------:R-:W-:Y:S01]  /*612b0*/  IMAD.WIDE.U32 R86, R55, R61, RZ ;  /* 0x0000003d37567225 */ /* 0x000fe200078e00ff */
[----:B------:R-:W-:-:S03]  /*612c0*/  IADD3 R76, P4, P2, R70, R99, R80 ;  /* 0x00000063464c7210 */ /* 0x000fc60007a9e050 */
[----:B------:R-:W-:Y:S01]  /*612d0*/  IMAD.IADD R103, R81, 0x1, R103 ;  /* 0x0000000151677824 */ /* 0x000fe200078e0267 */
[----:B------:R-:W-:Y:S01]  /*612e0*/  IADD3.X R81, PT, PT, RZ, RZ, RZ, P4, P2 ;  /* 0x000000ffff517210 */ /* 0x000fe200027e44ff */
[----:B------:R-:W-:Y:S01]  /*612f0*/  IMAD.X R61, RZ, RZ, R69, P0 ;  /* 0x000000ffff3d7224 */ /* 0x000fe200000e0645 */
[----:B------:R-:W-:Y:S01]  /*61300*/  IADD3 R91, P0, PT, R86, R91, RZ ;  /* 0x0000005b565b7210 */ /* 0x000fe20007f1e0ff */
[----:B------:R-:W-:-:S04]  /*61310*/  IMAD.WIDE.U32 R84, R84, UR19, RZ ;  /* 0x0000001354547c25 */ /* 0x000fc8000f8e00ff */
        /* <DEDUP_REMOVED lines=11> */
[----:B------:R-:W-:Y:S01]  /*613d0*/  IMAD.IADD R81, R71, 0x1, R81 ;  /* 0x0000000147517824 */ /* 0x000fe200078e0251 */
[----:B------:R-:W-:Y:S01]  /*613e0*/  IADD3 R72, P1, P2, R72, R79, R76 ;  /* 0x0000004f48487210 */ /* 0x000fe20007a3e04c */
[----:B------:R-:W-:-:S04]  /*613f0*/  IMAD.WIDE.U32 R70, R3, R90, RZ ;  /* 0x0000005a03467225 */ /* 0x000fc800078e00ff */
[----:B------:R-:W-:Y:S01]  /*61400*/  IMAD.WIDE.U32 R76, R52, R93, RZ ;  /* 0x0000005d344c7225 */ /* 0x000fe200078e00ff */
[----:B------:R-:W-:Y:S02]  /*61410*/  IADD3 R68, P4, P5, R70, R99, R96 ;  /* 0x0000006346447210 */ /* 0x000fe40007d9e060 */
[----:B------:R-:W-:Y:S01]  /*61420*/  IADD3.X R99, PT, PT, RZ, RZ, RZ, P1, P2 ;  /* 0x000000ffff637210 */ /* 0x000fe20000fe44ff */
[----:B------:R-:W-:Y:S01]  /*61430*/  IMAD.WIDE.U32 R74, R7, R65, RZ ;  /* 0x00000041074a7225 */ /* 0x000fe200078e00ff */
[----:B------:R-:W-:Y:S02]  /*61440*/  IADD3.X R101, PT, PT, RZ, RZ, RZ, P4, P5 ;  /* 0x000000ffff657210 */ /* 0x000fe400027ea4ff */
[----:B------:R-:W-:Y:S01]  /*61450*/  IADD3 R76, P1, P2, R76, R81, R68 ;  /* 0x000000514c4c7210 */ /* 0x000fe20007a3e044 */
[----:B------:R-:W-:Y:S01]  /*61460*/  IMAD.WIDE.U32 R80, R48, R95, RZ ;  /* 0x0000005f30507225 */ /* 0x000fe200078e00ff */
[----:B------:R-:W-:-:S03]  /*61470*/  IADD3 R91, P4, P5, R74, R61, R78 ;  /* 0x0000003d4a5b7210 */ /* 0x000fc60007d9e04e */
[----:B------:R-:W-:Y:S01]  /*61480*/  IMAD.WIDE.U32 R78, R50, R94, RZ ;  /* 0x0000005e324e7225 */ /* 0x000fe200078e00ff */
[----:B------:R-:W-:-:S03]  /*61490*/  IADD3.X R61, PT, PT, RZ, RZ, RZ, P4, P5 ;  /* 0x000000ffff3d7210 */ /* 0x000fc600027ea4ff */
[----:B------:R-:W-:Y:S01]  /*614a0*/  IMAD.IADD R86, R85, 0x1, R105 ;  /* 0x0000000155567824 */ /* 0x000fe200078e0269 */
[----:B------:R-:W-:Y:S01]  /*614b0*/  IADD3 R72, P4, P5, R78, R97, R72 ;  /* 0x000000614e487210 */ /* 0x000fe20007d9e048 */
[----:B------:R-:W-:Y:S01]  /*614c0*/  IMAD.X R105, RZ, RZ, RZ, P0 ;  /* 0x000000ffff697224 */ /* 0x000fe200000e06ff */
[----:B------:R-:W-:Y:S01]  /*614d0*/  IADD3 R91, P0, PT, R80, R91, RZ ;  /* 0x0000005b505b7210 */ /* 0x000fe20007f1e0ff */
[----:B------:R-:W-:Y:S02]  /*614e0*/  IMAD.IADD R101, R71, 0x1, R101 ;  /* 0x0000000147657824 */ /* 0x000fe400078e0265 */
[----:B------:R-:W-:Y:S01]  /*614f0*/  IMAD.WIDE.U32 R70, R90, UR18, RZ ;  /* 0x000000125a467c25 */ /* 0x000fe2000f8e00ff */
[----:B------:R-:W-:-:S03]  /*61500*/  IADD3 R96, PT, PT, R86, R105, R87 ;  /* 0x0000006956607210 */ /* 0x000fc60007ffe057 */
[----:B------:R-:W-:Y:S01]  /*61510*/  IMAD.IADD R97, R73, 0x1, R99 ;  /* 0x0000000149617824 */ /* 0x000fe200078e0263 */
[----:B------:R-:W-:Y:S01]  /*61520*/  IADD3.X R73, PT, PT, RZ, RZ, RZ, P4, P5 ;  /* 0x000000ffff497210 */ /* 0x000fe200027ea4ff */
[----:B------:R-:W-:Y:S01]  /*61530*/  IMAD.X R85, RZ, RZ, R81, P0 ;  /* 0x000000ffff557224 */ /* 0x000fe200000e0651 */
        /* <DEDUP_REMOVED lines=29> */
[----:B------:R-:W-:Y:S01]  /*61710*/  IADD3 RZ, P5, PT, R80, R91, RZ ;  /* 0x0000005b50ff7210 */ /* 0x000fe20007fbe0ff */
[----:B------:R-:W-:Y:S02]  /*61720*/  IMAD.IADD R101, R69, 0x1, R101 ;  /* 0x0000000145657824 */ /* 0x000fe400078e0265 */
[----:B------:R-:W-:-:S04]  /*61730*/  IMAD.WIDE.U32 R84, R90, UR19, RZ ;  /* 0x000000135a547c25 */ /* 0x000fc8000f8e00ff */
[----:B------:R-:W-:Y:S01]  /*61740*/  IMAD.WIDE.U32 R68, R3, R83, RZ ;  /* 0x0000005303447225 */ /* 0x000fe200078e00ff */
[----:B------:R-:W-:-:S03]  /*61750*/  IADD3 R92, P0, P1, R84, R71, R92 ;  /* 0x00000047545c7210 */ /* 0x000fc6000791e05c */
[----:B------:R-:W-:Y:S01]  /*61760*/  IMAD.IADD R97, R73, 0x1, R97 ;  /* 0x0000000149617824 */ /* 0x000fe200078e0261 */
[----:B------:R-:W-:Y:S01]  /*61770*/  IADD3 R84, P4, P2, R68, R101, R78 ;  /* 0x0000006544547210 */ /* 0x000fe20007a9e04e */
[----:B------:R-:W-:Y:S02]  /*61780*/  IMAD.X R91, RZ, RZ, R81, P5 ;  /* 0x000000ffff5b7224 */ /* 0x000fe400028e0651 */
[----:B------:R-:W-:Y:S01]  /*61790*/  IMAD.WIDE.U32 R70, R5, R65, RZ ;  /* 0x0000004105467225 */ /* 0x000fe200078e00ff */
[----:B------:R-:W-:-:S03]  /*617a0*/  IADD3.X R101, PT, PT, RZ, RZ, RZ, P4, P2 ;  /* 0x000000ffff657210 */ /* 0x000fc600027e44ff */
[----:B------:R-:W-:-:S04]  /*617b0*/  IMAD.WIDE.U32 R72, R7, R61, RZ ;  /* 0x0000003d07487225 */ /* 0x000fc800078e00ff */
[----:B------:R-:W-:Y:S01]  /*617c0*/  IMAD.IADD R79, R79, 0x1, R103 ;  /* 0x000000014f4f7824 */ /* 0x000fe200078e0267 */
        /* <DEDUP_REMOVED lines=18> */
[----:B------:R-:W-:Y:S01]  /*618f0*/  IADD3 R91, P5, PT, R78, R91, RZ ;  /* 0x0000005b4e5b7210 */ /* 0x000fe20007fbe0ff */
[----:B------:R-:W-:-:S04]  /*61900*/  IMAD.WIDE.U32 R68, R83, UR18, RZ ;  /* 0x0000001253447c25 */ /* 0x000fc8000f8e00ff */
[----:B------:R-:W-:Y:S01]  /*61910*/  IMAD.IADD R105, R81, 0x1, R105 ;  /* 0x0000000151697824 */ /* 0x000fe200078e0269 */
[----:B------:R-:W-:Y:S01]  /*61920*/  IADD3.X R81, PT, PT, RZ, RZ, RZ, P0, P1 ;  /* 0x000000ffff517210 */ /* 0x000fe200007e24ff */
[----:B------:R-:W-:Y:S01]  /*61930*/  IMAD.IADD R97, R71, 0x1, R70 ;  /* 0x0000000147617824 */ /* 0x000fe200078e0246 */
[----:B------:R-:W-:Y:S01]  /*61940*/  IADD3 R92, P0, P1, R68, R99, R92 ;  /* 0x00000063445c7210 */ /* 0x000fe2000791e05c */
[----:B------:R-:W-:Y:S02]  /*61950*/  IMAD.IADD R87, R75, 0x1, R87 ;  /* 0x000000014b577824 */ /* 0x000fe400078e0257 */
[----:B------:R-:W-:Y:S01]  /*61960*/  IMAD.IADD R73, R73, 0x1, R72 ;  /* 0x0000000149497824 */ /* 0x000fe200078e0248 */
[----:B------:R-:W-:Y:S01]  /*61970*/  IADD3.X R103, PT, PT, RZ, RZ, RZ, P0, P1 ;  /* 0x000000ffff677210 */ /* 0x000fe200007e24ff */
[----:B------:R-:W-:-:S04]  /*61980*/  IMAD.WIDE.U32 R70, R2, R65, RZ ;  /* 0x0000004102467225 */ /* 0x000fc800078e00ff */
        /* <DEDUP_REMOVED lines=14> */
[----:B------:R-:W-:Y:S01]  /*61a70*/  IADD3.X R97, PT, PT, RZ, RZ, RZ, P0, P1 ;  /* 0x000000ffff617210 */ /* 0x000fe200007e24ff */
[----:B------:R-:W-:Y:S01]  /*61a80*/  IMAD.WIDE.U32 R86, R55, R93, RZ ;  /* 0x0000005d37567225 */ /* 0x000fe200078e00ff */
[----:B------:R-:W-:-:S03]  /*61a90*/  IADD3 R76, P0, P1, R72, R85, R68 ;  /* 0x00000055484c7210 */ /* 0x000fc6000791e044 */
[----:B------:R-:W-:Y:S01]  /*61aa0*/  IMAD.WIDE.U32 R80, R6, R90, RZ ;  /* 0x0000005a06507225 */ /* 0x000fe200078e00ff */
[----:B------:R-:W-:-:S03]  /*61ab0*/  IADD3 R148, P2, P4, R86, R105, R148 ;  /* 0x0000006956947210 */ /* 0x000fc60007c5e094 */
[----:B------:R-:W-:Y:S01]  /*61ac0*/  IMAD.IADD R103, R69, 0x1, R103 ;  /* 0x0000000145677824 */ /* 0x000fe200078e0267 */
[----:B------:R-:W-:Y:S01]  /*61ad0*/  IADD3 RZ, P5, PT, R80, R91, RZ ;  /* 0x0000005b50ff7210 */ /* 0x000fe20007fbe0ff */
[----:B------:R-:W-:Y:S01]  /*61ae0*/  IMAD.WIDE.U32 R84, R83, UR19, RZ ;  /* 0x0000001353547c25 */ /* 0x000fe2000f8e00ff */
[----:B------:R-:W-:-:S03]  /*61af0*/  IADD3.X R91, PT, PT, RZ, RZ, RZ, P0, P1 ;  /* 0x000000ffff5b7210 */ /* 0x000fc600007e24ff */
[----:B------:R-:W-:Y:S01]  /*61b00*/  IMAD.IADD R99, R71, 0x1, R99 ;  /* 0x0000000147637824 */ /* 0x000fe200078e0263 */
[----:B------:R-:W-:Y:S01]  /*61b10*/  IADD3 R148, P0, P1, R84, R103, R148 ;  /* 0x0000006754947210 */ /* 0x000fe2000791e094 */
[----:B------:R-:W-:Y:S01]  /*61b20*/  IMAD.WIDE.U32 R68, R3, R65, RZ ;  /* 0x0000004103447225 */ /* 0x000fe200078e00ff */
[----:B------:R-:W-:-:S03]  /*61b30*/  IADD3.X R84, PT, PT, RZ, RZ, RZ, P2, P4 ;  /* 0x000000ffff547210 */ /* 0x000fc600017e84ff */
[----:B------:R-:W-:Y:S01]  /*61b40*/  IMAD.IADD R75, R75, 0x1, R74 ;  /* 0x000000014b4b7824 */ /* 0x000fe200078e024a */
[----:B------:R-:W-:Y:S01]  /*61b50*/  IADD3 R86, P4, P2, R68, R99, R92 ;  /* 0x0000006344567210 */ /* 0x000fe20007a9e05c */
[----:B------:R-:W-:-:S03]  /*61b60*/  IMAD.WIDE.U32 R70, R5, R61, RZ ;  /* 0x0000003d05467225 */ /* 0x000fc600078e00ff */
[----:B------:R-:W-:Y:S01]  /*61b70*/  IADD3.X R99, PT, PT, RZ, RZ, RZ, P4, P2 ;  /* 0x000000ffff637210 */ /* 0x000fe200027e44ff */
[----:B------:R-:W-:Y:S01]  /*61b80*/  IMAD.IADD R79, R79, 0x1, R101 ;  /* 0x000000014f4f7824 */ /* 0x000fe200078e0265 */
        /* <DEDUP_REMOVED lines=18> */
[----:B------:R-:W-:Y:S01]  /*61cb0*/  IADD3 R93, P5, PT, R80, R93, RZ ;  /* 0x0000005d505d7210 */ /* 0x000fe20007fbe0ff */
[----:B------:R-:W-:-:S04]  /*61cc0*/  IMAD.WIDE.U32 R68, R65, UR18, RZ ;  /* 0x0000001241447c25 */ /* 0x000fc8000f8e00ff */
[----:B------:R-:W-:Y:S02]  /*61cd0*/  IMAD.IADD R101, R85, 0x1, R101 ;  /* 0x0000000155657824 */ /* 0x000fe400078e0265 */
[----:B------:R-:W-:Y:S01]  /*61ce0*/  IMAD.IADD R103, R75, 0x1, R103 ;  /* 0x000000014b677824 */ /* 0x000fe200078e0267 */
[----:B------:R-:W-:Y:S01]  /*61cf0*/  IADD3.X R75, PT, PT, RZ, RZ, RZ, P0, P1 ;  /* 0x000000ffff4b7210 */ /* 0x000fe200007e24ff */
[----:B------:R-:W-:Y:S01]  /*61d00*/  IMAD.IADD R83, R73, 0x1, R83 ;  /* 0x0000000149537824 */ /* 0x000fe200078e0253 */
[----:B------:R-:W-:Y:S01]  /*61d10*/  IADD3 R148, P0, P1, R68, R97, R148 ;  /* 0x0000006144947210 */ /* 0x000fe2000791e094 */
[----:B------:R-:W-:Y:S01]  /*61d20*/  IMAD.X R91, RZ, RZ, R81, P5 ;  /* 0x000000ffff5b7224 */ /* 0x000fe200028e0651 */
[----:B------:R-:W-:Y:S01]  /*61d30*/  IADD3.X R81, PT, PT, RZ, RZ, RZ, P4, P2 ;  /* 0x000000ffff517210 */ /* 0x000fe200027e44ff */
[----:B------:R-:W-:Y:S01]  /*61d40*/  IMAD.WIDE.U32 R72, R4, R90, RZ ;  /* 0x0000005a04487225 */ /* 0x000fe200078e00ff */
[----:B------:R-:W-:Y:S02]  /*61d50*/  IADD3 R92, PT, PT, R101, R84, R87 ;  /* 0x00000054655c7210 */ /* 0x000fe40007ffe057 */
        /* <DEDUP_REMOVED lines=48> */
[----:B------:R-:W-:-:S04]  /*62060*/  IMAD.WIDE.U32 R76, R50, R59, RZ ;  /* 0x0000003b324c7225 */ /* 0x000fc800078e00ff */
        /* <DEDUP_REMOVED lines=12> */
[----:B------:R-:W-:-:S02]  /*62130*/  IMAD.X R147, RZ, RZ, R79, P5 ;  /* 0x000000ffff937224 */ /* 0x000fc400028e064f */
        /* <DEDUP_REMOVED lines=14> */
[----:B------:R-:W-:Y:S02]  /*62220*/  IMAD.IADD R87, R87, 0x1, R86 ;  /* 0x0000000157577824 */ /* 0x000fe400078e0256 */
        /* <DEDUP_REMOVED lines=9> */
[----:B------:R-:W-:Y:S01]  /*622c0*/  IADD3 RZ, P5, PT, R84, R91, RZ ;  /* 0x0000005b54ff7210 */ /* 0x000fe20007fbe0ff */
        /* <DEDUP_REMOVED lines=41> */
[----:B------:R-:W-:-:S04]  /*62560*/  IMAD.WIDE.U32 R74, R53, R59, RZ ;  /* 0x0000003b354a7225 */ /* 0x000fc800078e00ff */
[----:B------:R-:W-:Y:S01]  /*62570*/  IMAD.IADD R91, R81, 0x1, R91 ;  /* 0x00000001515b7824 */ /* 0x000fe200078e025b */
        /* <DEDUP_REMOVED lines=15> */
[----:B------:R-:W-:-:S02]  /*62670*/  IMAD.IADD R69, R69, 0x1, R81 ;  /* 0x0000000145457824 */ /* 0x000fc400078e0251 */
        /* <DEDUP_REMOVED lines=14> */
[----:B------:R-:W-:Y:S01]  /*62760*/  IMAD.IADD R91, R91, 0x1, R87 ;  /* 0x000000015b5b7824 */ /* 0x000fe200078e0257 */
[----:B------:R-:W-:Y:S01]  /*62770*/  IADD3 R146, P0, P1, R68, R61, R146 ;  /* 0x0000003d44927210 */ /* 0x000fe2000791e092 */
[----:B------:R-:W-:-:S03]  /*62780*/  IMAD.WIDE.U32 R60, R83, UR18, RZ ;  /* 0x00000012533c7c25 */ /* 0x000fc6000f8e00ff */
[----:B------:R-:W-:Y:S01]  /*62790*/  IADD3.X R143, PT, PT, RZ, RZ, RZ, P0, P1 ;  /* 0x000000ffff8f7210 */ /* 0x000fe200007e24ff */
[----:B------:R-:W-:Y:S01]  /*627a0*/  IMAD.IADD R77, R71, 0x1, R77 ;  /* 0x00000001474d7824 */ /* 0x000fe200078e024d */
[----:B------:R-:W-:Y:S01]  /*627b0*/  IADD3 R60, P4, P2, R60, R81, R70 ;  /* 0x000000513c3c7210 */ /* 0x000fe20007a9e046 */
[----:B------:R-:W-:Y:S01]  /*627c0*/  IMAD.WIDE.U32 R72, R2, R65, RZ ;  /* 0x0000004102487225 */ /* 0x000fe200078e00ff */
[----:B------:R-:W-:-:S03]  /*627d0*/  IADD3 R144, PT, PT, R91, R78, R79 ;  /* 0x0000004e5b907210 */ /* 0x000fc60007ffe04f */
[----:B------:R-:W-:Y:S01]  /*627e0*/  IMAD.IADD R79, R75, 0x1, R74 ;  /* 0x000000014b4f7824 */ /* 0x000fe200078e024a */
[----:B------:R-:W-:Y:S01]  /*627f0*/  IADD3 R146, P0, P1, R72, R77, R146 ;  /* 0x0000004d48927210 */ /* 0x000fe2000791e092 */
[----:B------:R-:W-:Y:S01]  /*62800*/  IMAD.WIDE.U32 R74, R53, R58, RZ ;  /* 0x0000003a354a7225 */ /* 0x000fe200078e00ff */
[----:B------:R-:W-:-:S03]  /*62810*/  IADD3.X R77, PT, PT, RZ, RZ, RZ, P4, P2 ;  /* 0x000000ffff4d7210 */ /* 0x000fc600027e44ff */
[----:B------:R-:W-:Y:S02]  /*62820*/  IMAD.IADD R143, R69, 0x1, R143 ;  /* 0x00000001458f7824 */ /* 0x000fe400078e028f */
[----:B------:R-:W-:Y:S01]  /*62830*/  IMAD.WIDE.U32 R70, R55, R59, RZ ;  /* 0x0000003b37467225 */ /* 0x000fe200078e00ff */
[----:B------:R-:W-:Y:S02]  /*62840*/  IADD3.X R59, PT, PT, RZ, RZ, RZ, P0, P1 ;  /* 0x000000ffff3b7210 */ /* 0x000fe400007e24ff */
[----:B------:R-:W-:Y:S01]  /*62850*/  IADD3 R143, P0, P1, R74, R143, R60 ;  /* 0x0000008f4a8f7210 */ /* 0x000fe2000791e03c */
[----:B------:R-:W-:Y:S01]  /*62860*/  IMAD.WIDE.U32 R68, R83, UR19, RZ ;  /* 0x0000001353447c25 */ /* 0x000fe2000f8e00ff */
[----:B------:R-:W-:Y:S02]  /*62870*/  IADD3 R144, P4, P2, R70, R79, R144 ;  /* 0x0000004f46907210 */ /* 0x000fe40007a9e090 */
[----:B------:R-:W-:Y:S01]  /*62880*/  IADD3.X R74, PT, PT, RZ, RZ, RZ, P0, P1 ;  /* 0x000000ffff4a7210 */ /* 0x000fe200007e24ff */
[----:B------:R-:W-:-:S02]  /*62890*/  IMAD.IADD R61, R61, 0x1, R77 ;  /* 0x000000013d3d7824 */ /* 0x000fc400078e024d */
[----:B------:R-:W-:-:S03]  /*628a0*/  IMAD.WIDE.U32 R76, R3, R65, RZ ;  /* 0x00000041034c7225 */ /* 0x000fc600078e00ff */
[----:B------:R-:W-:Y:S01]  /*628b0*/  IADD3 R144, P0, P1, R68, R61, R144 ;  /* 0x0000003d44907210 */ /* 0x000fe2000791e090 */
[----:B------:R-:W-:Y:S02]  /*628c0*/  IMAD.IADD R73, R73, 0x1, R59 ;  /* 0x0000000149497824 */ /* 0x000fe400078e023b */
[----:B------:R-:W-:Y:S01]  /*628d0*/  IMAD.WIDE.U32 R60, R54, R58, RZ ;  /* 0x0000003a363c7225 */ /* 0x000fe200078e00ff */
[----:B------:R-:W-:Y:S02]  /*628e0*/  IADD3.X R68, PT, PT, RZ, RZ, RZ, P0, P1 ;  /* 0x000000ffff447210 */ /* 0x000fe400007e24ff */
[----:B------:R-:W-:Y:S01]  /*628f0*/  IADD3 R143, P0, P1, R76, R73, R143 ;  /* 0x000000494c8f7210 */ /* 0x000fe2000791e08f */
[----:B------:R-:W-:Y:S02]  /*62900*/  IMAD.IADD R75, R75, 0x1, R74 ;  /* 0x000000014b4b7824 */ /* 0x000fe400078e024a */
[----:B------:R-:W-:Y:S01]  /*62910*/  IMAD.IADD R70, R69, 0x1, R68 ;  /* 0x0000000145467824 */ /* 0x000fe200078e0244 */
[----:B------:R-:W-:Y:S01]  /*62920*/  IADD3.X R59, PT, PT, RZ, RZ, RZ, P0, P1 ;  /* 0x000000ffff3b7210 */ /* 0x000fe200007e24ff */
[----:B------:R-:W-:Y:S01]  /*62930*/  IMAD.WIDE.U32 R68, R65, UR18, RZ ;  /* 0x0000001241447c25 */ /* 0x000fe2000f8e00ff */
[----:B------:R-:W-:-:S03]  /*62940*/  IADD3 R144, P0, P1, R60, R75, R144 ;  /* 0x0000004b3c907210 */ /* 0x000fc6000791e090 */
[----:B------:R-:W-:Y:S01]  /*62950*/  IMAD.IADD R77, R77, 0x1, R59 ;  /* 0x000000014d4d7824 */ /* 0x000fe200078e023b */
[----:B------:R-:W-:Y:S02]  /*62960*/  IADD3.X R60, PT, PT, RZ, RZ, RZ, P0, P1 ;  /* 0x000000ffff3c7210 */ /* 0x000fe400007e24ff */
        /* <DEDUP_REMOVED lines=48> */
.L_x_323:
[----:B------:R-:W-:Y:S05]  /*62c70*/  BSYNC.RELIABLE B4 ;  /* 0x0000000000047941 */ /* 0x000fea0003800100 */
.L_x_322:
        /* <DEDUP_REMOVED lines=10> */
[----:B------:R-:W-:Y:S01]  /*62d20*/  ISETP.EQ.AND P1, PT, R4, R145, P0 ;  /* 0x000000910400720c */ /* 0x000fe20000722270 */
[----:B------:R-:W-:-:S03]  /*62d30*/  @P5 IMAD.MOV R59, RZ, RZ, R7 ;  /* 0x000000ffff3b5224 */ /* 0x000fc600078e0207 */
        /* <DEDUP_REMOVED lines=25> */
.L_x_321:
[----:B------:R-:W-:Y:S05]  /*62ed0*/  BSYNC.RECONVERGENT B3 ;  /* 0x0000000000037941 */ /* 0x000fea0003800200 */
.L_x_320:
        /* <DEDUP_REMOVED lines=24> */
[----:B------:R-:W-:Y:S02]  /*63060*/  IMAD.X R65, RZ, RZ, R71, P1 ;  /* 0x000000ffff417224 */ /* 0x000fe400008e0647 */
[----:B------:R-:W-:Y:S01]  /*63070*/  IMAD R85, R73, UR28, RZ ;  /* 0x0000001c49557c24 */ /* 0x000fe2000f8e02ff */
        /* <DEDUP_REMOVED lines=34> */
[----:B------:R-:W-:Y:S02]  /*632a0*/  IMAD R83, R77, UR28, RZ ;  /* 0x0000001c4d537c24 */ /* 0x000fe4000f8e02ff */
[----:B------:R-:W-:Y:S01]  /*632b0*/  IMAD.X R75, RZ, RZ, R69, P0 ;  /* 0x000000ffff4b7224 */ /* 0x000fe200000e0645 */
[----:B------:R-:W-:Y:S01]  /*632c0*/  IADD3 R70, P0, P1, R70, R81, R58 ;  /* 0x0000005146467210 */ /* 0x000fe2000791e03a */
[----:B------:R-:W-:Y:S02]  /*632d0*/  IMAD.IADD R87, R59, 0x1, R87 ;  /* 0x000000013b577824 */ /* 0x000fe400078e0257 */
[----:B------:R-:W-:Y:S01]  /*632e0*/  IMAD.WIDE.U32 R58, R40, R67, RZ ;  /* 0x00000043283a7225 */ /* 0x000fe200078e00ff */
[----:B------:R-:W-:-:S03]  /*632f0*/  IADD3.X R81, PT, PT, RZ, RZ, RZ, P0, P1 ;  /* 0x000000ffff517210 */ /* 0x000fc600007e24ff */
[----:B------:R-:W-:Y:S01]  /*63300*/  IMAD.WIDE.U32 R68, R6, R83, RZ ;  /* 0x0000005306447225 */ /* 0x000fe200078e00ff */
[----:B------:R-:W-:-:S03]  /*63310*/  IADD3 R58, P0, P1, R58, R75, R70 ;  /* 0x0000004b3a3a7210 */ /* 0x000fc6000791e046 */
[----:B------:R-:W-:Y:S01]  /*63320*/  IMAD.WIDE.U32 R60, R42, R88, RZ ;  /* 0x000000582a3c7225 */ /* 0x000fe200078e00ff */
[----:B------:R-:W-:Y:S02]  /*63330*/  IADD3 RZ, P5, PT, R68, R77, RZ ;  /* 0x0000004d44ff7210 */ /* 0x000fe40007fbe0ff */
        /* <DEDUP_REMOVED lines=20> */
[----:B------:R-:W-:Y:S01]  /*63480*/  IMAD.WIDE.U32 R68, R41, R67, RZ ;  /* 0x0000004329447225 */ /* 0x000fe200078e00ff */
[----:B------:R-:W-:-:S03]  /*63490*/  IADD3 R87, P5, PT, R58, R87, RZ ;  /* 0x000000573a577210 */ /* 0x000fc60007fbe0ff */
[----:B------:R-:W-:Y:S01]  /*634a0*/  IMAD.IADD R86, R75, 0x1, R81 ;  /* 0x000000014b567824 */ /* 0x000fe200078e0251 */
[----:B------:R-:W-:Y:S01]  /*634b0*/  IADD3 R80, P0, P1, R68, R77, R80 ;  /* 0x0000004d44507210 */ /* 0x000fe2000791e050 */
[----:B------:R-:W-:Y:S01]  /*634c0*/  IMAD.WIDE.U32 R76, R78, UR18, RZ ;  /* 0x000000124e4c7c25 */ /* 0x000fe2000f8e00ff */
[----:B------:R-:W-:Y:S02]  /*634d0*/  IADD3.X R75, PT, PT, RZ, RZ, RZ, P2, P4 ;  /* 0x000000ffff4b7210 */ /* 0x000fe400017e84ff */
[----:B------:R-:W-:Y:S01]  /*634e0*/  IADD3.X R91, PT, PT, RZ, RZ, RZ, P0, P1 ;  /* 0x000000ffff5b7210 */ /* 0x000fe200007e24ff */
[----:B------:R-:W-:Y:S01]  /*634f0*/  IMAD.X R81, RZ, RZ, R59, P5 ;  /* 0x000000ffff517224 */ /* 0x000fe200028e063b */
[----:B------:R-:W-:Y:S01]  /*63500*/  IADD3 R86, P2, P4, R76, R86, R65 ;  /* 0x000000564c567210 */ /* 0x000fe20007c5e041 */
[----:B------:R-:W-:Y:S02]  /*63510*/  IMAD.IADD R73, R73, 0x1, R72 ;  /* 0x0000000149497824 */ /* 0x000fe400078e0248 */
[----:B------:R-:W-:Y:S01]  /*63520*/  IMAD.WIDE.U32 R58, R2, R85, RZ ;  /* 0x00000055023a7225 */ /* 0x000fe200078e00ff */
[----:B------:R-:W-:-:S03]  /*63530*/  IADD3.X R93, PT, PT, RZ, RZ, RZ, P2, P4 ;  /* 0x000000ffff5d7210 */ /* 0x000fc600017e84ff */
[----:B------:R-:W-:Y:S01]  /*63540*/  IMAD.IADD R75, R61, 0x1, R75 ;  /* 0x000000013d4b7824 */ /* 0x000fe200078e024b */
[----:B------:R-:W-:Y:S01]  /*63550*/  IADD3 R76, P0, P1, R58, R73, R74 ;  /* 0x000000493a4c7210 */ /* 0x000fe2000791e04a */
[----:B------:R-:W-:Y:S02]  /*63560*/  IMAD.IADD R71, R71, 0x1, R70 ;  /* 0x0000000147477824 */ /* 0x000fe400078e0246 */
        /* <DEDUP_REMOVED lines=8> */
[----:B------:R-:W-:-:S03]  /*635f0*/  IMAD.WIDE.U32 R70, R42, R67, RZ ;  /* 0x000000432a467225 */ /* 0x000fc600078e00ff */
[----:B------:R-:W-:Y:S01]  /*63600*/  IADD3.X R68, PT, PT, RZ, RZ, RZ, P0, P1 ;  /* 0x000000ffff447210 */ /* 0x000fe200007e24ff */
[----:B------:R-:W-:Y:S01]  /*63610*/  IMAD.WIDE.U32 R74, R6, R65, RZ ;  /* 0x00000041064a7225 */ /* 0x000fe200078e00ff */
[----:B------:R-:W-:-:S03]  /*63620*/  IADD3 R76, P4, P2, R70, R91, R76 ;  /* 0x0000005b464c7210 */ /* 0x000fc60007a9e04c */
[----:B------:R-:W-:Y:S01]  /*63630*/  IMAD.WIDE.U32 R72, R40, R64, RZ ;  /* 0x0000004028487225 */ /* 0x000fe200078e00ff */
[----:B------:R-:W-:-:S03]  /*63640*/  IADD3 RZ, P0, PT, R74, R87, RZ ;  /* 0x000000574aff7210 */ /* 0x000fc60007f1e0ff */
[----:B------:R-:W-:Y:S01]  /*63650*/  IMAD.IADD R91, R59, 0x1, R58 ;  /* 0x000000013b5b7824 */ /* 0x000fe200078e023a */
[----:B------:R-:W-:Y:S01]  /*63660*/  IADD3 R80, P1, P5, R72, R81, R80 ;  /* 0x0000005148507210 */ /* 0x000fe20007d3e050 */
[----:B------:R-:W-:Y:S01]  /*63670*/  IMAD.WIDE.U32 R58, R47, R89, RZ ;  /* 0x000000592f3a7225 */ /* 0x000fe200078e00ff */
[----:B------:R-:W-:Y:S02]  /*63680*/  IADD3.X R81, PT, PT, RZ, RZ, RZ, P4, P2 ;  /* 0x000000ffff517210 */ /* 0x000fe400027e44ff */
[----:B------:R-:W-:Y:S01]  /*63690*/  IADD3.X R89, PT, PT, RZ, RZ, RZ, P1, P5 ;  /* 0x000000ffff597210 */ /* 0x000fe20000fea4ff */
[----:B------:R-:W-:Y:S02]  /*636a0*/  IMAD.IADD R93, R77, 0x1, R93 ;  /* 0x000000014d5d7824 */ /* 0x000fe400078e025d */
[----:B------:R-:W-:Y:S02]  /*636b0*/  IMAD.IADD R77, R61, 0x1, R60 ;  /* 0x000000013d4d7824 */ /* 0x000fe400078e023c */
[----:B------:R-:W-:Y:S01]  /*636c0*/  IMAD.X R87, RZ, RZ, R75, P0 ;  /* 0x000000ffff577224 */ /* 0x000fe200000e064b */
[----:B------:R-:W-:Y:S01]  /*636d0*/  IADD3 R79, P0, PT, R58, R79, RZ ;  /* 0x0000004f3a4f7210 */ /* 0x000fe20007f1e0ff */
[----:B------:R-:W-:-:S04]  /*636e0*/  IMAD.WIDE.U32 R60, R78, UR19, RZ ;  /* 0x000000134e3c7c25 */ /* 0x000fc8000f8e00ff */
        /* <DEDUP_REMOVED lines=21> */
[----:B------:R-:W-:Y:S01]  /*63840*/  IMAD.X R86, RZ, RZ, RZ, P0 ;  /* 0x000000ffff567224 */ /* 0x000fe200000e06ff */
[----:B------:R-:W-:Y:S01]  /*63850*/  IADD3 R87, P0, PT, R80, R87, RZ ;  /* 0x0000005750577210 */ /* 0x000fe20007f1e0ff */
[----:B------:R-:W-:-:S03]  /*63860*/  IMAD.WIDE.U32 R78, R41, R64, RZ ;  /* 0x00000040294e7225 */ /* 0x000fc600078e00ff */
[----:B------:R-:W-:Y:S01]  /*63870*/  IADD3 R86, PT, PT, R61, R86, R59 ;  /* 0x000000563d567210 */ /* 0x000fe20007ffe03b */
[----:B------:R-:W-:Y:S01]  /*63880*/  IMAD.IADD R91, R71, 0x1, R91 ;  /* 0x00000001475b7824 */ /* 0x000fe200078e025b */
[----:B------:R-:W-:Y:S01]  /*63890*/  IADD3 R58, P4, P5, R78, R89, R58 ;  /* 0x000000594e3a7210 */ /* 0x000fe20007d9e03a */
[----:B------:R-:W-:Y:S01]  /*638a0*/  IMAD.WIDE.U32 R60, R85, UR18, RZ ;  /* 0x00000012553c7c25 */ /* 0x000fe2000f8e00ff */
[----:B------:R-:W-:Y:S02]  /*638b0*/  IADD3.X R89, PT, PT, RZ, RZ, RZ, P1, P2 ;  /* 0x000000ffff597210 */ /* 0x000fe40000fe44ff */
[----:B------:R-:W-:Y:S01]  /*638c0*/  IADD3.X R59, PT, PT, RZ, RZ, RZ, P4, P5 ;  /* 0x000000ffff3b7210 */ /* 0x000fe200027ea4ff */
[----:B------:R-:W-:Y:S02]  /*638d0*/  IMAD.IADD R71, R73, 0x1, R72 ;  /* 0x0000000149477824 */ /* 0x000fe400078e0248 */
[----:B------:R-:W-:Y:S01]  /*638e0*/  IMAD.X R81, RZ, RZ, R81, P0 ;  /* 0x000000ffff517224 */ /* 0x000fe200000e0651 */
[----:B------:R-:W-:Y:S01]  /*638f0*/  IADD3 R78, P0, P1, R60, R91, R84 ;  /* 0x0000005b3c4e7210 */ /* 0x000fe2000791e054 */
[----:B------:R-:W-:-:S02]  /*63900*/  IMAD.IADD R97, R69, 0x1, R97 ;  /* 0x0000000145617824 */ /* 0x000fc400078e0261 */
[----:B------:R-:W-:Y:S01]  /*63910*/  IMAD.IADD R75, R75, 0x1, R74 ;  /* 0x000000014b4b7824 */ /* 0x000fe200078e024a */
[----:B------:R-:W-:Y:S01]  /*63920*/  IADD3.X R95, PT, PT, RZ, RZ, RZ, P0, P1 ;  /* 0x000000ffff5f7210 */ /* 0x000fe200007e24ff */
        /* <DEDUP_REMOVED lines=49> */
[----:B------:R-:W-:-:S03]  /*63c40*/  IADD3 R85, P5, PT, R80, R85, RZ ;  /* 0x0000005550557210 */ /* 0x000fc60007fbe0ff */
[----:B------:R-:W-:Y:S01]  /*63c50*/  IMAD.IADD R61, R61, 0x1, R97 ;  /* 0x000000013d3d7824 */ /* 0x000fe200078e0261 */
[----:B------:R-:W-:Y:S01]  /*63c60*/  IADD3 R58, P0, P1, R78, R87, R60 ;  /* 0x000000574e3a7210 */ /* 0x000fe2000791e03c */
[----:B------:R-:W-:Y:S01]  /*63c70*/  IMAD.IADD R89, R69, 0x1, R91 ;  /* 0x0000000145597824 */ /* 0x000fe200078e025b */
[----:B------:R-:W-:Y:S01]  /*63c80*/  IADD3.X R91, PT, PT, RZ, RZ, RZ, P4, P2 ;  /* 0x000000ffff5b7210 */ /* 0x000fe200027e44ff */
[----:B------:R-:W-:Y:S01]  /*63c90*/  IMAD.IADD R87, R71, 0x1, R70 ;  /* 0x0000000147577824 */ /* 0x000fe200078e0246 */
[----:B------:R-:W-:Y:S01]  /*63ca0*/  IADD3 R80, PT, PT, R61, R88, R59 ;  /* 0x000000583d507210 */ /* 0x000fe20007ffe03b */
[----:B------:R-:W-:Y:S01]  /*63cb0*/  IMAD.WIDE.U32 R60, R83, UR18, RZ ;  /* 0x00000012533c7c25 */ /* 0x000fe2000f8e00ff */
        /* <DEDUP_REMOVED lines=21> */
[----:B------:R-:W-:Y:S01]  /*63e10*/  IMAD.X R81, RZ, RZ, R81, P5 ;  /* 0x000000ffff517224 */ /* 0x000fe200028e0651 */
[----:B------:R-:W-:Y:S01]  /*63e20*/  IADD3.X R87, PT, PT, RZ, RZ, RZ, P0, P1 ;  /* 0x000000ffff577210 */ /* 0x000fe200007e24ff */
[----:B------:R-:W-:Y:S01]  /*63e30*/  IMAD.WIDE.U32 R70, R40, R82, RZ ;  /* 0x0000005228467225 */ /* 0x000fe200078e00ff */
[----:B------:R-:W-:-:S03]  /*63e40*/  IADD3.X R88, PT, PT, RZ, RZ, RZ, P2, P4 ;  /* 0x000000ffff587210 */ /* 0x000fc600017e84ff */
        /* <DEDUP_REMOVED lines=17> */
[----:B------:R-:W-:Y:S02]  /*63f60*/  IMAD.X R79, RZ, RZ, R79, P5 ;  /* 0x000000ffff4f7224 */ /* 0x000fe400028e064f */
        /* <DEDUP_REMOVED lines=31> */
[----:B------:R-:W-:Y:S02]  /*64160*/  IADD3 R83, P5, PT, R80, R83, RZ ;  /* 0x0000005350537210 */ /* 0x000fe40007fbe0ff */
[----:B------:R-:W-:Y:S01]  /*64170*/  IADD3.X R85, PT, PT, RZ, RZ, RZ, P0, P1 ;  /* 0x000000ffff557210 */ /* 0x000fe200007e24ff */
        /* <DEDUP_REMOVED lines=11> */
[----:B------:R-:W-:Y:S01]  /*64230*/  IMAD R80, R83, UR28, RZ ;  /* 0x0000001c53507c24 */ /* 0x000fe2000f8e02ff */
[----:B------:R-:W-:Y:S01]  /*64240*/  IADD3 R70, P0, P1, R74, R81, R58 ;  /* 0x000000514a467210 */ /* 0x000fe2000791e03a */
[----:B------:R-:W-:Y:S02]  /*64250*/  IMAD.IADD R93, R59, 0x1, R93 ;  /* 0x000000013b5d7824 */ /* 0x000fe400078e025d */
[----:B------:R-:W-:Y:S01]  /*64260*/  IMAD.WIDE.U32 R76, R6, R80, RZ ;  /* 0x00000050064c7225 */ /* 0x000fe200078e00ff */
[----:B------:R-:W-:-:S03]  /*64270*/  IADD3.X R81, PT, PT, RZ, RZ, RZ, P0, P1 ;  /* 0x000000ffff517210 */ /* 0x000fc600007e24ff */
[----:B------:R-:W-:Y:S01]  /*64280*/  IMAD.WIDE.U32 R58, R65, UR19, RZ ;  /* 0x00000013413a7c25 */ /* 0x000fe2000f8e00ff */
[----:B------:R-:W-:-:S03]  /*64290*/  IADD3 RZ, P5, PT, R76, R83, RZ ;  /* 0x000000534cff7210 */ /* 0x000fc60007fbe0ff */
[----:B------:R-:W-:Y:S02]  /*642a0*/  IMAD.IADD R85, R69, 0x1, R85 ;  /* 0x0000000145557824 */ /* 0x000fe400078e0255 */
        /* <DEDUP_REMOVED lines=26> */
[----:B------:R-:W-:Y:S01]  /*64450*/  IMAD.X R81, RZ, RZ, R73, P5 ;  /* 0x000000ffff517224 */ /* 0x000fe200028e0649 */
[----:B------:R-:W-:Y:S01]  /*64460*/  IADD3.X R73, PT, PT, RZ, RZ, RZ, P4, P2 ;  /* 0x000000ffff497210 */ /* 0x000fe200027e44ff */
[----:B------:R-:W-:Y:S01]  /*64470*/  IMAD.IADD R59, R65, 0x1, R64 ;  /* 0x00000001413b7824 */ /* 0x000fe200078e0240 */
[----:B------:R-:W-:Y:S01]  /*64480*/  IADD3 R78, PT, PT, R78, R95, R79 ;  /* 0x0000005f4e4e7210 */ /* 0x000fe20007ffe04f */
[----:B------:R-:W-:Y:S01]  /*64490*/  IMAD.IADD R87, R61, 0x1, R89 ;  /* 0x000000013d577824 */ /* 0x000fe200078e0259 */
[----:B------:R-:W-:Y:S01]  /*644a0*/  IADD3.X R61, PT, PT, RZ, RZ, RZ, P0, P1 ;  /* 0x000000ffff3d7210 */ /* 0x000fe200007e24ff */
[----:B------:R-:W-:-:S04]  /*644b0*/  IMAD.WIDE.U32 R64, R84, UR18, RZ ;  /* 0x0000001254407c25 */ /* 0x000fc8000f8e00ff */
[----:B------:R-:W-:Y:S01]  /*644c0*/  IMAD.IADD R85, R69, 0x1, R85 ;  /* 0x0000000145557824 */ /* 0x000fe200078e0255 */
[----:B------:R-:W-:Y:S01]  /*644d0*/  IADD3 R76, P0, P1, R64, R87, R76 ;  /* 0x00000057404c7210 */ /* 0x000fe2000791e04c */
[----:B------:R-:W-:Y:S02]  /*644e0*/  IMAD.IADD R89, R77, 0x1, R91 ;  /* 0x000000014d597824 */ /* 0x000fe400078e025b */
        /* <DEDUP_REMOVED lines=11> */
[----:B------:R-:W-:Y:S01]  /*645a0*/  IMAD R86, R83, UR28, RZ ;  /* 0x0000001c53567c24 */ /* 0x000fe2000f8e02ff */
        /* <DEDUP_REMOVED lines=12> */
[----:B------:R-:W-:-:S04]  /*64670*/  IMAD.WIDE.U32 R84, R84, UR19, RZ ;  /* 0x0000001354547c25 */ /* 0x000fc8000f8e00ff */
[----:B------:R-:W-:Y:S01]  /*64680*/  IMAD.IADD R81, R71, 0x1, R70 ;  /* 0x0000000147517824 */ /* 0x000fe200078e0246 */
[----:B------:R-:W-:Y:S01]  /*64690*/  IADD3 R60, P2, P4, R84, R83, R72 ;  /* 0x00000053543c7210 */ /* 0x000fe20007c5e048 */
[----:B------:R-:W-:Y:S02]  /*646a0*/  IMAD.IADD R79, R69, 0x1, R79 ;  /* 0x00000001454f7824 */ /* 0x000fe400078e024f */
[----:B------:R-:W-:Y:S01]  /*646b0*/  IMAD.WIDE.U32 R70, R3, R67, RZ ;  /* 0x0000004303467225 */ /* 0x000fe200078e00ff */
[----:B------:R-:W-:-:S03]  /*646c0*/  IADD3.X R84, PT, PT, RZ, RZ, RZ, P2, P4 ;  /* 0x000000ffff547210 */ /* 0x000fc600017e84ff */
[----:B------:R-:W-:Y:S01]  /*646d0*/  IMAD.IADD R69, R73, 0x1, R63 ;  /* 0x0000000149457824 */ /* 0x000fe200078e023f */
        /* <DEDUP_REMOVED lines=12> */
[----:B------:R-:W-:-:S03]  /*647a0*/  IADD3 R74, P2, P4, R76, R87, R60 ;  /* 0x000000574c4a7210 */ /* 0x000fc60007c5e03c */
[----:B------:R-:W-:Y:S01]  /*647b0*/  IMAD.WIDE.U32 R68, R41, R66, RZ ;  /* 0x0000004229447225 */ /* 0x000fe200078e00ff */
[----:B------:R-:W-:-:S03]  /*647c0*/  IADD3.X R76, PT, PT, RZ, RZ, RZ, P2, P4 ;  /* 0x000000ffff4c7210 */ /* 0x000fc600017e84ff */
[----:B------:R-:W-:Y:S01]  /*647d0*/  IMAD.IADD R63, R61, 0x1, R63 ;  /* 0x000000013d3f7824 */ /* 0x000fe200078e023f */
        /* <DEDUP_REMOVED lines=23> */
[----:B------:R-:W-:-:S04]  /*64950*/  IMAD.WIDE.U32 R74, R42, R66, RZ ;  /* 0x000000422a4a7225 */ /* 0x000fc800078e00ff */
[----:B------:R-:W-:Y:S01]  /*64960*/  IMAD.IADD R69, R69, 0x1, R63 ;  /* 0x0000000145457824 */ /* 0x000fe200078e023f */
[----:B------:R-:W-:Y:S02]  /*64970*/  IADD3.X R63, PT, PT, RZ, RZ, RZ, P0, P1 ;  /* 0x000000ffff3f7210 */ /* 0x000fe400007e24ff */
        /* <DEDUP_REMOVED lines=24> */
[----:B------:R-:W-:Y:S02]  /*64b00*/  IMAD.IADD R75, R71, 0x1, R70 ;  /* 0x00000001474b7824 */ /* 0x000fe400078e0246 */
[----:B------:R-:W-:Y:S01]  /*64b10*/  IMAD.WIDE.U32 R58, R80, UR18, RZ ;  /* 0x00000012503a7c25 */ /* 0x000fe2000f8e00ff */
[----:B------:R-:W-:Y:S02]  /*64b20*/  IADD3.X R77, PT, PT, RZ, RZ, RZ, P4, P2 ;  /* 0x000000ffff4d7210 */ /* 0x000fe400027e44ff */
[----:B------:R-:W-:Y:S01]  /*64b30*/  IADD3 R82, PT, PT, R82, R81, R83 ;  /* 0x0000005152527210 */ /* 0x000fe20007ffe053 */
[----:B------:R-:W-:Y:S01]  /*64b40*/  IMAD.IADD R67, R69, 0x1, R67 ;  /* 0x0000000145437824 */ /* 0x000fe200078e0243 */
[----:B------:R-:W-:Y:S01]  /*64b50*/  IADD3 R58, P4, P2, R58, R75, R68 ;  /* 0x0000004b3a3a7210 */ /* 0x000fe20007a9e044 */
[----:B------:R-:W-:Y:S01]  /*64b60*/  IMAD.WIDE.U32 R70, R2, R86, RZ ;  /* 0x0000005602467225 */ /* 0x000fe200078e00ff */
[----:B------:R-:W-:-:S03]  /*64b70*/  IADD3.X R75, PT, PT, RZ, RZ, RZ, P0, P1 ;  /* 0x000000ffff4b7210 */ /* 0x000fc600007e24ff */
[----:B------:R-:W-:Y:S01]  /*64b80*/  IMAD.WIDE.U32 R68, R47, R62, RZ ;  /* 0x0000003e2f447225 */ /* 0x000fe200078e00ff */
[----:B------:R-:W-:-:S03]  /*64b90*/  IADD3 R62, P0, P1, R70, R67, R60 ;  /* 0x00000043463e7210 */ /* 0x000fc6000791e03c */
[----:B------:R-:W-:Y:S02]  /*64ba0*/  IMAD.IADD R77, R73, 0x1, R77 ;  /* 0x00000001494d7824 */ /* 0x000fe400078e024d */
[----:B------:R-:W-:Y:S01]  /*64bb0*/  IMAD.IADD R67, R61, 0x1, R75 ;  /* 0x000000013d437824 */ /* 0x000fe200078e024b */
        /* <DEDUP_REMOVED lines=8> */
[----:B------:R-:W-:-:S03]  /*64c40*/  IMAD.WIDE.U32 R74, R3, R86, RZ ;  /* 0x00000056034a7225 */ /* 0x000fc600078e00ff */
[----:B------:R-:W-:Y:S01]  /*64c50*/  IADD3 R60, P0, P1, R80, R59, R60 ;  /* 0x0000003b503c7210 */ /* 0x000fe2000791e03c */
[----:B------:R-:W-:Y:S02]  /*64c60*/  IMAD.IADD R61, R71, 0x1, R61 ;  /* 0x00000001473d7824 */ /* 0x000fe400078e023d */
[----:B------:R-:W-:Y:S01]  /*64c70*/  IMAD.IADD R73, R73, 0x1, R67 ;  /* 0x0000000149497824 */ /* 0x000fe200078e0243 */
[----:B------:R-:W-:Y:S02]  /*64c80*/  IADD3.X R71, PT, PT, RZ, RZ, RZ, P0, P1 ;  /* 0x000000ffff477210 */ /* 0x000fe400007e24ff */
[----:B------:R-:W-:Y:S01]  /*64c90*/  IADD3 R61, P0, P1, R74, R61, R58 ;  /* 0x0000003d4a3d7210 */ /* 0x000fe2000791e03a */
[----:B------:R-:W-:-:S03]  /*64ca0*/  IMAD.WIDE.U32 R58, R46, R66, RZ ;  /* 0x000000422e3a7225 */ /* 0x000fc600078e00ff */
[----:B------:R-:W-:Y:S01]  /*64cb0*/  IADD3.X R67, PT, PT, RZ, RZ, RZ, P0, P1 ;  /* 0x000000ffff437210 */ /* 0x000fe200007e24ff */
[----:B------:R-:W-:Y:S01]  /*64cc0*/  IMAD.IADD R68, R81, 0x1, R71 ;  /* 0x0000000151447824 */ /* 0x000fe200078e0247 */
[----:B------:R-:W-:Y:S01]  /*64cd0*/  IADD3 R60, P0, P1, R58, R73, R60 ;  /* 0x000000493a3c7210 */ /* 0x000fe2000791e03c */
[----:B------:R-:W-:-:S03]  /*64ce0*/  IMAD.WIDE.U32 R70, R86, UR18, RZ ;  /* 0x0000001256467c25 */ /* 0x000fc6000f8e00ff */
[----:B------:R-:W-:Y:S01]  /*64cf0*/  IADD3.X R73, PT, PT, RZ, RZ, RZ, P0, P1 ;  /* 0x000000ffff497210 */ /* 0x000fe200007e24ff */
[----:B------:R-:W-:Y:S01]  /*64d00*/  IMAD.IADD R75, R75, 0x1, R67 ;  /* 0x000000014b4b7824 */ /* 0x000fe200078e0243 */
[----:B------:R-:W-:-:S03]  /*64d10*/  IADD3.X R67, PT, PT, RZ, RZ, RZ, P4, P2 ;  /* 0x000000ffff437210 */ /* 0x000fc600027e44ff */
[----:B------:R-:W-:Y:S01]  /*64d20*/  IMAD.IADD R73, R59, 0x1, R73 ;  /* 0x000000013b497824 */ /* 0x000fe200078e0249 */
[----:B------:R-:W-:Y:S01]  /*64d30*/  IADD3 R60, P0, P1, R70, R75, R60 ;  /* 0x0000004b463c7210 */ /* 0x000fe2000791e03c */
[----:B------:R-:W-:Y:S01]  /*64d40*/  IMAD.WIDE.U32 R58, R86, UR19, RZ ;  /* 0x00000013563a7c25 */ /* 0x000fe2000f8e00ff */
[----:B------:R-:W-:Y:S02]  /*64d50*/  IADD3 R68, PT, PT, R68, R67, R69 ;  /* 0x0000004344447210 */ /* 0x000fe40007ffe045 */
[----:B------:R-:W-:Y:S01]  /*64d60*/  IADD3.X R69, PT, PT, RZ, RZ, RZ, P0, P1 ;  /* 0x000000ffff457210 */ /* 0x000fe200007e24ff */
[----:B------:R-:W-:-:S04]  /*64d70*/  IMAD.WIDE.U32 R66, R47, R66, RZ ;  /* 0x000000422f427225 */ /* 0x000fc800078e00ff */
[----:B------:R-:W-:Y:S01]  /*64d80*/  IMAD.IADD R71, R71, 0x1, R69 ;  /* 0x0000000147477824 */ /* 0x000fe200078e0245 */
        /* <DEDUP_REMOVED lines=40> */
.L_x_327:
[----:B------:R-:W-:Y:S05]  /*65010*/  BSYNC.RELIABLE B4 ;  /* 0x0000000000047941 */ /* 0x000fea0003800100 */
.L_x_326:
        /* <DEDUP_REMOVED lines=37> */
.L_x_325:
[----:B------:R-:W-:Y:S05]  /*65270*/  BSYNC.RECONVERGENT B3 ;  /* 0x0000000000037941 */ /* 0x000fea0003800200 */
.L_x_324:
[----:B------:R-:W-:Y:S01]  /*65280*/  ISETP.GE.U32.AND P0, PT, R13, UR19, PT ;  /* 0x000000130d007c0c */ /* 0x000fe2000bf06070 */
[----:B------:R-:W-:-:S12]  /*65290*/  BSSY.RECONVERGENT B3, `(.L_x_328) ;  /* 0x0000048000037945 */ /* 0x000fd80003800200 */
        /* <DEDUP_REMOVED lines=33> */
.L_x_331:
[----:B------:R-:W-:Y:S05]  /*654b0*/  BSYNC.RELIABLE B4 ;  /* 0x0000000000047941 */ /* 0x000fea0003800100 */
.L_x_330:
        /* <DEDUP_REMOVED lines=37> */
.L_x_329:
[----:B------:R-:W-:Y:S05]  /*65710*/  BSYNC.RECONVERGENT B3 ;  /* 0x0000000000037941 */ /* 0x000fea0003800200 */
.L_x_328:
[----:B------:R-:W-:Y:S04]  /*65720*/  BSSY.RECONVERGENT B3, `(.L_x_332) ;  /* 0x000008d000037945 */ /* 0x000fe80003800200 */
[----:B------:R-:W-:Y:S04]  /*65730*/  BSSY.RELIABLE B4, `(.L_x_333) ;  /* 0x0000045000047945 */ /* 0x000fe80003800100 */
        /* <DEDUP_REMOVED lines=32> */
.L_x_335:
        /* <DEDUP_REMOVED lines=13> */
[CC--:B------:R-:W-:Y:S01]  /*65a10*/  ISETP.EQ.AND P2, PT, R30.reuse, R29.reuse, P1 ;  /* 0x0000001d1e00720c */ /* 0x0c0fe20000f42270 */
[----:B------:R-:W-:Y:S02]  /*65a20*/  @!P0 IMAD.MOV R69, RZ, RZ, R31 ;  /* 0x000000ffff458224 */ /* 0x000fe400078e021f */
[----:B------:R-:W-:Y:S01]  /*65a30*/  VIADD R31, R23, 0x1 ;  /* 0x00000001171f7836 */ /* 0x000fe20000000000 */
[----:B------:R-:W-:Y:S01]  /*65a40*/  ISETP.LT.U32.OR P2, PT, R30, R29, P2 ;  /* 0x0000001d1e00720c */ /* 0x000fe20001741470 */
[----:B------:R-:W-:-:S03]  /*65a50*/  IMAD.IADD R36, R32, 0x1, -R69 ;  /* 0x0000000120247824 */ /* 0x000fc600078e0a45 */
[CC--:B------:R-:W-:Y:S01]  /*65a60*/  ISETP.EQ.AND P3, PT, R28.reuse, R27.reuse, P2 ;  /* 0x0000001b1c00720c */ /* 0x0c0fe20001762270 */
        /* <DEDUP_REMOVED lines=17> */
.L_x_334:
[----:B------:R-:W-:Y:S05]  /*65b80*/  BSYNC.RELIABLE B4 ;  /* 0x0000000000047941 */ /* 0x000fea0003800100 */
.L_x_333:
[C---:B------:R-:W-:Y:S01]  /*65b90*/  ISETP.GE.U32.AND P2, PT, R35.reuse, R36, PT ;  /* 0x000000242300720c */ /* 0x040fe20003f46070 */
[----:B------:R-:W-:Y:S02]  /*65ba0*/  VIADD R66, R34, 0x1 ;  /* 0x0000000122427836 */ /* 0x000fe40000000000 */
[----:B------:R-:W-:Y:S01]  /*65bb0*/  IMAD.IADD R35, R35, 0x1, -R36 ;  /* 0x0000000123237824 */ /* 0x000fe200078e0a24 */
[----:B------:R-:W-:-:S03]  /*65bc0*/  ISETP.EQ.AND P0, PT, R33, R34, !P2 ;  /* 0x000000222100720c */ /* 0x000fc60005702270 */
[C---:B------:R-:W-:Y:S01]  /*65bd0*/  IMAD.IADD R85, R6.reuse, 0x1, -R35 ;  /* 0x0000000106557824 */ /* 0x040fe200078e0a23 */
[----:B------:R-:W-:Y:S02]  /*65be0*/  ISETP.LT.U32.OR P0, PT, R33, R34, P0 ;  /* 0x000000222100720c */ /* 0x000fe40000701470 */
[----:B------:R-:W-:Y:S02]  /*65bf0*/  ISETP.GE.U32.AND P5, PT, R6, R35, PT ;  /* 0x000000230600720c */ /* 0x000fe40003fa6070 */
[CC--:B------:R-:W-:Y:S01]  /*65c00*/  ISETP.EQ.AND P1, PT, R31.reuse, R32.reuse, P0 ;  /* 0x000000201f00720c */ /* 0x0c0fe20000722270 */
        /* <DEDUP_REMOVED lines=22> */
[----:B------:R-:W-:Y:S01]  /*65d70*/  @P5 IMAD.MOV R82, RZ, RZ, R66 ;  /* 0x000000ffff525224 */ /* 0x000fe200078e0242 */
[----:B------:R-:W-:Y:S01]  /*65d80*/  ISETP.LT.U32.OR P1, PT, R25, R26, P1 ;  /* 0x0000001a1900720c */ /* 0x000fe20000f21470 */
[----:B------:R-:W-:Y:S02]  /*65d90*/  IMAD.IADD R27, R27, 0x1, -R30 ;  /* 0x000000011b1b7824 */ /* 0x000fe400078e0a1e */
[----:B------:R-:W-:Y:S01]  /*65da0*/  IMAD.IADD R82, R7, 0x1, -R82 ;  /* 0x0000000107527824 */ /* 0x000fe200078e0a52 */
[----:B------:R-:W-:Y:S01]  /*65db0*/  ISETP.EQ.AND P4, PT, R23, R24, P1 ;  /* 0x000000181700720c */ /* 0x000fe20000f82270 */
[----:B------:R-:W-:Y:S01]  /*65dc0*/  @!P3 IMAD.MOV R34, RZ, RZ, R26 ;  /* 0x000000ffff22b224 */ /* 0x000fe200078e021a */
[----:B------:R-:W-:Y:S01]  /*65dd0*/  ISETP.EQ.AND P3, PT, R5, R32, P2 ;  /* 0x000000200500720c */ /* 0x000fe20001762270 */
[----:B------:R-:W-:Y:S01]  /*65de0*/  VIADD R26, R24, 0x1 ;  /* 0x00000001181a7836 */ /* 0x000fe20000000000 */
        /* <DEDUP_REMOVED lines=11> */
[----:B------:R-:W-:-:S02]  /*65ea0*/  VIADD R70, R26, 0x1 ;  /* 0x000000011a467836 */ /* 0x000fc40000000000 */
[----:B------:R-:W-:Y:S01]  /*65eb0*/  IMAD.IADD R24, R24, 0x1, -R21 ;  /* 0x0000000118187824 */ /* 0x000fe200078e0a15 */
[----:B------:R-:W-:Y:S01]  /*65ec0*/  ISETP.LT.U32.OR P4, PT, R3, R34, P4 ;  /* 0x000000220300720c */ /* 0x000fe20002781470 */
[----:B------:R-:W-:Y:S02]  /*65ed0*/  VIADD R22, R32, 0x1 ;  /* 0x0000000120167836 */ /* 0x000fe40000000000 */
[----:B------:R-:W-:Y:S01]  /*65ee0*/  VIADD R21, R27, 0x1 ;  /* 0x000000011b157836 */ /* 0x000fe20000000000 */
[----:B------:R-:W-:Y:S01]  /*65ef0*/  ISETP.EQ.AND P5, PT, R26, UR18, P4 ;  /* 0x000000121a007c0c */ /* 0x000fe2000a7a2270 */
[----:B------:R-:W-:Y:S02]  /*65f00*/  VIADD R28, R34, 0x1 ;  /* 0x00000001221c7836 */ /* 0x000fe40000000000 */
[----:B------:R-:W-:Y:S01]  /*65f10*/  VIADD R81, R24, 0xffffffff ;  /* 0xffffffff18517836 */ /* 0x000fe20000000000 */
[----:B------:R-:W-:Y:S01]  /*65f20*/  ISETP.GT.U32.OR P5, PT, R26, UR18, P5 ;  /* 0x000000121a007c0c */ /* 0x000fe2000afa4470 */
[----:B------:R-:W-:-:S02]  /*65f30*/  @!P0 IMAD.MOV R23, RZ, RZ, R31 ;  /* 0x000000ffff178224 */ /* 0x000fc400078e021f */
[----:B------:R-:W-:Y:S02]  /*65f40*/  @!P2 IMAD.MOV R22, RZ, RZ, R32 ;  /* 0x000000ffff16a224 */ /* 0x000fe400078e0220 */
[----:B------:R-:W-:Y:S02]  /*65f50*/  @!P4 IMAD.MOV R70, RZ, RZ, R26 ;  /* 0x000000ffff46c224 */ /* 0x000fe400078e021a */
[----:B------:R-:W-:Y:S02]  /*65f60*/  @!P3 IMAD.MOV R21, RZ, RZ, R27 ;  /* 0x000000ffff15b224 */ /* 0x000fe400078e021b */
[----:B------:R-:W-:Y:S01]  /*65f70*/  @!P1 IMAD.MOV R28, RZ, RZ, R34 ;  /* 0x000000ffff1c9224 */ /* 0x000fe200078e0222 */
[----:B------:R-:W-:Y:S01]  /*65f80*/  IADD3 R70, PT, PT, -R70, UR18, RZ ;  /* 0x0000001246467c10 */ /* 0x000fe2000fffe1ff */
[----:B------:R-:W-:Y:S02]  /*65f90*/  IMAD.IADD R36, R4, 0x1, -R23 ;  /* 0x0000000104247824 */ /* 0x000fe400078e0a17 */
[----:B------:R-:W-:-:S02]  /*65fa0*/  @!P5 IMAD.MOV R81, RZ, RZ, R24 ;  /* 0x000000ffff51d224 */ /* 0x000fc400078e0218 */
[----:B------:R-:W-:Y:S02]  /*65fb0*/  IMAD.IADD R71, R5, 0x1, -R22 ;  /* 0x0000000105477824 */ /* 0x000fe400078e0a16 */
[----:B------:R-:W-:Y:S02]  /*65fc0*/  IMAD.IADD R80, R2, 0x1, -R21 ;  /* 0x0000000102507824 */ /* 0x000fe400078e0a15 */
[----:B------:R-:W-:Y:S02]  /*65fd0*/  IMAD.IADD R83, R3, 0x1, -R28 ;  /* 0x0000000103537824 */ /* 0x000fe400078e0a1c */
[----:B------:R-:W-:-:S07]  /*65fe0*/  VIADD R81, R81, UR19 ;  /* 0x0000001351517c36 */ /* 0x000fce0008000000 */
.L_x_336:
[----:B------:R-:W-:Y:S05]  /*65ff0*/  BSYNC.RECONVERGENT B3 ;  /* 0x0000000000037941 */ /* 0x000fea0003800200 */
.L_x_332:
[-C--:B------:R-:W-:Y:S01]  /*66000*/  IMAD.WIDE.U32 R22, R15, R15.reuse, RZ ;  /* 0x0000000f0f167225 */ /* 0x080fe200078e00ff */
[----:B------:R-:W-:Y:S03]  /*66010*/  BSSY.RECONVERGENT B3, `(.L_x_337) ;  /* 0x0000268000037945 */ /* 0x000fe60003800200 */
[C---:B------:R-:W-:Y:S01]  /*66020*/  IMAD R72, R22.reuse, UR28, RZ ;  /* 0x0000001c16487c24 */ /* 0x040fe2000f8e02ff */
[----:B------:R-:W-:Y:S01]  /*66030*/  LOP3.LUT R21, R22, 0xfffffffd, RZ, 0xc0, !PT ;  /* 0xfffffffd16157812 */ /* 0x000fe200078ec0ff */
[----:B------:R-:W-:-:S04]  /*66040*/  IMAD.WIDE.U32 R24, R20, R15, RZ ;  /* 0x0000000f14187225 */ /* 0x000fc800078e00ff */
[----:B------:R-:W-:Y:S01]  /*66050*/  IMAD.WIDE.U32 R26, R6, R72, RZ ;  /* 0x00000048061a7225 */ /* 0x000fe200078e00ff */
[----:B------:R-:W-:-:S03]  /*66060*/  IADD3 R22, P0, PT, R23, R24, RZ ;  /* 0x0000001817167210 */ /* 0x000fc60007f1e0ff */
[----:B------:R-:W-:Y:S01]  /*66070*/  IMAD.WIDE.U32 R28, R7, R72, RZ ;  /* 0x00000048071c7225 */ /* 0x000fe200078e00ff */
[----:B------:R-:W-:-:S03]  /*66080*/  IADD3 RZ, P1, PT, R26, R21, RZ ;  /* 0x000000151aff7210 */ /* 0x000fc60007f3e0ff */
[----:B------:R-:W-:-:S04]  /*66090*/  IMAD.WIDE.U32 R66, R18, R15, RZ ;  /* 0x0000000f12427225 */ /* 0x000fc800078e00ff */
[----:B------:R-:W-:Y:S02]  /*660a0*/  IMAD.X R21, RZ, RZ, R27, P1 ;  /* 0x000000ffff157224 */ /* 0x000fe400008e061b */
[----:B------:R-:W-:Y:S02]  /*660b0*/  IMAD.X R27, RZ, RZ, RZ, P0 ;  /* 0x000000ffff1b7224 */ /* 0x000fe400000e06ff */
[----:B------:R-:W-:Y:S01]  /*660c0*/  IMAD.WIDE.U32 R34, R17, R15, RZ ;  /* 0x0000000f11227225 */ /* 0x000fe200078e00ff */
[----:B------:R-:W-:-:S03]  /*660d0*/  IADD3 R21, P1, P2, R28, R21, R22 ;  /* 0x000000151c157210 */ /* 0x000fc60007a3e016 */
[----:B------:R-:W-:Y:S01]  /*660e0*/  IMAD.WIDE.U32 R22, R19, R15, RZ ;  /* 0x0000000f13167225 */ /* 0x000fe200078e00ff */
[----:B------:R-:W-:Y:S02]  /*660f0*/  IADD3.X R33, PT, PT, RZ, RZ, RZ, P1, P2 ;  /* 0x000000ffff217210 */ /* 0x000fe40000fe44ff */
[----:B------:R-:W-:Y:S02]  /*66100*/  IADD3 R21, P2, PT, R24, R21, RZ ;  /* 0x0000001518157210 */ /* 0x000fe40007f5e0ff */
[----:B------:R-:W-:Y:S01]  /*66110*/  IADD3 R26, P1, P0, R22, R27, R25 ;  /* 0x0000001b161a7210 */ /* 0x000fe2000783e019 */
[----:B------:R-:W-:Y:S02]  /*66120*/  IMAD.IADD R33, R29, 0x1, R33 ;  /* 0x000000011d217824 */ /* 0x000fe400078e0221 */
[----:B------:R-:W-:-:S04]  /*66130*/  IMAD.WIDE.U32 R28, R4, R72, RZ ;  /* 0x00000048041c7225 */ /* 0x000fc800078e00ff */
[----:B------:R-:W-:Y:S02]  /*66140*/  IMAD R86, R21, UR28, RZ ;  /* 0x0000001c15567c24 */ /* 0x000fe4000f8e02ff */
[----:B------:R-:W-:Y:S01]  /*66150*/  IMAD.X R24, RZ, RZ, RZ, P2 ;  /* 0x000000ffff187224 */ /* 0x000fe200010e06ff */
[----:B------:R-:W-:Y:S01]  /*66160*/  IADD3 R33, P2, P3, R28, R33, R26 ;  /* 0x000000211c217210 */ /* 0x000fe20007b5e01a */
[----:B------:R-:W-:-:S03]  /*66170*/  IMAD.WIDE.U32 R30, R6, R86, RZ ;  /* 0x00000056061e7225 */ /* 0x000fc600078e00ff */
[----:B------:R-:W-:Y:S01]  /*66180*/  IADD3.X R28, PT, PT, RZ, RZ, RZ, P2, P3 ;  /* 0x000000ffff1c7210 */ /* 0x000fe200017e64ff */
[----:B------:R-:W-:Y:S01]  /*66190*/  IMAD.WIDE.U32 R26, R20, R20, RZ ;  /* 0x00000014141a7225 */ /* 0x000fe200078e00ff */
[----:B------:R-:W-:Y:S02]  /*661a0*/  IADD3 RZ, P4, PT, R30, R21, RZ ;  /* 0x000000151eff7210 */ /* 0x000fe40007f9e0ff */
[----:B------:R-:W-:Y:S01]  /*661b0*/  IADD3 R24, P2, P3, R33, R24, R25 ;  /* 0x0000001821187210 */ /* 0x000fe20007b5e019 */
[----:B------:R-:W-:Y:S01]  /*661c0*/  IMAD.IADD R33, R29, 0x1, R28 ;  /* 0x000000011d217824 */ /* 0x000fe200078e021c */
[----:B------:R-:W-:Y:S01]  /*661d0*/  LOP3.LUT R21, R26, 0xfffffffd, RZ, 0xc0, !PT ;  /* 0xfffffffd1a157812 */ /* 0x000fe200078ec0ff */
[----:B------:R-:W-:Y:S01]  /*661e0*/  IMAD.WIDE.U32 R28, R5, R72, RZ ;  /* 0x00000048051c7225 */ /* 0x000fe200078e00ff */
[----:B------:R-:W-:Y:S02]  /*661f0*/  IADD3.X R25, PT, PT, RZ, RZ, RZ, P1, P0 ;  /* 0x000000ffff197210 */ /* 0x000fe40000fe04ff */
[----:B------:R-:W-:Y:S01]  /*66200*/  IADD3 R30, P0, PT, R24, R21, RZ ;  /* 0x00000015181e7210 */ /* 0x000fe20007f1e0ff */
[----:B------:R-:W-:Y:S01]  /*66210*/  IMAD.X R69, RZ, RZ, R31, P4 ;  /* 0x000000ffff457224 */ /* 0x000fe200020e061f */
[----:B------:R-:W-:-:S02]  /*66220*/  IADD3.X R21, PT, PT, RZ, RZ, RZ, P2, P3 ;  /* 0x000000ffff157210 */ /* 0x000fc400017e64ff */
[----:B------:R-:W-:Y:S01]  /*66230*/  IADD3 R26, P3, P2, R66, R25, R23 ;  /* 0x00000019421a7210 */ /* 0x000fe20007a7e017 */
[----:B------:R-:W-:-:S03]  /*66240*/  IMAD.WIDE.U32 R24, R7, R86, RZ ;  /* 0x0000005607187225 */ /* 0x000fc600078e00ff */
[----:B------:R-:W-:Y:S01]  /*66250*/  IADD3 R28, P4, P5, R28, R33, R26 ;  /* 0x000000211c1c7210 */ /* 0x000fe20007d9e01a */
[----:B------:R-:W-:Y:S01]  /*66260*/  IMAD.X R21, R27, 0x1, R21, P0 ;  /* 0x000000011b157824 */ /* 0x000fe200000e0615 */
        /* <DEDUP_REMOVED lines=9> */
[----:B------:R-:W-:Y:S01]  /*66300*/  IMAD.WIDE.U32 R30, R4, R86, RZ ;  /* 0x00000056041e7225 */ /* 0x000fe200078e00ff */
[----:B------:R-:W-:-:S02]  /*66310*/  IADD3 R74, P1, P2, R34, R73, R67 ;  /* 0x00000049224a7210 */ /* 0x000fc40007a3e043 */
[----:B------:R-:W-:Y:S01]  /*66320*/  IADD3.X R73, PT, PT, RZ, RZ, RZ, P3, P4 ;  /* 0x000000ffff497210 */ /* 0x000fe20001fe84ff */
[----:B------:R-:W-:Y:S01]  /*66330*/  IMAD.IADD R25, R25, 0x1, R21 ;  /* 0x0000000119197824 */ /* 0x000fe200078e0215 */
[----:B------:R-:W-:Y:S01]  /*66340*/  IADD3.X R77, PT, PT, RZ, RZ, RZ, P1, P2 ;  /* 0x000000ffff4d7210 */ /* 0x000fe20000fe44ff */
[----:B------:R-:W-:Y:S01]  /*66350*/  IMAD.X R21, RZ, RZ, RZ, P0 ;  /* 0x000000ffff157224 */ /* 0x000fe200000e06ff */
[----:B------:R-:W-:Y:S01]  /*66360*/  IADD3 R74, P1, P2, R32, R29, R74 ;  /* 0x0000001d204a7210 */ /* 0x000fe20007a3e04a */
[----:B------:R-:W-:Y:S01]  /*66370*/  IMAD R87, R69, UR28, RZ ;  /* 0x0000001c45577c24 */ /* 0x000fe2000f8e02ff */
[----:B------:R-:W-:Y:S01]  /*66380*/  IADD3 R22, P3, P4, R30, R25, R24 ;  /* 0x000000191e167210 */ /* 0x000fe20007c7e018 */
[----:B------:R-:W-:-:S03]  /*66390*/  IMAD.WIDE.U32 R24, R18, R20, RZ ;  /* 0x0000001412187225 */ /* 0x000fc600078e00ff */
[----:B------:R-:W-:Y:S01]  /*663a0*/  IADD3 R21, P0, P5, R22, R21, R23 ;  /* 0x0000001516157210 */ /* 0x000fe20007d1e017 */
[----:B------:R-:W-:Y:S01]  /*663b0*/  IMAD.WIDE.U32 R28, R6, R87, RZ ;  /* 0x00000057061c7225 */ /* 0x000fe200078e00ff */
[----:B------:R-:W-:Y:S02]  /*663c0*/  IADD3.X R23, PT, PT, RZ, RZ, RZ, P1, P2 ;  /* 0x000000ffff177210 */ /* 0x000fe40000fe44ff */
[----:B------:R-:W-:Y:S01]  /*663d0*/  IADD3.X R75, PT, PT, RZ, RZ, RZ, P3, P4 ;  /* 0x000000ffff4b7210 */ /* 0x000fe20001fe84ff */
[----:B------:R-:W-:Y:S01]  /*663e0*/  IMAD.IADD R73, R27, 0x1, R73 ;  /* 0x000000011b497824 */ /* 0x000fe200078e0249 */
[----:B------:R-:W-:Y:S01]  /*663f0*/  IADD3 R21, P4, PT, R26, R21, RZ ;  /* 0x000000151a157210 */ /* 0x000fe20007f9e0ff */
[----:B------:R-:W-:Y:S01]  /*66400*/  IMAD.IADD R33, R33, 0x1, R23 ;  /* 0x0000000121217824 */ /* 0x000fe200078e0217 */
[----:B------:R-:W-:Y:S01]  /*66410*/  IADD3 RZ, P3, PT, R28, R69, RZ ;  /* 0x000000451cff7210 */ /* 0x000fe20007f7e0ff */
[----:B------:R-:W-:Y:S01]  /*66420*/  IMAD.WIDE.U32 R22, R16, R15, RZ ;  /* 0x0000000f10167225 */ /* 0x000fe200078e00ff */
[----:B------:R-:W-:-:S02]  /*66430*/  IADD3.X R26, PT, PT, RZ, RZ, RZ, P0, P5 ;  /* 0x000000ffff1a7210 */ /* 0x000fc400007ea4ff */
[----:B------:R-:W-:Y:S01]  /*66440*/  IADD3 R74, P2, P1, R24, R73, R74 ;  /* 0x00000049184a7210 */ /* 0x000fe2000795e04a */
[----:B------:R-:W-:Y:S01]  /*66450*/  IMAD.IADD R75, R31, 0x1, R75 ;  /* 0x000000011f4b7824 */ /* 0x000fe200078e024b */
[----:B------:R-:W-:Y:S01]  /*66460*/  IADD3 R32, P0, P5, R22, R77, R35 ;  /* 0x0000004d16207210 */ /* 0x000fe20007d1e023 */
[----:B------:R-:W-:-:S03]  /*66470*/  IMAD.WIDE.U32 R30, R3, R72, RZ ;  /* 0x00000048031e7225 */ /* 0x000fc600078e00ff */
[----:B------:R-:W-:Y:S01]  /*66480*/  IADD3.X R79, PT, PT, RZ, RZ, RZ, P0, P5 ;  /* 0x000000ffff4f7210 */ /* 0x000fe200007ea4ff */
[----:B------:R-:W-:Y:S02]  /*66490*/  IMAD.X R73, RZ, RZ, R29, P3 ;  /* 0x000000ffff497224 */ /* 0x000fe400018e061d */
        /* <DEDUP_REMOVED lines=8> */
[----:B------:R-:W-:Y:S02]  /*66520*/  IADD3.X R21, PT, PT, RZ, RZ, RZ, P3, P4 ;  /* 0x000000ffff157210 */ /* 0x000fe40001fe84ff */
[----:B------:R-:W-:Y:S02]  /*66530*/  LOP3.LUT R28, R32, 0xfffffffd, RZ, 0xc0, !PT ;  /* 0xfffffffd201c7812 */ /* 0x000fe400078ec0ff */
[----:B------:R-:W-:Y:S01]  /*66540*/  IADD3.X R75, PT, PT, RZ, RZ, RZ, P2, P1 ;  /* 0x000000ffff4b7210 */ /* 0x000fe200017e24ff */
[----:B------:R-:W-:Y:S01]  /*66550*/  IMAD.IADD R69, R69, 0x1, R21 ;  /* 0x0000000145457824 */ /* 0x000fe200078e0215 */
[----:B------:R-:W-:Y:S01]  /*66560*/  IADD3 R28, P1, P2, R28, R27, R26 ;  /* 0x0000001b1c1c7210 */ /* 0x000fe20007a3e01a */
[----:B------:R-:W-:Y:S01]  /*66570*/  IMAD.WIDE.U32 R26, R4, R87, RZ ;  /* 0x00000057041a7225 */ /* 0x000fe200078e00ff */
[----:B------:R-:W-:-:S02]  /*66580*/  IADD3 R73, P3, PT, R66, R73, RZ ;  /* 0x0000004942497210 */ /* 0x000fc40007f7e0ff */
[----:B------:R-:W-:-:S03]  /*66590*/  P2R R68, PR, RZ, 0x20 ;  /* 0x00000020ff447803 */ /* 0x000fc60000000000 */
[----:B------:R-:W-:Y:S01]  /*665a0*/  IMAD.X R21, RZ, RZ, RZ, P3 ;  /* 0x000000ffff157224 */ /* 0x000fe200018e06ff */
[----:B------:R-:W-:Y:S01]  /*665b0*/  IADD3 R66, P3, P4, R26, R69, R28 ;  /* 0x000000451a427210 */ /* 0x000fe20007c7e01c */
[----:B------:R-:W-:-:S03]  /*665c0*/  IMAD R84, R73, UR28, RZ ;  /* 0x0000001c49547c24 */ /* 0x000fc6000f8e02ff */
[----:B------:R-:W-:Y:S01]  /*665d0*/  IADD3 R21, P5, P6, R66, R21, R67 ;  /* 0x0000001542157210 */ /* 0x000fe20007ebe043 */
[----:B------:R-:W-:-:S03]  /*665e0*/  IMAD.WIDE.U32 R66, R6, R84, RZ ;  /* 0x0000005406427225 */ /* 0x000fc600078e00ff */
[----:B------:R-:W-:Y:S02]  /*665f0*/  IADD3.X R69, PT, PT, RZ, RZ, RZ, P5, P6 ;  /* 0x000000ffff457210 */ /* 0x000fe40002fec4ff */
[----:B------:R-:W-:Y:S01]  /*66600*/  IADD3 RZ, P5, PT, R66, R73, RZ ;  /* 0x0000004942ff7210 */ /* 0x000fe20007fbe0ff */
[----:B------:R-:W-:Y:S01]  /*66610*/  IMAD.IADD R73, R25, 0x1, R75 ;  /* 0x0000000119497824 */ /* 0x000fe200078e024b */
[----:B------:R-:W-:Y:S02]  /*66620*/  ISETP.NE.AND P6, PT, R68, RZ, PT ;  /* 0x000000ff4400720c */ /* 0x000fe40003fc5270 */
[----:B------:R-:W-:Y:S01]  /*66630*/  IADD3.X R75, PT, PT, RZ, RZ, RZ, P1, P2 ;  /* 0x000000ffff4b7210 */ /* 0x000fe20000fe44ff */
[----:B------:R-:W-:Y:S01]  /*66640*/  IMAD.X R93, RZ, RZ, R67, P5 ;  /* 0x000000ffff5d7224 */ /* 0x000fe200028e0643 */
[----:B------:R-:W-:Y:S01]  /*66650*/  IADD3 R26, P5, PT, R24, R21, RZ ;  /* 0x00000015181a7210 */ /* 0x000fe20007fbe0ff */
[----:B------:R-:W-:-:S04]  /*66660*/  IMAD.WIDE.U32 R66, R17, R20, RZ ;  /* 0x0000001411427225 */ /* 0x000fc800078e00ff */
[----:B------:R-:W-:Y:S01]  /*66670*/  IMAD.X R21, R25, 0x1, R69, P5 ;  /* 0x0000000119157824 */ /* 0x000fe200028e0645 */
        /* <DEDUP_REMOVED lines=19> */
[----:B------:R-:W-:-:S03]  /*667b0*/  IMAD.WIDE.U32 R68, R18, R19, RZ ;  /* 0x0000001312447225 */ /* 0x000fc600078e00ff */
[----:B------:R-:W-:Y:S01]  /*667c0*/  IADD3 R78, P5, P0, R32, R15, R78 ;  /* 0x0000000f204e7210 */ /* 0x000fe200078be04e */
[----:B------:R-:W-:Y:S01]  /*667d0*/  IMAD.IADD R79, R31, 0x1, R79 ;  /* 0x000000011f4f7824 */ /* 0x000fe200078e024f */
[----:B------:R-:W-:Y:S01]  /*667e0*/  IADD3.X R31, PT, PT, RZ, RZ, RZ, P2, P1 ;  /* 0x000000ffff1f7210 */ /* 0x000fe200017e24ff */
[----:B------:R-:W-:Y:S01]  /*667f0*/  IMAD.WIDE.U32 R72, R72, UR19, RZ ;  /* 0x0000001348487c25 */ /* 0x000fe2000f8e00ff */
[----:B------:R-:W-:Y:S02]  /*66800*/  IADD3.X R15, PT, PT, RZ, RZ, RZ, P3, P4 ;  /* 0x000000ffff0f7210 */ /* 0x000fe40001fe84ff */
[----:B------:R-:W-:Y:S01]  /*66810*/  IADD3 R30, P2, P1, R68, R75, R30 ;  /* 0x0000004b441e7210 */ /* 0x000fe2000795e01e */
[----:B------:R-:W-:Y:S01]  /*66820*/  IMAD.WIDE.U32 R74, R3, R86, RZ ;  /* 0x00000056034a7225 */ /* 0x000fe200078e00ff */
[----:B------:R-:W-:Y:S02]  /*66830*/  IADD3 R88, P3, P4, R72, R79, R88 ;  /* 0x0000004f48587210 */ /* 0x000fe40007c7e058 */
[----:B------:R-:W-:Y:S01]  /*66840*/  IADD3.X R95, PT, PT, RZ, RZ, RZ, P5, P0 ;  /* 0x000000ffff5f7210 */ /* 0x000fe20002fe04ff */
[----:B------:R-:W-:Y:S01]  /*66850*/  IMAD.IADD R31, R77, 0x1, R31 ;  /* 0x000000014d1f7824 */ /* 0x000fe200078e021f */
        /* <DEDUP_REMOVED lines=13> */
[----:B------:R-:W-:Y:S01]  /*66930*/  IMAD.WIDE.U32 R30, R17, R19, RZ ;  /* 0x00000013111e7225 */ /* 0x000fe200078e00ff */
[----:B------:R-:W-:-:S02]  /*66940*/  IADD3.X R68, PT, PT, RZ, RZ, RZ, P2, P1 ;  /* 0x000000ffff447210 */ /* 0x000fc400017e24ff */
[----:B------:R-:W-:Y:S01]  /*66950*/  IADD3 R88, P5, P0, R26, R95, R88 ;  /* 0x0000005f1a587210 */ /* 0x000fe200078be058 */
[----:B------:R-:W-:Y:S02]  /*66960*/  IMAD.IADD R15, R69, 0x1, R89 ;  /* 0x00000001450f7824 */ /* 0x000fe400078e0259 */
[----:B------:R-:W-:Y:S01]  /*66970*/  IMAD.IADD R95, R73, 0x1, R97 ;  /* 0x00000001495f7824 */ /* 0x000fe200078e0261 */
[----:B------:R-:W-:Y:S01]  /*66980*/  IADD3.X R101, PT, PT, RZ, RZ, RZ, P5, P0 ;  /* 0x000000ffff657210 */ /* 0x000fe20002fe04ff */
[----:B------:R-:W-:Y:S01]  /*66990*/  IMAD.IADD R89, R75, 0x1, R74 ;  /* 0x000000014b597824 */ /* 0x000fe200078e024a */
        /* <DEDUP_REMOVED lines=8> */
[----:B------:R-:W-:Y:S01]  /*66a20*/  IMAD.WIDE.U32 R74, R4, R84, RZ ;  /* 0x00000054044a7225 */ /* 0x000fe200078e00ff */
[----:B------:R-:W-:-:S03]  /*66a30*/  IADD3.X R99, PT, PT, RZ, RZ, RZ, P0, P4 ;  /* 0x000000ffff637210 */ /* 0x000fc600007e84ff */
[----:B------:R-:W-:Y:S02]  /*66a40*/  IMAD.IADD R15, R69, 0x1, R68 ;  /* 0x00000001450f7824 */ /* 0x000fe400078e0244 */
[----:B------:R-:W-:-:S04]  /*66a50*/  IMAD.WIDE.U32 R76, R2, R87, RZ ;  /* 0x00000057024c7225 */ /* 0x000fc800078e00ff */
[----:B------:R-:W-:-:S04]  /*66a60*/  IMAD.WIDE.U32 R68, R18, R18, RZ ;  /* 0x0000001212447225 */ /* 0x000fc800078e00ff */
[----:B------:R-:W-:Y:S01]  /*66a70*/  IMAD.X R89, RZ, RZ, RZ, P3 ;  /* 0x000000ffff597224 */ /* 0x000fe200018e06ff */
[----:B------:R-:W-:Y:S01]  /*66a80*/  IADD3 R34, P5, P3, R74, R79, R21 ;  /* 0x0000004f4a227210 */ /* 0x000fe20007bbe015 */
[----:B------:R-:W-:Y:S01]  /*66a90*/  IMAD.IADD R101, R27, 0x1, R101 ;  /* 0x000000011b657824 */ /* 0x000fe200078e0265 */
[----:B------:R-:W-:Y:S01]  /*66aa0*/  IADD3 R21, P4, P0, R76, R91, R78 ;  /* 0x0000005b4c157210 */ /* 0x000fe2000789e04e */
[----:B------:R-:W-:Y:S01]  /*66ab0*/  IMAD.IADD R99, R73, 0x1, R99 ;  /* 0x0000000149637824 */ /* 0x000fe200078e0263 */
[----:B------:R-:W-:Y:S01]  /*66ac0*/  LOP3.LUT R68, R68, 0xfffffffd, RZ, 0xc0, !PT ;  /* 0xfffffffd44447812 */ /* 0x000fe200078ec0ff */
[----:B------:R-:W-:Y:S01]  /*66ad0*/  IMAD.WIDE.U32 R72, R86, UR19, RZ ;  /* 0x0000001356487c25 */ /* 0x000fe2000f8e00ff */
[----:B------:R-:W-:Y:S02]  /*66ae0*/  IADD3.X R91, PT, PT, RZ, RZ, RZ, P2, P1 ;  /* 0x000000ffff5b7210 */ /* 0x000fe400017e24ff */
[----:B------:R-:W-:Y:S02]  /*66af0*/  IADD3.X R95, PT, PT, RZ, RZ, RZ, P4, P0 ;  /* 0x000000ffff5f7210 */ /* 0x000fe400027e04ff */
[----:B------:R-:W-:Y:S01]  /*66b00*/  IADD3 R68, P0, P4, R68, R15, R21 ;  /* 0x0000000f44447210 */ /* 0x000fe20007c1e015 */
[----:B------:R-:W-:Y:S01]  /*66b10*/  IMAD R15, R93, UR28, RZ ;  /* 0x0000001c5d0f7c24 */ /* 0x000fe2000f8e02ff */
[----:B------:R-:W-:Y:S01]  /*66b20*/  IADD3 R89, P2, P1, R34, R89, R35 ;  /* 0x0000005922597210 */ /* 0x000fe2000795e023 */
[----:B------:R-:W-:Y:S01]  /*66b30*/  IMAD.WIDE.U32 R34, R16, R19, RZ ;  /* 0x0000001310227225 */ /* 0x000fe200078e00ff */
[----:B------:R-:W-:-:S02]  /*66b40*/  IADD3.X R74, PT, PT, RZ, RZ, RZ, P5, P3 ;  /* 0x000000ffff4a7210 */ /* 0x000fc40002fe64ff */
[----:B------:R-:W-:Y:S01]  /*66b50*/  IADD3.X R97, PT, PT, RZ, RZ, RZ, P0, P4 ;  /* 0x000000ffff617210 */ /* 0x000fe200007e84ff */
[----:B------:R-:W-:Y:S02]  /*66b60*/  IMAD.IADD R91, R31, 0x1, R91 ;  /* 0x000000011f5b7824 */ /* 0x000fe400078e025b */
[----:B------:R-:W-:-:S03]  /*66b70*/  IMAD.WIDE.U32 R78, R6, R15, RZ ;  /* 0x0000000f064e7225 */ /* 0x000fc600078e00ff */
[----:B------:R-:W-:Y:S01]  /*66b80*/  IADD3 R88, P3, P5, R34, R91, R88 ;  /* 0x0000005b22587210 */ /* 0x000fe20007d7e058 */
[----:B------:R-:W-:Y:S01]  /*66b90*/  IMAD.WIDE.U32 R20, R13, R20, RZ ;  /* 0x000000140d147225 */ /* 0x000fe200078e00ff */
[----:B------:R-:W-:Y:S02]  /*66ba0*/  IADD3.X R91, PT, PT, RZ, RZ, RZ, P2, P1 ;  /* 0x000000ffff5b7210 */ /* 0x000fe400017e24ff */
[----:B------:R-:W-:Y:S01]  /*66bb0*/  IADD3 RZ, P2, PT, R78, R93, RZ ;  /* 0x0000005d4eff7210 */ /* 0x000fe20007f5e0ff */
[----:B------:R-:W-:Y:S01]  /*66bc0*/  IMAD.IADD R95, R77, 0x1, R95 ;  /* 0x000000014d5f7824 */ /* 0x000fe200078e025f */
[----:B------:R-:W-:Y:S01]  /*66bd0*/  IADD3 R66, P1, PT, R66, R89, RZ ;  /* 0x0000005942427210 */ /* 0x000fe20007f3e0ff */
[----:B------:R-:W-:Y:S01]  /*66be0*/  IMAD.IADD R93, R75, 0x1, R74 ;  /* 0x000000014b5d7824 */ /* 0x000fe200078e024a */
[----:B------:R-:W-:Y:S01]  /*66bf0*/  IADD3 R90, P0, P4, R20, R101, R90 ;  /* 0x00000065145a7210 */ /* 0x000fe20007c1e05a */
[----:B------:R-:W-:Y:S02]  /*66c00*/  IMAD.X R89, RZ, RZ, R79, P2 ;  /* 0x000000ffff597224 */ /* 0x000fe400010e064f */
[----:B------:R-:W-:Y:S01]  /*66c10*/  IMAD.X R67, R67, 0x1, R91, P1 ;  /* 0x0000000143437824 */ /* 0x000fe200008e065b */
[----:B------:R-:W-:Y:S01]  /*66c20*/  IADD3 R90, P1, P2, R72, R99, R90 ;  /* 0x00000063485a7210 */ /* 0x000fe20007a3e05a */
        /* <DEDUP_REMOVED lines=13> */
[----:B------:R-:W-:Y:S01]  /*66d00*/  IADD3 R89, P1, PT, R22, R89, RZ ;  /* 0x0000005916597210 */ /* 0x000fe20007f3e0ff */
[----:B------:R-:W-:Y:S01]  /*66d10*/  IMAD.WIDE.U32 R68, R17, R18, RZ ;  /* 0x0000001211447225 */ /* 0x000fe200078e00ff */
[----:B------:R-:W-:-:S02]  /*66d20*/  IADD3.X R99, PT, PT, RZ, RZ, RZ, P0, P4 ;  /* 0x000000ffff637210 */ /* 0x000fc400007e84ff */
[----:B------:R-:W-:Y:S01]  /*66d30*/  IADD3 R78, P0, P4, R30, R67, R78 ;  /* 0x000000431e4e7210 */ /* 0x000fe20007c1e04e */
[----:B------:R-:W-:Y:S01]  /*66d40*/  IMAD.WIDE.U32 R66, R14, R19, RZ ;  /* 0x000000130e427225 */ /* 0x000fe200078e00ff */
[----:B------:R-:W-:-:S03]  /*66d50*/  IADD3.X R91, PT, PT, RZ, RZ, RZ, P5, P3 ;  /* 0x000000ffff5b7210 */ /* 0x000fc60002fe64ff */
[----:B------:R-:W-:Y:S01]  /*66d60*/  IMAD R86, R89, UR28, RZ ;  /* 0x0000001c59567c24 */ /* 0x000fe2000f8e02ff */
[----:B------:R-:W-:Y:S01]  /*66d70*/  IADD3 R90, P3, P2, R66, R93, R90 ;  /* 0x0000005d425a7210 */ /* 0x000fe20007a7e05a */
[----:B------:R-:W-:Y:S01]  /*66d80*/  IMAD.IADD R95, R75, 0x1, R95 ;  /* 0x000000014b5f7824 */ /* 0x000fe200078e025f */
[----:B------:R-:W-:Y:S01]  /*66d90*/  IADD3.X R93, PT, PT, RZ, RZ, RZ, P0, P4 ;  /* 0x000000ffff5d7210 */ /* 0x000fe200007e84ff */
[----:B------:R-:W-:Y:S01]  /*66da0*/  IMAD.IADD R79, R79, 0x1, R99 ;  /* 0x000000014f4f7824 */ /* 0x000fe200078e0263 */
[----:B------:R-:W-:Y:S01]  /*66db0*/  IADD3.X R99, PT, PT, RZ, RZ, RZ, P3, P2 ;  /* 0x000000ffff637210 */ /* 0x000fe20001fe44ff */
[----:B------:R-:W-:Y:S01]  /*66dc0*/  IMAD.WIDE.U32 R74, R87, UR18, RZ ;  /* 0x00000012574a7c25 */ /* 0x000fe2000f8e00ff */
[----:B------:R-:W-:-:S03]  /*66dd0*/  IADD3 R88, P0, P4, R68, R97, R88 ;  /* 0x0000006144587210 */ /* 0x000fc60007c1e058 */
[----:B------:R-:W-:Y:S01]  /*66de0*/  IMAD.WIDE.U32 R72, R6, R86, RZ ;  /* 0x0000005606487225 */ /* 0x000fe200078e00ff */
[----:B------:R-:W-:-:S03]  /*66df0*/  IADD3 R90, P2, P3, R74, R79, R90 ;  /* 0x0000004f4a5a7210 */ /* 0x000fc60007b5e05a */
[----:B------:R-:W-:Y:S01]  /*66e00*/  IMAD.IADD R91, R77, 0x1, R91 ;  /* 0x000000014d5b7824 */ /* 0x000fe200078e025b */
[----:B------:R-:W-:Y:S01]  /*66e10*/  IADD3 RZ, P5, PT, R72, R89, RZ ;  /* 0x0000005948ff7210 */ /* 0x000fe20007fbe0ff */
        /* <DEDUP_REMOVED lines=8> */
[----:B------:R-:W-:Y:S01]  /*66ea0*/  IMAD.X R79, RZ, RZ, RZ, P1 ;  /* 0x000000ffff4f7224 */ /* 0x000fe200008e06ff */
[----:B------:R-:W-:Y:S01]  /*66eb0*/  IADD3 R22, P1, P5, R30, R91, R78 ;  /* 0x0000005b1e167210 */ /* 0x000fe20007d3e04e */
[----:B------:R-:W-:Y:S01]  /*66ec0*/  IMAD.WIDE.U32 R72, R13, R19, RZ ;  /* 0x000000130d487225 */ /* 0x000fe200078e00ff */
[----:B------:R-:W-:Y:S02]  /*66ed0*/  IADD3.X R91, PT, PT, RZ, RZ, RZ, P0, P4 ;  /* 0x000000ffff5b7210 */ /* 0x000fe400007e84ff */
[----:B------:R-:W-:Y:S01]  /*66ee0*/  IADD3 R78, PT, PT, R101, R92, R21 ;  /* 0x0000005c654e7210 */ /* 0x000fe20007ffe015 */
        /* <DEDUP_REMOVED lines=12> */
[----:B------:R-:W-:Y:S01]  /*66fb0*/  IADD3 R19, P0, PT, R32, R79, RZ ;  /* 0x0000004f20137210 */ /* 0x000fe20007f1e0ff */
[----:B------:R-:W-:Y:S01]  /*66fc0*/  IMAD.IADD R91, R69, 0x1, R91 ;  /* 0x00000001455b7824 */ /* 0x000fe200078e025b */
[----:B------:R-:W-:Y:S01]  /*66fd0*/  IADD3.X R92, PT, PT, RZ, RZ, RZ, P3, P2 ;  /* 0x000000ffff5c7210 */ /* 0x000fe20001fe44ff */
[----:B------:R-:W-:-:S04]  /*66fe0*/  IMAD.WIDE.U32 R30, R87, UR19, RZ ;  /* 0x00000013571e7c25 */ /* 0x000fc8000f8e00ff */
[----:B------:R-:W-:-:S04]  /*66ff0*/  IMAD.WIDE.U32 R68, R3, R84, RZ ;  /* 0x0000005403447225 */ /* 0x000fc800078e00ff */
[----:B------:R-:W-:Y:S01]  /*67000*/  IMAD.X R87, R33, 0x1, R75, P0 ;  /* 0x0000000121577824 */ /* 0x000fe200000e064b */
[----:B------:R-:W-:Y:S01]  /*67010*/  IADD3 R88, P2, P3, R68, R93, R88 ;  /* 0x0000005d44587210 */ /* 0x000fe20007b5e058 */
        /* <DEDUP_REMOVED lines=8> */
[----:B------:R-:W-:Y:S01]  /*670a0*/  IMAD.WIDE.U32 R76, R14, R18, RZ ;  /* 0x000000120e4c7225 */ /* 0x000fe200078e00ff */
[----:B------:R-:W-:Y:S02]  /*670b0*/  IADD3 R89, P4, P0, R74, R89, R19 ;  /* 0x000000594a597210 */ /* 0x000fe4000789e013 */
[----:B------:R-:W-:Y:S01]  /*670c0*/  IADD3.X R19, PT, PT, RZ, RZ, RZ, P2, P3 ;  /* 0x000000ffff137210 */ /* 0x000fe200017e64ff */
[----:B------:R-:W-:Y:S01]  /*670d0*/  IMAD.IADD R93, R23, 0x1, R93 ;  /* 0x00000001175d7824 */ /* 0x000fe200078e025d */
[----:B------:R-:W-:Y:S01]  /*670e0*/  LOP3.LUT R74, R78, 0xfffffffd, RZ, 0xc0, !PT ;  /* 0xfffffffd4e4a7812 */ /* 0x000fe200078ec0ff */
[----:B------:R-:W-:Y:S02]  /*670f0*/  IMAD.IADD R95, R31, 0x1, R95 ;  /* 0x000000011f5f7824 */ /* 0x000fe400078e025f */
[----:B------:R-:W-:Y:S01]  /*67100*/  IMAD.IADD R69, R69, 0x1, R19 ;  /* 0x0000000145457824 */ /* 0x000fe200078e0213 */
[----:B------:R-:W-:Y:S01]  /*67110*/  IADD3 R90, P2, P3, R76, R93, R90 ;  /* 0x0000005d4c5a7210 */ /* 0x000fe20007b5e05a */
[----:B------:R-:W-:-:S03]  /*67120*/  IMAD.WIDE.U32 R30, R84, UR18, RZ ;  /* 0x00000012541e7c25 */ /* 0x000fc6000f8e00ff */
        /* <DEDUP_REMOVED lines=8> */
[----:B------:R-:W-:Y:S01]  /*671b0*/  IMAD.IADD R75, R75, 0x1, R69 ;  /* 0x000000014b4b7824 */ /* 0x000fe200078e0245 */
[----:B------:R-:W-:Y:S01]  /*671c0*/  IADD3 R88, PT, PT, R95, R92, R73 ;  /* 0x0000005c5f587210 */ /* 0x000fe20007ffe049 */
[----:B------:R-:W-:Y:S01]  /*671d0*/  IMAD.IADD R91, R31, 0x1, R91 ;  /* 0x000000011f5b7824 */ /* 0x000fe200078e025b */
[----:B------:R-:W-:Y:S01]  /*671e0*/  IADD3.X R69, PT, PT, RZ, RZ, RZ, P4, P5 ;  /* 0x000000ffff457210 */ /* 0x000fe200027ea4ff */
[----:B------:R-:W-:Y:S01]  /*671f0*/  IMAD.IADD R87, R33, 0x1, R32 ;  /* 0x0000000121577824 */ /* 0x000fe200078e0220 */
[----:B------:R-:W-:Y:S01]  /*67200*/  IADD3 R89, P4, PT, R24, R89, RZ ;  /* 0x0000005918597210 */ /* 0x000fe20007f9e0ff */
[----:B------:R-:W-:Y:S01]  /*67210*/  IMAD.WIDE.U32 R30, R84, UR19, RZ ;  /* 0x00000013541e7c25 */ /* 0x000fe2000f8e00ff */
[----:B------:R-:W-:-:S02]  /*67220*/  IADD3 R88, P1, P0, R18, R93, R88 ;  /* 0x0000005d12587210 */ /* 0x000fc4000783e058 */
[----:B------:R-:W-:Y:S01]  /*67230*/  IADD3.X R78, PT, PT, RZ, RZ, RZ, P3, P2 ;  /* 0x000000ffff4e7210 */ /* 0x000fe20001fe44ff */
[----:B------:R-:W-:Y:S01]  /*67240*/  IMAD.WIDE.U32 R32, R2, R15, RZ ;  /* 0x0000000f02207225 */ /* 0x000fe200078e00ff */
[----:B------:R-:W-:-:S03]  /*67250*/  IADD3 R88, P3, P2, R30, R91, R88 ;  /* 0x0000005b1e587210 */ /* 0x000fc60007a7e058 */
[----:B------:R-:W-:Y:S01]  /*67260*/  IMAD.IADD R69, R35, 0x1, R69 ;  /* 0x0000000123457824 */ /* 0x000fe200078e0245 */
        /* <DEDUP_REMOVED lines=17> */
[----:B------:R-:W-:Y:S01]  /*67380*/  IADD3 RZ, P3, PT, R74, R89, RZ ;  /* 0x000000594aff7210 */ /* 0x000fe20007f7e0ff */
[----:B------:R-:W-:Y:S01]  /*67390*/  IMAD.IADD R35, R35, 0x1, R34 ;  /* 0x0000000123237824 */ /* 0x000fe200078e0222 */
[----:B------:R-:W-:Y:S01]  /*673a0*/  IADD3 R30, P2, PT, R26, R79, RZ ;  /* 0x0000004f1a1e7210 */ /* 0x000fe20007f5e0ff */
[----:B------:R-:W-:Y:S01]  /*673b0*/  IMAD.IADD R79, R33, 0x1, R32 ;  /* 0x00000001214f7824 */ /* 0x000fe200078e0220 */
[----:B------:R-:W-:Y:S01]  /*673c0*/  IADD3.X R93, PT, PT, RZ, RZ, RZ, P4, P5 ;  /* 0x000000ffff5d7210 */ /* 0x000fe200027ea4ff */
[----:B------:R-:W-:Y:S02]  /*673d0*/  IMAD.IADD R33, R23, 0x1, R91 ;  /* 0x0000000117217824 */ /* 0x000fe400078e025b */
[----:B------:R-:W-:-:S02]  /*673e0*/  IMAD.X R75, RZ, RZ, R75, P3 ;  /* 0x000000ffff4b7224 */ /* 0x000fc400018e064b */
[----:B------:R-:W-:Y:S01]  /*673f0*/  IMAD.X R23, R27, 0x1, R87, P2 ;  /* 0x000000011b177824 */ /* 0x000fe200010e0657 */
        /* <DEDUP_REMOVED lines=21> */
[----:B------:R-:W-:Y:S02]  /*67550*/  IADD3 R31, P2, PT, R28, R35, RZ ;  /* 0x000000231c1f7210 */ /* 0x000fe40007f5e0ff */
[----:B------:R-:W-:Y:S01]  /*67560*/  IADD3 R84, PT, PT, R93, R84, R19 ;  /* 0x000000545d547210 */ /* 0x000fe20007ffe013 */
[----:B------:R-:W-:Y:S01]  /*67570*/  IMAD.WIDE.U32 R34, R15, UR18, RZ ;  /* 0x000000120f227c25 */ /* 0x000fe2000f8e00ff */
[----:B------:R-:W-:-:S03]  /*67580*/  LOP3.LUT R26, R26, 0xfffffffd, RZ, 0xc0, !PT ;  /* 0xfffffffd1a1a7812 */ /* 0x000fc600078ec0ff */
        /* <DEDUP_REMOVED lines=10> */
[----:B------:R-:W-:Y:S02]  /*67630*/  IMAD.IADD R79, R67, 0x1, R79 ;  /* 0x00000001434f7824 */ /* 0x000fe400078e024f */
[----:B------:R-:W-:Y:S02]  /*67640*/  IMAD.X R67, RZ, RZ, R25, P3 ;  /* 0x000000ffff437224 */ /* 0x000fe400018e0619 */
[----:B------:R-:W-:Y:S01]  /*67650*/  IMAD.X R28, RZ, RZ, RZ, P2 ;  /* 0x000000ffff1c7224 */ /* 0x000fe200010e06ff */
        /* <DEDUP_REMOVED lines=16> */
[----:B------:R-:W-:Y:S02]  /*67760*/  IADD3 R33, P0, PT, R20, R17, RZ ;  /* 0x0000001114217210 */ /* 0x000fe40007f1e0ff */
[----:B------:R-:W-:Y:S01]  /*67770*/  IADD3.X R17, PT, PT, RZ, RZ, RZ, P3, P2 ;  /* 0x000000ffff117210 */ /* 0x000fe20001fe44ff */
[----:B------:R-:W-:Y:S01]  /*67780*/  IMAD.IADD R77, R77, 0x1, R35 ;  /* 0x000000014d4d7824 */ /* 0x000fe200078e0223 */
[----:B------:R-:W-:Y:S01]  /*67790*/  IADD3.X R68, PT, PT, RZ, RZ, RZ, P4, P5 ;  /* 0x000000ffff447210 */ /* 0x000fe200027ea4ff */
[----:B------:R-:W-:-:S02]  /*677a0*/  IMAD.IADD R79, R27, 0x1, R87 ;  /* 0x000000011b4f7824 */ /* 0x000fc400078e0257 */
[----:B------:R-:W-:Y:S01]  /*677b0*/  IMAD.X R15, R21, 0x1, R17, P0 ;  /* 0x00000001150f7824 */ /* 0x000fe200000e0611 */
[----:B------:R-:W-:Y:S01]  /*677c0*/  IADD3 R28, P0, P1, R28, R75, R26 ;  /* 0x0000004b1c1c7210 */ /* 0x000fe2000791e01a */
[----:B------:R-:W-:Y:S01]  /*677d0*/  IMAD.WIDE.U32 R26, R5, R78, RZ ;  /* 0x0000004e051a7225 */ /* 0x000fe200078e00ff */
[----:B------:R-:W-:Y:S02]  /*677e0*/  IADD3 R17, P2, P3, R30, R89, R34 ;  /* 0x000000591e117210 */ /* 0x000fe40007b5e022 */
[----:B------:R-:W-:Y:S01]  /*677f0*/  IADD3 R28, P4, P5, R22, R77, R28 ;  /* 0x0000004d161c7210 */ /* 0x000fe20007d9e01c */
[----:B------:R-:W-:Y:S01]  /*67800*/  IMAD.WIDE.U32 R34, R7, R66, RZ ;  /* 0x0000004207227225 */ /* 0x000fe200078e00ff */
[----:B------:R-:W-:Y:S02]  /*67810*/  IADD3.X R75, PT, PT, RZ, RZ, RZ, P2, P3 ;  /* 0x000000ffff4b7210 */ /* 0x000fe400017e64ff */
[----:B------:R-:W-:Y:S01]  /*67820*/  IADD3 R30, P3, P2, R26, R69, R32 ;  /* 0x000000451a1e7210 */ /* 0x000fe20007a7e020 */
[----:B------:R-:W-:Y:S01]  /*67830*/  IMAD.WIDE.U32 R20, R14, R16, RZ ;  /* 0x000000100e147225 */ /* 0x000fe200078e00ff */
[----:B------:R-:W-:-:S02]  /*67840*/  IADD3.X R69, PT, PT, RZ, RZ, RZ, P0, P1 ;  /* 0x000000ffff457210 */ /* 0x000fc400007e24ff */
[----:B------:R-:W-:Y:S01]  /*67850*/  IADD3.X R22, PT, PT, RZ, RZ, RZ, P4, P5 ;  /* 0x000000ffff167210 */ /* 0x000fe200027ea4ff */
[----:B------:R-:W-:Y:S01]  /*67860*/  IMAD.IADD R75, R31, 0x1, R75 ;  /* 0x000000011f4b7824 */ /* 0x000fe200078e024b */
[----:B------:R-:W-:Y:S01]  /*67870*/  IADD3 R33, P1, P0, R34, R67, R33 ;  /* 0x0000004322217210 */ /* 0x000fe2000783e021 */
        /* <DEDUP_REMOVED lines=10> */
[----:B------:R-:W-:-:S03]  /*67920*/  IADD3 R34, PT, PT, R75, R68, R25 ;  /* 0x000000444b227210 */ /* 0x000fc60007ffe019 */
[----:B------:R-:W-:Y:S01]  /*67930*/  IMAD.IADD R35, R35, 0x1, R15 ;  /* 0x0000000123237824 */ /* 0x000fe200078e020f */
[----:B------:R-:W-:Y:S01]  /*67940*/  IADD3.X R15, PT, PT, RZ, RZ, RZ, P2, P3 ;  /* 0x000000ffff0f7210 */ /* 0x000fe200017e64ff */
[----:B------:R-:W-:Y:S01]  /*67950*/  IMAD.WIDE.U32 R16, R13, R16, RZ ;  /* 0x000000100d107225 */ /* 0x000fe200078e00ff */
[----:B------:R-:W-:Y:S02]  /*67960*/  IADD3 R26, P4, P5, R26, R67, R32 ;  /* 0x000000431a1a7210 */ /* 0x000fe40007d9e020 */
        /* <DEDUP_REMOVED lines=8> */
[----:B------:R-:W-:Y:S01]  /*679f0*/  IMAD.WIDE.U32 R86, R86, UR19, RZ ;  /* 0x0000001356567c25 */ /* 0x000fe2000f8e00ff */
[----:B------:R-:W-:Y:S02]  /*67a00*/  IADD3 R32, P1, P0, R16, R69, R34 ;  /* 0x0000004510207210 */ /* 0x000fe4000783e022 */
[----:B------:R-:W-:Y:S01]  /*67a10*/  IADD3 R30, P4, P5, R28, R35, R30 ;  /* 0x000000231c1e7210 */ /* 0x000fe20007d9e01e */
[----:B------:R-:W-:Y:S02]  /*67a20*/  IMAD.IADD R27, R27, 0x1, R15 ;  /* 0x000000011b1b7824 */ /* 0x000fe400078e020f */
[----:B------:R-:W-:Y:S01]  /*67a30*/  IMAD.IADD R31, R23, 0x1, R31 ;  /* 0x00000001171f7824 */ /* 0x000fe200078e021f */
[----:B------:R-:W-:Y:S02]  /*67a40*/  IADD3.X R15, PT, PT, RZ, RZ, RZ, P4, P5 ;  /* 0x000000ffff0f7210 */ /* 0x000fe400027ea4ff */
[----:B------:R-:W-:Y:S01]  /*67a50*/  IADD3 R32, P2, P3, R86, R27, R32 ;  /* 0x0000001b56207210 */ /* 0x000fe20007b5e020 */
[----:B------:R-:W-:Y:S01]  /*67a60*/  IMAD.WIDE.U32 R26, R3, R78, RZ ;  /* 0x0000004e031a7225 */ /* 0x000fe200078e00ff */
[----:B------:R-:W-:-:S02]  /*67a70*/  IADD3 R18, P4, P5, R18, R73, R22 ;  /* 0x0000004912127210 */ /* 0x000fc40007d9e016 */
[----:B------:R-:W-:Y:S01]  /*67a80*/  IADD3.X R35, PT, PT, RZ, RZ, RZ, P2, P3 ;  /* 0x000000ffff237210 */ /* 0x000fe200017e64ff */
[----:B------:R-:W-:Y:S01]  /*67a90*/  IMAD.WIDE.U32 R22, R14, R14, RZ ;  /* 0x0000000e0e167225 */ /* 0x000fe200078e00ff */
[----:B------:R-:W-:-:S03]  /*67aa0*/  IADD3 R20, P2, P3, R26, R31, R20 ;  /* 0x0000001f1a147210 */ /* 0x000fc60007b5e014 */
[----:B------:R-:W-:Y:S01]  /*67ab0*/  IMAD.IADD R15, R29, 0x1, R15 ;  /* 0x000000011d0f7824 */ /* 0x000fe200078e020f */
[----:B------:R-:W-:Y:S01]  /*67ac0*/  LOP3.LUT R22, R22, 0xfffffffd, RZ, 0xc0, !PT ;  /* 0xfffffffd16167812 */ /* 0x000fe200078ec0ff */
        /* <DEDUP_REMOVED lines=10> */
[----:B------:R-:W-:Y:S01]  /*67b70*/  IMAD.MOV.U32 R84, RZ, RZ, R69 ;  /* 0x000000ffff547224 */ /* 0x000fe200078e0045 */
[----:B------:R-:W-:Y:S02]  /*67b80*/  IADD3.X R31, PT, PT, RZ, RZ, RZ, P2, P3 ;  /* 0x000000ffff1f7210 */ /* 0x000fe400017e64ff */
[----:B------:R-:W-:Y:S01]  /*67b90*/  IADD3 R22, P2, P3, R24, R19, R20 ;  /* 0x0000001318167210 */ /* 0x000fe20007b5e014 */
[----:B------:R-:W-:Y:S01]  /*67ba0*/  IMAD.WIDE.U32 R20, R78, UR18, RZ ;  /* 0x000000124e147c25 */ /* 0x000fe2000f8e00ff */
[----:B------:R-:W-:-:S03]  /*67bb0*/  IADD3.X R24, PT, PT, RZ, RZ, RZ, P1, P0 ;  /* 0x000000ffff187210 */ /* 0x000fc60000fe04ff */
[----:B------:R-:W-:Y:S01]  /*67bc0*/  IMAD.IADD R29, R29, 0x1, R15 ;  /* 0x000000011d1d7824 */ /* 0x000fe200078e020f */
[----:B------:R-:W-:Y:S01]  /*67bd0*/  IADD3 R20, P0, P1, R20, R27, R28 ;  /* 0x0000001b14147210 */ /* 0x000fe2000791e01c */
[----:B------:R-:W-:Y:S01]  /*67be0*/  IMAD.WIDE.U32 R18, R2, R66, RZ ;  /* 0x0000004202127225 */ /* 0x000fe200078e00ff */
[----:B------:R-:W-:-:S03]  /*67bf0*/  IADD3 R24, PT, PT, R87, R24, R17 ;  /* 0x0000001857187210 */ /* 0x000fc60007ffe011 */
[----:B------:R-:W-:Y:S01]  /*67c00*/  IMAD.IADD R31, R23, 0x1, R31 ;  /* 0x00000001171f7824 */ /* 0x000fe200078e021f */
[----:B------:R-:W-:Y:S01]  /*67c10*/  IADD3.X R23, PT, PT, RZ, RZ, RZ, P2, P3 ;  /* 0x000000ffff177210 */ /* 0x000fe200017e64ff */
[----:B------:R-:W-:Y:S01]  /*67c20*/  IMAD.WIDE.U32 R14, R13, R14, RZ ;  /* 0x0000000e0d0e7225 */ /* 0x000fe200078e00ff */
[----:B------:R-:W-:-:S03]  /*67c30*/  IADD3 R26, P2, P3, R18, R29, R22 ;  /* 0x0000001d121a7210 */ /* 0x000fc60007b5e016 */
        /* <DEDUP_REMOVED lines=9> */
[----:B------:R-:W-:Y:S01]  /*67cd0*/  IMAD.IADD R19, R19, 0x1, R18 ;  /* 0x0000000113137824 */ /* 0x000fe200078e0212 */
[----:B------:R-:W-:Y:S01]  /*67ce0*/  IADD3 R18, P2, P3, R78, R25, R22 ;  /* 0x000000194e127210 */ /* 0x000fe20007b5e016 */
[----:B------:R-:W-:-:S03]  /*67cf0*/  IMAD.MOV.U32 R87, RZ, RZ, R30 ;  /* 0x000000ffff577224 */ /* 0x000fc600078e001e */
[----:B------:R-:W-:Y:S01]  /*67d00*/  IADD3 R25, P4, P5, R20, R19, R16 ;  /* 0x0000001314197210 */ /* 0x000fe20007d9e010 */
[----:B------:R-:W-:Y:S01]  /*67d10*/  IMAD.IADD R19, R17, 0x1, R23 ;  /* 0x0000000111137824 */ /* 0x000fe200078e0217 */
[----:B------:R-:W-:Y:S02]  /*67d20*/  IADD3.X R23, PT, PT, RZ, RZ, RZ, P2, P3 ;  /* 0x000000ffff177210 */ /* 0x000fe400017e64ff */
[----:B------:R-:W-:Y:S02]  /*67d30*/  IADD3.X R17, PT, PT, RZ, RZ, RZ, P4, P5 ;  /* 0x000000ffff117210 */ /* 0x000fe400027ea4ff */
[----:B------:R-:W-:Y:S01]  /*67d40*/  IADD3 R14, P2, P3, R14, R19, R18 ;  /* 0x000000130e0e7210 */ /* 0x000fe20007b5e012 */
[----:B------:R-:W-:Y:S01]  /*67d50*/  IMAD.WIDE.U32 R18, R66, UR18, RZ ;  /* 0x0000001242127c25 */ /* 0x000fe2000f8e00ff */
[----:B------:R-:W-:-:S03]  /*67d60*/  IADD3.X R20, PT, PT, RZ, RZ, RZ, P1, P0 ;  /* 0x000000ffff147210 */ /* 0x000fc60000fe04ff */
[----:B------:R-:W-:Y:S02]  /*67d70*/  IMAD.IADD R21, R21, 0x1, R17 ;  /* 0x0000000115157824 */ /* 0x000fe400078e0211 */
[----:B------:R-:W-:Y:S02]  /*67d80*/  IMAD.IADD R79, R79, 0x1, R23 ;  /* 0x000000014f4f7824 */ /* 0x000fe400078e0217 */
[----:B------:R-:W-:Y:S01]  /*67d90*/  IMAD.WIDE.U32 R16, R13, R13, RZ ;  /* 0x0000000d0d107225 */ /* 0x000fe200078e00ff */
[----:B------:R-:W-:Y:S02]  /*67da0*/  IADD3.X R13, PT, PT, RZ, RZ, RZ, P2, P3 ;  /* 0x000000ffff0d7210 */ /* 0x000fe400017e64ff */
[----:B------:R-:W-:Y:S01]  /*67db0*/  IADD3 R22, P0, P1, R18, R21, R14 ;  /* 0x0000001512167210 */ /* 0x000fe2000791e00e */
[----:B------:R-:W-:Y:S01]  /*67dc0*/  IMAD.WIDE.U32 R66, R66, UR19, RZ ;  /* 0x0000001342427c25 */ /* 0x000fe2000f8e00ff */
[----:B------:R-:W-:Y:S02]  /*67dd0*/  IADD3 R18, PT, PT, R79, R20, R15 ;  /* 0x000000144f127210 */ /* 0x000fe40007ffe00f */
[----:B------:R-:W-:Y:S01]  /*67de0*/  LOP3.LUT R14, R16, 0xfffffffd, RZ, 0xc0, !PT ;  /* 0xfffffffd100e7812 */ /* 0x000fe200078ec0ff */
[----:B------:R-:W-:Y:S01]  /*67df0*/  IMAD.IADD R15, R15, 0x1, R13 ;  /* 0x000000010f0f7824 */ /* 0x000fe200078e020d */
[----:B------:R-:W-:Y:S01]  /*67e00*/  IADD3.X R13, PT, PT, RZ, RZ, RZ, P0, P1 ;  /* 0x000000ffff0d7210 */ /* 0x000fe200007e24ff */
[----:B------:R-:W-:-:S02]  /*67e10*/  IMAD.MOV.U32 R20, RZ, RZ, R33 ;  /* 0x000000ffff147224 */ /* 0x000fc400078e0021 */
[----:B------:R-:W-:Y:S01]  /*67e20*/  IMAD.MOV.U32 R79, RZ, RZ, R26 ;  /* 0x000000ffff4f7224 */ /* 0x000fe200078e001a */
[----:B------:R-:W-:Y:S01]  /*67e30*/  IADD3 R14, P0, P1, R14, R15, R18 ;  /* 0x0000000f0e0e7210 */ /* 0x000fe2000791e012 */
[----:B------:R-:W-:Y:S02]  /*67e40*/  IMAD.IADD R19, R19, 0x1, R13 ;  /* 0x0000000113137824 */ /* 0x000fe400078e020d */
[----:B------:R-:W-:Y:S01]  /*67e50*/  IMAD.MOV.U32 R15, RZ, RZ, R22 ;  /* 0x000000ffff0f7224 */ /* 0x000fe200078e0016 */
[----:B------:R-:W-:Y:S02]  /*67e60*/  IADD3.X R16, PT, PT, RZ, RZ, RZ, P0, P1 ;  /* 0x000000ffff107210 */ /* 0x000fe400007e24ff */
[----:B------:R-:W-:Y:S01]  /*67e70*/  IADD3 R19, P2, P3, R66, R19, R14 ;  /* 0x0000001342137210 */ /* 0x000fe20007b5e00e */
[----:B------:R-:W-:-:S03]  /*67e80*/  IMAD.MOV.U32 R14, RZ, RZ, R25 ;  /* 0x000000ffff0e7224 */ /* 0x000fc600078e0019 */
        /* <DEDUP_REMOVED lines=90> */
.L_x_340:
[----:B------:R-:W-:Y:S05]  /*68430*/  BSYNC.RELIABLE B4 ;  /* 0x0000000000047941 */ /* 0x000fea0003800100 */
.L_x_339:
        /* <DEDUP_REMOVED lines=37> */
.L_x_338:
[----:B------:R-:W-:Y:S05]  /*68690*/  BSYNC.RECONVERGENT B3 ;  /* 0x0000000000037941 */ /* 0x000fea0003800200 */
.L_x_337:
        /* <DEDUP_REMOVED lines=11> */
[----:B------:R-:W-:-:S03]  /*68750*/  IMAD.X R23, RZ, RZ, RZ, P0 ;  /* 0x000000ffff177224 */ /* 0x000fc600000e06ff */
[----:B------:R-:W-:Y:S01]  /*68760*/  IADD3 R21, P1, P2, R24, R21, R16 ;  /* 0x0000001518157210 */ /* 0x000fe20007a3e010 */
[----:B------:R-:W-:-:S03]  /*68770*/  IMAD.WIDE.U32 R16, R36, R85, RZ ;  /* 0x0000005524107225 */ /* 0x000fc600078e00ff */
[----:B------:R-:W-:Y:S02]  /*68780*/  IADD3.X R29, PT, PT, RZ, RZ, RZ, P1, P2 ;  /* 0x000000ffff1d7210 */ /* 0x000fe40000fe44ff */
[----:B------:R-:W-:Y:S02]  /*68790*/  IADD3 R21, P2, PT, R18, R21, RZ ;  /* 0x0000001512157210 */ /* 0x000fe40007f5e0ff */
[----:B------:R-:W-:Y:S01]  /*687a0*/  IADD3 R22, P1, P0, R16, R23, R19 ;  /* 0x0000001710167210 */ /* 0x000fe2000783e013 */
[----:B------:R-:W-:Y:S02]  /*687b0*/  IMAD.IADD R29, R25, 0x1, R29 ;  /* 0x00000001191d7824 */ /* 0x000fe400078e021d */
[----:B------:R-:W-:Y:S01]  /*687c0*/  IMAD.WIDE.U32 R24, R4, R66, RZ ;  /* 0x0000004204187225 */ /* 0x000fe200078e00ff */
[----:B------:R-:W-:-:S03]  /*687d0*/  IADD3.X R31, PT, PT, RZ, RZ, RZ, P1, P0 ;  /* 0x000000ffff1f7210 */ /* 0x000fc60000fe04ff */
[----:B------:R-:W-:Y:S02]  /*687e0*/  IMAD R88, R21, UR28, RZ ;  /* 0x0000001c15587c24 */ /* 0x000fe4000f8e02ff */
[----:B------:R-:W-:Y:S01]  /*687f0*/  IMAD.X R18, RZ, RZ, RZ, P2 ;  /* 0x000000ffff127224 */ /* 0x000fe200010e06ff */
[----:B------:R-:W-:Y:S01]  /*68800*/  IADD3 R29, P2, P3, R24, R29, R22 ;  /* 0x0000001d181d7210 */ /* 0x000fe20007b5e016 */
[----:B------:R-:W-:-:S03]  /*68810*/  IMAD.WIDE.U32 R26, R6, R88, RZ ;  /* 0x00000058061a7225 */ /* 0x000fc600078e00ff */
[----:B------:R-:W-:Y:S01]  /*68820*/  IADD3.X R24, PT, PT, RZ, RZ, RZ, P2, P3 ;  /* 0x000000ffff187210 */ /* 0x000fe200017e64ff */
[----:B------:R-:W-:Y:S01]  /*68830*/  IMAD.WIDE.U32 R22, R82, R82, RZ ;  /* 0x0000005252167225 */ /* 0x000fe200078e00ff */
[----:B------:R-:W-:Y:S02]  /*68840*/  IADD3 R18, P2, P3, R29, R18, R19 ;  /* 0x000000121d127210 */ /* 0x000fe40007b5e013 */
[----:B------:R-:W-:Y:S01]  /*68850*/  IADD3 RZ, P4, PT, R26, R21, RZ ;  /* 0x000000151aff7210 */ /* 0x000fe20007f9e0ff */
[----:B------:R-:W-:Y:S01]  /*68860*/  IMAD.IADD R29, R25, 0x1, R24 ;  /* 0x00000001191d7824 */ /* 0x000fe200078e0218 */
[----:B------:R-:W-:Y:S01]  /*68870*/  LOP3.LUT R19, R22, 0xfffffffd, RZ, 0xc0, !PT ;  /* 0xfffffffd16137812 */ /* 0x000fe200078ec0ff */
[----:B------:R-:W-:Y:S01]  /*68880*/  IMAD.WIDE.U32 R24, R5, R66, RZ ;  /* 0x0000004205187225 */ /* 0x000fe200078e00ff */
[----:B------:R-:W-:Y:S02]  /*68890*/  IADD3.X R21, PT, PT, RZ, RZ, RZ, P2, P3 ;  /* 0x000000ffff157210 */ /* 0x000fe400017e64ff */
[----:B------:R-:W-:Y:S01]  /*688a0*/  IADD3 R26, P0, PT, R18, R19, RZ ;  /* 0x00000013121a7210 */ /* 0x000fe20007f1e0ff */
[----:B------:R-:W-:Y:S01]  /*688b0*/  IMAD.WIDE.U32 R18, R7, R88, RZ ;  /* 0x0000005807127225 */ /* 0x000fe200078e00ff */
[----:B------:R-:W-:-:S03]  /*688c0*/  IADD3 R22, P3, P2, R32, R31, R17 ;  /* 0x0000001f20167210 */ /* 0x000fc60007a7e011 */
[----:B------:R-:W-:Y:S01]  /*688d0*/  IMAD.X R35, RZ, RZ, R27, P4 ;  /* 0x000000ffff237224 */ /* 0x000fe200020e061b */
[----:B------:R-:W-:Y:S01]  /*688e0*/  IADD3 R24, P4, P5, R24, R29, R22 ;  /* 0x0000001d18187210 */ /* 0x000fe20007d9e016 */
[----:B------:R-:W-:Y:S01]  /*688f0*/  IMAD.X R21, R23, 0x1, R21, P0 ;  /* 0x0000000117157824 */ /* 0x000fe200000e0615 */
        /* <DEDUP_REMOVED lines=8> */
[----:B------:R-:W-:Y:S01]  /*68980*/  IADD3 R35, P0, PT, R16, R35, RZ ;  /* 0x0000002310237210 */ /* 0x000fe20007f1e0ff */
[----:B------:R-:W-:Y:S01]  /*68990*/  IMAD.IADD R19, R19, 0x1, R18 ;  /* 0x0000000113137824 */ /* 0x000fe200078e0212 */
[----:B------:R-:W-:Y:S01]  /*689a0*/  IADD3 R24, P1, P2, R30, R67, R33 ;  /* 0x000000431e187210 */ /* 0x000fe20007a3e021 */
[----:B------:R-:W-:Y:S01]  /*689b0*/  IMAD.WIDE.U32 R26, R4, R88, RZ ;  /* 0x00000058041a7225 */ /* 0x000fe200078e00ff */
[----:B------:R-:W-:-:S02]  /*689c0*/  IADD3.X R67, PT, PT, RZ, RZ, RZ, P3, P4 ;  /* 0x000000ffff437210 */ /* 0x000fc40001fe84ff */
        /* <DEDUP_REMOVED lines=12> */
[----:B------:R-:W-:Y:S01]  /*68a90*/  IMAD.IADD R67, R23, 0x1, R67 ;  /* 0x0000000117437824 */ /* 0x000fe200078e0243 */
[----:B------:R-:W-:Y:S01]  /*68aa0*/  IADD3 RZ, P3, PT, R24, R35, RZ ;  /* 0x0000002318ff7210 */ /* 0x000fe20007f7e0ff */
[----:B------:R-:W-:Y:S02]  /*68ab0*/  IMAD.IADD R35, R29, 0x1, R17 ;  /* 0x000000011d237824 */ /* 0x000fe400078e0211 */
[----:B------:R-:W-:Y:S01]  /*68ac0*/  IMAD.WIDE.U32 R16, R83, R85, RZ ;  /* 0x0000005553107225 */ /* 0x000fe200078e00ff */
[----:B------:R-:W-:-:S03]  /*68ad0*/  IADD3 R26, P2, P1, R18, R67, R28 ;  /* 0x00000043121a7210 */ /* 0x000fc6000795e01c */
[----:B------:R-:W-:Y:S01]  /*68ae0*/  IMAD.IADD R69, R27, 0x1, R69 ;  /* 0x000000011b457824 */ /* 0x000fe200078e0245 */
[----:B------:R-:W-:Y:S01]  /*68af0*/  IADD3.X R27, PT, PT, RZ, RZ, RZ, P0, P5 ;  /* 0x000000ffff1b7210 */ /* 0x000fe200007ea4ff */
[----:B------:R-:W-:Y:S01]  /*68b00*/  IMAD.WIDE.U32 R28, R3, R66, RZ ;  /* 0x00000042031c7225 */ /* 0x000fe200078e00ff */
[----:B------:R-:W-:-:S03]  /*68b10*/  IADD3 R24, P0, P5, R16, R73, R31 ;  /* 0x0000004910187210 */ /* 0x000fc60007d1e01f */
[----:B------:R-:W-:Y:S01]  /*68b20*/  IMAD.X R67, RZ, RZ, R25, P3 ;  /* 0x000000ffff437224 */ /* 0x000fe200018e0619 */
        /* <DEDUP_REMOVED lines=29> */
[----:B------:R-:W-:Y:S01]  /*68d00*/  IMAD.WIDE.U32 R34, R80, R82, RZ ;  /* 0x0000005250227225 */ /* 0x000fe200078e00ff */
[----:B------:R-:W-:-:S03]  /*68d10*/  IADD3.X R33, PT, PT, RZ, RZ, RZ, P6, P0 ;  /* 0x000000ffff217210 */ /* 0x000fc600037e04ff */
[----:B------:R-:W-:Y:S01]  /*68d20*/  IMAD.X R77, R19, 0x1, R77, P5 ;  /* 0x00000001134d7824 */ /* 0x000fe200028e064d */
[----:B------:R-:W-:Y:S01]  /*68d30*/  IADD3 R32, P5, P0, R34, R67, R28 ;  /* 0x0000004322207210 */ /* 0x000fe200078be01c */
[----:B------:R-:W-:-:S04]  /*68d40*/  IMAD.WIDE.U32 R18, R70, R85, RZ ;  /* 0x0000005546127225 */ /* 0x000fc800078e00ff */
        /* <DEDUP_REMOVED lines=19> */
[----:B------:R-:W-:Y:S01]  /*68e80*/  IMAD.WIDE.U32 R66, R66, UR19, RZ ;  /* 0x0000001342427c25 */ /* 0x000fe2000f8e00ff */
[----:B------:R-:W-:-:S03]  /*68e90*/  IADD3 R28, P2, P1, R32, R69, R28 ;  /* 0x00000045201c7210 */ /* 0x000fc6000795e01c */
[----:B------:R-:W-:Y:S01]  /*68ea0*/  IMAD.IADD R85, R29, 0x1, R85 ;  /* 0x000000011d557824 */ /* 0x000fe200078e0255 */
[----:B------:R-:W-:Y:S01]  /*68eb0*/  IADD3.X R29, PT, PT, RZ, RZ, RZ, P3, P4 ;  /* 0x000000ffff1d7210 */ /* 0x000fe20001fe84ff */
[----:B------:R-:W-:-:S03]  /*68ec0*/  IMAD.WIDE.U32 R68, R3, R88, RZ ;  /* 0x0000005803447225 */ /* 0x000fc600078e00ff */
[----:B------:R-:W-:Y:S01]  /*68ed0*/  IADD3 R90, P3, P4, R66, R85, R90 ;  /* 0x00000055425a7210 */ /* 0x000fe20007c7e05a */
[----:B------:R-:W-:Y:S01]  /*68ee0*/  IMAD.IADD R75, R73, 0x1, R75 ;  /* 0x00000001494b7824 */ /* 0x000fe200078e024b */
[----:B------:R-:W-:Y:S01]  /*68ef0*/  IADD3.X R85, PT, PT, RZ, RZ, RZ, P2, P1 ;  /* 0x000000ffff557210 */ /* 0x000fe200017e24ff */
        /* <DEDUP_REMOVED lines=9> */
[----:B------:R-:W-:Y:S02]  /*68f90*/  IADD3 R89, P3, P4, R74, R89, R26 ;  /* 0x000000594a597210 */ /* 0x000fe40007c7e01a */
[----:B------:R-:W-:Y:S01]  /*68fa0*/  IADD3 R32, P2, P1, R32, R77, R27 ;  /* 0x0000004d20207210 */ /* 0x000fe2000795e01b */
[----:B------:R-:W-:Y:S01]  /*68fb0*/  IMAD.WIDE.U32 R26, R70, R82, RZ ;  /* 0x00000052461a7225 */ /* 0x000fe200078e00ff */
[----:B------:R-:W-:Y:S02]  /*68fc0*/  IADD3.X R91, PT, PT, RZ, RZ, RZ, P5, P0 ;  /* 0x000000ffff5b7210 */ /* 0x000fe40002fe04ff */
[----:B------:R-:W-:Y:S01]  /*68fd0*/  IADD3.X R74, PT, PT, RZ, RZ, RZ, P3, P4 ;  /* 0x000000ffff4a7210 */ /* 0x000fe20001fe84ff */
[----:B------:R-:W-:Y:S01]  /*68fe0*/  IMAD.IADD R77, R25, 0x1, R29 ;  /* 0x00000001194d7824 */ /* 0x000fe200078e021d */
[----:B------:R-:W-:Y:S01]  /*68ff0*/  IADD3 R89, P3, PT, R30, R89, RZ ;  /* 0x000000591e597210 */ /* 0x000fe20007f7e0ff */
[----:B------:R-:W-:-:S03]  /*69000*/  IMAD.WIDE.U32 R28, R80, R36, RZ ;  /* 0x00000024501c7225 */ /* 0x000fc600078e00ff */
[----:B------:R-:W-:Y:S01]  /*69010*/  IADD3 R90, P5, P0, R26, R77, R90 ;  /* 0x0000004d1a5a7210 */ /* 0x000fe200078be05a */
[----:B------:R-:W-:Y:S01]  /*69020*/  IMAD.IADD R91, R73, 0x1, R91 ;  /* 0x00000001495b7824 */ /* 0x000fe200078e025b */
[----:B------:R-:W-:Y:S01]  /*69030*/  IADD3.X R77, PT, PT, RZ, RZ, RZ, P2, P1 ;  /* 0x000000ffff4d7210 */ /* 0x000fe200017e24ff */
[----:B------:R-:W-:Y:S01]  /*69040*/  IMAD.WIDE.U32 R72, R88, UR18, RZ ;  /* 0x0000001258487c25 */ /* 0x000fe2000f8e00ff */
[----:B------:R-:W-:-:S03]  /*69050*/  IADD3 R68, P2, P1, R28, R85, R68 ;  /* 0x000000551c447210 */ /* 0x000fc6000795e044 */
[----:B------:R-:W-:Y:S02]  /*69060*/  IMAD.IADD R85, R67, 0x1, R66 ;  /* 0x0000000143557824 */ /* 0x000fe400078e0242 */
[----:B------:R-:W-:Y:S01]  /*69070*/  IMAD.IADD R67, R69, 0x1, R93 ;  /* 0x0000000145437824 */ /* 0x000fe200078e025d */
[----:B------:R-:W-:Y:S01]  /*69080*/  IADD3.X R93, PT, PT, RZ, RZ, RZ, P5, P0 ;  /* 0x000000ffff5d7210 */ /* 0x000fe20002fe04ff */
[----:B------:R-:W-:Y:S01]  /*69090*/  IMAD.IADD R69, R75, 0x1, R74 ;  /* 0x000000014b457824 */ /* 0x000fe200078e024a */
[----:B------:R-:W-:Y:S01]  /*690a0*/  IADD3 R92, PT, PT, R85, R92, R23 ;  /* 0x0000005c555c7210 */ /* 0x000fe20007ffe017 */
[----:B------:R-:W-:Y:S01]  /*690b0*/  IMAD.IADD R33, R33, 0x1, R77 ;  /* 0x0000000121217824 */ /* 0x000fe200078e024d */
[----:B------:R-:W-:Y:S01]  /*690c0*/  IADD3 R90, P0, P4, R72, R67, R90 ;  /* 0x00000043485a7210 */ /* 0x000fe20007c1e05a */
[----:B------:R-:W-:-:S03]  /*690d0*/  IMAD.WIDE.U32 R74, R4, R21, RZ ;  /* 0x00000015044a7225 */ /* 0x000fc600078e00ff */
[----:B------:R-:W-:Y:S01]  /*690e0*/  IADD3.X R99, PT, PT, RZ, RZ, RZ, P0, P4 ;  /* 0x000000ffff637210 */ /* 0x000fe200007e84ff */
        /* <DEDUP_REMOVED lines=10> */
[----:B------:R-:W-:Y:S01]  /*69190*/  IADD3 R85, P2, P1, R30, R85, R31 ;  /* 0x000000551e557210 */ /* 0x000fe2000795e01f */
[----:B------:R-:W-:Y:S01]  /*691a0*/  IMAD.WIDE.U32 R30, R81, R82, RZ ;  /* 0x00000052511e7225 */ /* 0x000fe200078e00ff */
[----:B------:R-:W-:-:S02]  /*691b0*/  IADD3.X R95, PT, PT, RZ, RZ, RZ, P4, P0 ;  /* 0x000000ffff5f7210 */ /* 0x000fc400027e04ff */
[----:B------:R-:W-:Y:S01]  /*691c0*/  IADD3 R66, P0, P4, R66, R33, R32 ;  /* 0x0000002142427210 */ /* 0x000fe20007c1e020 */
[----:B------:R-:W-:Y:S02]  /*691d0*/  IMAD R82, R89, UR28, RZ ;  /* 0x0000001c59527c24 */ /* 0x000fe4000f8e02ff */
[----:B------:R-:W-:Y:S01]  /*691e0*/  IMAD.WIDE.U32 R32, R83, R36, RZ ;  /* 0x0000002453207225 */ /* 0x000fe200078e00ff */
[----:B------:R-:W-:Y:S02]  /*691f0*/  IADD3.X R97, PT, PT, RZ, RZ, RZ, P0, P4 ;  /* 0x000000ffff617210 */ /* 0x000fe400007e84ff */
[----:B------:R-:W-:Y:S01]  /*69200*/  IADD3 R74, P0, P4, R30, R93, R92 ;  /* 0x0000005d1e4a7210 */ /* 0x000fe20007c1e05c */
[----:B------:R-:W-:Y:S01]  /*69210*/  IMAD.IADD R91, R29, 0x1, R91 ;  /* 0x000000011d5b7824 */ /* 0x000fe200078e025b */
[----:B------:R-:W-:Y:S01]  /*69220*/  IADD3.X R93, PT, PT, RZ, RZ, RZ, P5, P3 ;  /* 0x000000ffff5d7210 */ /* 0x000fe20002fe64ff */
[----:B------:R-:W-:Y:S01]  /*69230*/  IMAD.WIDE.U32 R68, R6, R82, RZ ;  /* 0x0000005206447225 */ /* 0x000fe200078e00ff */
[----:B------:R-:W-:-:S02]  /*69240*/  IADD3.X R92, PT, PT, RZ, RZ, RZ, P0, P4 ;  /* 0x000000ffff5c7210 */ /* 0x000fc400007e84ff */
[----:B------:R-:W-:Y:S01]  /*69250*/  IADD3 R90, P3, P5, R32, R91, R90 ;  /* 0x0000005b205a7210 */ /* 0x000fe20007d7e05a */
[----:B------:R-:W-:Y:S01]  /*69260*/  IMAD.IADD R95, R77, 0x1, R95 ;  /* 0x000000014d5f7824 */ /* 0x000fe200078e025f */
[----:B------:R-:W-:Y:S01]  /*69270*/  IADD3.X R91, PT, PT, RZ, RZ, RZ, P2, P1 ;  /* 0x000000ffff5b7210 */ /* 0x000fe200017e24ff */
[----:B------:R-:W-:Y:S01]  /*69280*/  IMAD.IADD R93, R75, 0x1, R93 ;  /* 0x000000014b5d7824 */ /* 0x000fe200078e025d */
[----:B------:R-:W-:Y:S01]  /*69290*/  IADD3 RZ, P2, PT, R68, R89, RZ ;  /* 0x0000005944ff7210 */ /* 0x000fe20007f5e0ff */
[----:B------:R-:W-:Y:S01]  /*692a0*/  IMAD.WIDE.U32 R76, R7, R82, RZ ;  /* 0x00000052074c7225 */ /* 0x000fe200078e00ff */
[----:B------:R-:W-:Y:S02]  /*692b0*/  IADD3 R34, P1, PT, R34, R85, RZ ;  /* 0x0000005522227210 */ /* 0x000fe40007f3e0ff */
[----:B------:R-:W-:Y:S01]  /*692c0*/  IADD3.X R85, PT, PT, RZ, RZ, RZ, P3, P5 ;  /* 0x000000ffff557210 */ /* 0x000fe20001fea4ff */
[----:B------:R-:W-:Y:S02]  /*692d0*/  IMAD.X R89, RZ, RZ, R69, P2 ;  /* 0x000000ffff597224 */ /* 0x000fe400010e0645 */
        /* <DEDUP_REMOVED lines=13> */
[----:B------:R-:W-:Y:S01]  /*693b0*/  IADD3 R76, P0, P4, R28, R35, R66 ;  /* 0x000000231c4c7210 */ /* 0x000fe20007c1e042 */
[----:B------:R-:W-:Y:S01]  /*693c0*/  IMAD.WIDE.U32 R34, R70, R36, RZ ;  /* 0x0000002446227225 */ /* 0x000fe200078e00ff */
[----:B------:R-:W-:-:S02]  /*693d0*/  IADD3.X R95, PT, PT, RZ, RZ, RZ, P2, P1 ;  /* 0x000000ffff5f7210 */ /* 0x000fc400017e24ff */
[----:B------:R-:W-:Y:S01]  /*693e0*/  IADD3 R89, P1, PT, R16, R89, RZ ;  /* 0x0000005910597210 */ /* 0x000fe20007f3e0ff */
[----:B------:R-:W-:Y:S01]  /*693f0*/  IMAD.WIDE.U32 R66, R80, R71, RZ ;  /* 0x0000004750427225 */ /* 0x000fe200078e00ff */
[----:B------:R-:W-:Y:S02]  /*69400*/  IADD3 R90, P3, P2, R34, R85, R72 ;  /* 0x00000055225a7210 */ /* 0x000fe40007a7e048 */
[----:B------:R-:W-:Y:S01]  /*69410*/  IADD3.X R93, PT, PT, RZ, RZ, RZ, P0, P4 ;  /* 0x000000ffff5d7210 */ /* 0x000fe200007e84ff */
[----:B------:R-:W-:Y:S01]  /*69420*/  IMAD R85, R89, UR28, RZ ;  /* 0x0000001c59557c24 */ /* 0x000fe2000f8e02ff */
[----:B------:R-:W-:Y:S01]  /*69430*/  IADD3 R88, P0, P4, R66, R97, R88 ;  /* 0x0000006142587210 */ /* 0x000fe20007c1e058 */
[----:B------:R-:W-:Y:S01]  /*69440*/  IMAD.IADD R97, R69, 0x1, R68 ;  /* 0x0000000145617824 */ /* 0x000fe200078e0244 */
[----:B------:R-:W-:Y:S01]  /*69450*/  IADD3.X R99, PT, PT, RZ, RZ, RZ, P3, P2 ;  /* 0x000000ffff637210 */ /* 0x000fe20001fe44ff */
[----:B------:R-:W-:-:S04]  /*69460*/  IMAD.WIDE.U32 R68, R6, R85, RZ ;  /* 0x0000005506447225 */ /* 0x000fc800078e00ff */
[----:B------:R-:W-:Y:S01]  /*69470*/  IMAD.WIDE.U32 R72, R86, UR18, RZ ;  /* 0x0000001256487c25 */ /* 0x000fe2000f8e00ff */
[----:B------:R-:W-:-:S03]  /*69480*/  IADD3 RZ, P5, PT, R68, R89, RZ ;  /* 0x0000005944ff7210 */ /* 0x000fc60007fbe0ff */
[----:B------:R-:W-:Y:S01]  /*69490*/  IMAD.IADD R93, R29, 0x1, R93 ;  /* 0x000000011d5d7824 */ /* 0x000fe200078e025d */
[----:B------:R-:W-:Y:S01]  /*694a0*/  IADD3 R90, P2, P3, R72, R97, R90 ;  /* 0x00000061485a7210 */ /* 0x000fe20007b5e05a */
[----:B------:R-:W-:Y:S02]  /*694b0*/  IMAD.IADD R95, R75, 0x1, R95 ;  /* 0x000000014b5f7824 */ /* 0x000fe400078e025f */
[----:B------:R-:W-:Y:S01]  /*694c0*/  IMAD.IADD R91, R77, 0x1, R91 ;  /* 0x000000014d5b7824 */ /* 0x000fe200078e025b */
[----:B------:R-:W-:Y:S01]  /*694d0*/  IADD3.X R97, PT, PT, RZ, RZ, RZ, P2, P3 ;  /* 0x000000ffff617210 */ /* 0x000fe200017e64ff */
[----:B------:R-:W-:-:S04]  /*694e0*/  IMAD.WIDE.U32 R28, R4, R82, RZ ;  /* 0x00000052041c7225 */ /* 0x000fc800078e00ff */
[----:B------:R-:W-:-:S04]  /*694f0*/  IMAD.WIDE.U32 R74, R2, R21, RZ ;  /* 0x00000015024a7225 */ /* 0x000fc800078e00ff */
[----:B------:R-:W-:Y:S01]  /*69500*/  IMAD.X R89, RZ, RZ, R69, P5 ;  /* 0x000000ffff597224 */ /* 0x000fe200028e0645 */
        /* <DEDUP_REMOVED lines=10> */
[----:B------:R-:W-:Y:S01]  /*695b0*/  IADD3 R88, PT, PT, R101, R92, R31 ;  /* 0x0000005c65587210 */ /* 0x000fe20007ffe01f */
        /* <DEDUP_REMOVED lines=9> */
[----:B------:R-:W-:Y:S01]  /*69650*/  IMAD.WIDE.U32 R28, R86, UR19, RZ ;  /* 0x00000013561c7c25 */ /* 0x000fe2000f8e00ff */
[----:B------:R-:W-:-:S03]  /*69660*/  IADD3 R36, P0, PT, R24, R77, RZ ;  /* 0x0000004d18247210 */ /* 0x000fc60007f1e0ff */
[----:B------:R-:W-:Y:S02]  /*69670*/  IMAD.IADD R93, R67, 0x1, R93 ;  /* 0x00000001435d7824 */ /* 0x000fe400078e025d */
[----:B------:R-:W-:-:S04]  /*69680*/  IMAD.WIDE.U32 R66, R3, R21, RZ ;  /* 0x0000001503427225 */ /* 0x000fc800078e00ff */
[----:B------:R-:W-:Y:S01]  /*69690*/  IMAD.X R91, R25, 0x1, R91, P0 ;  /* 0x00000001195b7824 */ /* 0x000fe200000e065b */
[----:B------:R-:W-:Y:S01]  /*696a0*/  IADD3 R86, P0, P4, R28, R95, R88 ;  /* 0x0000005f1c567210 */ /* 0x000fe20007c1e058 */
[----:B------:R-:W-:Y:S01]  /*696b0*/  IMAD.WIDE.U32 R24, R5, R82, RZ ;  /* 0x0000005205187225 */ /* 0x000fe200078e00ff */
[----:B------:R-:W-:Y:S02]  /*696c0*/  IADD3.X R95, PT, PT, RZ, RZ, RZ, P5, P1 ;  /* 0x000000ffff5f7210 */ /* 0x000fe40002fe24ff */
[----:B------:R-:W-:Y:S02]  /*696d0*/  IADD3.X R88, PT, PT, RZ, RZ, RZ, P3, P2 ;  /* 0x000000ffff587210 */ /* 0x000fe40001fe44ff */
[----:B------:R-:W-:Y:S01]  /*696e0*/  IADD3 R28, P2, P3, R66, R75, R76 ;  /* 0x0000004b421c7210 */ /* 0x000fe20007b5e04c */
[----:B------:R-:W-:Y:S01]  /*696f0*/  IMAD.WIDE.U32 R74, R70, R71, RZ ;  /* 0x00000047464a7225 */ /* 0x000fe200078e00ff */
[----:B------:R-:W-:Y:S02]  /*69700*/  IADD3 R24, P5, P1, R24, R73, R72 ;  /* 0x0000004918187210 */ /* 0x000fe400079be048 */
[----:B------:R-:W-:Y:S01]  /*69710*/  IADD3.X R97, PT, PT, RZ, RZ, RZ, P0, P4 ;  /* 0x000000ffff617210 */ /* 0x000fe200007e84ff */
[----:B------:R-:W-:Y:S01]  /*69720*/  IMAD.IADD R95, R69, 0x1, R95 ;  /* 0x00000001455f7824 */ /* 0x000fe200078e025f */
[----:B------:R-:W-:Y:S01]  /*69730*/  IADD3.X R66, PT, PT, RZ, RZ, RZ, P2, P3 ;  /* 0x000000ffff427210 */ /* 0x000fe200017e64ff */
[----:B------:R-:W-:-:S03]  /*69740*/  IMAD.WIDE.U32 R72, R7, R85, RZ ;  /* 0x0000005507487225 */ /* 0x000fc600078e00ff */
[----:B------:R-:W-:Y:S01]  /*69750*/  IADD3 R86, P2, P3, R74, R95, R86 ;  /* 0x0000005f4a567210 */ /* 0x000fe20007b5e056 */
[----:B------:R-:W-:Y:S01]  /*69760*/  IMAD.WIDE.U32 R76, R80, R80, RZ ;  /* 0x00000050504c7225 */ /* 0x000fe200078e00ff */
[----:B------:R-:W-:-:S03]  /*69770*/  IADD3 R89, P4, P0, R72, R89, R36 ;  /* 0x0000005948597210 */ /* 0x000fc6000789e024 */
[----:B------:R-:W-:Y:S01]  /*69780*/  IMAD.IADD R95, R29, 0x1, R97 ;  /* 0x000000011d5f7824 */ /* 0x000fe200078e0261 */
[----:B------:R-:W-:Y:S01]  /*69790*/  LOP3.LUT R72, R76, 0xfffffffd, RZ, 0xc0, !PT ;  /* 0xfffffffd4c487812 */ /* 0x000fe200078ec0ff */
[----:B------:R-:W-:Y:S01]  /*697a0*/  IMAD.IADD R29, R67, 0x1, R66 ;  /* 0x00000001431d7824 */ /* 0x000fe200078e0242 */
[----:B------:R-:W-:Y:S01]  /*697b0*/  IADD3.X R97, PT, PT, RZ, RZ, RZ, P2, P3 ;  /* 0x000000ffff617210 */ /* 0x000fe200017e64ff */
[----:B------:R-:W-:Y:S01]  /*697c0*/  IMAD.WIDE.U32 R66, R21, UR18, RZ ;  /* 0x0000001215427c25 */ /* 0x000fe2000f8e00ff */
[----:B------:R-:W-:Y:S02]  /*697d0*/  IADD3 R72, P3, P2, R72, R93, R28 ;  /* 0x0000005d48487210 */ /* 0x000fe40007a7e01c */
[----:B------:R-:W-:Y:S01]  /*697e0*/  IADD3.X R93, PT, PT, RZ, RZ, RZ, P5, P1 ;  /* 0x000000ffff5d7210 */ /* 0x000fe20002fe24ff */
[----:B------:R-:W-:Y:S01]  /*697f0*/  IMAD.IADD R97, R75, 0x1, R97 ;  /* 0x000000014b617824 */ /* 0x000fe200078e0261 */
[----:B------:R-:W-:Y:S01]  /*69800*/  IADD3 R86, P1, P5, R66, R29, R86 ;  /* 0x0000001d42567210 */ /* 0x000fe20007d3e056 */
[----:B------:R-:W-:Y:S01]  /*69810*/  IMAD.WIDE.U32 R28, R81, R71, RZ ;  /* 0x00000047511c7225 */ /* 0x000fe200078e00ff */
[----:B------:R-:W-:-:S02]  /*69820*/  IADD3 R88, PT, PT, R95, R88, R17 ;  /* 0x000000585f587210 */ /* 0x000fc40007ffe011 */
[----:B------:R-:W-:Y:S02]  /*69830*/  IADD3.X R71, PT, PT, RZ, RZ, RZ, P4, P0 ;  /* 0x000000ffff477210 */ /* 0x000fe400027e04ff */
[----:B------:R-:W-:Y:S02]  /*69840*/  IADD3.X R95, PT, PT, RZ, RZ, RZ, P1, P5 ;  /* 0x000000ffff5f7210 */ /* 0x000fe40000fea4ff */
[----:B------:R-:W-:Y:S01]  /*69850*/  IADD3 R36, P4, P5, R32, R91, R24 ;  /* 0x0000005b20247210 */ /* 0x000fe20007d9e018 */
[----:B------:R-:W-:Y:S01]  /*69860*/  IMAD.IADD R73, R73, 0x1, R71 ;  /* 0x0000000149497824 */ /* 0x000fe200078e0247 */
[----:B------:R-:W-:Y:S01]  /*69870*/  IADD3 R88, P1, P0, R28, R97, R88 ;  /* 0x000000611c587210 */ /* 0x000fe2000783e058 */
[----:B------:R-:W-:Y:S01]  /*69880*/  IMAD.IADD R91, R25, 0x1, R93 ;  /* 0x00000001195b7824 */ /* 0x000fe200078e025d */
[----:B------:R-:W-:Y:S01]  /*69890*/  IADD3.X R71, PT, PT, RZ, RZ, RZ, P4, P5 ;  /* 0x000000ffff477210 */ /* 0x000fe200027ea4ff */
[----:B------:R-:W-:Y:S01]  /*698a0*/  IMAD.IADD R95, R67, 0x1, R95 ;  /* 0x00000001435f7824 */ /* 0x000fe200078e025f */
[----:B------:R-:W-:Y:S01]  /*698b0*/  IADD3 R89, P4, PT, R18, R89, RZ ;  /* 0x0000005912597210 */ /* 0x000fe20007f9e0ff */
[----:B------:R-:W-:Y:S01]  /*698c0*/  IMAD.WIDE.U32 R24, R21, UR19, RZ ;  /* 0x0000001315187c25 */ /* 0x000fe2000f8e00ff */
[----:B------:R-:W-:-:S03]  /*698d0*/  IADD3.X R93, PT, PT, RZ, RZ, RZ, P3, P2 ;  /* 0x000000ffff5d7210 */ /* 0x000fc60001fe44ff */
        /* <DEDUP_REMOVED lines=10> */
[----:B------:R-:W-:Y:S01]  /*69980*/  IMAD.IADD R25, R25, 0x1, R95 ;  /* 0x0000000119197824 */ /* 0x000fe200078e025f */
[----:B------:R-:W-:Y:S01]  /*69990*/  IADD3 R18, P4, P5, R32, R73, R36 ;  /* 0x0000004920127210 */ /* 0x000fe20007d9e024 */
[----:B------:R-:W-:Y:S01]  /*699a0*/  IMAD R36, R89, UR28, RZ ;  /* 0x0000001c59247c24 */ /* 0x000fe2000f8e02ff */
[----:B------:R-:W-:Y:S01]  /*699b0*/  IADD3.X R91, PT, PT, RZ, RZ, RZ, P2, P3 ;  /* 0x000000ffff5b7210 */ /* 0x000fe200017e64ff */
[----:B------:R-:W-:Y:S01]  /*699c0*/  IMAD.WIDE.U32 R72, R83, R80, RZ ;  /* 0x0000005053487225 */ /* 0x000fe200078e00ff */
[----:B------:R-:W-:Y:S02]  /*699d0*/  IADD3 R21, P2, P3, R18, R21, R19 ;  /* 0x0000001512157210 */ /* 0x000fe40007b5e013 */
[----:B------:R-:W-:Y:S01]  /*699e0*/  IADD3.X R32, PT, PT, RZ, RZ, RZ, P4, P5 ;  /* 0x000000ffff207210 */ /* 0x000fe200027ea4ff */
[----:B------:R-:W-:Y:S01]  /*699f0*/  IMAD.WIDE.U32 R76, R6, R36, RZ ;  /* 0x00000024064c7225 */ /* 0x000fe200078e00ff */
[----:B------:R-:W-:-:S02]  /*69a00*/  IADD3.X R71, PT, PT, RZ, RZ, RZ, P2, P3 ;  /* 0x000000ffff477210 */ /* 0x000fc400017e64ff */
[----:B------:R-:W-:Y:S01]  /*69a10*/  IADD3 R24, P2, PT, R26, R21, RZ ;  /* 0x000000151a187210 */ /* 0x000fe20007f5e0ff */
[----:B------:R-:W-:Y:S01]  /*69a20*/  IMAD.WIDE.U32 R18, R3, R82, RZ ;  /* 0x0000005203127225 */ /* 0x000fe200078e00ff */
[----:B------:R-:W-:Y:S02]  /*69a30*/  IADD3 RZ, P3, PT, R76, R89, RZ ;  /* 0x000000594cff7210 */ /* 0x000fe40007f7e0ff */
[----:B------:R-:W-:Y:S01]  /*69a40*/  IADD3 R86, P4, P5, R72, R93, R86 ;  /* 0x0000005d48567210 */ /* 0x000fe20007d9e056 */
[----:B------:R-:W-:Y:S02]  /*69a50*/  IMAD.IADD R67, R67, 0x1, R66 ;  /* 0x0000000143437824 */ /* 0x000fe400078e0242 */
[----:B------:R-:W-:Y:S02]  /*69a60*/  IMAD.X R21, RZ, RZ, R77, P3 ;  /* 0x000000ffff157224 */ /* 0x000fe400018e064d */
[----:B------:R-:W-:Y:S01]  /*69a70*/  IMAD.X R27, R27, 0x1, R71, P2 ;  /* 0x000000011b1b7824 */ /* 0x000fe200010e0647 */
        /* <DEDUP_REMOVED lines=13> */
[----:B------:R-:W-:Y:S02]  /*69b50*/  IADD3 R86, PT, PT, R25, R86, R29 ;  /* 0x0000005619567210 */ /* 0x000fe40007ffe01d */
        /* <DEDUP_REMOVED lines=9> */
[----:B------:R-:W-:Y:S01]  /*69bf0*/  IMAD.WIDE.U32 R66, R82, UR18, RZ ;  /* 0x0000001252427c25 */ /* 0x000fe2000f8e00ff */
[----:B------:R-:W-:Y:S02]  /*69c00*/  IADD3 R21, P2, PT, R22, R21, RZ ;  /* 0x0000001516157210 */ /* 0x000fe40007f5e0ff */
[----:B------:R-:W-:Y:S01]  /*69c10*/  LOP3.LUT R24, R24, 0xfffffffd, RZ, 0xc0, !PT ;  /* 0xfffffffd18187812 */ /* 0x000fe200078ec0ff */
[----:B------:R-:W-:Y:S01]  /*69c20*/  IMAD.IADD R69, R33, 0x1, R69 ;  /* 0x0000000121457824 */ /* 0x000fe200078e0245 */
[----:B------:R-:W-:Y:S01]  /*69c30*/  IADD3 R66, P1, P0, R66, R91, R32 ;  /* 0x0000005b42427210 */ /* 0x000fe2000783e020 */
[----:B------:R-:W-:-:S02]  /*69c40*/  IMAD R68, R21, UR28, RZ ;  /* 0x0000001c15447c24 */ /* 0x000fc4000f8e02ff */
[----:B------:R-:W-:Y:S01]  /*69c50*/  IMAD.IADD R73, R73, 0x1, R89 ;  /* 0x0000000149497824 */ /* 0x000fe200078e0259 */
[----:B------:R-:W-:Y:S01]  /*69c60*/  IADD3.X R89, PT, PT, RZ, RZ, RZ, P4, P5 ;  /* 0x000000ffff597210 */ /* 0x000fe200027ea4ff */
[----:B------:R-:W-:Y:S01]  /*69c70*/  IMAD.WIDE.U32 R18, R6, R68, RZ ;  /* 0x0000004406127225 */ /* 0x000fe200078e00ff */
[----:B------:R-:W-:-:S03]  /*69c80*/  IADD3.X R91, PT, PT, RZ, RZ, RZ, P1, P0 ;  /* 0x000000ffff5b7210 */ /* 0x000fc60000fe04ff */
[----:B------:R-:W-:Y:S01]  /*69c90*/  IMAD.WIDE.U32 R32, R4, R36, RZ ;  /* 0x0000002404207225 */ /* 0x000fe200078e00ff */
[----:B------:R-:W-:-:S03]  /*69ca0*/  IADD3 RZ, P3, PT, R18, R21, RZ ;  /* 0x0000001512ff7210 */ /* 0x000fc60007f7e0ff */
[----:B------:R-:W-:Y:S01]  /*69cb0*/  IMAD.IADD R71, R35, 0x1, R71 ;  /* 0x0000000123477824 */ /* 0x000fe200078e0247 */
[----:B------:R-:W-:Y:S01]  /*69cc0*/  IADD3 R69, P1, P0, R32, R69, R72 ;  /* 0x0000004520457210 */ /* 0x000fe2000783e048 */
        /* <DEDUP_REMOVED lines=15> */
[----:B------:R-:W-:-:S02]  /*69dc0*/  IADD3 R72, P4, P5, R18, R73, R86 ;  /* 0x0000004912487210 */ /* 0x000fc40007d9e056 */
[----:B------:R-:W-:Y:S01]  /*69dd0*/  IADD3.X R73, PT, PT, RZ, RZ, RZ, P0, P1 ;  /* 0x000000ffff497210 */ /* 0x000fe200007e24ff */
[----:B------:R-:W-:Y:S01]  /*69de0*/  IMAD.IADD R69, R33, 0x1, R69 ;  /* 0x0000000121457824 */ /* 0x000fe200078e0245 */
[----:B------:R-:W-:Y:S01]  /*69df0*/  IADD3 R66, P0, PT, R30, R23, RZ ;  /* 0x000000171e427210 */ /* 0x000fe20007f1e0ff */
[----:B------:R-:W-:Y:S01]  /*69e00*/  IMAD.WIDE.U32 R32, R3, R85, RZ ;  /* 0x0000005503207225 */ /* 0x000fe200078e00ff */
[----:B------:R-:W-:Y:S02]  /*69e10*/  IADD3.X R67, PT, PT, RZ, RZ, RZ, P3, P2 ;  /* 0x000000ffff437210 */ /* 0x000fe40001fe44ff */
[----:B------:R-:W-:Y:S01]  /*69e20*/  IADD3 R72, P2, P3, R34, R91, R72 ;  /* 0x0000005b22487210 */ /* 0x000fe20007b5e048 */
[----:B------:R-:W-:Y:S01]  /*69e30*/  IMAD.IADD R89, R25, 0x1, R89 ;  /* 0x0000000119597824 */ /* 0x000fe200078e0259 */
[----:B------:R-:W-:Y:S01]  /*69e40*/  IADD3.X R74, PT, PT, RZ, RZ, RZ, P4, P5 ;  /* 0x000000ffff4a7210 */ /* 0x000fe200027ea4ff */
[----:B------:R-:W-:Y:S01]  /*69e50*/  IMAD.X R67, R31, 0x1, R67, P0 ;  /* 0x000000011f437824 */ /* 0x000fe200000e0643 */
[----:B------:R-:W-:Y:S01]  /*69e60*/  IADD3 R32, P0, P1, R32, R77, R24 ;  /* 0x0000004d20207210 */ /* 0x000fe2000791e018 */
[----:B------:R-:W-:-:S04]  /*69e70*/  IMAD.WIDE.U32 R24, R5, R36, RZ ;  /* 0x0000002405187225 */ /* 0x000fc800078e00ff */
[----:B------:R-:W-:-:S04]  /*69e80*/  IMAD.WIDE.U32 R30, R7, R68, RZ ;  /* 0x00000044071e7225 */ /* 0x000fc800078e00ff */
[----:B------:R-:W-:Y:S01]  /*69e90*/  IMAD.IADD R75, R75, 0x1, R73 ;  /* 0x000000014b4b7824 */ /* 0x000fe200078e0249 */
[----:B------:R-:W-:Y:S01]  /*69ea0*/  IADD3.X R73, PT, PT, RZ, RZ, RZ, P2, P3 ;  /* 0x000000ffff497210 */ /* 0x000fe200017e64ff */
[----:B------:R-:W-:Y:S01]  /*69eb0*/  IMAD.WIDE.U32 R22, R70, R83, RZ ;  /* 0x0000005346167225 */ /* 0x000fe200078e00ff */
[----:B------:R-:W-:Y:S02]  /*69ec0*/  IADD3 R34, P3, P2, R24, R69, R71 ;  /* 0x0000004518227210 */ /* 0x000fe40007a7e047 */
[----:B------:R-:W-:Y:S02]  /*69ed0*/  IADD3.X R71, PT, PT, RZ, RZ, RZ, P0, P1 ;  /* 0x000000ffff477210 */ /* 0x000fe400007e24ff */
[----:B------:R-:W-:Y:S02]  /*69ee0*/  IADD3 R21, P1, P0, R30, R21, R66 ;  /* 0x000000151e157210 */ /* 0x000fe4000783e042 */
[----:B------:R-:W-:Y:S01]  /*69ef0*/  IADD3 R32, P4, P5, R26, R75, R32 ;  /* 0x0000004b1a207210 */ /* 0x000fe20007d9e020 */
[----:B------:R-:W-:Y:S01]  /*69f00*/  IMAD.IADD R71, R33, 0x1, R71 ;  /* 0x0000000121477824 */ /* 0x000fe200078e0247 */
[----:B------:R-:W-:-:S02]  /*69f10*/  IADD3.X R30, PT, PT, RZ, RZ, RZ, P1, P0 ;  /* 0x000000ffff1e7210 */ /* 0x000fc40000fe04ff */
[----:B------:R-:W-:Y:S02]  /*69f20*/  IADD3.X R24, PT, PT, RZ, RZ, RZ, P3, P2 ;  /* 0x000000ffff187210 */ /* 0x000fe40001fe44ff */
        /* <DEDUP_REMOVED lines=15> */
[----:B------:R-:W-:-:S03]  /*6a020*/  IMAD.WIDE.U32 R32, R4, R68, RZ ;  /* 0x0000004404207225 */ /* 0x000fc600078e00ff */
[----:B------:R-:W-:Y:S01]  /*6a030*/  IADD3 R66, P4, P5, R22, R69, R66 ;  /* 0x0000004516427210 */ /* 0x000fe20007d9e042 */
[----:B------:R-:W-:Y:S01]  /*6a040*/  IMAD.WIDE.U32 R26, R81, R83, RZ ;  /* 0x00000053511a7225 */ /* 0x000fe200078e00ff */
[----:B------:R-:W-:Y:S02]  /*6a050*/  IADD3.X R69, PT, PT, RZ, RZ, RZ, P2, P3 ;  /* 0x000000ffff457210 */ /* 0x000fe400017e64ff */
[----:B------:R-:W-:Y:S01]  /*6a060*/  IADD3.X R71, PT, PT, RZ, RZ, RZ, P4, P5 ;  /* 0x000000ffff477210 */ /* 0x000fe200027ea4ff */
[----:B------:R-:W-:Y:S01]  /*6a070*/  IMAD.IADD R73, R23, 0x1, R73 ;  /* 0x0000000117497824 */ /* 0x000fe200078e0249 */
[----:B------:R-:W-:Y:S01]  /*6a080*/  IADD3 R22, P4, P5, R32, R35, R34 ;  /* 0x0000002320167210 */ /* 0x000fe20007d9e022 */
[----:B------:R-:W-:Y:S02]  /*6a090*/  IMAD.IADD R67, R17, 0x1, R67 ;  /* 0x0000000111437824 */ /* 0x000fe400078e0243 */
[----:B------:R-:W-:Y:S01]  /*6a0a0*/  IMAD.WIDE.U32 R16, R85, UR19, RZ ;  /* 0x0000001355107c25 */ /* 0x000fe2000f8e00ff */
[----:B------:R-:W-:-:S02]  /*6a0b0*/  IADD3 R72, P1, P0, R26, R73, R72 ;  /* 0x000000491a487210 */ /* 0x000fc4000783e048 */
[----:B------:R-:W-:Y:S01]  /*6a0c0*/  IADD3.X R35, PT, PT, RZ, RZ, RZ, P4, P5 ;  /* 0x000000ffff237210 */ /* 0x000fe200027ea4ff */
[----:B------:R-:W-:Y:S02]  /*6a0d0*/  IMAD.IADD R31, R31, 0x1, R30 ;  /* 0x000000011f1f7824 */ /* 0x000fe400078e021e */
[----:B------:R-:W-:Y:S02]  /*6a0e0*/  IMAD.IADD R69, R25, 0x1, R69 ;  /* 0x0000000119457824 */ /* 0x000fe400078e0245 */
        /* <DEDUP_REMOVED lines=8> */
[-C--:B------:R-:W-:Y:S01]  /*6a170*/  IMAD.WIDE.U32 R32, R5, R68.reuse, RZ ;  /* 0x0000004405207225 */ /* 0x080fe200078e00ff */
[----:B------:R-:W-:Y:S02]  /*6a180*/  LOP3.LUT R24, R24, 0xfffffffd, RZ, 0xc0, !PT ;  /* 0xfffffffd18187812 */ /* 0x000fe400078ec0ff */
[----:B------:R-:W-:Y:S01]  /*6a190*/  IADD3.X R67, PT, PT, RZ, RZ, RZ, P2, P3 ;  /* 0x000000ffff437210 */ /* 0x000fe200017e64ff */
[----:B------:R-:W-:Y:S01]  /*6a1a0*/  IMAD.IADD R69, R23, 0x1, R71 ;  /* 0x0000000117457824 */ /* 0x000fe200078e0247 */
[----:B------:R-:W-:Y:S01]  /*6a1b0*/  IADD3 R23, P4, P5, R32, R35, R16 ;  /* 0x0000002320177210 */ /* 0x000fe20007d9e010 */
[----:B------:R-:W-:Y:S02]  /*6a1c0*/  IMAD.IADD R35, R29, 0x1, R28 ;  /* 0x000000011d237824 */ /* 0x000fe400078e021c */
        /* <DEDUP_REMOVED lines=20> */
[----:B------:R-:W-:Y:S01]  /*6a310*/  IMAD.WIDE.U32 R18, R3, R68, RZ ;  /* 0x0000004403127225 */ /* 0x000fe200078e00ff */
[----:B------:R-:W-:Y:S02]  /*6a320*/  IADD3 R30, P1, P0, R70, R35, R30 ;  /* 0x00000023461e7210 */ /* 0x000fe4000783e01e */
[----:B------:R-:W-:Y:S01]  /*6a330*/  IADD3.X R26, PT, PT, RZ, RZ, RZ, P4, P5 ;  /* 0x000000ffff1a7210 */ /* 0x000fe200027ea4ff */
[----:B------:R-:W-:Y:S02]  /*6a340*/  IMAD.IADD R17, R17, 0x1, R16 ;  /* 0x0000000111117824 */ /* 0x000fe400078e0210 */
[----:B------:R-:W-:Y:S02]  /*6a350*/  IMAD.IADD R31, R29, 0x1, R31 ;  /* 0x000000011d1f7824 */ /* 0x000fe400078e021f */
[----:B------:R-:W-:Y:S01]  /*6a360*/  IMAD.WIDE.U32 R28, R36, UR19, RZ ;  /* 0x00000013241c7c25 */ /* 0x000fe2000f8e00ff */
[----:B------:R-:W-:-:S02]  /*6a370*/  IADD3 R25, P4, P5, R18, R17, R25 ;  /* 0x0000001112197210 */ /* 0x000fc40007d9e019 */
[----:B------:R-:W-:Y:S01]  /*6a380*/  IADD3.X R18, PT, PT, RZ, RZ, RZ, P1, P0 ;  /* 0x000000ffff127210 */ /* 0x000fe20000fe04ff */
[----:B------:R-:W-:Y:S01]  /*6a390*/  IMAD.IADD R27, R27, 0x1, R26 ;  /* 0x000000011b1b7824 */ /* 0x000fe200078e021a */
[----:B------:R-:W-:Y:S02]  /*6a3a0*/  IADD3 R16, P2, P3, R28, R31, R30 ;  /* 0x0000001f1c107210 */ /* 0x000fe40007b5e01e */
[----:B------:R-:W-:Y:S02]  /*6a3b0*/  IADD3.X R17, PT, PT, RZ, RZ, RZ, P4, P5 ;  /* 0x000000ffff117210 */ /* 0x000fe400027ea4ff */
[----:B------:R-:W-:Y:S02]  /*6a3c0*/  IADD3.X R28, PT, PT, RZ, RZ, RZ, P2, P3 ;  /* 0x000000ffff1c7210 */ /* 0x000fe400017e64ff */
[----:B------:R-:W-:Y:S01]  /*6a3d0*/  IADD3 R26, P2, P3, R70, R27, R16 ;  /* 0x0000001b461a7210 */ /* 0x000fe20007b5e010 */
[----:B------:R-:W-:Y:S02]  /*6a3e0*/  IMAD.IADD R19, R19, 0x1, R17 ;  /* 0x0000000113137824 */ /* 0x000fe400078e0211 */
[----:B------:R-:W-:Y:S01]  /*6a3f0*/  IMAD.WIDE.U32 R16, R68, UR18, RZ ;  /* 0x0000001244107c25 */ /* 0x000fe2000f8e00ff */
[----:B------:R-:W-:-:S03]  /*6a400*/  IADD3.X R70, PT, PT, RZ, RZ, RZ, P2, P3 ;  /* 0x000000ffff467210 */ /* 0x000fc600017e64ff */
[----:B------:R-:W-:Y:S01]  /*6a410*/  IMAD.IADD R27, R29, 0x1, R28 ;  /* 0x000000011d1b7824 */ /* 0x000fe200078e021c */
[----:B------:R-:W-:Y:S01]  /*6a420*/  IADD3 R26, P0, P1, R16, R19, R26 ;  /* 0x00000013101a7210 */ /* 0x000fe2000791e01a */
[----:B------:R-:W-:-:S03]  /*6a430*/  IMAD.WIDE.U32 R28, R81, R81, RZ ;  /* 0x00000051511c7225 */ /* 0x000fc600078e00ff */
[----:B------:R-:W-:Y:S01]  /*6a440*/  IADD3.X R16, PT, PT, RZ, RZ, RZ, P0, P1 ;  /* 0x000000ffff107210 */ /* 0x000fe200007e24ff */
[----:B------:R-:W-:Y:S01]  /*6a450*/  IMAD.IADD R70, R71, 0x1, R70 ;  /* 0x0000000147467824 */ /* 0x000fe200078e0246 */
[----:B------:R-:W-:Y:S01]  /*6a460*/  IADD3 R18, PT, PT, R27, R18, R71 ;  /* 0x000000121b127210 */ /* 0x000fe20007ffe047 */
[----:B------:R-:W-:Y:S01]  /*6a470*/  IMAD.WIDE.U32 R68, R68, UR19, RZ ;  /* 0x0000001344447c25 */ /* 0x000fe2000f8e00ff */
[----:B------:R-:W-:-:S03]  /*6a480*/  LOP3.LUT R27, R28, 0xfffffffd, RZ, 0xc0, !PT ;  /* 0xfffffffd1c1b7812 */ /* 0x000fc600078ec0ff */
        /* <DEDUP_REMOVED lines=41> */
.L_x_344:
[----:B------:R-:W-:Y:S05]  /*6a720*/  BSYNC.RELIABLE B4 ;  /* 0x0000000000047941 */ /* 0x000fea0003800100 */
.L_x_343:
        /* <DEDUP_REMOVED lines=37> */
.L_x_342:
[----:B------:R-:W-:Y:S05]  /*6a980*/  BSYNC.RECONVERGENT B3 ;  /* 0x0000000000037941 */ /* 0x000fea0003800200 */
.L_x_341:
        /* <DEDUP_REMOVED lines=35> */
.L_x_348:
        /* <DEDUP_REMOVED lines=36> */
.L_x_347:
[----:B------:R-:W-:Y:S05]  /*6ae00*/  BSYNC.RELIABLE B4 ;  /* 0x0000000000047941 */ /* 0x000fea0003800100 */
.L_x_346:
        /* <DEDUP_REMOVED lines=15> */
[----:B------:R-:W-:Y:S01]  /*6af00*/  VIADD R33, R13, 0x1 ;  /* 0x000000010d217836 */ /* 0x000fe20000000000 */
[-C--:B------:R-:W-:Y:S01]  /*6af10*/  ISETP.EQ.AND P4, PT, R24, R79.reuse, P3 ;  /* 0x0000004f1800720c */ /* 0x080fe20001f82270 */
[----:B------:R-:W-:Y:S01]  /*6af20*/  @!P0 IMAD.MOV R18, RZ, RZ, R84 ;  /* 0x000000ffff128224 */ /* 0x000fe200078e0254 */
[----:B------:R-:W-:Y:S01]  /*6af30*/  ISETP.EQ.AND P2, PT, R7, R16, !P5 ;  /* 0x000000100700720c */ /* 0x000fe20006f42270 */
[----:B------:R-:W-:Y:S01]  /*6af40*/  VIADD R34, R16, 0x1 ;  /* 0x0000000110227836 */ /* 0x000fe20000000000 */
[----:B------:R-:W-:Y:S01]  /*6af50*/  ISETP.LT.U32.OR P4, PT, R24, R79, P4 ;  /* 0x0000004f1800720c */ /* 0x000fe20002781470 */
[----:B------:R-:W-:-:S02]  /*6af60*/  IMAD.IADD R17, R23, 0x1, -R18 ;  /* 0x0000000117117824 */ /* 0x000fc400078e0a12 */
[----:B------:R-:W-:Y:S01]  /*6af70*/  @P5 IMAD.MOV R34, RZ, RZ, R16 ;  /* 0x000000ffff225224 */ /* 0x000fe200078e0210 */
[CC--:B------:R-:W-:Y:S01]  /*6af80*/  ISETP.EQ.AND P1, PT, R25.reuse, R14.reuse, P4 ;  /* 0x0000000e1900720c */ /* 0x0c0fe20002722270 */
[----:B------:R-:W-:Y:S02]  /*6af90*/  @!P3 IMAD.MOV R19, RZ, RZ, R79 ;  /* 0x000000ffff13b224 */ /* 0x000fe400078e024f */
[----:B------:R-:W-:Y:S01]  /*6afa0*/  IMAD.IADD R29, R6, 0x1, -R29 ;  /* 0x00000001061d7824 */ /* 0x000fe200078e0a1d */
        /* <DEDUP_REMOVED lines=12> */
[----:B------:R-:W-:Y:S02]  /*6b070*/  ISETP.EQ.AND P0, PT, R5, R18, P3 ;  /* 0x000000120500720c */ /* 0x000fe40001f02270 */
[----:B------:R-:W-:Y:S01]  /*6b080*/  ISETP.LT.U32.OR P4, PT, R27, R78, P4 ;  /* 0x0000004e1b00720c */ /* 0x000fe20002781470 */
        /* <DEDUP_REMOVED lines=9> */
[----:B------:R-:W-:Y:S01]  /*6b120*/  @!P4 IMAD.MOV R33, RZ, RZ, R13 ;  /* 0x000000ffff21c224 */ /* 0x000fe200078e020d */
[-C--:B------:R-:W-:Y:S01]  /*6b130*/  ISETP.EQ.AND P4, PT, R3, R30.reuse, P2 ;  /* 0x0000001e0300720c */ /* 0x080fe20001782270 */
[----:B------:R-:W-:Y:S02]  /*6b140*/  VIADD R80, R32, 0x1 ;  /* 0x0000000120507836 */ /* 0x000fe40000000000 */
[----:B------:R-:W-:Y:S01]  /*6b150*/  IMAD.IADD R33, R33, 0x1, -R28 ;  /* 0x0000000121217824 */ /* 0x000fe200078e0a1c */
[----:B------:R-:W-:Y:S01]  /*6b160*/  ISETP.LT.U32.OR P4, PT, R3, R30, P4 ;  /* 0x0000001e0300720c */ /* 0x000fe20002781470 */
[----:B------:R-:W-:-:S02]  /*6b170*/  VIADD R36, R30, 0x1 ;  /* 0x000000011e247836 */ /* 0x000fc40000000000 */
[----:B------:R-:W-:Y:S01]  /*6b180*/  VIADD R81, R33, 0xffffffff ;  /* 0xffffffff21517836 */ /* 0x000fe20000000000 */
[C---:B------:R-:W-:Y:S01]  /*6b190*/  ISETP.EQ.AND P5, PT, R32.reuse, UR18, P4 ;  /* 0x0000001220007c0c */ /* 0x040fe2000a7a2270 */
[----:B------:R-:W-:Y:S02]  /*6b1a0*/  @!P3 IMAD.MOV R16, RZ, RZ, R18 ;  /* 0x000000ffff10b224 */ /* 0x000fe400078e0212 */
[----:B------:R-:W-:Y:S01]  /*6b1b0*/  @!P0 IMAD.MOV R17, RZ, RZ, R19 ;  /* 0x000000ffff118224 */ /* 0x000fe200078e0213 */
[----:B------:R-:W-:Y:S01]  /*6b1c0*/  ISETP.GT.U32.OR P5, PT, R32, UR18, P5 ;  /* 0x0000001220007c0c */ /* 0x000fe2000afa4470 */
[----:B------:R-:W-:Y:S02]  /*6b1d0*/  @!P2 IMAD.MOV R36, RZ, RZ, R30 ;  /* 0x000000ffff24a224 */ /* 0x000fe400078e021e */
[----:B------:R-:W-:Y:S02]  /*6b1e0*/  IMAD.IADD R30, R7, 0x1, -R34 ;  /* 0x00000001071e7824 */ /* 0x000fe400078e0a22 */
[----:B------:R-:W-:-:S02]  /*6b1f0*/  @!P4 IMAD.MOV R80, RZ, RZ, R32 ;  /* 0x000000ffff50c224 */ /* 0x000fc400078e0220 */
[----:B------:R-:W-:Y:S02]  /*6b200*/  IMAD.IADD R31, R4, 0x1, -R31 ;  /* 0x00000001041f7824 */ /* 0x000fe400078e0a1f */
[----:B------:R-:W-:Y:S01]  /*6b210*/  IMAD.IADD R32, R5, 0x1, -R16 ;  /* 0x0000000105207824 */ /* 0x000fe200078e0a10 */
[----:B------:R-:W-:Y:S01]  /*6b220*/  IADD3 R80, PT, PT, -R80, UR18, RZ ;  /* 0x0000001250507c10 */ /* 0x000fe2000fffe1ff */
[----:B------:R-:W-:Y:S02]  /*6b230*/  IMAD.IADD R36, R3, 0x1, -R36 ;  /* 0x0000000103247824 */ /* 0x000fe400078e0a24 */
[----:B------:R-:W-:Y:S02]  /*6b240*/  @!P5 IMAD.MOV R81, RZ, RZ, R33 ;  /* 0x000000ffff51d224 */ /* 0x000fe400078e0221 */
[----:B------:R-:W-:Y:S02]  /*6b250*/  IMAD.IADD R33, R2, 0x1, -R17 ;  /* 0x0000000102217824 */ /* 0x000fe400078e0a11 */
[----:B------:R-:W-:-:S07]  /*6b260*/  VIADD R81, R81, UR19 ;  /* 0x0000001351517c36 */ /* 0x000fce0008000000 */
.L_x_349:
[----:B------:R-:W-:Y:S05]  /*6b270*/  BSYNC.RECONVERGENT B3 ;  /* 0x0000000000037941 */ /* 0x000fea0003800200 */
.L_x_345:
[-C--:B------:R-:W-:Y:S01]  /*6b280*/  IMAD.WIDE.U32 R16, R21, R20.reuse, RZ ;  /* 0x0000001415107225 */ /* 0x080fe200078e00ff */
[----:B------:R-:W-:Y:S03]  /*6b290*/  BSSY.RECONVERGENT B3, `(.L_x_350) ;  /* 0x000027a000037945 */ /* 0x000fe60003800200 */
[----:B------:R-:W-:Y:S02]  /*6b2a0*/  IMAD R76, R16, UR28, RZ ;  /* 0x0000001c104c7c24 */ /* 0x000fe4000f8e02ff */
        /* <DEDUP_REMOVED lines=9> */
[----:B------:R-:W-:Y:S02]  /*6b340*/  IADD3 R73, P2, P3, R16, R73, R18 ;  /* 0x0000004910497210 */ /* 0x000fe40007b5e012 */
[----:B------:R-:W-:Y:S01]  /*6b350*/  IADD3 R66, P0, P1, R34, R69, R67 ;  /* 0x0000004522427210 */ /* 0x000fe2000791e043 */
[----:B------:R-:W-:Y:S01]  /*6b360*/  IMAD.WIDE.U32 R18, R21, R87, RZ ;  /* 0x0000005715127225 */ /* 0x000fe200078e00ff */
[----:B------:R-:W-:Y:S02]  /*6b370*/  IADD3.X R75, PT, PT, RZ, RZ, RZ, P2, P3 ;  /* 0x000000ffff4b7210 */ /* 0x000fe400017e64ff */
[----:B------:R-:W-:Y:S01]  /*6b380*/  IADD3.X R67, PT, PT, RZ, RZ, RZ, P0, P1 ;  /* 0x000000ffff437210 */ /* 0x000fe200007e24ff */
[----:B------:R-:W-:Y:S01]  /*6b390*/  IMAD.WIDE.U32 R68, R4, R76, RZ ;  /* 0x0000004c04447225 */ /* 0x000fe200078e00ff */
[----:B------:R-:W-:-:S02]  /*6b3a0*/  IADD3 R73, P4, PT, R18, R73, RZ ;  /* 0x0000004912497210 */ /* 0x000fc40007f9e0ff */
[----:B------:R-:W-:Y:S01]  /*6b3b0*/  IADD3 R70, P0, P1, R70, R67, R35 ;  /* 0x0000004346467210 */ /* 0x000fe2000791e023 */
[----:B------:R-:W-:Y:S02]  /*6b3c0*/  IMAD.IADD R75, R17, 0x1, R75 ;  /* 0x00000001114b7824 */ /* 0x000fe400078e024b */
[----:B------:R-:W-:Y:S01]  /*6b3d0*/  IMAD R85, R73, UR28, RZ ;  /* 0x0000001c49557c24 */ /* 0x000fe2000f8e02ff */
[----:B------:R-:W-:Y:S01]  /*6b3e0*/  IADD3.X R77, PT, PT, RZ, RZ, RZ, P0, P1 ;  /* 0x000000ffff4d7210 */ /* 0x000fe200007e24ff */
[----:B------:R-:W-:Y:S01]  /*6b3f0*/  IMAD.X R18, RZ, RZ, RZ, P4 ;  /* 0x000000ffff127224 */ /* 0x000fe200020e06ff */
[----:B------:R-:W-:Y:S01]  /*6b400*/  IADD3 R75, P2, P3, R68, R75, R66 ;  /* 0x0000004b444b7210 */ /* 0x000fe20007b5e042 */
[----:B------:R-:W-:-:S03]  /*6b410*/  IMAD.WIDE.U32 R66, R25, R20, RZ ;  /* 0x0000001419427225 */ /* 0x000fc600078e00ff */
[----:B------:R-:W-:Y:S01]  /*6b420*/  IADD3 R19, P4, P5, R75, R18, R19 ;  /* 0x000000124b137210 */ /* 0x000fe20007d9e013 */
[----:B------:R-:W-:Y:S01]  /*6b430*/  IMAD.WIDE.U32 R16, R6, R85, RZ ;  /* 0x0000005506107225 */ /* 0x000fe200078e00ff */
[----:B------:R-:W-:Y:S02]  /*6b440*/  IADD3 R68, P0, P1, R66, R77, R71 ;  /* 0x0000004d42447210 */ /* 0x000fe4000791e047 */
[----:B------:R-:W-:Y:S01]  /*6b450*/  IADD3.X R71, PT, PT, RZ, RZ, RZ, P2, P3 ;  /* 0x000000ffff477210 */ /* 0x000fe200017e64ff */
[----:B------:R-:W-:Y:S01]  /*6b460*/  IMAD.WIDE.U32 R34, R22, R87, RZ ;  /* 0x0000005716227225 */ /* 0x000fe200078e00ff */
[----:B------:R-:W-:Y:S02]  /*6b470*/  IADD3 RZ, P3, PT, R16, R73, RZ ;  /* 0x0000004910ff7210 */ /* 0x000fe40007f7e0ff */
[----:B------:R-:W-:Y:S01]  /*6b480*/  IADD3.X R77, PT, PT, RZ, RZ, RZ, P0, P1 ;  /* 0x000000ffff4d7210 */ /* 0x000fe200007e24ff */
[----:B------:R-:W-:Y:S01]  /*6b490*/  IMAD.IADD R71, R69, 0x1, R71 ;  /* 0x0000000145477824 */ /* 0x000fe200078e0247 */
[----:B------:R-:W-:Y:S01]  /*6b4a0*/  IADD3 R16, P2, PT, R34, R19, RZ ;  /* 0x0000001322107210 */ /* 0x000fe20007f5e0ff */
[----:B------:R-:W-:Y:S01]  /*6b4b0*/  IMAD.WIDE.U32 R18, R5, R76, RZ ;  /* 0x0000004c05127225 */ /* 0x000fe200078e00ff */
[----:B------:R-:W-:-:S03]  /*6b4c0*/  IADD3.X R34, PT, PT, RZ, RZ, RZ, P4, P5 ;  /* 0x000000ffff227210 */ /* 0x000fc600027ea4ff */
[----:B------:R-:W-:Y:S01]  /*6b4d0*/  IMAD.X R75, RZ, RZ, R17, P3 ;  /* 0x000000ffff4b7224 */ /* 0x000fe200018e0611 */
[----:B------:R-:W-:Y:S01]  /*6b4e0*/  IADD3 R18, P3, P4, R18, R71, R70 ;  /* 0x0000004712127210 */ /* 0x000fe20007c7e046 */
[----:B------:R-:W-:Y:S02]  /*6b4f0*/  IMAD.X R69, R35, 0x1, R34, P2 ;  /* 0x0000000123457824 */ /* 0x000fe400010e0622 */
[----:B------:R-:W-:-:S04]  /*6b500*/  IMAD.WIDE.U32 R34, R7, R85, RZ ;  /* 0x0000005507227225 */ /* 0x000fc800078e00ff */
[----:B------:R-:W-:Y:S01]  /*6b510*/  IMAD.WIDE.U32 R72, R26, R20, RZ ;  /* 0x000000141a487225 */ /* 0x000fe200078e00ff */
[----:B------:R-:W-:-:S03]  /*6b520*/  IADD3 R75, P0, P2, R34, R75, R16 ;  /* 0x0000004b224b7210 */ /* 0x000fc60007a1e010 */
[----:B------:R-:W-:Y:S01]  /*6b530*/  IMAD.WIDE.U32 R70, R21, R84, RZ ;  /* 0x0000005415467225 */ /* 0x000fe200078e00ff */
[----:B------:R-:W-:Y:S02]  /*6b540*/  IADD3 R86, P1, P5, R72, R77, R67 ;  /* 0x0000004d48567210 */ /* 0x000fe40007d3e043 */
[----:B------:R-:W-:Y:S01]  /*6b550*/  IADD3.X R77, PT, PT, RZ, RZ, RZ, P3, P4 ;  /* 0x000000ffff4d7210 */ /* 0x000fe20001fe84ff */
[----:B------:R-:W-:Y:S01]  /*6b560*/  IMAD.WIDE.U32 R16, R23, R87, RZ ;  /* 0x0000005717107225 */ /* 0x000fe200078e00ff */
[----:B------:R-:W-:Y:S02]  /*6b570*/  IADD3 R75, P3, PT, R70, R75, RZ ;  /* 0x0000004b464b7210 */ /* 0x000fe40007f7e0ff */
[----:B------:R-:W-:Y:S01]  /*6b580*/  IADD3.X R83, PT, PT, RZ, RZ, RZ, P0, P2 ;  /* 0x000000ffff537210 */ /* 0x000fe200007e44ff */
[----:B------:R-:W-:Y:S01]  /*6b590*/  IMAD.WIDE.U32 R66, R2, R76, RZ ;  /* 0x0000004c02427225 */ /* 0x000fe200078e00ff */
[----:B------:R-:W-:-:S03]  /*6b5a0*/  IADD3 R16, P0, P2, R16, R69, R18 ;  /* 0x0000004510107210 */ /* 0x000fc60007a1e012 */
[----:B------:R-:W-:Y:S01]  /*6b5b0*/  IMAD.IADD R19, R19, 0x1, R77 ;  /* 0x0000000113137824 */ /* 0x000fe200078e024d */
[----:B------:R-:W-:Y:S01]  /*6b5c0*/  IADD3.X R77, PT, PT, RZ, RZ, RZ, P0, P2 ;  /* 0x000000ffff4d7210 */ /* 0x000fe200007e44ff */
[----:B------:R-:W-:Y:S02]  /*6b5d0*/  IMAD R82, R75, UR28, RZ ;  /* 0x0000001c4b527c24 */ /* 0x000fe4000f8e02ff */
[----:B------:R-:W-:Y:S01]  /*6b5e0*/  IMAD.IADD R83, R35, 0x1, R83 ;  /* 0x0000000123537824 */ /* 0x000fe200078e0253 */
[----:B------:R-:W-:Y:S01]  /*6b5f0*/  IADD3 R72, P0, P2, R66, R19, R68 ;  /* 0x0000001342487210 */ /* 0x000fe20007a1e044 */
[----:B------:R-:W-:-:S03]  /*6b600*/  IMAD.WIDE.U32 R18, R4, R85, RZ ;  /* 0x0000005504127225 */ /* 0x000fc600078e00ff */
[----:B------:R-:W-:Y:S01]  /*6b610*/  IADD3.X R66, PT, PT, RZ, RZ, RZ, P0, P2 ;  /* 0x000000ffff427210 */ /* 0x000fe200007e44ff */
[----:B------:R-:W-:Y:S01]  /*6b620*/  IMAD.WIDE.U32 R34, R6, R82, RZ ;  /* 0x0000005206227225 */ /* 0x000fe200078e00ff */
[----:B------:R-:W-:-:S03]  /*6b630*/  IADD3 R83, P2, P0, R18, R83, R16 ;  /* 0x0000005312537210 */ /* 0x000fc6000785e010 */
[----:B------:R-:W-:Y:S01]  /*6b640*/  IMAD.IADD R77, R17, 0x1, R77 ;  /* 0x00000001114d7824 */ /* 0x000fe200078e024d */
[----:B------:R-:W-:Y:S01]  /*6b650*/  IADD3 RZ, P4, PT, R34, R75, RZ ;  /* 0x0000004b22ff7210 */ /* 0x000fe20007f9e0ff */
[----:B------:R-:W-:Y:S01]  /*6b660*/  IMAD.WIDE.U32 R68, R24, R87, RZ ;  /* 0x0000005718447225 */ /* 0x000fe200078e00ff */
[----:B------:R-:W-:-:S03]  /*6b670*/  IADD3.X R75, PT, PT, RZ, RZ, RZ, P1, P5 ;  /* 0x000000ffff4b7210 */ /* 0x000fc60000fea4ff */
[----:B------:R-:W-:Y:S01]  /*6b680*/  IMAD.WIDE.U32 R16, R27, R20, RZ ;  /* 0x000000141b107225 */ /* 0x000fe200078e00ff */
[----:B------:R-:W-:-:S03]  /*6b690*/  IADD3 R72, P1, P5, R68, R77, R72 ;  /* 0x0000004d44487210 */ /* 0x000fc60007d3e048 */
[----:B------:R-:W-:Y:S01]  /*6b6a0*/  IMAD.X R70, RZ, RZ, RZ, P3 ;  /* 0x000000ffff467224 */ /* 0x000fe200018e06ff */
[----:B------:R-:W-:Y:S01]  /*6b6b0*/  IADD3.X R68, PT, PT, RZ, RZ, RZ, P1, P5 ;  /* 0x000000ffff447210 */ /* 0x000fe20000fea4ff */
[----:B------:R-:W-:Y:S01]  /*6b6c0*/  IMAD.X R77, RZ, RZ, R35, P4 ;  /* 0x000000ffff4d7224 */ /* 0x000fe200020e0623 */
        /* <DEDUP_REMOVED lines=10> */
[----:B------:R-:W-:Y:S01]  /*6b770*/  IMAD.IADD R75, R19, 0x1, R75 ;  /* 0x00000001134b7824 */ /* 0x000fe200078e024b */
[----:B------:R-:W-:Y:S01]  /*6b780*/  IADD3 R86, P3, P4, R66, R69, R86 ;  /* 0x0000004542567210 */ /* 0x000fe20007c7e056 */
[----:B------:R-:W-:-:S03]  /*6b790*/  IMAD.WIDE.U32 R18, R22, R84, RZ ;  /* 0x0000005416127225 */ /* 0x000fc600078e00ff */
[----:B------:R-:W-:Y:S01]  /*6b7a0*/  IADD3.X R66, PT, PT, RZ, RZ, RZ, P3, P4 ;  /* 0x000000ffff427210 */ /* 0x000fe20001fe84ff */
[----:B------:R-:W-:Y:S01]  /*6b7b0*/  IMAD.WIDE.U32 R68, R5, R85, RZ ;  /* 0x0000005505447225 */ /* 0x000fe200078e00ff */
[----:B------:R-:W-:Y:S02]  /*6b7c0*/  IADD3 R16, P1, PT, R18, R73, RZ ;  /* 0x0000004912107210 */ /* 0x000fe40007f3e0ff */
        /* <DEDUP_REMOVED lines=8> */
[----:B------:R-:W-:-:S03]  /*6b850*/  IMAD.WIDE.U32 R34, R21, R79, RZ ;  /* 0x0000004f15227225 */ /* 0x000fc600078e00ff */
[----:B------:R-:W-:Y:S01]  /*6b860*/  IADD3 R16, P2, P4, R74, R73, R88 ;  /* 0x000000494a107210 */ /* 0x000fe20007c5e058 */
[----:B------:R-:W-:Y:S01]  /*6b870*/  IMAD.IADD R67, R67, 0x1, R66 ;  /* 0x0000000143437824 */ /* 0x000fe200078e0242 */
[----:B------:R-:W-:Y:S01]  /*6b880*/  IADD3 R77, P0, PT, R34, R77, RZ ;  /* 0x0000004d224d7210 */ /* 0x000fe20007f1e0ff */
[----:B------:R-:W-:Y:S01]  /*6b890*/  IMAD.WIDE.U32 R72, R26, R87, RZ ;  /* 0x000000571a487225 */ /* 0x000fe200078e00ff */
[----:B------:R-:W-:-:S03]  /*6b8a0*/  IADD3.X R95, PT, PT, RZ, RZ, RZ, P2, P4 ;  /* 0x000000ffff5f7210 */ /* 0x000fc600017e84ff */
[----:B------:R-:W-:Y:S01]  /*6b8b0*/  IMAD.X R89, R19, 0x1, R89, P1 ;  /* 0x0000000113597824 */ /* 0x000fe200008e0659 */
[----:B------:R-:W-:Y:S01]  /*6b8c0*/  IADD3 R72, P1, P3, R72, R67, R16 ;  /* 0x0000004348487210 */ /* 0x000fe20007b3e010 */
[----:B------:R-:W-:-:S04]  /*6b8d0*/  IMAD.WIDE.U32 R18, R28, R20, RZ ;  /* 0x000000141c127225 */ /* 0x000fc800078e00ff */
[----:B------:R-:W-:Y:S01]  /*6b8e0*/  IMAD R20, R77, UR28, RZ ;  /* 0x0000001c4d147c24 */ /* 0x000fe2000f8e02ff */
[----:B------:R-:W-:Y:S01]  /*6b8f0*/  IADD3 R88, P2, P5, R18, R93, R17 ;  /* 0x0000005d12587210 */ /* 0x000fe20007d5e011 */
[----:B------:R-:W-:Y:S01]  /*6b900*/  IMAD.WIDE.U32 R66, R23, R84, RZ ;  /* 0x0000005417427225 */ /* 0x000fe200078e00ff */
[----:B------:R-:W-:-:S03]  /*6b910*/  IADD3.X R93, PT, PT, RZ, RZ, RZ, P1, P3 ;  /* 0x000000ffff5d7210 */ /* 0x000fc60000fe64ff */
        /* <DEDUP_REMOVED lines=10> */
[----:B------:R-:W-:Y:S02]  /*6b9c0*/  IMAD.X R89, RZ, RZ, R17, P4 ;  /* 0x000000ffff597224 */ /* 0x000fe400020e0611 */
[----:B------:R-:W-:Y:S01]  /*6b9d0*/  IMAD.X R34, RZ, RZ, RZ, P0 ;  /* 0x000000ffff227224 */ /* 0x000fe200000e06ff */
[----:B------:R-:W-:Y:S01]  /*6b9e0*/  IADD3 R77, P4, P0, R70, R83, R18 ;  /* 0x00000053464d7210 */ /* 0x000fe2000789e012 */
[----:B------:R-:W-:-:S03]  /*6b9f0*/  IMAD.WIDE.U32 R16, R24, R84, RZ ;  /* 0x0000005418107225 */ /* 0x000fc600078e00ff */
[----:B------:R-:W-:Y:S01]  /*6ba00*/  IADD3 R35, P3, P1, R77, R34, R35 ;  /* 0x000000224d237210 */ /* 0x000fe2000797e023 */
[----:B------:R-:W-:Y:S01]  /*6ba10*/  IMAD.IADD R67, R67, 0x1, R66 ;  /* 0x0000000143437824 */ /* 0x000fe200078e0242 */
[----:B------:R-:W-:Y:S01]  /*6ba20*/  IADD3.X R77, PT, PT, RZ, RZ, RZ, P4, P0 ;  /* 0x000000ffff4d7210 */ /* 0x000fe200027e04ff */
[----:B------:R-:W-:Y:S01]  /*6ba30*/  IMAD.IADD R95, R75, 0x1, R95 ;  /* 0x000000014b5f7824 */ /* 0x000fe200078e025f */
[----:B------:R-:W-:Y:S01]  /*6ba40*/  IADD3.X R83, PT, PT, RZ, RZ, RZ, P3, P1 ;  /* 0x000000ffff537210 */ /* 0x000fe20001fe24ff */
[----:B------:R-:W-:Y:S01]  /*6ba50*/  IMAD.WIDE.U32 R74, R22, R79, RZ ;  /* 0x0000004f164a7225 */ /* 0x000fe200078e00ff */
[----:B------:R-:W-:-:S03]  /*6ba60*/  IADD3 R18, P0, P4, R16, R67, R68 ;  /* 0x0000004310127210 */ /* 0x000fc60007c1e044 */
[----:B------:R-:W-:Y:S01]  /*6ba70*/  IMAD.IADD R91, R69, 0x1, R91 ;  /* 0x00000001455b7824 */ /* 0x000fe200078e025b */
[----:B------:R-:W-:Y:S01]  /*6ba80*/  IADD3.X R69, PT, PT, RZ, RZ, RZ, P0, P4 ;  /* 0x000000ffff457210 */ /* 0x000fe200007e84ff */
[----:B------:R-:W-:Y:S01]  /*6ba90*/  IMAD.WIDE.U32 R66, R3, R85, RZ ;  /* 0x0000005503427225 */ /* 0x000fe200078e00ff */
[----:B------:R-:W-:-:S03]  /*6baa0*/  IADD3 R16, P0, PT, R74, R35, RZ ;  /* 0x000000234a107210 */ /* 0x000fc60007f1e0ff */
[----:B------:R-:W-:-:S04]  /*6bab0*/  IMAD.WIDE.U32 R34, R76, UR19, RZ ;  /* 0x000000134c227c25 */ /* 0x000fc8000f8e00ff */
[----:B------:R-:W-:Y:S01]  /*6bac0*/  IMAD.IADD R17, R17, 0x1, R69 ;  /* 0x0000000111117824 */ /* 0x000fe200078e0245 */
[----:B------:R-:W-:Y:S01]  /*6bad0*/  IADD3 R86, P3, P4, R34, R95, R88 ;  /* 0x0000005f22567210 */ /* 0x000fe20007c7e058 */
[----:B------:R-:W-:Y:S02]  /*6bae0*/  IMAD.IADD R73, R73, 0x1, R93 ;  /* 0x0000000149497824 */ /* 0x000fe400078e025d */
[----:B------:R-:W-:-:S04]  /*6baf0*/  IMAD.WIDE.U32 R68, R27, R87, RZ ;  /* 0x000000571b447225 */ /* 0x000fc800078e00ff */
[----:B------:R-:W-:Y:S01]  /*6bb00*/  IMAD.X R83, R75, 0x1, R83, P0 ;  /* 0x000000014b537824 */ /* 0x000fe200000e0653 */
[----:B------:R-:W-:Y:S01]  /*6bb10*/  IADD3 R34, P0, P1, R66, R91, R72 ;  /* 0x0000005b42227210 */ /* 0x000fe2000791e048 */
[----:B------:R-:W-:Y:S01]  /*6bb20*/  IMAD.WIDE.U32 R74, R25, R84, RZ ;  /* 0x00000054194a7225 */ /* 0x000fe200078e00ff */
[----:B------:R-:W-:Y:S02]  /*6bb30*/  IADD3.X R66, PT, PT, RZ, RZ, RZ, P2, P5 ;  /* 0x000000ffff427210 */ /* 0x000fe400017ea4ff */
        /* <DEDUP_REMOVED lines=10> */
[----:B------:R-:W-:-:S03]  /*6bbe0*/  IADD3 R68, P3, P4, R70, R77, R18 ;  /* 0x0000004d46447210 */ /* 0x000fc60007c7e012 */
[----:B------:R-:W-:Y:S01]  /*6bbf0*/  IMAD.IADD R35, R35, 0x1, R91 ;  /* 0x0000000123237824 */ /* 0x000fe200078e025b */
[----:B------:R-:W-:Y:S01]  /*6bc00*/  IADD3.X R91, PT, PT, RZ, RZ, RZ, P2, P5 ;  /* 0x000000ffff5b7210 */ /* 0x000fe200017ea4ff */
[----:B------:R-:W-:Y:S01]  /*6bc10*/  IMAD.WIDE.U32 R76, R23, R79, RZ ;  /* 0x0000004f174c7225 */ /* 0x000fe200078e00ff */
[----:B------:R-:W-:Y:S02]  /*6bc20*/  IADD3 R89, P2, PT, R16, R89, RZ ;  /* 0x0000005910597210 */ /* 0x000fe40007f5e0ff */
[----:B------:R-:W-:Y:S01]  /*6bc30*/  IADD3.X R95, PT, PT, RZ, RZ, RZ, P3, P4 ;  /* 0x000000ffff5f7210 */ /* 0x000fe20001fe84ff */
[----:B------:R-:W-:Y:S01]  /*6bc40*/  IMAD.IADD R97, R67, 0x1, R97 ;  /* 0x0000000143617824 */ /* 0x000fe200078e0261 */
[----:B------:R-:W-:Y:S01]  /*6bc50*/  IADD3 R68, P3, P4, R76, R83, R68 ;  /* 0x000000534c447210 */ /* 0x000fe20007c7e044 */
[----:B------:R-:W-:Y:S01]  /*6bc60*/  IMAD R83, R89, UR28, RZ ;  /* 0x0000001c59537c24 */ /* 0x000fe2000f8e02ff */
        /* <DEDUP_REMOVED lines=8> */
[----:B------:R-:W-:Y:S01]  /*6bcf0*/  IADD3 RZ, P3, PT, R18, R89, RZ ;  /* 0x0000005912ff7210 */ /* 0x000fe20007f7e0ff */
[----:B------:R-:W-:-:S04]  /*6bd00*/  IMAD.WIDE.U32 R66, R2, R82, RZ ;  /* 0x0000005202427225 */ /* 0x000fc800078e00ff */
[----:B------:R-:W-:Y:S01]  /*6bd10*/  IMAD.IADD R91, R73, 0x1, R91 ;  /* 0x00000001495b7824 */ /* 0x000fe200078e025b */
[----:B------:R-:W-:Y:S01]  /*6bd20*/  IADD3 R34, P4, P5, R66, R95, R72 ;  /* 0x0000005f42227210 */ /* 0x000fe20007d9e048 */
[----:B------:R-:W-:Y:S01]  /*6bd30*/  IMAD.IADD R69, R75, 0x1, R69 ;  /* 0x000000014b457824 */ /* 0x000fe200078e0245 */
[----:B------:R-:W-:Y:S01]  /*6bd40*/  IADD3.X R95, PT, PT, RZ, RZ, RZ, P0, P1 ;  /* 0x000000ffff5f7210 */ /* 0x000fe200007e24ff */
[----:B------:R-:W-:Y:S01]  /*6bd50*/  IMAD.WIDE.U32 R70, R26, R84, RZ ;  /* 0x000000541a467225 */ /* 0x000fe200078e00ff */
[----:B------:R-:W-:-:S03]  /*6bd60*/  IADD3.X R66, PT, PT, RZ, RZ, RZ, P4, P5 ;  /* 0x000000ffff427210 */ /* 0x000fc600027ea4ff */
[----:B------:R-:W-:-:S04]  /*6bd70*/  IMAD.WIDE.U32 R72, R4, R20, RZ ;  /* 0x0000001404487225 */ /* 0x000fc800078e00ff */
[----:B------:R-:W-:Y:S02]  /*6bd80*/  IMAD.IADD R93, R77, 0x1, R93 ;  /* 0x000000014d5d7824 */ /* 0x000fe400078e025d */
[----:B------:R-:W-:Y:S02]  /*6bd90*/  IMAD.X R77, RZ, RZ, R19, P3 ;  /* 0x000000ffff4d7224 */ /* 0x000fe400018e0613 */
[----:B------:R-:W-:Y:S01]  /*6bda0*/  IMAD.X R75, RZ, RZ, RZ, P2 ;  /* 0x000000ffff4b7224 */ /* 0x000fe200010e06ff */
        /* <DEDUP_REMOVED lines=9> */
[----:B------:R-:W-:Y:S01]  /*6be40*/  IMAD.WIDE.U32 R34, R85, UR19, RZ ;  /* 0x0000001355227c25 */ /* 0x000fe2000f8e00ff */
[----:B------:R-:W-:Y:S02]  /*6be50*/  IADD3 R75, P2, P3, R16, R75, R17 ;  /* 0x0000004b104b7210 */ /* 0x000fe40007b5e011 */
[----:B------:R-:W-:Y:S01]  /*6be60*/  IADD3.X R91, PT, PT, RZ, RZ, RZ, P0, P1 ;  /* 0x000000ffff5b7210 */ /* 0x000fe200007e24ff */
[----:B------:R-:W-:Y:S01]  /*6be70*/  IMAD.WIDE.U32 R16, R22, R14, RZ ;  /* 0x0000000e16107225 */ /* 0x000fe200078e00ff */
[----:B------:R-:W-:-:S03]  /*6be80*/  IADD3.X R88, PT, PT, RZ, RZ, RZ, P4, P5 ;  /* 0x000000ffff587210 */ /* 0x000fc600027ea4ff */
[----:B------:R-:W-:Y:S01]  /*6be90*/  IMAD.IADD R89, R73, 0x1, R89 ;  /* 0x0000000149597824 */ /* 0x000fe200078e0259 */
[----:B------:R-:W-:Y:S01]  /*6bea0*/  IADD3 R16, P0, PT, R16, R75, RZ ;  /* 0x0000004b10107210 */ /* 0x000fe20007f1e0ff */
        /* <DEDUP_REMOVED lines=25> */
[----:B------:R-:W-:Y:S01]  /*6c040*/  IMAD.IADD R35, R35, 0x1, R34 ;  /* 0x0000000123237824 */ /* 0x000fe200078e0222 */
[----:B------:R-:W-:Y:S01]  /*6c050*/  IADD3 R66, P2, P3, R76, R87, R66 ;  /* 0x000000574c427210 */ /* 0x000fe20007b5e042 */
[----:B------:R-:W-:Y:S01]  /*6c060*/  IMAD.IADD R93, R69, 0x1, R68 ;  /* 0x00000001455d7824 */ /* 0x000fe200078e0244 */
[----:B------:R-:W-:Y:S01]  /*6c070*/  IADD3.X R69, PT, PT, RZ, RZ, RZ, P0, P1 ;  /* 0x000000ffff457210 */ /* 0x000fe200007e24ff */
[----:B------:R-:W-:Y:S01]  /*6c080*/  IMAD R85, R67, UR28, RZ ;  /* 0x0000001c43557c24 */ /* 0x000fe2000f8e02ff */
[----:B------:R-:W-:Y:S01]  /*6c090*/  IADD3 R74, PT, PT, R35, R88, R19 ;  /* 0x00000058234a7210 */ /* 0x000fe20007ffe013 */
[----:B------:R-:W-:Y:S01]  /*6c0a0*/  IMAD.IADD R87, R71, 0x1, R70 ;  /* 0x0000000147577824 */ /* 0x000fe200078e0246 */
[----:B------:R-:W-:Y:S01]  /*6c0b0*/  IADD3.X R71, PT, PT, RZ, RZ, RZ, P2, P3 ;  /* 0x000000ffff477210 */ /* 0x000fe200017e64ff */
[----:B------:R-:W-:-:S04]  /*6c0c0*/  IMAD.WIDE.U32 R18, R6, R85, RZ ;  /* 0x0000005506127225 */ /* 0x000fc800078e00ff */
[----:B------:R-:W-:Y:S01]  /*6c0d0*/  IMAD.IADD R75, R75, 0x1, R69 ;  /* 0x000000014b4b7824 */ /* 0x000fe200078e0245 */
[----:B------:R-:W-:Y:S01]  /*6c0e0*/  IADD3 RZ, P5, PT, R18, R67, RZ ;  /* 0x0000004312ff7210 */ /* 0x000fe20007fbe0ff */
[----:B------:R-:W-:-:S04]  /*6c0f0*/  IMAD.WIDE.U32 R68, R2, R20, RZ ;  /* 0x0000001402447225 */ /* 0x000fc800078e00ff */
[----:B------:R-:W-:Y:S01]  /*6c100*/  IMAD.WIDE.U32 R34, R82, UR18, RZ ;  /* 0x0000001252227c25 */ /* 0x000fe2000f8e00ff */
[----:B------:R-:W-:-:S03]  /*6c110*/  IADD3 R76, P0, P1, R68, R87, R72 ;  /* 0x00000057444c7210 */ /* 0x000fc6000791e048 */
[----:B------:R-:W-:Y:S01]  /*6c120*/  IMAD.IADD R77, R77, 0x1, R71 ;  /* 0x000000014d4d7824 */ /* 0x000fe200078e0247 */
[----:B------:R-:W-:Y:S01]  /*6c130*/  IADD3 R34, P2, P3, R34, R91, R86 ;  /* 0x0000005b22227210 */ /* 0x000fe20007b5e056 */
[----:B------:R-:W-:Y:S01]  /*6c140*/  IMAD.IADD R89, R73, 0x1, R89 ;  /* 0x0000000149597824 */ /* 0x000fe200078e0259 */
[----:B------:R-:W-:Y:S01]  /*6c150*/  IADD3.X R68, PT, PT, RZ, RZ, RZ, P0, P1 ;  /* 0x000000ffff447210 */ /* 0x000fe200007e24ff */
[----:B------:R-:W-:Y:S01]  /*6c160*/  IMAD.WIDE.U32 R70, R26, R79, RZ ;  /* 0x0000004f1a467225 */ /* 0x000fe200078e00ff */
[----:B------:R-:W-:-:S03]  /*6c170*/  IADD3.X R91, PT, PT, RZ, RZ, RZ, P2, P3 ;  /* 0x000000ffff5b7210 */ /* 0x000fc600017e64ff */
[----:B------:R-:W-:-:S04]  /*6c180*/  IMAD.WIDE.U32 R72, R4, R83, RZ ;  /* 0x0000005304487225 */ /* 0x000fc800078e00ff */
[----:B------:R-:W-:Y:S02]  /*6c190*/  IMAD.X R87, RZ, RZ, R19, P5 ;  /* 0x000000ffff577224 */ /* 0x000fe400028e0613 */
[----:B------:R-:W-:Y:S01]  /*6c1a0*/  IMAD.X R16, RZ, RZ, RZ, P4 ;  /* 0x000000ffff107224 */ /* 0x000fe200020e06ff */
[----:B------:R-:W-:Y:S01]  /*6c1b0*/  IADD3 R70, P5, P4, R70, R75, R34 ;  /* 0x0000004b46467210 */ /* 0x000fe20007cbe022 */
[----:B------:R-:W-:Y:S01]  /*6c1c0*/  IMAD.WIDE.U32 R18, R28, R84, RZ ;  /* 0x000000541c127225 */ /* 0x000fe200078e00ff */
[----:B------:R-:W-:Y:S02]  /*6c1d0*/  IADD3 R75, P3, P2, R72, R89, R66 ;  /* 0x00000059484b7210 */ /* 0x000fe40007a7e042 */
[----:B------:R-:W-:Y:S01]  /*6c1e0*/  IADD3.X R89, PT, PT, RZ, RZ, RZ, P5, P4 ;  /* 0x000000ffff597210 */ /* 0x000fe20002fe84ff */
[----:B------:R-:W-:Y:S01]  /*6c1f0*/  IMAD.WIDE.U32 R66, R24, R14, RZ ;  /* 0x0000000e18427225 */ /* 0x000fe200078e00ff */
[----:B------:R-:W-:Y:S02]  /*6c200*/  IADD3 R17, P5, P4, R75, R16, R17 ;  /* 0x000000104b117210 */ /* 0x000fe40007cbe011 */
        /* <DEDUP_REMOVED lines=9> */
[----:B------:R-:W-:Y:S01]  /*6c2a0*/  IADD3 R18, P2, PT, R74, R17, RZ ;  /* 0x000000114a127210 */ /* 0x000fe20007f5e0ff */
[----:B------:R-:W-:Y:S01]  /*6c2b0*/  IMAD.WIDE.U32 R34, R3, R20, RZ ;  /* 0x0000001403227225 */ /* 0x000fe200078e00ff */
[----:B------:R-:W-:-:S03]  /*6c2c0*/  IADD3.X R97, PT, PT, RZ, RZ, RZ, P0, P1 ;  /* 0x000000ffff617210 */ /* 0x000fc600007e24ff */
[----:B------:R-:W-:-:S04]  /*6c2d0*/  IMAD.WIDE.U32 R16, R82, UR19, RZ ;  /* 0x0000001352107c25 */ /* 0x000fc8000f8e00ff */
        /* <DEDUP_REMOVED lines=21> */
[----:B------:R-:W-:Y:S01]  /*6c430*/  IMAD.WIDE.U32 R74, R23, R15, RZ ;  /* 0x0000000f174a7225 */ /* 0x000fe200078e00ff */
[----:B------:R-:W-:-:S02]  /*6c440*/  IADD3 R87, P0, PT, R76, R87, RZ ;  /* 0x000000574c577210 */ /* 0x000fc40007f1e0ff */
[----:B------:R-:W-:Y:S01]  /*6c450*/  IADD3.X R91, PT, PT, RZ, RZ, RZ, P3, P2 ;  /* 0x000000ffff5b7210 */ /* 0x000fe20001fe44ff */
[----:B------:R-:W-:Y:S01]  /*6c460*/  IMAD.IADD R71, R71, 0x1, R17 ;  /* 0x0000000147477824 */ /* 0x000fe200078e0211 */
[----:B------:R-:W-:Y:S01]  /*6c470*/  IADD3 R70, P4, P5, R74, R89, R16 ;  /* 0x000000594a467210 */ /* 0x000fe20007d9e010 */
[----:B------:R-:W-:Y:S02]  /*6c480*/  IMAD R82, R87, UR28, RZ ;  /* 0x0000001c57527c24 */ /* 0x000fe4000f8e02ff */
[----:B------:R-:W-:Y:S01]  /*6c490*/  IMAD.IADD R93, R35, 0x1, R93 ;  /* 0x00000001235d7824 */ /* 0x000fe200078e025d */
[----:B------:R-:W-:Y:S01]  /*6c4a0*/  IADD3.X R89, PT, PT, RZ, RZ, RZ, P4, P5 ;  /* 0x000000ffff597210 */ /* 0x000fe200027ea4ff */
[----:B------:R-:W-:-:S04]  /*6c4b0*/  IMAD.WIDE.U32 R16, R20, UR18, RZ ;  /* 0x0000001214107c25 */ /* 0x000fc8000f8e00ff */
        /* <DEDUP_REMOVED lines=8> */
[----:B------:R-:W-:Y:S02]  /*6c540*/  IMAD.IADD R91, R73, 0x1, R91 ;  /* 0x00000001495b7824 */ /* 0x000fe400078e025b */
[----:B------:R-:W-:-:S04]  /*6c550*/  IMAD.WIDE.U32 R66, R26, R14, RZ ;  /* 0x0000000e1a427225 */ /* 0x000fc800078e00ff */
[----:B------:R-:W-:-:S04]  /*6c560*/  IMAD.WIDE.U32 R68, R4, R85, RZ ;  /* 0x0000005504447225 */ /* 0x000fc800078e00ff */
[----:B------:R-:W-:Y:S01]  /*6c570*/  IMAD.IADD R89, R75, 0x1, R89 ;  /* 0x000000014b597824 */ /* 0x000fe200078e0259 */
[----:B------:R-:W-:Y:S01]  /*6c580*/  IADD3 R76, P4, P3, R68, R71, R70 ;  /* 0x00000047444c7210 */ /* 0x000fe20007b9e046 */
[----:B------:R-:W-:Y:S02]  /*6c590*/  IMAD.X R73, RZ, RZ, R19, P5 ;  /* 0x000000ffff497224 */ /* 0x000fe400028e0613 */
[----:B------:R-:W-:Y:S01]  /*6c5a0*/  IMAD.X R75, RZ, RZ, RZ, P0 ;  /* 0x000000ffff4b7224 */ /* 0x000fe200000e06ff */
[----:B------:R-:W-:Y:S01]  /*6c5b0*/  IADD3 R72, P5, P0, R66, R91, R74 ;  /* 0x0000005b42487210 */ /* 0x000fe200078be04a */
        /* <DEDUP_REMOVED lines=16> */
[----:B------:R-:W-:-:S03]  /*6c6c0*/  IADD3.X R84, PT, PT, RZ, RZ, RZ, P1, P2 ;  /* 0x000000ffff547210 */ /* 0x000fc60000fe44ff */
[----:B------:R-:W-:Y:S01]  /*6c6d0*/  IMAD.WIDE.U32 R66, R3, R83, RZ ;  /* 0x0000005303427225 */ /* 0x000fe200078e00ff */
[----:B------:R-:W-:-:S03]  /*6c6e0*/  IADD3 R18, P4, P5, R34, R93, R74 ;  /* 0x0000005d22127210 */ /* 0x000fc60007d9e04a */
[----:B------:R-:W-:Y:S01]  /*6c6f0*/  IMAD.WIDE.U32 R76, R27, R14, RZ ;  /* 0x0000000e1b4c7225 */ /* 0x000fe200078e00ff */
[----:B------:R-:W-:-:S03]  /*6c700*/  IADD3.X R34, PT, PT, RZ, RZ, RZ, P4, P5 ;  /* 0x000000ffff227210 */ /* 0x000fc600027ea4ff */
[----:B------:R-:W-:Y:S01]  /*6c710*/  IMAD.X R87, R17, 0x1, R87, P3 ;  /* 0x0000000111577824 */ /* 0x000fe200018e0657 */
        /* <DEDUP_REMOVED lines=12> */
[----:B------:R-:W-:-:S04]  /*6c7e0*/  IMAD.WIDE.U32 R74, R25, R15, RZ ;  /* 0x0000000f194a7225 */ /* 0x000fc800078e00ff */
[----:B------:R-:W-:Y:S01]  /*6c7f0*/  IMAD.IADD R91, R67, 0x1, R91 ;  /* 0x00000001435b7824 */ /* 0x000fe200078e025b */
[----:B------:R-:W-:Y:S01]  /*6c800*/  IADD3 R67, P1, PT, R72, R79, RZ ;  /* 0x0000004f48437210 */ /* 0x000fe20007f3e0ff */
[----:B------:R-:W-:Y:S01]  /*6c810*/  IMAD.WIDE.U32 R68, R23, R78, RZ ;  /* 0x0000004e17447225 */ /* 0x000fe200078e00ff */
[----:B------:R-:W-:Y:S02]  /*6c820*/  IADD3 R74, P3, P0, R74, R89, R20 ;  /* 0x000000594a4a7210 */ /* 0x000fe4000787e014 */
[----:B------:R-:W-:Y:S01]  /*6c830*/  IADD3.X R89, PT, PT, RZ, RZ, RZ, P4, P5 ;  /* 0x000000ffff597210 */ /* 0x000fe200027ea4ff */
[----:B------:R-:W-:Y:S01]  /*6c840*/  IMAD.IADD R35, R35, 0x1, R34 ;  /* 0x0000000123237824 */ /* 0x000fe200078e0222 */
[----:B------:R-:W-:Y:S01]  /*6c850*/  IADD3 R70, P4, P5, R68, R87, R70 ;  /* 0x0000005744467210 */ /* 0x000fe20007d9e046 */
[----:B------:R-:W-:Y:S02]  /*6c860*/  IMAD R20, R67, UR28, RZ ;  /* 0x0000001c43147c24 */ /* 0x000fe4000f8e02ff */
        /* <DEDUP_REMOVED lines=28> */
[----:B------:R-:W-:Y:S01]  /*6ca30*/  IADD3.X R68, PT, PT, RZ, RZ, RZ, P0, P4 ;  /* 0x000000ffff447210 */ /* 0x000fe200007e84ff */
[----:B------:R-:W-:Y:S01]  /*6ca40*/  IMAD.IADD R75, R35, 0x1, R75 ;  /* 0x00000001234b7824 */ /* 0x000fe200078e024b */
[----:B------:R-:W-:Y:S01]  /*6ca50*/  IADD3 R18, P0, P4, R70, R87, R16 ;  /* 0x0000005746127210 */ /* 0x000fe20007c1e010 */
[----:B------:R-:W-:Y:S01]  /*6ca60*/  IMAD.WIDE.U32 R16, R22, R13, RZ ;  /* 0x0000000d16107225 */ /* 0x000fe200078e00ff */
[----:B------:R-:W-:Y:S02]  /*6ca70*/  IADD3.X R79, PT, PT, RZ, RZ, RZ, P5, P1 ;  /* 0x000000ffff4f7210 */ /* 0x000fe40002fe24ff */
[----:B------:R-:W-:Y:S01]  /*6ca80*/  IADD3.X R70, PT, PT, RZ, RZ, RZ, P0, P4 ;  /* 0x000000ffff467210 */ /* 0x000fe200007e84ff */
[----:B------:R-:W-:Y:S01]  /*6ca90*/  IMAD.WIDE.U32 R34, R83, UR19, RZ ;  /* 0x0000001353227c25 */ /* 0x000fe2000f8e00ff */
[----:B------:R-:W-:-:S02]  /*6caa0*/  IADD3 R14, P0, PT, R16, R73, RZ ;  /* 0x00000049100e7210 */ /* 0x000fc40007f1e0ff */
[----:B------:R-:W-:Y:S01]  /*6cab0*/  IADD3.X R84, PT, PT, RZ, RZ, RZ, P2, P3 ;  /* 0x000000ffff547210 */ /* 0x000fe200017e64ff */
[----:B------:R-:W-:Y:S01]  /*6cac0*/  IMAD.IADD R87, R67, 0x1, R66 ;  /* 0x0000000143577824 */ /* 0x000fe200078e0242 */
[----:B------:R-:W-:Y:S01]  /*6cad0*/  IADD3 R76, P5, P4, R34, R89, R76 ;  /* 0x00000059224c7210 */ /* 0x000fe20007cbe04c */
[----:B------:R-:W-:Y:S02]  /*6cae0*/  IMAD.IADD R83, R71, 0x1, R70 ;  /* 0x0000000147537824 */ /* 0x000fe400078e0246 */
[----:B------:R-:W-:Y:S01]  /*6caf0*/  IMAD.WIDE.U32 R66, R3, R85, RZ ;  /* 0x0000005503427225 */ /* 0x000fe200078e00ff */
[----:B------:R-:W-:-:S03]  /*6cb00*/  IADD3.X R89, PT, PT, RZ, RZ, RZ, P5, P4 ;  /* 0x000000ffff597210 */ /* 0x000fc60002fe84ff */
[----:B------:R-:W-:-:S04]  /*6cb10*/  IMAD.WIDE.U32 R70, R27, R15, RZ ;  /* 0x0000000f1b467225 */ /* 0x000fc800078e00ff */
[----:B------:R-:W-:Y:S01]  /*6cb20*/  IMAD.IADD R69, R69, 0x1, R68 ;  /* 0x0000000145457824 */ /* 0x000fe200078e0244 */
[----:B------:R-:W-:Y:S01]  /*6cb30*/  IADD3 R76, P3, P2, R70, R87, R76 ;  /* 0x00000057464c7210 */ /* 0x000fe20007a7e04c */
[----:B------:R-:W-:-:S03]  /*6cb40*/  IMAD.WIDE.U32 R72, R5, R82, RZ ;  /* 0x0000005205487225 */ /* 0x000fc600078e00ff */
[----:B------:R-:W-:Y:S01]  /*6cb50*/  IADD3.X R87, PT, PT, RZ, RZ, RZ, P3, P2 ;  /* 0x000000ffff577210 */ /* 0x000fe20001fe44ff */
[----:B------:R-:W-:Y:S01]  /*6cb60*/  IMAD.X R79, R17, 0x1, R79, P0 ;  /* 0x00000001114f7824 */ /* 0x000fe200000e064f */
[----:B------:R-:W-:Y:S01]  /*6cb70*/  IADD3 R34, P0, P1, R66, R75, R74 ;  /* 0x0000004b42227210 */ /* 0x000fe2000791e04a */
        /* <DEDUP_REMOVED lines=14> */
[----:B------:R-:W-:Y:S01]  /*6cc60*/  IADD3 R72, PT, PT, R35, R84, R19 ;  /* 0x0000005423487210 */ /* 0x000fe20007ffe013 */
[----:B------:R-:W-:-:S04]  /*6cc70*/  IMAD.WIDE.U32 R34, R85, UR18, RZ ;  /* 0x0000001255227c25 */ /* 0x000fc8000f8e00ff */
[----:B------:R-:W-:Y:S01]  /*6cc80*/  IMAD.IADD R87, R71, 0x1, R87 ;  /* 0x0000000147577824 */ /* 0x000fe200078e0257 */
        /* <DEDUP_REMOVED lines=8> */
[----:B------:R-:W-:Y:S01]  /*6cd10*/  IADD3 R66, P0, P1, R66, R69, R34 ;  /* 0x0000004542427210 */ /* 0x000fe2000791e022 */
[----:B------:R-:W-:Y:S02]  /*6cd20*/  IMAD.IADD R75, R75, 0x1, R74 ;  /* 0x000000014b4b7824 */ /* 0x000fe400078e024a */
[----:B------:R-:W-:Y:S01]  /*6cd30*/  IMAD.WIDE.U32 R16, R4, R20, RZ ;  /* 0x0000001404107225 */ /* 0x000fe200078e00ff */
[----:B------:R-:W-:-:S03]  /*6cd40*/  IADD3.X R79, PT, PT, RZ, RZ, RZ, P0, P1 ;  /* 0x000000ffff4f7210 */ /* 0x000fc600007e24ff */
[----:B------:R-:W-:Y:S01]  /*6cd50*/  IMAD.WIDE.U32 R14, R28, R15, RZ ;  /* 0x0000000f1c0e7225 */ /* 0x000fe200078e00ff */
[----:B------:R-:W-:Y:S02]  /*6cd60*/  IADD3 R70, P4, P5, R16, R75, R70 ;  /* 0x0000004b10467210 */ /* 0x000fe40007d9e046 */
        /* <DEDUP_REMOVED lines=26> */
[----:B------:R-:W-:Y:S01]  /*6cf10*/  IMAD.IADD R69, R69, 0x1, R68 ;  /* 0x0000000145457824 */ /* 0x000fe200078e0244 */
[----:B------:R-:W-:Y:S01]  /*6cf20*/  IADD3.X R73, PT, PT, RZ, RZ, RZ, P2, P5 ;  /* 0x000000ffff497210 */ /* 0x000fe200017ea4ff */
[----:B------:R-:W-:Y:S01]  /*6cf30*/  IMAD.IADD R35, R35, 0x1, R34 ;  /* 0x0000000123237824 */ /* 0x000fe200078e0222 */
[----:B------:R-:W-:Y:S01]  /*6cf40*/  IADD3 R68, PT, PT, R14, R83, R15 ;  /* 0x000000530e447210 */ /* 0x000fe20007ffe00f */
[----:B------:R-:W-:-:S04]  /*6cf50*/  IMAD.WIDE.U32 R18, R82, UR18, RZ ;  /* 0x0000001252127c25 */ /* 0x000fc8000f8e00ff */
[----:B------:R-:W-:Y:S01]  /*6cf60*/  IMAD.WIDE.U32 R14, R2, R20, RZ ;  /* 0x00000014020e7225 */ /* 0x000fe200078e00ff */
[----:B------:R-:W-:-:S03]  /*6cf70*/  IADD3 R18, P0, P1, R18, R35, R66 ;  /* 0x0000002312127210 */ /* 0x000fc6000791e042 */
[----:B------:R-:W-:Y:S01]  /*6cf80*/  IMAD.IADD R73, R67, 0x1, R73 ;  /* 0x0000000143497824 */ /* 0x000fe200078e0249 */
[----:B------:R-:W-:Y:S01]  /*6cf90*/  IADD3.X R67, PT, PT, RZ, RZ, RZ, P3, P4 ;  /* 0x000000ffff437210 */ /* 0x000fe20001fe84ff */
[----:B------:R-:W-:Y:S01]  /*6cfa0*/  IMAD.WIDE.U32 R34, R26, R13, RZ ;  /* 0x0000000d1a227225 */ /* 0x000fe200078e00ff */
[----:B------:R-:W-:-:S03]  /*6cfb0*/  IADD3 R72, P2, P3, R14, R69, R16 ;  /* 0x000000450e487210 */ /* 0x000fc60007b5e010 */
[----:B------:R-:W-:Y:S01]  /*6cfc0*/  IMAD.IADD R17, R17, 0x1, R67 ;  /* 0x0000000111117824 */ /* 0x000fe200078e0243 */
        /* <DEDUP_REMOVED lines=9> */
[----:B------:R-:W-:-:S04]  /*6d060*/  IMAD.WIDE.U32 R18, R3, R20, RZ ;  /* 0x0000001403127225 */ /* 0x000fc800078e00ff */
[----:B------:R-:W-:Y:S01]  /*6d070*/  IMAD.IADD R15, R15, 0x1, R14 ;  /* 0x000000010f0f7824 */ /* 0x000fe200078e020e */
[----:B------:R-:W-:Y:S01]  /*6d080*/  IADD3 R14, P2, P3, R82, R17, R66 ;  /* 0x00000011520e7210 */ /* 0x000fe20007b5e042 */
[----:B------:R-:W-:-:S03]  /*6d090*/  IMAD.IADD R35, R35, 0x1, R34 ;  /* 0x0000000123237824 */ /* 0x000fc600078e0222 */
[----:B------:R-:W-:Y:S01]  /*6d0a0*/  IADD3 R67, P4, P5, R18, R15, R16 ;  /* 0x0000000f12437210 */ /* 0x000fe20007d9e010 */
[----:B------:R-:W-:Y:S01]  /*6d0b0*/  IMAD.WIDE.U32 R16, R27, R13, RZ ;  /* 0x0000000d1b107225 */ /* 0x000fe200078e00ff */
[----:B------:R-:W-:Y:S02]  /*6d0c0*/  IADD3.X R15, PT, PT, RZ, RZ, RZ, P2, P3 ;  /* 0x000000ffff0f7210 */ /* 0x000fe400017e64ff */
[----:B------:R-:W-:Y:S02]  /*6d0d0*/  IADD3.X R18, PT, PT, RZ, RZ, RZ, P4, P5 ;  /* 0x000000ffff127210 */ /* 0x000fe400027ea4ff */
[----:B------:R-:W-:Y:S01]  /*6d0e0*/  IADD3 R16, P2, P3, R16, R35, R14 ;  /* 0x0000002310107210 */ /* 0x000fe20007b5e00e */
[----:B------:R-:W-:Y:S02]  /*6d0f0*/  IMAD.IADD R83, R83, 0x1, R15 ;  /* 0x0000000153537824 */ /* 0x000fe400078e020f */
[----:B------:R-:W-:Y:S01]  /*6d100*/  IMAD.WIDE.U32 R14, R20, UR18, RZ ;  /* 0x00000012140e7c25 */ /* 0x000fe2000f8e00ff */
[----:B------:R-:W-:-:S03]  /*6d110*/  IADD3.X R35, PT, PT, RZ, RZ, RZ, P2, P3 ;  /* 0x000000ffff237210 */ /* 0x000fc600017e64ff */
[----:B------:R-:W-:Y:S02]  /*6d120*/  IMAD.IADD R19, R19, 0x1, R18 ;  /* 0x0000000113137824 */ /* 0x000fe400078e0212 */
[----:B------:R-:W-:-:S03]  /*6d130*/  IMAD.IADD R35, R17, 0x1, R35 ;  /* 0x0000000111237824 */ /* 0x000fc600078e0223 */
[----:B------:R-:W-:Y:S01]  /*6d140*/  IADD3 R34, P0, P1, R14, R19, R16 ;  /* 0x000000130e227210 */ /* 0x000fe2000791e010 */
[----:B------:R-:W-:Y:S01]  /*6d150*/  IMAD.WIDE.U32 R18, R28, R13, RZ ;  /* 0x0000000d1c127225 */ /* 0x000fe200078e00ff */
[----:B------:R-:W-:Y:S02]  /*6d160*/  IADD3 R14, PT, PT, R83, R78, R79 ;  /* 0x0000004e530e7210 */ /* 0x000fe40007ffe04f */
[----:B------:R-:W-:Y:S01]  /*6d170*/  IADD3.X R13, PT, PT, RZ, RZ, RZ, P0, P1 ;  /* 0x000000ffff0d7210 */ /* 0x000fe200007e24ff */
[----:B------:R-:W-:Y:S01]  /*6d180*/  IMAD.WIDE.U32 R16, R20, UR19, RZ ;  /* 0x0000001314107c25 */ /* 0x000fe2000f8e00ff */
[----:B------:R-:W-:-:S03]  /*6d190*/  IADD3 R14, P0, P1, R18, R35, R14 ;  /* 0x00000023120e7210 */ /* 0x000fc6000791e00e */
[----:B------:R-:W-:Y:S01]  /*6d1a0*/  IMAD.IADD R15, R15, 0x1, R13 ;  /* 0x000000010f0f7824 */ /* 0x000fe200078e020d */
[----:B------:R-:W-:Y:S01]  /*6d1b0*/  IADD3.X R18, PT, PT, RZ, RZ, RZ, P0, P1 ;  /* 0x000000ffff127210 */ /* 0x000fe200007e24ff */
[----:B------:R-:W-:-:S03]  /*6d1c0*/  IMAD.MOV.U32 R20, RZ, RZ, R77 ;  /* 0x000000ffff147224 */ /* 0x000fc600078e004d */
[----:B------:R-:W-:Y:S01]  /*6d1d0*/  IADD3 R66, P2, P3, R16, R15, R14 ;  /* 0x0000000f10427210 */ /* 0x000fe20007b5e00e */
[----:B------:R-:W-:Y:S02]  /*6d1e0*/  IMAD.MOV.U32 R16, RZ, RZ, R67 ;  /* 0x000000ffff107224 */ /* 0x000fe400078e0043 */
[----:B------:R-:W-:Y:S01]  /*6d1f0*/  IMAD.MOV.U32 R15, RZ, RZ, R34 ;  /* 0x000000ffff0f7224 */ /* 0x000fe200078e0022 */
[----:B------:R-:W-:-:S05]  /*6d200*/  IADD3.X R13, PT, PT, RZ, RZ, RZ, P2, P3 ;  /* 0x000000ffff0d7210 */ /* 0x000fca00017e64ff */
[----:B------:R-:W-:Y:S02]  /*6d210*/  IMAD.IADD R17, R17, 0x1, R13 ;  /* 0x0000000111117824 */ /* 0x000fe400078e020d */
[----:B------:R-:W-:-:S03]  /*6d220*/  IMAD.MOV.U32 R13, RZ, RZ, R66 ;  /* 0x000000ffff0d7224 */ /* 0x000fc600078e0042 */
        /* <DEDUP_REMOVED lines=90> */
.L_x_353:
[----:B------:R-:W-:Y:S05]  /*6d7d0*/  BSYNC.RELIABLE B4 ;  /* 0x0000000000047941 */ /* 0x000fea0003800100 */
.L_x_352:
        /* <DEDUP_REMOVED lines=37> */
.L_x_351:
[----:B------:R-:W-:Y:S05]  /*6da30*/  BSYNC.RECONVERGENT B3 ;  /* 0x0000000000037941 */ /* 0x000fea0003800200 */
.L_x_350:
        /* <DEDUP_REMOVED lines=55> */
[----:B------:R-:W-:-:S03]  /*6ddb0*/  IADD3.X R91, PT, PT, RZ, RZ, RZ, P0, P1 ;  /* 0x000000ffff5b7210 */ /* 0x000fc600007e24ff */
[----:B------:R-:W-:Y:S02]  /*6ddc0*/  IMAD.IADD R89, R67, 0x1, R89 ;  /* 0x0000000143597824 */ /* 0x000fe400078e0259 */
[----:B------:R-:W-:-:S04]  /*6ddd0*/  IMAD.WIDE.U32 R70, R4, R82, RZ ;  /* 0x0000005204467225 */ /* 0x000fc800078e00ff */
[----:B------:R-:W-:Y:S01]  /*6dde0*/  IMAD.X R75, RZ, RZ, R69, P2 ;  /* 0x000000ffff4b7224 */ /* 0x000fe200010e0645 */
[----:B------:R-:W-:Y:S01]  /*6ddf0*/  IADD3 R72, P2, P3, R72, R93, R74 ;  /* 0x0000005d48487210 */ /* 0x000fe20007b5e04a */
[----:B------:R-:W-:Y:S01]  /*6de00*/  IMAD R85, R77, UR28, RZ ;  /* 0x0000001c4d557c24 */ /* 0x000fe2000f8e02ff */
        /* <DEDUP_REMOVED lines=12> */
[----:B------:R-:W-:Y:S02]  /*6ded0*/  IMAD.IADD R89, R71, 0x1, R89 ;  /* 0x0000000147597824 */ /* 0x000fe400078e0259 */
[----:B------:R-:W-:Y:S01]  /*6dee0*/  IMAD.WIDE.U32 R72, R5, R82, RZ ;  /* 0x0000005205487225 */ /* 0x000fe200078e00ff */
[----:B------:R-:W-:-:S03]  /*6def0*/  IADD3.X R77, PT, PT, RZ, RZ, RZ, P2, P3 ;  /* 0x000000ffff4d7210 */ /* 0x000fc600017e64ff */
[----:B------:R-:W-:-:S04]  /*6df00*/  IMAD.WIDE.U32 R74, R3, R83, RZ ;  /* 0x00000053034a7225 */ /* 0x000fc800078e00ff */
[----:B------:R-:W-:Y:S01]  /*6df10*/  IMAD.X R91, RZ, RZ, R69, P4 ;  /* 0x000000ffff5b7224 */ /* 0x000fe200020e0645 */
        /* <DEDUP_REMOVED lines=17> */
[----:B------:R-:W-:Y:S01]  /*6e030*/  IMAD.IADD R93, R73, 0x1, R93 ;  /* 0x00000001495d7824 */ /* 0x000fe200078e025d */
[----:B------:R-:W-:Y:S01]  /*6e040*/  IADD3.X R73, PT, PT, RZ, RZ, RZ, P4, P5 ;  /* 0x000000ffff497210 */ /* 0x000fe200027ea4ff */
[----:B------:R-:W-:-:S04]  /*6e050*/  IMAD.WIDE.U32 R76, R83, UR18, RZ ;  /* 0x00000012534c7c25 */ /* 0x000fc8000f8e00ff */
        /* <DEDUP_REMOVED lines=20> */
[----:B------:R-:W-:Y:S02]  /*6e1a0*/  IADD3 RZ, P2, PT, R70, R91, RZ ;  /* 0x0000005b46ff7210 */ /* 0x000fe40007f5e0ff */
[----:B------:R-:W-:Y:S01]  /*6e1b0*/  IADD3.X R95, PT, PT, RZ, RZ, RZ, P4, P5 ;  /* 0x000000ffff5f7210 */ /* 0x000fe200027ea4ff */
[----:B------:R-:W-:Y:S01]  /*6e1c0*/  IMAD.IADD R91, R73, 0x1, R72 ;  /* 0x00000001495b7824 */ /* 0x000fe200078e0248 */
[----:B------:R-:W-:Y:S01]  /*6e1d0*/  IADD3 R34, P0, P1, R34, R89, R68 ;  /* 0x0000005922227210 */ /* 0x000fe2000791e044 */
[----:B------:R-:W-:Y:S02]  /*6e1e0*/  IMAD.X R73, RZ, RZ, R71, P2 ;  /* 0x000000ffff497224 */ /* 0x000fe400010e0647 */
[----:B------:R-:W-:-:S04]  /*6e1f0*/  IMAD.WIDE.U32 R70, R7, R84, RZ ;  /* 0x0000005407467225 */ /* 0x000fc800078e00ff */
[----:B------:R-:W-:Y:S02]  /*6e200*/  IMAD.IADD R95, R67, 0x1, R95 ;  /* 0x00000001435f7824 */ /* 0x000fe400078e025f */
[----:B------:R-:W-:-:S04]  /*6e210*/  IMAD.WIDE.U32 R78, R156, R29, RZ ;  /* 0x0000001d9c4e7225 */ /* 0x000fc800078e00ff */
[----:B------:R-:W-:Y:S01]  /*6e220*/  IMAD.IADD R97, R69, 0x1, R97 ;  /* 0x0000000145617824 */ /* 0x000fe200078e0261 */
[----:B------:R-:W-:Y:S01]  /*6e230*/  IADD3 R69, P3, P2, R70, R73, R34 ;  /* 0x0000004946457210 */ /* 0x000fe20007a7e022 */
[----:B------:R-:W-:Y:S01]  /*6e240*/  IMAD.WIDE.U32 R66, R149, R33, RZ ;  /* 0x0000002195427225 */ /* 0x000fe200078e00ff */
[----:B------:R-:W-:Y:S02]  /*6e250*/  IADD3 R70, P4, PT, R78, R87, RZ ;  /* 0x000000574e467210 */ /* 0x000fe40007f9e0ff */
[----:B------:R-:W-:Y:S01]  /*6e260*/  IADD3.X R34, PT, PT, RZ, RZ, RZ, P0, P1 ;  /* 0x000000ffff227210 */ /* 0x000fe200007e24ff */
[----:B------:R-:W-:Y:S01]  /*6e270*/  IMAD.IADD R89, R77, 0x1, R76 ;  /* 0x000000014d597824 */ /* 0x000fe200078e024c */
[----:B------:R-:W-:Y:S01]  /*6e280*/  IADD3 R87, P5, PT, R66, R69, RZ ;  /* 0x0000004542577210 */ /* 0x000fe20007fbe0ff */
[----:B------:R-:W-:-:S04]  /*6e290*/  IMAD.WIDE.U32 R76, R83, UR19, RZ ;  /* 0x00000013534c7c25 */ /* 0x000fc8000f8e00ff */
[----:B------:R-:W-:Y:S01]  /*6e2a0*/  IMAD.IADD R93, R75, 0x1, R93 ;  /* 0x000000014b5d7824 */ /* 0x000fe200078e025d */
[----:B------:R-:W-:Y:S01]  /*6e2b0*/  IADD3 R70, P0, P1, R76, R89, R70 ;  /* 0x000000594c467210 */ /* 0x000fe2000791e046 */
[----:B------:R-:W-:-:S03]  /*6e2c0*/  IMAD.WIDE.U32 R74, R3, R82, RZ ;  /* 0x00000052034a7225 */ /* 0x000fc600078e00ff */
[----:B------:R-:W-:Y:S01]  /*6e2d0*/  IADD3.X R99, PT, PT, RZ, RZ, RZ, P0, P1 ;  /* 0x000000ffff637210 */ /* 0x000fe200007e24ff */
[----:B------:R-:W-:-:S04]  /*6e2e0*/  IMAD.WIDE.U32 R72, R5, R85, RZ ;  /* 0x0000005505487225 */ /* 0x000fc800078e00ff */
[----:B------:R-:W-:Y:S01]  /*6e2f0*/  IMAD.X R89, RZ, RZ, R67, P5 ;  /* 0x000000ffff597224 */ /* 0x000fe200028e0643 */
        /* <DEDUP_REMOVED lines=13> */
[----:B------:R-:W-:Y:S01]  /*6e3d0*/  IMAD.IADD R78, R77, 0x1, R99 ;  /* 0x000000014d4e7824 */ /* 0x000fe200078e0263 */
[----:B------:R-:W-:Y:S01]  /*6e3e0*/  IADD3 R68, P2, P3, R34, R83, R72 ;  /* 0x0000005322447210 */ /* 0x000fe20007b5e048 */
[----:B------:R-:W-:Y:S01]  /*6e3f0*/  IMAD.IADD R77, R71, 0x1, R70 ;  /* 0x00000001474d7824 */ /* 0x000fe200078e0246 */
[----:B------:R-:W-:Y:S01]  /*6e400*/  IADD3.X R71, PT, PT, RZ, RZ, RZ, P0, P1 ;  /* 0x000000ffff477210 */ /* 0x000fe200007e24ff */
[----:B------:R-:W-:Y:S01]  /*6e410*/  IMAD R83, R87, UR28, RZ ;  /* 0x0000001c57537c24 */ /* 0x000fe2000f8e02ff */
[----:B------:R-:W-:Y:S01]  /*6e420*/  IADD3.X R91, PT, PT, RZ, RZ, RZ, P2, P3 ;  /* 0x000000ffff5b7210 */ /* 0x000fe200017e64ff */
[----:B------:R-:W-:Y:S01]  /*6e430*/  IMAD.IADD R97, R67, 0x1, R97 ;  /* 0x0000000143617824 */ /* 0x000fe200078e0261 */
[----:B------:R-:W-:Y:S01]  /*6e440*/  IADD3 R88, PT, PT, R78, R101, R79 ;  /* 0x000000654e587210 */ /* 0x000fe20007ffe04f */
[----:B------:R-:W-:-:S04]  /*6e450*/  IMAD.WIDE.U32 R66, R6, R83, RZ ;  /* 0x0000005306427225 */ /* 0x000fc800078e00ff */
[----:B------:R-:W-:Y:S01]  /*6e460*/  IMAD.IADD R69, R69, 0x1, R71 ;  /* 0x0000000145457824 */ /* 0x000fe200078e0247 */
[----:B------:R-:W-:Y:S01]  /*6e470*/  IADD3 RZ, P0, PT, R66, R87, RZ ;  /* 0x0000005742ff7210 */ /* 0x000fe20007f1e0ff */
[----:B------:R-:W-:Y:S02]  /*6e480*/  IMAD.IADD R95, R75, 0x1, R74 ;  /* 0x000000014b5f7824 */ /* 0x000fe400078e024a */
[----:B------:R-:W-:-:S04]  /*6e490*/  IMAD.WIDE.U32 R70, R82, UR18, RZ ;  /* 0x0000001252467c25 */ /* 0x000fc8000f8e00ff */
[----:B------:R-:W-:Y:S01]  /*6e4a0*/  IMAD.IADD R93, R73, 0x1, R93 ;  /* 0x00000001495d7824 */ /* 0x000fe200078e025d */
[----:B------:R-:W-:Y:S01]  /*6e4b0*/  IADD3 R86, P4, P5, R70, R95, R86 ;  /* 0x0000005f46567210 */ /* 0x000fe20007d9e056 */
[----:B------:R-:W-:Y:S02]  /*6e4c0*/  IMAD.IADD R91, R35, 0x1, R91 ;  /* 0x00000001235b7824 */ /* 0x000fe400078e025b */
[----:B------:R-:W-:Y:S01]  /*6e4d0*/  IMAD.WIDE.U32 R72, R154, R31, RZ ;  /* 0x0000001f9a487225 */ /* 0x000fe200078e00ff */
[----:B------:R-:W-:-:S03]  /*6e4e0*/  IADD3.X R101, PT, PT, RZ, RZ, RZ, P4, P5 ;  /* 0x000000ffff657210 */ /* 0x000fc600027ea4ff */
[----:B------:R-:W-:-:S04]  /*6e4f0*/  IMAD.WIDE.U32 R34, R4, R84, RZ ;  /* 0x0000005404227225 */ /* 0x000fc800078e00ff */
[----:B------:R-:W-:Y:S01]  /*6e500*/  IMAD.WIDE.U32 R74, R2, R85, RZ ;  /* 0x00000055024a7225 */ /* 0x000fe200078e00ff */
[----:B------:R-:W-:-:S03]  /*6e510*/  IADD3 R34, P4, P5, R34, R77, R68 ;  /* 0x0000004d22227210 */ /* 0x000fc60007d9e044 */
        /* <DEDUP_REMOVED lines=19> */
[----:B------:R-:W-:-:S03]  /*6e650*/  IADD3.X R88, PT, PT, RZ, RZ, RZ, P3, P0 ;  /* 0x000000ffff587210 */ /* 0x000fc60001fe04ff */
[----:B------:R-:W-:Y:S01]  /*6e660*/  IMAD.WIDE.U32 R76, R82, UR19, RZ ;  /* 0x00000013524c7c25 */ /* 0x000fe2000f8e00ff */
[----:B------:R-:W-:-:S03]  /*6e670*/  IADD3 R87, P4, PT, R34, R87, RZ ;  /* 0x0000005722577210 */ /* 0x000fc60007f9e0ff */
[----:B------:R-:W-:Y:S02]  /*6e680*/  IMAD.IADD R97, R75, 0x1, R97 ;  /* 0x000000014b617824 */ /* 0x000fe400078e0261 */
        /* <DEDUP_REMOVED lines=23> */
[----:B------:R-:W-:Y:S01]  /*6e800*/  IADD3.X R93, PT, PT, RZ, RZ, RZ, P3, P0 ;  /* 0x000000ffff5d7210 */ /* 0x000fe20001fe04ff */
[----:B------:R-:W-:Y:S01]  /*6e810*/  IMAD R82, R87, UR28, RZ ;  /* 0x0000001c57527c24 */ /* 0x000fe2000f8e02ff */
[----:B------:R-:W-:Y:S01]  /*6e820*/  IADD3 R88, PT, PT, R77, R88, R79 ;  /* 0x000000584d587210 */ /* 0x000fe20007ffe04f */
[----:B------:R-:W-:Y:S01]  /*6e830*/  IMAD.IADD R91, R69, 0x1, R91 ;  /* 0x00000001455b7824 */ /* 0x000fe200078e025b */
[----:B------:R-:W-:Y:S01]  /*6e840*/  IADD3.X R79, PT, PT, RZ, RZ, RZ, P1, P2 ;  /* 0x000000ffff4f7210 */ /* 0x000fe20000fe44ff */
[----:B------:R-:W-:-:S02]  /*6e850*/  IMAD.IADD R93, R67, 0x1, R93 ;  /* 0x00000001435d7824 */ /* 0x000fc400078e025d */
[----:B------:R-:W-:-:S04]  /*6e860*/  IMAD.WIDE.U32 R66, R6, R82, RZ ;  /* 0x0000005206427225 */ /* 0x000fc800078e00ff */
[----:B------:R-:W-:Y:S01]  /*6e870*/  IMAD.WIDE.U32 R68, R85, UR18, RZ ;  /* 0x0000001255447c25 */ /* 0x000fe2000f8e00ff */
[----:B------:R-:W-:-:S03]  /*6e880*/  IADD3 RZ, P0, PT, R66, R87, RZ ;  /* 0x0000005742ff7210 */ /* 0x000fc60007f1e0ff */
        /* <DEDUP_REMOVED lines=10> */
[----:B------:R-:W-:-:S04]  /*6e930*/  IMAD.WIDE.U32 R74, R152, R33, RZ ;  /* 0x00000021984a7225 */ /* 0x000fc800078e00ff */
[----:B------:R-:W-:Y:S01]  /*6e940*/  IMAD.X R87, RZ, RZ, R67, P0 ;  /* 0x000000ffff577224 */ /* 0x000fe200000e0643 */
        /* <DEDUP_REMOVED lines=14> */
[----:B------:R-:W-:-:S04]  /*6ea30*/  IMAD.WIDE.U32 R34, R149, R80, RZ ;  /* 0x0000005095227225 */ /* 0x000fc800078e00ff */
[----:B------:R-:W-:Y:S01]  /*6ea40*/  IMAD.IADD R91, R71, 0x1, R91 ;  /* 0x00000001475b7824 */ /* 0x000fe200078e025b */
[----:B------:R-:W-:Y:S01]  /*6ea50*/  IADD3 R87, P4, PT, R34, R87, RZ ;  /* 0x0000005722577210 */ /* 0x000fe20007f9e0ff */
[----:B------:R-:W-:-:S04]  /*6ea60*/  IMAD.WIDE.U32 R70, R85, UR19, RZ ;  /* 0x0000001355467c25 */ /* 0x000fc8000f8e00ff */
[----:B------:R-:W-:Y:S02]  /*6ea70*/  IMAD.IADD R85, R73, 0x1, R72 ;  /* 0x0000000149557824 */ /* 0x000fe400078e0248 */
[----:B------:R-:W-:Y:S02]  /*6ea80*/  IMAD.IADD R77, R77, 0x1, R76 ;  /* 0x000000014d4d7824 */ /* 0x000fe400078e024c */
[----:B------:R-:W-:-:S04]  /*6ea90*/  IMAD.WIDE.U32 R72, R3, R84, RZ ;  /* 0x0000005403487225 */ /* 0x000fc800078e00ff */
[----:B------:R-:W-:Y:S02]  /*6eaa0*/  IMAD.IADD R93, R75, 0x1, R93 ;  /* 0x000000014b5d7824 */ /* 0x000fe400078e025d */
[----:B------:R-:W-:Y:S01]  /*6eab0*/  IMAD.X R89, RZ, RZ, R35, P4 ;  /* 0x000000ffff597224 */ /* 0x000fe200020e0623 */
[----:B------:R-:W-:Y:S01]  /*6eac0*/  IADD3 R68, P5, P4, R70, R95, R88 ;  /* 0x0000005f46447210 */ /* 0x000fe20007cbe058 */
[----:B------:R-:W-:Y:S01]  /*6ead0*/  IMAD.WIDE.U32 R74, R5, R83, RZ ;  /* 0x00000053054a7225 */ /* 0x000fe200078e00ff */
[----:B------:R-:W-:Y:S02]  /*6eae0*/  IADD3.X R88, PT, PT, RZ, RZ, RZ, P3, P0 ;  /* 0x000000ffff587210 */ /* 0x000fe40001fe04ff */
        /* <DEDUP_REMOVED lines=14> */
[----:B------:R-:W-:Y:S01]  /*6ebd0*/  IMAD R85, R87, UR28, RZ ;  /* 0x0000001c57557c24 */ /* 0x000fe2000f8e02ff */
[----:B------:R-:W-:Y:S01]  /*6ebe0*/  IADD3 R86, PT, PT, R71, R88, R67 ;  /* 0x0000005847567210 */ /* 0x000fe20007ffe043 */
[----:B------:R-:W-:Y:S01]  /*6ebf0*/  IMAD.IADD R91, R75, 0x1, R91 ;  /* 0x000000014b5b7824 */ /* 0x000fe200078e025b */
[----:B------:R-:W-:Y:S01]  /*6ec00*/  IADD3.X R93, PT, PT, RZ, RZ, RZ, P4, P5 ;  /* 0x000000ffff5d7210 */ /* 0x000fe200027ea4ff */
[----:B------:R-:W-:Y:S01]  /*6ec10*/  IMAD.IADD R73, R69, 0x1, R68 ;  /* 0x0000000145497824 */ /* 0x000fe200078e0244 */
[----:B------:R-:W-:Y:S01]  /*6ec20*/  IADD3.X R99, PT, PT, RZ, RZ, RZ, P3, P0 ;  /* 0x000000ffff637210 */ /* 0x000fe20001fe04ff */
[----:B------:R-:W-:Y:S01]  /*6ec30*/  IMAD.WIDE.U32 R70, R6, R85, RZ ;  /* 0x0000005506467225 */ /* 0x000fe200078e00ff */
[----:B------:R-:W-:-:S03]  /*6ec40*/  IADD3.X R75, PT, PT, RZ, RZ, RZ, P1, P2 ;  /* 0x000000ffff4b7210 */ /* 0x000fc60000fe44ff */
[----:B------:R-:W-:Y:S01]  /*6ec50*/  IMAD.WIDE.U32 R68, R84, UR18, RZ ;  /* 0x0000001254447c25 */ /* 0x000fe2000f8e00ff */
[----:B------:R-:W-:-:S03]  /*6ec60*/  IADD3 RZ, P0, PT, R70, R87, RZ ;  /* 0x0000005746ff7210 */ /* 0x000fc60007f1e0ff */
        /* <DEDUP_REMOVED lines=30> */
[----:B------:R-:W-:Y:S01]  /*6ee50*/  IADD3 R87, P4, PT, R66, R87, RZ ;  /* 0x0000005742577210 */ /* 0x000fe20007f9e0ff */
[----:B------:R-:W-:-:S04]  /*6ee60*/  IMAD.WIDE.U32 R74, R84, UR19, RZ ;  /* 0x00000013544a7c25 */ /* 0x000fc8000f8e00ff */
        /* <DEDUP_REMOVED lines=22> */
[----:B------:R-:W-:Y:S02]  /*6efd0*/  IMAD.IADD R75, R75, 0x1, R74 ;  /* 0x000000014b4b7824 */ /* 0x000fe400078e024a */
[----:B------:R-:W-:Y:S01]  /*6efe0*/  IMAD.IADD R93, R67, 0x1, R66 ;  /* 0x00000001435d7824 */ /* 0x000fe200078e0242 */
[----:B------:R-:W-:Y:S01]  /*6eff0*/  IADD3.X R67, PT, PT, RZ, RZ, RZ, P4, P5 ;  /* 0x000000ffff437210 */ /* 0x000fe200027ea4ff */
[----:B------:R-:W-:Y:S01]  /*6f000*/  IMAD.WIDE.U32 R34, R6, R84, RZ ;  /* 0x0000005406227225 */ /* 0x000fe200078e00ff */
[----:B------:R-:W-:-:S02]  /*6f010*/  IADD3 R88, PT, PT, R75, R88, R71 ;  /* 0x000000584b587210 */ /* 0x000fc40007ffe047 */
[----:B------:R-:W-:Y:S01]  /*6f020*/  IADD3.X R71, PT, PT, RZ, RZ, RZ, P1, P2 ;  /* 0x000000ffff477210 */ /* 0x000fe20000fe44ff */
[----:B------:R-:W-:Y:S01]  /*6f030*/  IMAD.IADD R91, R69, 0x1, R91 ;  /* 0x00000001455b7824 */ /* 0x000fe200078e025b */
[----:B------:R-:W-:Y:S01]  /*6f040*/  IADD3 RZ, P4, PT, R34, R87, RZ ;  /* 0x0000005722ff7210 */ /* 0x000fe20007f9e0ff */
        /* <DEDUP_REMOVED lines=30> */
[----:B------:R-:W-:Y:S02]  /*6f230*/  IMAD.IADD R77, R77, 0x1, R76 ;  /* 0x000000014d4d7824 */ /* 0x000fe400078e024c */
[----:B------:R-:W-:Y:S01]  /*6f240*/  IMAD.IADD R89, R71, 0x1, R89 ;  /* 0x0000000147597824 */ /* 0x000fe200078e0259 */
[----:B------:R-:W-:Y:S01]  /*6f250*/  IADD3.X R95, PT, PT, RZ, RZ, RZ, P0, P1 ;  /* 0x000000ffff5f7210 */ /* 0x000fe200007e24ff */
[----:B------:R-:W-:-:S04]  /*6f260*/  IMAD.WIDE.U32 R72, R5, R85, RZ ;  /* 0x0000005505487225 */ /* 0x000fc800078e00ff */
        /* <DEDUP_REMOVED lines=20> */
[----:B------:R-:W-:Y:S01]  /*6f3b0*/  IMAD.WIDE.U32 R34, R2, R85, RZ ;  /* 0x0000005502227225 */ /* 0x000fe200078e00ff */
[----:B------:R-:W-:-:S03]  /*6f3c0*/  IADD3.X R83, PT, PT, RZ, RZ, RZ, P5, P4 ;  /* 0x000000ffff537210 */ /* 0x000fc60002fe84ff */
[----:B------:R-:W-:Y:S01]  /*6f3d0*/  IMAD.IADD R89, R69, 0x1, R91 ;  /* 0x0000000145597824 */ /* 0x000fe200078e025b */
[----:B------:R-:W-:Y:S01]  /*6f3e0*/  IADD3.X R69, PT, PT, RZ, RZ, RZ, P2, P3 ;  /* 0x000000ffff457210 */ /* 0x000fe200017e64ff */
[----:B------:R-:W-:Y:S01]  /*6f3f0*/  IMAD.WIDE.U32 R66, R82, UR18, RZ ;  /* 0x0000001252427c25 */ /* 0x000fe2000f8e00ff */
[----:B------:R-:W-:-:S03]  /*6f400*/  IADD3 R34, P2, P3, R34, R73, R70 ;  /* 0x0000004922227210 */ /* 0x000fc60007b5e046 */
        /* <DEDUP_REMOVED lines=17> */
[----:B------:R-:W-:Y:S01]  /*6f520*/  IADD3.X R89, PT, PT, RZ, RZ, RZ, P0, P1 ;  /* 0x000000ffff597210 */ /* 0x000fe200007e24ff */
[----:B------:R-:W-:Y:S01]  /*6f530*/  IMAD.WIDE.U32 R82, R82, UR19, RZ ;  /* 0x0000001352527c25 */ /* 0x000fe2000f8e00ff */
        /* <DEDUP_REMOVED lines=34> */
[----:B------:R-:W-:Y:S01]  /*6f760*/  IMAD.IADD R79, R35, 0x1, R79 ;  /* 0x00000001234f7824 */ /* 0x000fe200078e024f */
[----:B------:R-:W-:Y:S01]  /*6f770*/  IADD3 R78, P1, P0, R72, R83, R78 ;  /* 0x00000053484e7210 */ /* 0x000fe2000783e04e */
[----:B------:R-:W-:Y:S01]  /*6f780*/  IMAD.WIDE.U32 R68, R85, UR19, RZ ;  /* 0x0000001355447c25 */ /* 0x000fe2000f8e00ff */
[----:B------:R-:W-:-:S03]  /*6f790*/  IADD3.X R70, PT, PT, RZ, RZ, RZ, P4, P5 ;  /* 0x000000ffff467210 */ /* 0x000fc600027ea4ff */
[----:B------:R-:W-:Y:S01]  /*6f7a0*/  IMAD.WIDE.U32 R34, R3, R84, RZ ;  /* 0x0000005403227225 */ /* 0x000fe200078e00ff */
[----:B------:R-:W-:Y:S02]  /*6f7b0*/  IADD3 R78, P2, P3, R68, R79, R78 ;  /* 0x0000004f444e7210 */ /* 0x000fe40007b5e04e */
[----:B------:R-:W-:Y:S01]  /*6f7c0*/  IADD3.X R79, PT, PT, RZ, RZ, RZ, P1, P0 ;  /* 0x000000ffff4f7210 */ /* 0x000fe20000fe04ff */
        /* <DEDUP_REMOVED lines=11> */
[----:B------:R-:W-:-:S03]  /*6f880*/  IADD3 R72, PT, PT, R72, R79, R73 ;  /* 0x0000004f48487210 */ /* 0x000fc60007ffe049 */
[----:B------:R-:W-:Y:S01]  /*6f890*/  IMAD.IADD R71, R67, 0x1, R71 ;  /* 0x0000000143477824 */ /* 0x000fe200078e0247 */
[----:B------:R-:W-:Y:S01]  /*6f8a0*/  IADD3 R78, P0, P1, R68, R35, R78 ;  /* 0x00000023444e7210 */ /* 0x000fe2000791e04e */
[----:B------:R-:W-:-:S03]  /*6f8b0*/  IMAD.WIDE.U32 R34, R156, R81, RZ ;  /* 0x000000519c227225 */ /* 0x000fc600078e00ff */
[----:B------:R-:W-:Y:S01]  /*6f8c0*/  IADD3.X R68, PT, PT, RZ, RZ, RZ, P0, P1 ;  /* 0x000000ffff447210 */ /* 0x000fe200007e24ff */
[----:B------:R-:W-:Y:S01]  /*6f8d0*/  IMAD.WIDE.U32 R66, R84, UR19, RZ ;  /* 0x0000001354427c25 */ /* 0x000fe2000f8e00ff */
        /* <DEDUP_REMOVED lines=41> */
.L_x_357:
[----:B------:R-:W-:Y:S05]  /*6fb70*/  BSYNC.RELIABLE B4 ;  /* 0x0000000000047941 */ /* 0x000fea0003800100 */
.L_x_356:
        /* <DEDUP_REMOVED lines=37> */
.L_x_355:
[----:B------:R-:W-:Y:S05]  /*6fdd0*/  BSYNC.RECONVERGENT B3 ;  /* 0x0000000000037941 */ /* 0x000fea0003800200 */
.L_x_354:
        /* <DEDUP_REMOVED lines=51> */
.L_x_361:
[----:B------:R-:W-:Y:S05]  /*70110*/  BSYNC.RELIABLE B4 ;  /* 0x0000000000047941 */ /* 0x000fea0003800100 */
.L_x_360:
        /* <DEDUP_REMOVED lines=37> */
.L_x_359:
[----:B------:R-:W-:Y:S05]  /*70370*/  BSYNC.RECONVERGENT B3 ;  /* 0x0000000000037941 */ /* 0x000fea0003800200 */
.L_x_358:
[----:B------:R-:W-:-:S04]  /*70380*/  IMAD.WIDE.U32 R26, R21, R29, RZ ;  /* 0x0000001d151a7225 */ /* 0x000fc800078e00ff */
        /* <DEDUP_REMOVED lines=10> */
[----:B------:R-:W-:Y:S02]  /*70430*/  IMAD.X R71, RZ, RZ, RZ, P0 ;  /* 0x000000ffff477224 */ /* 0x000fe400000e06ff */
[----:B------:R-:W-:Y:S01]  /*70440*/  IMAD.WIDE.U32 R72, R24, R29, RZ ;  /* 0x0000001d18487225 */ /* 0x000fe200078e00ff */
[----:B------:R-:W-:Y:S02]  /*70450*/  IADD3.X R77, PT, PT, RZ, RZ, RZ, P2, P3 ;  /* 0x000000ffff4d7210 */ /* 0x000fe400017e64ff */
[----:B------:R-:W-:Y:S02]  /*70460*/  IADD3 R75, P4, PT, R66, R75, RZ ;  /* 0x0000004b424b7210 */ /* 0x000fe40007f9e0ff */
[----:B------:R-:W-:Y:S01]  /*70470*/  IADD3 R68, P0, P1, R34, R71, R69 ;  /* 0x0000004722447210 */ /* 0x000fe2000791e045 */
[----:B------:R-:W-:-:S03]  /*70480*/  IMAD.WIDE.U32 R70, R4, R76, RZ ;  /* 0x0000004c04467225 */ /* 0x000fc600078e00ff */
[----:B------:R-:W-:Y:S01]  /*70490*/  IADD3.X R69, PT, PT, RZ, RZ, RZ, P0, P1 ;  /* 0x000000ffff457210 */ /* 0x000fe200007e24ff */
[----:B------:R-:W-:Y:S02]  /*704a0*/  IMAD.IADD R77, R27, 0x1, R77 ;  /* 0x000000011b4d7824 */ /* 0x000fe400078e024d */
[----:B------:R-:W-:Y:S01]  /*704b0*/  IMAD R85, R75, UR28, RZ ;  /* 0x0000001c4b557c24 */ /* 0x000fe2000f8e02ff */
[----:B------:R-:W-:Y:S01]  /*704c0*/  IADD3 R74, P0, P1, R72, R69, R35 ;  /* 0x00000045484a7210 */ /* 0x000fe2000791e023 */
[----:B------:R-:W-:Y:S01]  /*704d0*/  IMAD.X R66, RZ, RZ, RZ, P4 ;  /* 0x000000ffff427224 */ /* 0x000fe200020e06ff */
[----:B------:R-:W-:Y:S01]  /*704e0*/  IADD3 R77, P2, P3, R70, R77, R68 ;  /* 0x0000004d464d7210 */ /* 0x000fe20007b5e044 */
[----:B------:R-:W-:Y:S01]  /*704f0*/  IMAD.WIDE.U32 R26, R6, R85, RZ ;  /* 0x00000055061a7225 */ /* 0x000fe200078e00ff */
[----:B------:R-:W-:Y:S02]  /*70500*/  IADD3.X R83, PT, PT, RZ, RZ, RZ, P0, P1 ;  /* 0x000000ffff537210 */ /* 0x000fe400007e24ff */
[----:B------:R-:W-:Y:S01]  /*70510*/  IADD3 R67, P4, P5, R77, R66, R67 ;  /* 0x000000424d437210 */ /* 0x000fe20007d9e043 */
[----:B------:R-:W-:Y:S01]  /*70520*/  IMAD.WIDE.U32 R34, R22, R30, RZ ;  /* 0x0000001e16227225 */ /* 0x000fe200078e00ff */
[----:B------:R-:W-:-:S02]  /*70530*/  IADD3.X R70, PT, PT, RZ, RZ, RZ, P2, P3 ;  /* 0x000000ffff467210 */ /* 0x000fc400017e64ff */
[----:B------:R-:W-:Y:S01]  /*70540*/  IADD3 RZ, P3, PT, R26, R75, RZ ;  /* 0x0000004b1aff7210 */ /* 0x000fe20007f7e0ff */
[----:B------:R-:W-:Y:S01]  /*70550*/  IMAD.WIDE.U32 R68, R25, R29, RZ ;  /* 0x0000001d19447225 */ /* 0x000fe200078e00ff */
[----:B------:R-:W-:-:S03]  /*70560*/  IADD3 R28, P2, PT, R34, R67, RZ ;  /* 0x00000043221c7210 */ /* 0x000fc60007f5e0ff */
        /* <DEDUP_REMOVED lines=8> */
[----:B------:R-:W-:Y:S01]  /*705f0*/  IMAD.X R83, R35, 0x1, R83, P2 ;  /* 0x0000000123537824 */ /* 0x000fe200010e0653 */
[----:B------:R-:W-:Y:S01]  /*70600*/  IADD3 R73, P0, P2, R26, R73, R28 ;  /* 0x000000491a497210 */ /* 0x000fe20007a1e01c */
[----:B------:R-:W-:Y:S01]  /*70610*/  IMAD.WIDE.U32 R70, R21, R31, RZ ;  /* 0x0000001f15467225 */ /* 0x000fe200078e00ff */
[----:B------:R-:W-:-:S03]  /*70620*/  IADD3.X R87, PT, PT, RZ, RZ, RZ, P3, P4 ;  /* 0x000000ffff577210 */ /* 0x000fc60001fe84ff */
[----:B------:R-:W-:Y:S01]  /*70630*/  IMAD.WIDE.U32 R74, R78, R29, RZ ;  /* 0x0000001d4e4a7225 */ /* 0x000fe200078e00ff */
[----:B------:R-:W-:-:S03]  /*70640*/  IADD3 R73, P3, PT, R70, R73, RZ ;  /* 0x0000004946497210 */ /* 0x000fc60007f7e0ff */
[----:B------:R-:W-:Y:S01]  /*70650*/  IMAD.WIDE.U32 R34, R23, R30, RZ ;  /* 0x0000001e17227225 */ /* 0x000fe200078e00ff */
[----:B------:R-:W-:Y:S02]  /*70660*/  IADD3 R88, P1, P5, R74, R77, R69 ;  /* 0x0000004d4a587210 */ /* 0x000fe40007d3e045 */
[----:B------:R-:W-:Y:S01]  /*70670*/  IADD3.X R77, PT, PT, RZ, RZ, RZ, P0, P2 ;  /* 0x000000ffff4d7210 */ /* 0x000fe200007e44ff */
[----:B------:R-:W-:Y:S01]  /*70680*/  IMAD.IADD R67, R67, 0x1, R87 ;  /* 0x0000000143437824 */ /* 0x000fe200078e0257 */
[----:B------:R-:W-:Y:S01]  /*70690*/  IADD3 R70, P0, P2, R34, R83, R66 ;  /* 0x0000005322467210 */ /* 0x000fe20007a1e042 */
[----:B------:R-:W-:Y:S01]  /*706a0*/  IMAD R83, R73, UR28, RZ ;  /* 0x0000001c49537c24 */ /* 0x000fe2000f8e02ff */
        /* <DEDUP_REMOVED lines=8> */
[----:B------:R-:W-:Y:S01]  /*70730*/  IADD3 RZ, P4, PT, R26, R73, RZ ;  /* 0x000000491aff7210 */ /* 0x000fe20007f9e0ff */
[----:B------:R-:W-:-:S04]  /*70740*/  IMAD.WIDE.U32 R66, R4, R85, RZ ;  /* 0x0000005504427225 */ /* 0x000fc800078e00ff */
[----:B------:R-:W-:Y:S01]  /*70750*/  IMAD.WIDE.U32 R34, R24, R30, RZ ;  /* 0x0000001e18227225 */ /* 0x000fe200078e00ff */
[----:B------:R-:W-:-:S03]  /*70760*/  IADD3 R70, P2, P0, R66, R77, R70 ;  /* 0x0000004d42467210 */ /* 0x000fc6000785e046 */
        /* <DEDUP_REMOVED lines=16> */
[----:B------:R-:W-:-:S03]  /*70870*/  IADD3 R88, P3, P4, R34, R71, R88 ;  /* 0x0000004722587210 */ /* 0x000fc60007c7e058 */
[----:B------:R-:W-:Y:S01]  /*70880*/  IMAD.IADD R69, R67, 0x1, R69 ;  /* 0x0000000143457824 */ /* 0x000fe200078e0245 */
[----:B------:R-:W-:Y:S01]  /*70890*/  IADD3 R26, P1, PT, R74, R87, RZ ;  /* 0x000000574a1a7210 */ /* 0x000fe20007f3e0ff */
        /* <DEDUP_REMOVED lines=9> */
[----:B------:R-:W-:Y:S01]  /*70930*/  IMAD.WIDE.U32 R68, R76, UR18, RZ ;  /* 0x000000124c447c25 */ /* 0x000fe2000f8e00ff */
[----:B------:R-:W-:-:S03]  /*70940*/  IADD3 R77, P0, PT, R26, R77, RZ ;  /* 0x0000004d1a4d7210 */ /* 0x000fc60007f1e0ff */
[----:B------:R-:W-:Y:S01]  /*70950*/  IMAD.IADD R93, R35, 0x1, R93 ;  /* 0x00000001235d7824 */ /* 0x000fe200078e025d */
[----:B------:R-:W-:Y:S01]  /*70960*/  IADD3 R86, P2, P4, R68, R87, R86 ;  /* 0x0000005744567210 */ /* 0x000fe20007c5e056 */
[----:B------:R-:W-:-:S03]  /*70970*/  IMAD.WIDE.U32 R34, R78, R30, RZ ;  /* 0x0000001e4e227225 */ /* 0x000fc600078e00ff */
[----:B------:R-:W-:Y:S01]  /*70980*/  IADD3.X R95, PT, PT, RZ, RZ, RZ, P2, P4 ;  /* 0x000000ffff5f7210 */ /* 0x000fe200017e84ff */
[----:B------:R-:W-:-:S04]  /*70990*/  IMAD.WIDE.U32 R28, R82, R29, RZ ;  /* 0x0000001d521c7225 */ /* 0x000fc800078e00ff */
[----:B------:R-:W-:Y:S01]  /*709a0*/  IMAD.X R87, R75, 0x1, R89, P1 ;  /* 0x000000014b577824 */ /* 0x000fe200008e0659 */
        /* <DEDUP_REMOVED lines=23> */
[----:B------:R-:W-:Y:S02]  /*70b20*/  IMAD.IADD R95, R69, 0x1, R95 ;  /* 0x00000001455f7824 */ /* 0x000fe400078e025f */
[----:B------:R-:W-:Y:S01]  /*70b30*/  IMAD.WIDE.U32 R68, R22, R32, RZ ;  /* 0x0000002016447225 */ /* 0x000fe200078e00ff */
[----:B------:R-:W-:Y:S02]  /*70b40*/  IADD3 R72, P0, P4, R72, R89, R34 ;  /* 0x0000005948487210 */ /* 0x000fe40007c1e022 */
[----:B------:R-:W-:Y:S01]  /*70b50*/  IADD3.X R89, PT, PT, RZ, RZ, RZ, P3, P1 ;  /* 0x000000ffff597210 */ /* 0x000fe20001fe24ff */
[----:B------:R-:W-:Y:S01]  /*70b60*/  IMAD.IADD R91, R35, 0x1, R93 ;  /* 0x00000001235b7824 */ /* 0x000fe200078e025d */
[----:B------:R-:W-:Y:S01]  /*70b70*/  IADD3.X R77, PT, PT, RZ, RZ, RZ, P0, P4 ;  /* 0x000000ffff4d7210 */ /* 0x000fe200007e84ff */
[----:B------:R-:W-:Y:S01]  /*70b80*/  IMAD.WIDE.U32 R34, R76, UR19, RZ ;  /* 0x000000134c227c25 */ /* 0x000fe2000f8e00ff */
[----:B------:R-:W-:-:S03]  /*70b90*/  IADD3 R28, P0, PT, R68, R27, RZ ;  /* 0x0000001b441c7210 */ /* 0x000fc60007f1e0ff */
[----:B------:R-:W-:Y:S02]  /*70ba0*/  IMAD.IADD R75, R67, 0x1, R75 ;  /* 0x00000001434b7824 */ /* 0x000fe400078e024b */
[----:B------:R-:W-:Y:S01]  /*70bb0*/  IMAD.IADD R71, R71, 0x1, R70 ;  /* 0x0000000147477824 */ /* 0x000fe200078e0246 */
[----:B------:R-:W-:Y:S01]  /*70bc0*/  IADD3 R70, P3, P4, R34, R95, R90 ;  /* 0x0000005f22467210 */ /* 0x000fe20007c7e05a */
[----:B------:R-:W-:Y:S01]  /*70bd0*/  IMAD.WIDE.U32 R66, R79, R30, RZ ;  /* 0x0000001e4f427225 */ /* 0x000fe200078e00ff */
[----:B------:R-:W-:-:S03]  /*70be0*/  IADD3.X R95, PT, PT, RZ, RZ, RZ, P2, P5 ;  /* 0x000000ffff5f7210 */ /* 0x000fc600017ea4ff */
        /* <DEDUP_REMOVED lines=15> */
[----:B------:R-:W-:-:S03]  /*70ce0*/  IADD3 R87, P2, P5, R70, R87, R28 ;  /* 0x0000005746577210 */ /* 0x000fc60007d5e01c */
[----:B------:R-:W-:Y:S01]  /*70cf0*/  IMAD.IADD R28, R35, 0x1, R91 ;  /* 0x00000001231c7824 */ /* 0x000fe200078e025b */
[----:B------:R-:W-:Y:S01]  /*70d00*/  IADD3.X R35, PT, PT, RZ, RZ, RZ, P2, P5 ;  /* 0x000000ffff237210 */ /* 0x000fe200017ea4ff */
[----:B------:R-:W-:Y:S01]  /*70d10*/  IMAD.WIDE.U32 R74, R23, R32, RZ ;  /* 0x00000020174a7225 */ /* 0x000fe200078e00ff */
[----:B------:R-:W-:Y:S02]  /*70d20*/  IADD3 R87, P2, PT, R76, R87, RZ ;  /* 0x000000574c577210 */ /* 0x000fe40007f5e0ff */
[----:B------:R-:W-:Y:S01]  /*70d30*/  IADD3 R88, PT, PT, R28, R95, R29 ;  /* 0x0000005f1c587210 */ /* 0x000fe20007ffe01d */
[----:B------:R-:W-:Y:S01]  /*70d40*/  IMAD.IADD R93, R27, 0x1, R93 ;  /* 0x000000011b5d7824 */ /* 0x000fe200078e025d */
[----:B------:R-:W-:Y:S01]  /*70d50*/  IADD3 R70, P3, P4, R74, R89, R26 ;  /* 0x000000594a467210 */ /* 0x000fe20007c7e01a */
[----:B------:R-:W-:Y:S01]  /*70d60*/  IMAD R86, R87, UR28, RZ ;  /* 0x0000001c57567c24 */ /* 0x000fe2000f8e02ff */
[----:B------:R-:W-:Y:S01]  /*70d70*/  IADD3.X R89, PT, PT, RZ, RZ, RZ, P0, P1 ;  /* 0x000000ffff597210 */ /* 0x000fe200007e24ff */
[----:B------:R-:W-:Y:S01]  /*70d80*/  IMAD.IADD R71, R71, 0x1, R35 ;  /* 0x0000000147477824 */ /* 0x000fe200078e0223 */
[----:B------:R-:W-:Y:S01]  /*70d90*/  IADD3.X R91, PT, PT, RZ, RZ, RZ, P3, P4 ;  /* 0x000000ffff5b7210 */ /* 0x000fe20001fe84ff */
[----:B------:R-:W-:-:S04]  /*70da0*/  IMAD.WIDE.U32 R26, R85, UR18, RZ ;  /* 0x00000012551a7c25 */ /* 0x000fc8000f8e00ff */
        /* <DEDUP_REMOVED lines=22> */
[----:B------:R-:W-:Y:S01]  /*70f10*/  IADD3 R77, P2, P3, R76, R73, R77 ;  /* 0x000000494c4d7210 */ /* 0x000fe20007b5e04d */
[----:B------:R-:W-:Y:S01]  /*70f20*/  IMAD.WIDE.U32 R72, R22, R33, RZ ;  /* 0x0000002116487225 */ /* 0x000fe200078e00ff */
[----:B------:R-:W-:Y:S02]  /*70f30*/  IADD3 R88, P4, P5, R28, R97, R88 ;  /* 0x000000611c587210 */ /* 0x000fe40007d9e058 */
[----:B------:R-:W-:Y:S01]  /*70f40*/  IADD3.X R87, PT, PT, RZ, RZ, RZ, P2, P3 ;  /* 0x000000ffff577210 */ /* 0x000fe200017e64ff */
[----:B------:R-:W-:Y:S01]  /*70f50*/  IMAD.IADD R93, R67, 0x1, R93 ;  /* 0x00000001435d7824 */ /* 0x000fe200078e025d */
[----:B------:R-:W-:Y:S01]  /*70f60*/  IADD3.X R67, PT, PT, RZ, RZ, RZ, P0, P1 ;  /* 0x000000ffff437210 */ /* 0x000fe200007e24ff */
[----:B------:R-:W-:Y:S01]  /*70f70*/  IMAD.IADD R91, R35, 0x1, R34 ;  /* 0x00000001235b7824 */ /* 0x000fe200078e0222 */
[----:B------:R-:W-:Y:S01]  /*70f80*/  IADD3 R28, P0, PT, R72, R77, RZ ;  /* 0x0000004d481c7210 */ /* 0x000fe20007f1e0ff */
        /* <DEDUP_REMOVED lines=11> */
[----:B------:R-:W-:-:S04]  /*71040*/  IMAD.WIDE.U32 R70, R7, R86, RZ ;  /* 0x0000005607467225 */ /* 0x000fc800078e00ff */
[----:B------:R-:W-:Y:S01]  /*71050*/  IMAD.X R87, R73, 0x1, R87, P0 ;  /* 0x0000000149577824 */ /* 0x000fe200000e0657 */
[----:B------:R-:W-:Y:S01]  /*71060*/  IADD3 R26, P0, P1, R26, R91, R74 ;  /* 0x0000005b1a1a7210 */ /* 0x000fe2000791e04a */
[----:B------:R-:W-:Y:S01]  /*71070*/  IMAD.WIDE.U32 R68, R5, R84, RZ ;  /* 0x0000005405447225 */ /* 0x000fe200078e00ff */
[----:B------:R-:W-:Y:S02]  /*71080*/  IADD3 R85, P4, P5, R70, R75, R28 ;  /* 0x0000004b46557210 */ /* 0x000fe40007d9e01c */
        /* <DEDUP_REMOVED lines=13> */
[----:B------:R-:W-:Y:S01]  /*71160*/  IMAD.IADD R91, R27, 0x1, R91 ;  /* 0x000000011b5b7824 */ /* 0x000fe200078e025b */
[----:B------:R-:W-:Y:S01]  /*71170*/  IADD3 R70, PT, PT, R35, R90, R29 ;  /* 0x0000005a23467210 */ /* 0x000fe20007ffe01d */
[----:B------:R-:W-:Y:S01]  /*71180*/  IMAD R76, R85, UR28, RZ ;  /* 0x0000001c554c7c24 */ /* 0x000fe2000f8e02ff */
[----:B------:R-:W-:Y:S01]  /*71190*/  IADD3.X R35, PT, PT, RZ, RZ, RZ, P0, P1 ;  /* 0x000000ffff237210 */ /* 0x000fe200007e24ff */
[----:B------:R-:W-:-:S02]  /*711a0*/  IMAD.IADD R89, R69, 0x1, R89 ;  /* 0x0000000145597824 */ /* 0x000fc400078e0259 */
        /* <DEDUP_REMOVED lines=8> */
[----:B------:R-:W-:-:S03]  /*71230*/  IMAD.WIDE.U32 R68, R78, R32, RZ ;  /* 0x000000204e447225 */ /* 0x000fc600078e00ff */
[----:B------:R-:W-:Y:S01]  /*71240*/  IADD3.X R89, PT, PT, RZ, RZ, RZ, P2, P3 ;  /* 0x000000ffff597210 */ /* 0x000fe200017e64ff */
[----:B------:R-:W-:Y:S02]  /*71250*/  IMAD.IADD R87, R71, 0x1, R87 ;  /* 0x0000000147577824 */ /* 0x000fe400078e0257 */
[----:B------:R-:W-:-:S04]  /*71260*/  IMAD.WIDE.U32 R66, R4, R86, RZ ;  /* 0x0000005604427225 */ /* 0x000fc800078e00ff */
        /* <DEDUP_REMOVED lines=14> */
[----:B------:R-:W-:Y:S02]  /*71350*/  IADD3.X R69, PT, PT, RZ, RZ, RZ, P2, P3 ;  /* 0x000000ffff457210 */ /* 0x000fe400017e64ff */
[----:B------:R-:W-:Y:S01]  /*71360*/  IADD3 R77, P2, PT, R26, R77, RZ ;  /* 0x0000004d1a4d7210 */ /* 0x000fe20007f5e0ff */
[----:B------:R-:W-:Y:S01]  /*71370*/  IMAD.IADD R73, R67, 0x1, R73 ;  /* 0x0000000143497824 */ /* 0x000fe200078e0249 */
[----:B------:R-:W-:Y:S01]  /*71380*/  IADD3.X R26, PT, PT, RZ, RZ, RZ, P5, P4 ;  /* 0x000000ffff1a7210 */ /* 0x000fe20002fe84ff */
[----:B------:R-:W-:Y:S01]  /*71390*/  IMAD.IADD R71, R35, 0x1, R71 ;  /* 0x0000000123477824 */ /* 0x000fe200078e0247 */
[----:B------:R-:W-:Y:S01]  /*713a0*/  IADD3 R88, P0, P1, R30, R93, R70 ;  /* 0x0000005d1e587210 */ /* 0x000fe2000791e046 */
[----:B------:R-:W-:-:S03]  /*713b0*/  IMAD.WIDE.U32 R66, R3, R84, RZ ;  /* 0x0000005403427225 */ /* 0x000fc600078e00ff */
[----:B------:R-:W-:Y:S01]  /*713c0*/  IADD3.X R30, PT, PT, RZ, RZ, RZ, P0, P1 ;  /* 0x000000ffff1e7210 */ /* 0x000fe200007e24ff */
[----:B------:R-:W-:-:S04]  /*713d0*/  IMAD.WIDE.U32 R34, R83, UR19, RZ ;  /* 0x0000001353227c25 */ /* 0x000fc8000f8e00ff */
[----:B------:R-:W-:Y:S01]  /*713e0*/  IMAD.X R83, R27, 0x1, R26, P2 ;  /* 0x000000011b537824 */ /* 0x000fe200010e061a */
[----:B------:R-:W-:Y:S01]  /*713f0*/  IADD3 R66, P2, P3, R66, R71, R68 ;  /* 0x0000004742427210 */ /* 0x000fe20007b5e044 */
[----:B------:R-:W-:Y:S01]  /*71400*/  IMAD.WIDE.U32 R70, R5, R86, RZ ;  /* 0x0000005605467225 */ /* 0x000fe200078e00ff */
[----:B------:R-:W-:-:S03]  /*71410*/  IADD3 R88, P4, P5, R34, R89, R88 ;  /* 0x0000005922587210 */ /* 0x000fc60007d9e058 */
        /* <DEDUP_REMOVED lines=15> */
[----:B------:R-:W-:Y:S01]  /*71510*/  IMAD.IADD R87, R67, 0x1, R87 ;  /* 0x0000000143577824 */ /* 0x000fe200078e0257 */
[----:B------:R-:W-:Y:S01]  /*71520*/  IADD3 R67, P0, PT, R68, R77, RZ ;  /* 0x0000004d44437210 */ /* 0x000fe20007f1e0ff */
[----:B------:R-:W-:Y:S01]  /*71530*/  IMAD.IADD R89, R35, 0x1, R89 ;  /* 0x0000000123597824 */ /* 0x000fe200078e0259 */
[----:B------:R-:W-:Y:S01]  /*71540*/  IADD3 R70, P4, P5, R28, R83, R70 ;  /* 0x000000531c467210 */ /* 0x000fe20007d9e046 */
        /* <DEDUP_REMOVED lines=32> */
[----:B------:R-:W-:Y:S01]  /*71750*/  IMAD.IADD R35, R35, 0x1, R73 ;  /* 0x0000000123237824 */ /* 0x000fe200078e0249 */
[----:B------:R-:W-:Y:S01]  /*71760*/  IADD3.X R73, PT, PT, RZ, RZ, RZ, P3, P4 ;  /* 0x000000ffff497210 */ /* 0x000fe20001fe84ff */
[----:B------:R-:W-:Y:S01]  /*71770*/  IMAD.WIDE.U32 R84, R84, UR19, RZ ;  /* 0x0000001354547c25 */ /* 0x000fe2000f8e00ff */
[----:B------:R-:W-:Y:S02]  /*71780*/  IADD3 R32, P3, PT, R26, R69, RZ ;  /* 0x000000451a207210 */ /* 0x000fe40007f7e0ff */
[----:B------:R-:W-:Y:S01]  /*71790*/  IADD3.X R77, PT, PT, RZ, RZ, RZ, P5, P0 ;  /* 0x000000ffff4d7210 */ /* 0x000fe20002fe04ff */
[----:B------:R-:W-:Y:S01]  /*717a0*/  IMAD.IADD R83, R29, 0x1, R83 ;  /* 0x000000011d537824 */ /* 0x000fe200078e0253 */
[----:B------:R-:W-:Y:S01]  /*717b0*/  IADD3 R84, P4, P5, R84, R87, R70 ;  /* 0x0000005754547210 */ /* 0x000fe20007d9e046 */
[----:B------:R-:W-:Y:S01]  /*717c0*/  IMAD.IADD R67, R67, 0x1, R66 ;  /* 0x0000000143437824 */ /* 0x000fe200078e0242 */
[----:B------:R-:W-:Y:S01]  /*717d0*/  IADD3.X R93, PT, PT, RZ, RZ, RZ, P1, P2 ;  /* 0x000000ffff5d7210 */ /* 0x000fe20000fe44ff */
[----:B------:R-:W-:Y:S01]  /*717e0*/  IMAD.X R77, R27, 0x1, R77, P3 ;  /* 0x000000011b4d7824 */ /* 0x000fe200018e064d */
        /* <DEDUP_REMOVED lines=27> */
[----:B------:R-:W-:-:S04]  /*719a0*/  IMAD.WIDE.U32 R28, R6, R70, RZ ;  /* 0x00000046061c7225 */ /* 0x000fc800078e00ff */
[----:B------:R-:W-:Y:S01]  /*719b0*/  IMAD.WIDE.U32 R26, R86, UR18, RZ ;  /* 0x00000012561a7c25 */ /* 0x000fe2000f8e00ff */
[----:B------:R-:W-:-:S03]  /*719c0*/  IADD3 RZ, P5, PT, R28, R21, RZ ;  /* 0x000000151cff7210 */ /* 0x000fc60007fbe0ff */
[----:B------:R-:W-:Y:S01]  /*719d0*/  IMAD.IADD R71, R35, 0x1, R71 ;  /* 0x0000000123477824 */ /* 0x000fe200078e0247 */
[----:B------:R-:W-:Y:S01]  /*719e0*/  IADD3 R26, P4, P0, R26, R85, R84 ;  /* 0x000000551a1a7210 */ /* 0x000fe2000789e054 */
[----:B------:R-:W-:-:S04]  /*719f0*/  IMAD.WIDE.U32 R34, R78, R36, RZ ;  /* 0x000000244e227225 */ /* 0x000fc800078e00ff */
[----:B------:R-:W-:Y:S02]  /*71a00*/  IMAD.IADD R77, R67, 0x1, R77 ;  /* 0x00000001434d7824 */ /* 0x000fe400078e024d */
[----:B------:R-:W-:Y:S02]  /*71a10*/  IMAD.IADD R75, R31, 0x1, R30 ;  /* 0x000000011f4b7824 */ /* 0x000fe400078e021e */
[----:B------:R-:W-:-:S04]  /*71a20*/  IMAD.WIDE.U32 R66, R4, R74, RZ ;  /* 0x0000004a04427225 */ /* 0x000fc800078e00ff */
[----:B------:R-:W-:Y:S02]  /*71a30*/  IMAD.IADD R87, R69, 0x1, R89 ;  /* 0x0000000145577824 */ /* 0x000fe400078e0259 */
[----:B------:R-:W-:-:S04]  /*71a40*/  IMAD.WIDE.U32 R30, R2, R76, RZ ;  /* 0x0000004c021e7225 */ /* 0x000fc800078e00ff */
[----:B------:R-:W-:Y:S01]  /*71a50*/  IMAD.X R21, RZ, RZ, R29, P5 ;  /* 0x000000ffff157224 */ /* 0x000fe200028e061d */
[----:B------:R-:W-:Y:S01]  /*71a60*/  IADD3 R30, P2, P3, R30, R83, R68 ;  /* 0x000000531e1e7210 */ /* 0x000fe20007b5e044 */
        /* <DEDUP_REMOVED lines=25> */
[----:B------:R-:W-:Y:S01]  /*71c00*/  IMAD.IADD R67, R35, 0x1, R83 ;  /* 0x0000000123437824 */ /* 0x000fe200078e0253 */
[----:B------:R-:W-:Y:S01]  /*71c10*/  IADD3.X R83, PT, PT, RZ, RZ, RZ, P2, P3 ;  /* 0x000000ffff537210 */ /* 0x000fe200017e64ff */
        /* <DEDUP_REMOVED lines=19> */
[----:B------:R-:W-:Y:S01]  /*71d50*/  IADD3 R77, PT, PT, R77, R83, R29 ;  /* 0x000000534d4d7210 */ /* 0x000fe20007ffe01d */
[----:B------:R-:W-:Y:S01]  /*71d60*/  IMAD.WIDE.U32 R28, R76, UR18, RZ ;  /* 0x000000124c1c7c25 */ /* 0x000fe2000f8e00ff */
[----:B------:R-:W-:Y:S02]  /*71d70*/  IADD3.X R71, PT, PT, RZ, RZ, RZ, P0, P1 ;  /* 0x000000ffff477210 */ /* 0x000fe400007e24ff */
[----:B------:R-:W-:Y:S01]  /*71d80*/  IADD3.X R69, PT, PT, RZ, RZ, RZ, P4, P5 ;  /* 0x000000ffff457210 */ /* 0x000fe200027ea4ff */
[----:B------:R-:W-:Y:S02]  /*71d90*/  IMAD.IADD R35, R35, 0x1, R34 ;  /* 0x0000000123237824 */ /* 0x000fe400078e0222 */
[----:B------:R-:W-:Y:S01]  /*71da0*/  IMAD.IADD R67, R67, 0x1, R66 ;  /* 0x0000000143437824 */ /* 0x000fe200078e0242 */
        /* <DEDUP_REMOVED lines=21> */
[----:B------:R-:W-:Y:S02]  /*71f00*/  IMAD.IADD R67, R31, 0x1, R67 ;  /* 0x000000011f437824 */ /* 0x000fe400078e0243 */
        /* <DEDUP_REMOVED lines=25> */
[----:B------:R-:W-:Y:S01]  /*720a0*/  IMAD.WIDE.U32 R26, R78, R81, RZ ;  /* 0x000000514e1a7225 */ /* 0x000fe200078e00ff */
[----:B------:R-:W-:-:S03]  /*720b0*/  IADD3.X R33, PT, PT, RZ, RZ, RZ, P0, P1 ;  /* 0x000000ffff217210 */ /* 0x000fc600007e24ff */
[----:B------:R-:W-:Y:S01]  /*720c0*/  IMAD.IADD R69, R25, 0x1, R69 ;  /* 0x0000000119457824 */ /* 0x000fe200078e0245 */
[----:B------:R-:W-:Y:S01]  /*720d0*/  IADD3.X R25, PT, PT, RZ, RZ, RZ, P2, P3 ;  /* 0x000000ffff197210 */ /* 0x000fe200017e64ff */
[----:B------:R-:W-:-:S03]  /*720e0*/  IMAD.WIDE.U32 R22, R82, R80, RZ ;  /* 0x0000005052167225 */ /* 0x000fc600078e00ff */
[----:B------:R-:W-:Y:S01]  /*720f0*/  IADD3 R69, P4, P5, R26, R69, R24 ;  /* 0x000000451a457210 */ /* 0x000fe20007d9e018 */
[----:B------:R-:W-:Y:S01]  /*72100*/  IMAD.IADD R33, R31, 0x1, R33 ;  /* 0x000000011f217824 */ /* 0x000fe200078e0221 */
[----:B------:R-:W-:Y:S01]  /*72110*/  IADD3 R22, P1, P0, R22, R71, R34 ;  /* 0x0000004716167210 */ /* 0x000fe2000783e022 */
[----:B------:R-:W-:-:S03]  /*72120*/  IMAD.WIDE.U32 R30, R3, R70, RZ ;  /* 0x00000046031e7225 */ /* 0x000fc600078e00ff */
[----:B------:R-:W-:Y:S01]  /*72130*/  IADD3.X R26, PT, PT, RZ, RZ, RZ, P1, P0 ;  /* 0x000000ffff1a7210 */ /* 0x000fe20000fe04ff */
[----:B------:R-:W-:Y:S01]  /*72140*/  IMAD.IADD R29, R29, 0x1, R25 ;  /* 0x000000011d1d7824 */ /* 0x000fe200078e0219 */
[----:B------:R-:W-:Y:S01]  /*72150*/  IADD3.X R25, PT, PT, RZ, RZ, RZ, P4, P5 ;  /* 0x000000ffff197210 */ /* 0x000fe200027ea4ff */
[----:B------:R-:W-:-:S03]  /*72160*/  IMAD.WIDE.U32 R74, R74, UR19, RZ ;  /* 0x000000134a4a7c25 */ /* 0x000fc6000f8e00ff */
[----:B------:R-:W-:Y:S01]  /*72170*/  IADD3 R69, P4, P5, R30, R29, R69 ;  /* 0x0000001d1e457210 */ /* 0x000fe20007d9e045 */
[----:B------:R-:W-:Y:S01]  /*72180*/  IMAD.WIDE.U32 R28, R79, R81, RZ ;  /* 0x000000514f1c7225 */ /* 0x000fe200078e00ff */
[----:B------:R-:W-:-:S03]  /*72190*/  IADD3 R22, P2, P3, R74, R33, R22 ;  /* 0x000000214a167210 */ /* 0x000fc60007b5e016 */
[----:B------:R-:W-:Y:S01]  /*721a0*/  IMAD.IADD R25, R27, 0x1, R25 ;  /* 0x000000011b197824 */ /* 0x000fe200078e0219 */
[----:B------:R-:W-:Y:S01]  /*721b0*/  IADD3.X R27, PT, PT, RZ, RZ, RZ, P4, P5 ;  /* 0x000000ffff1b7210 */ /* 0x000fe200027ea4ff */
[----:B------:R-:W-:Y:S01]  /*721c0*/  IMAD.WIDE.U32 R82, R82, R81, RZ ;  /* 0x0000005152527225 */ /* 0x000fe200078e00ff */
[----:B------:R-:W-:Y:S02]  /*721d0*/  IADD3.X R33, PT, PT, RZ, RZ, RZ, P2, P3 ;  /* 0x000000ffff217210 */ /* 0x000fe400017e64ff */
[----:B------:R-:W-:Y:S01]  /*721e0*/  IADD3 R22, P2, P3, R28, R25, R22 ;  /* 0x000000191c167210 */ /* 0x000fe20007b5e016 */
[----:B------:R-:W-:-:S04]  /*721f0*/  IMAD.WIDE.U32 R24, R70, UR18, RZ ;  /* 0x0000001246187c25 */ /* 0x000fc8000f8e00ff */
[----:B------:R-:W-:Y:S01]  /*72200*/  IMAD.IADD R31, R31, 0x1, R27 ;  /* 0x000000011f1f7824 */ /* 0x000fe200078e021b */
[----:B------:R-:W-:Y:S01]  /*72210*/  IADD3.X R27, PT, PT, RZ, RZ, RZ, P2, P3 ;  /* 0x000000ffff1b7210 */ /* 0x000fe200017e64ff */
[----:B------:R-:W-:Y:S02]  /*72220*/  IMAD.IADD R75, R75, 0x1, R33 ;  /* 0x000000014b4b7824 */ /* 0x000fe400078e0221 */
[----:B------:R-:W-:Y:S01]  /*72230*/  IMAD.WIDE.U32 R70, R70, UR19, RZ ;  /* 0x0000001346467c25 */ /* 0x000fe2000f8e00ff */
[----:B------:R-:W-:Y:S02]  /*72240*/  IADD3 R22, P0, P1, R24, R31, R22 ;  /* 0x0000001f18167210 */ /* 0x000fe4000791e016 */
[----:B------:R-:W-:Y:S01]  /*72250*/  IADD3 R24, PT, PT, R75, R26, R23 ;  /* 0x0000001a4b187210 */ /* 0x000fe20007ffe017 */
[----:B------:R-:W-:Y:S01]  /*72260*/  IMAD.IADD R29, R29, 0x1, R27 ;  /* 0x000000011d1d7824 */ /* 0x000fe200078e021b */
[----:B------:R-:W-:-:S04]  /*72270*/  IADD3.X R23, PT, PT, RZ, RZ, RZ, P0, P1 ;  /* 0x000000ffff177210 */ /* 0x000fc800007e24ff */
[----:B------:R-:W-:Y:S01]  /*72280*/  IADD3 R24, P0, P1, R82, R29, R24 ;  /* 0x0000001d52187210 */ /* 0x000fe2000791e018 */
[----:B------:R-:W-:-:S03]  /*72290*/  IMAD.IADD R23, R25, 0x1, R23 ;  /* 0x0000000119177824 */ /* 0x000fc600078e0217 */
[----:B------:R-:W-:Y:S02]  /*722a0*/  IADD3.X R82, PT, PT, RZ, RZ, RZ, P0, P1 ;  /* 0x000000ffff527210 */ /* 0x000fe400007e24ff */
[----:B------:R-:W-:Y:S01]  /*722b0*/  IADD3 R23, P2, P3, R70, R23, R24 ;  /* 0x0000001746177210 */ /* 0x000fe20007b5e018 */
[----:B------:R-:W-:-:S03]  /*722c0*/  IMAD.MOV.U32 R24, RZ, RZ, 0x1 ;  /* 0x00000001ff187424 */ /* 0x000fc600078e00ff */
        /* <DEDUP_REMOVED lines=37> */
.L_x_363:
[----:B------:R-:W-:Y:S05]  /*72520*/  BSYNC.RELIABLE B3 ;  /* 0x0000000000037941 */ /* 0x000fea0003800100 */
.L_x_362:
        /* <DEDUP_REMOVED lines=37> */
.L_x_276:
[----:B------:R-:W-:Y:S05]  /*72780*/  BSYNC.RECONVERGENT B0 ;  /* 0x0000000000007941 */ /* 0x000fea0003800200 */
.L_x_275:
[----:B------:R-:W-:-:S13]  /*72790*/  ISETP.NE.AND P0, PT, R56, RZ, PT ;  /* 0x000000ff3800720c */ /* 0x000fda0003f05270 */
[----:B------:R-:W-:Y:S05]  /*727a0*/  @P0 BRA `(.L_x_364) ;  /* 0xfffffe1800700947 */ /* 0x000fea000383ffff */
.L_x_274:
[----:B------:R-:W-:Y:S05]  /*727b0*/  BSYNC.RECONVERGENT B1 ;  /* 0x0000000000017941 */ /* 0x000fea0003800200 */
.L_x_273:
[----:B------:R-:W-:Y:S02]  /*727c0*/  VIADD R8, R8, 0x1 ;  /* 0x0000000108087836 */ /* 0x000fe40000000000 */
[----:B------:R-:W-:Y:S02]  /*727d0*/  IMAD.MOV.U32 R55, RZ, RZ, R59 ;  /* 0x000000ffff377224 */ /* 0x000fe400078e003b */
[----:B------:R-:W-:Y:S01]  /*727e0*/  IMAD.MOV.U32 R54, RZ, RZ, R58 ;  /* 0x000000ffff367224 */ /* 0x000fe200078e003a */
[----:B------:R-:W-:Y:S01]  /*727f0*/  ISETP.NE.AND P0, PT, R8, R57, PT ;  /* 0x000000390800720c */ /* 0x000fe20003f05270 */
        /* <DEDUP_REMOVED lines=13> */
[----:B------:R-:W-:Y:S01]  /*728d0*/  IMAD.MOV.U32 R39, RZ, RZ, R147 ;  /* 0x000000ffff277224 */ /* 0x000fe200078e0093 */
[----:B------:R-:W-:Y:S06]  /*728e0*/  @P0 BRA `(.L_x_365) ;  /* 0xfffffe14008c0947 */ /* 0x000fec000383ffff */
[----:B------:R-:W-:Y:S05]  /*728f0*/  BSYNC.RECONVERGENT B2 ;  /* 0x0000000000027941 */ /* 0x000fea0003800200 */
.L_x_272:
[----:B------:R-:W-:Y:S01]  /*72900*/  ISETP.GE.U32.AND P0, PT, R11, R10, PT ;  /* 0x0000000a0b00720c */ /* 0x000fe20003f06070 */
[----:B------:R-:W-:-:S12]  /*72910*/  VIADD R36, R12, 0x28 ;  /* 0x000000280c247836 */ /* 0x000fd80000000000 */
[----:B------:R-:W-:Y:S05]  /*72920*/  @P0 BRA `(.L_x_366) ;  /* 0x0000000400540947 */ /* 0x000fea0003800000 */
[----:B-----5:R-:W0:Y:S01]  /*72930*/  LDC.64 R2, c[0x0][0x380] ;  /* 0x0000e000ff027b82 */ /* 0x020e220000000a00 */
[----:B------:R-:W-:Y:S02]  /*72940*/  IMAD R9, R9, 0xe, R36 ;  /* 0x0000000e09097824 */ /* 0x000fe400078e0224 */
[----:B------:R-:W-:Y:S02]  /*72950*/  VIADD R55, R12, 0x30 ;  /* 0x000000300c377836 */ /* 0x000fe40000000000 */
[----:B------:R-:W-:-:S04]  /*72960*/  IMAD R9, R0, 0xc, R9 ;  /* 0x0000000c00097824 */ /* 0x000fc800078e0209 */
        /* <DEDUP_REMOVED lines=8> */
[----:B0-----:R-:W-:-:S04]  /*729f0*/  IMAD.WIDE.U32 R4, R9, 0x4, R2 ;  /* 0x0000000409047825 */ /* 0x001fc800078e0002 */
[C---:B------:R-:W-:Y:S01]  /*72a00*/  VIADD R25, R9.reuse, 0x9 ;  /* 0x0000000909197836 */ /* 0x040fe20000000000 */
[----:B------:R0:W-:Y:S01]  /*72a10*/  STG.E desc[UR14][R4.64], R147 ;  /* 0x0000009304007986 */ /* 0x0001e2000c10190e */
[C---:B------:R-:W-:Y:S02]  /*72a20*/  VIADD R27, R9.reuse, 0xa ;  /* 0x0000000a091b7836 */ /* 0x040fe40000000000 */
[C---:B------:R-:W-:Y:S02]  /*72a30*/  VIADD R29, R9.reuse, 0xb ;  /* 0x0000000b091d7836 */ /* 0x040fe40000000000 */
[C---:B------:R-:W-:Y:S02]  /*72a40*/  VIADD R31, R9.reuse, 0xc ;  /* 0x0000000c091f7836 */ /* 0x040fe40000000000 */
[C---:B------:R-:W-:Y:S02]  /*72a50*/  VIADD R33, R9.reuse, 0xd ;  /* 0x0000000d09217836 */ /* 0x040fe40000000000 */
[----:B------:R-:W-:-:S02]  /*72a60*/  VIADD R35, R9, 0xe ;  /* 0x0000000e09237836 */ /* 0x000fc40000000000 */
[----:B------:R-:W-:Y:S02]  /*72a70*/  VIADD R37, R9, 0xf ;  /* 0x0000000f09257836 */ /* 0x000fe40000000000 */
        /* <DEDUP_REMOVED lines=8> */
[C---:B------:R-:W-:Y:S02]  /*72b00*/  VIADD R53, R9.reuse, 0x16 ;  /* 0x0000001609357836 */ /* 0x040fe40000000000 */
[C---:B------:R-:W-:Y:S02]  /*72b10*/  VIADD R57, R9.reuse, 0x17 ;  /* 0x0000001709397836 */ /* 0x040fe40000000000 */
[C---:B------:R-:W-:Y:S02]  /*72b20*/  VIADD R67, R9.reuse, 0x18 ;  /* 0x0000001809437836 */ /* 0x040fe40000000000 */
[----:B------:R-:W-:Y:S02]  /*72b30*/  VIADD R69, R9, 0x19 ;  /* 0x0000001909457836 */ /* 0x000fe40000000000 */
[----:B------:R-:W-:-:S04]  /*72b40*/  IMAD.WIDE.U32 R6, R11, 0x4, R2 ;  /* 0x000000040b067825 */ /* 0x000fc800078e0002 */
[--C-:B------:R-:W-:Y:S01]  /*72b50*/  IMAD.WIDE.U32 R8, R13, 0x4, R2.reuse ;  /* 0x000000040d087825 */ /* 0x100fe200078e0002 */
[----:B------:R-:W-:Y:S03]  /*72b60*/  STG.E desc[UR14][R6.64], R145 ;  /* 0x0000009106007986 */ /* 0x000fe6000c10190e */
        /* <DEDUP_REMOVED lines=42> */
[----:B------:R-:W-:-:S04]  /*72e10*/  IMAD.WIDE.U32 R52, R67, 0x4, R2 ;  /* 0x0000000443347825 */ /* 0x000fc800078e0002 */
[----:B------:R-:W-:Y:S01]  /*72e20*/  IMAD.WIDE.U32 R2, R69, 0x4, R2 ;  /* 0x0000000445027825 */ /* 0x000fe200078e0002 */
[----:B------:R-:W-:Y:S03]  /*72e30*/  STG.E desc[UR14][R52.64], R45 ;  /* 0x0000002d34007986 */ /* 0x000fe6000c10190e */
[----:B0-----:R-:W-:-:S05]  /*72e40*/  IMAD.MOV.U32 R5, RZ, RZ, 0x1 ;  /* 0x00000001ff057424 */ /* 0x001fca00078e00ff */
[----:B------:R-:W-:Y:S04]  /*72e50*/  STG.E desc[UR14][R2.64], R5 ;  /* 0x0000000502007986 */ /* 0x000fe8000c10190e */
[----:B------:R-:W-:Y:S01]  /*72e60*/  STG.E desc[UR14][R54.64], RZ ;  /* 0x000000ff36007986 */ /* 0x000fe2000c10190e */
[----:B------:R-:W-:Y:S05]  /*72e70*/  EXIT ;  /* 0x000000000000794d */ /* 0x000fea0003800000 */
.L_x_366:
[----:B------:R-:W-:Y:S01]  /*72e80*/  ULOP3.LUT UR4, UR13, 0x1, URZ, 0xc0, !UPT ;  /* 0x000000010d047892 */ /* 0x000fe2000f8ec0ff */
[----:B------:R-:W-:Y:S03]  /*72e90*/  BSSY.RECONVERGENT B0, `(.L_x_367) ;  /* 0x00007fc000007945 */ /* 0x000fe60003800200 */
[----:B------:R-:W-:-:S09]  /*72ea0*/  UISETP.NE.U32.AND UP0, UPT, UR4, 0x1, UPT ;  /* 0x000000010400788c */ /* 0x000fd2000bf05070 */
[----:B------:R-:W-:Y:S05]  /*72eb0*/  BRA.U UP0, `(.L_x_368) ;  /* 0x0000005500d87547 */ /* 0x000fea000b800000 */
[C---:B-----5:R-:W-:Y:S01]  /*72ec0*/  IMAD.WIDE.U32 R8, R65.reuse, UR20, RZ ;  /* 0x0000001441087c25 */ /* 0x060fe2000f8e00ff */
[----:B------:R-:W-:Y:S03]  /*72ed0*/  BSSY.RECONVERGENT B1, `(.L_x_369) ;  /* 0x0000282000017945 */ /* 0x000fe60003800200 */
[----:B------:R-:W-:Y:S02]  /*72ee0*/  IMAD R0, R8, UR28, RZ ;  /* 0x0000001c08007c24 */ /* 0x000fe4000f8e02ff */
[----:B------:R-:W-:-:S04]  /*72ef0*/  IMAD.WIDE.U32 R10, R65, UR21, RZ ;  /* 0x00000015410a7c25 */ /* 0x000fc8000f8e00ff */
[----:B------:R-:W-:-:S04]  /*72f00*/  IMAD.WIDE.U32 R14, R6, R0, RZ ;  /* 0x00000000060e7225 */ /* 0x000fc800078e00ff */
[----:B------:R-:W-:Y:S01]  /*72f10*/  IMAD.WIDE.U32 R16, R7, R0, RZ ;  /* 0x0000000007107225 */ /* 0x000fe200078e00ff */
[----:B------:R-:W-:Y:S02]  /*72f20*/  IADD3 RZ, P1, PT, R8, R14, RZ ;  /* 0x0000000e08ff7210 */ /* 0x000fe40007f3e0ff */
[----:B------:R-:W-:Y:S01]  /*72f30*/  IADD3 R14, P0, PT, R9, R10, RZ ;  /* 0x0000000a090e7210 */ /* 0x000fe20007f1e0ff */
[----:B------:R-:W-:-:S04]  /*72f40*/  IMAD.WIDE.U32 R8, R65, UR22, RZ ;  /* 0x0000001641087c25 */ /* 0x000fc8000f8e00ff */
[----:B------:R-:W-:Y:S02]  /*72f50*/  IMAD.X R25, RZ, RZ, RZ, P1 ;  /* 0x000000ffff197224 */ /* 0x000fe400008e06ff */
[----:B------:R-:W-:-:S03]  /*72f60*/  IMAD.X R19, RZ, RZ, RZ, P0 ;  /* 0x000000ffff137224 */ /* 0x000fc600000e06ff */
[----:B------:R-:W-:Y:S01]  /*72f70*/  IADD3 R25, P1, P2, R14, R25, R15 ;  /* 0x000000190e197210 */ /* 0x000fe20007a3e00f */
[----:B------:R-:W-:-:S03]  /*72f80*/  IMAD.WIDE.U32 R14, R64, UR20, RZ ;  /* 0x00000014400e7c25 */ /* 0x000fc6000f8e00ff */
[----:B------:R-:W-:Y:S02]  /*72f90*/  IADD3 R25, P3, PT, R16, R25, RZ ;  /* 0x0000001910197210 */ /* 0x000fe40007f7e0ff */
[----:B------:R-:W-:Y:S02]  /*72fa0*/  IADD3.X R13, PT, PT, RZ, RZ, RZ, P1, P2 ;  /* 0x000000ffff0d7210 */ /* 0x000fe40000fe44ff */
[----:B------:R-:W-:Y:S01]  /*72fb0*/  IADD3 R8, P0, P1, R8, R19, R11 ;  /* 0x0000001308087210 */ /* 0x000fe2000791e00b */
[----:B------:R-:W-:Y:S01]  /*72fc0*/  IMAD.WIDE.U32 R18, R4, R0, RZ ;  /* 0x0000000004127225 */ /* 0x000fe200078e00ff */
[----:B------:R-:W-:Y:S02]  /*72fd0*/  IADD3 R25, P4, PT, R14, R25, RZ ;  /* 0x000000190e197210 */ /* 0x000fe40007f9e0ff */
[----:B------:R-:W-:Y:S01]  /*72fe0*/  IADD3.X R21, PT, PT, RZ, RZ, RZ, P0, P1 ;  /* 0x000000ffff157210 */ /* 0x000fe200007e24ff */
[----:B------:R-:W-:Y:S02]  /*72ff0*/  IMAD.X R17, R17, 0x1, R13, P3 ;  /* 0x0000000111117824 */ /* 0x000fe400018e060d */
[----:B------:R-:W-:-:S03]  /*73000*/  IMAD.WIDE.U32 R10, R65, UR23, RZ ;  /* 0x00000017410a7c25 */ /* 0x000fc6000f8e00ff */
[----:B------:R-:W-:Y:S01]  /*73010*/  IADD3 R14, P2, P3, R18, R17, R8 ;  /* 0x00000011120e7210 */ /* 0x000fe20007b5e008 */
[----:B------:R-:W-:Y:S01]  /*73020*/  IMAD.X R13, RZ, RZ, RZ, P4 ;  /* 0x000000ffff0d7224 */ /* 0x000fe200020e06ff */
[----:B------:R-:W-:Y:S01]  /*73030*/  IADD3 R8, P0, P1, R10, R21, R9 ;  /* 0x000000150a087210 */ /* 0x000fe2000791e009 */
[----:B------:R-:W-:Y:S01]  /*73040*/  IMAD.WIDE.U32 R16, R64, UR21, RZ ;  /* 0x0000001540107c25 */ /* 0x000fe2000f8e00ff */
[----:B------:R-:W-:Y:S02]  /*73050*/  IADD3.X R18, PT, PT, RZ, RZ, RZ, P2, P3 ;  /* 0x000000ffff127210 */ /* 0x000fe400017e64ff */
[----:B------:R-:W-:Y:S01]  /*73060*/  IADD3 R9, P4, P5, R14, R13, R15 ;  /* 0x0000000d0e097210 */ /* 0x000fe20007d9e00f */
[----:B------:R-:W-:Y:S01]  /*73070*/  IMAD.WIDE.U32 R14, R65, UR24, RZ ;  /* 0x00000018410e7c25 */ /* 0x000fe2000f8e00ff */
[----:B------:R-:W-:Y:S02]  /*73080*/  IADD3.X R21, PT, PT, RZ, RZ, RZ, P0, P1 ;  /* 0x000000ffff157210 */ /* 0x000fe400007e24ff */
[----:B------:R-:W-:Y:S01]  /*73090*/  IADD3 R24, P2, PT, R16, R9, RZ ;  /* 0x0000000910187210 */ /* 0x000fe20007f5e0ff */
[----:B------:R-:W-:Y:S01]  /*730a0*/  IMAD R9, R25, UR28, RZ ;  /* 0x0000001c19097c24 */ /* 0x000fe2000f8e02ff */
[----:B------:R-:W-:Y:S01]  /*730b0*/  IADD3.X R13, PT, PT, RZ, RZ, RZ, P4, P5 ;  /* 0x000000ffff0d7210 */ /* 0x000fe200027ea4ff */
[----:B------:R-:W-:Y:S01]  /*730c0*/  IMAD.IADD R19, R19, 0x1, R18 ;  /* 0x0000000113137824 */ /* 0x000fe200078e0212 */
[----:B------:R-:W-:Y:S01]  /*730d0*/  IADD3 R28, P0, P1, R14, R21, R11 ;  /* 0x000000150e1c7210 */ /* 0x000fe2000791e00b */
[----:B------:R-:W-:-:S03]  /*730e0*/  IMAD.WIDE.U32 R22, R6, R9, RZ ;  /* 0x0000000906167225 */ /* 0x000fc600078e00ff */
[----:B------:R-:W-:Y:S01]  /*730f0*/  IADD3.X R27, PT, PT, RZ, RZ, RZ, P0, P1 ;  /* 0x000000ffff1b7210 */ /* 0x000fe200007e24ff */
[----:B------:R-:W-:Y:S01]  /*73100*/  IMAD.X R13, R17, 0x1, R13, P2 ;  /* 0x00000001110d7824 */ /* 0x000fe200010e060d */
[----:B------:R-:W-:Y:S01]  /*73110*/  IADD3 RZ, P6, PT, R22, R25, RZ ;  /* 0x0000001916ff7210 */ /* 0x000fe20007fde0ff */
[----:B------:R-:W-:-:S04]  /*73120*/  IMAD.WIDE.U32 R16, R5, R0, RZ ;  /* 0x0000000005107225 */ /* 0x000fc800078e00ff */
[----:B------:R-:W-:Y:S01]  /*73130*/  IMAD.WIDE.U32 R20, R64, UR22, RZ ;  /* 0x0000001640147c25 */ /* 0x000fe2000f8e00ff */
[----:B------:R-:W-:-:S03]  /*73140*/  IADD3 R8, P0, P1, R16, R19, R8 ;  /* 0x0000001310087210 */ /* 0x000fc6000791e008 */
[----:B------:R-:W-:Y:S01]  /*73150*/  IMAD.WIDE.U32 R10, R65, UR25, RZ ;  /* 0x00000019410a7c25 */ /* 0x000fe2000f8e00ff */
[----:B------:R-:W-:Y:S02]  /*73160*/  IADD3 R8, P4, P5, R20, R13, R8 ;  /* 0x0000000d14087210 */ /* 0x000fe40007d9e008 */
[----:B------:R-:W-:Y:S01]  /*73170*/  IADD3.X R13, PT, PT, RZ, RZ, RZ, P0, P1 ;  /* 0x000000ffff0d7210 */ /* 0x000fe200007e24ff */
[----:B------:R-:W-:Y:S01]  /*73180*/  IMAD.X R29, RZ, RZ, RZ, P6 ;  /* 0x000000ffff1d7224 */ /* 0x000fe200030e06ff */
[----:B------:R-:W-:Y:S01]  /*73190*/  IADD3 R26, P2, P3, R10, R27, R15 ;  /* 0x0000001b0a1a7210 */ /* 0x000fe20007b5e00f */
[----:B------:R-:W-:Y:S01]  /*731a0*/  IMAD.WIDE.U32 R18, R2, R0, RZ ;  /* 0x0000000002127225 */ /* 0x000fe200078e00ff */
[----:B------:R-:W-:Y:S02]  /*731b0*/  IADD3.X R27, PT, PT, RZ, RZ, RZ, P4, P5 ;  /* 0x000000ffff1b7210 */ /* 0x000fe400027ea4ff */
[----:B------:R-:W-:Y:S01]  /*731c0*/  IADD3 R29, P4, P5, R24, R29, R23 ;  /* 0x0000001d181d7210 */ /* 0x000fe20007d9e017 */
[----:B------:R-:W-:-:S04]  /*731d0*/  IMAD.WIDE.U32 R22, R7, R9, RZ ;  /* 0x0000000907167225 */ /* 0x000fc800078e00ff */
[----:B------:R-:W-:Y:S01]  /*731e0*/  IMAD.IADD R17, R17, 0x1, R13 ;  /* 0x0000000111117824 */ /* 0x000fe200078e020d */
[----:B------:R-:W-:Y:S01]  /*731f0*/  IADD3.X R13, PT, PT, RZ, RZ, RZ, P4, P5 ;  /* 0x000000ffff0d7210 */ /* 0x000fe200027ea4ff */
[----:B------:R-:W-:Y:S01]  /*73200*/  IMAD.IADD R27, R21, 0x1, R27 ;  /* 0x00000001151b7824 */ /* 0x000fe200078e021b */
[----:B------:R-:W-:Y:S01]  /*73210*/  IADD3.X R21, PT, PT, RZ, RZ, RZ, P2, P3 ;  /* 0x000000ffff157210 */ /* 0x000fe200017e64ff */
[----:B------:R-:W-:Y:S01]  /*73220*/  IMAD.WIDE.U32 R14, R65, UR26, RZ ;  /* 0x0000001a410e7c25 */ /* 0x000fe2000f8e00ff */
[----:B------:R-:W-:Y:S02]  /*73230*/  IADD3 R29, P2, PT, R22, R29, RZ ;  /* 0x0000001d161d7210 */ /* 0x000fe40007f5e0ff */
[----:B------:R-:W-:Y:S01]  /*73240*/  IADD3 R28, P0, P1, R18, R17, R28 ;  /* 0x00000011121c7210 */ /* 0x000fe2000791e01c */
[----:B------:R-:W-:Y:S01]  /*73250*/  IMAD.WIDE.U32 R16, R64, UR23, RZ ;  /* 0x0000001740107c25 */ /* 0x000fe2000f8e00ff */
[----:B------:R-:W-:Y:S02]  /*73260*/  IADD3 R32, P4, P5, R14, R21, R11 ;  /* 0x000000150e207210 */ /* 0x000fe40007d9e00b */
[----:B------:R-:W-:Y:S01]  /*73270*/  IADD3.X R18, PT, PT, RZ, RZ, RZ, P0, P1 ;  /* 0x000000ffff127210 */ /* 0x000fe200007e24ff */
[----:B------:R-:W-:-:S04]  /*73280*/  IMAD.WIDE.U32 R24, R63, UR20, RZ ;  /* 0x000000143f187c25 */ /* 0x000fc8000f8e00ff */
[----:B------:R-:W-:Y:S01]  /*73290*/  IMAD.X R23, R23, 0x1, R13, P2 ;  /* 0x0000000117177824 */ /* 0x000fe200010e060d */
[----:B------:R-:W-:Y:S01]  /*732a0*/  IADD3 R28, P2, P3, R16, R27, R28 ;  /* 0x0000001b101c7210 */ /* 0x000fe20007b5e01c */
[----:B------:R-:W-:Y:S01]  /*732b0*/  IMAD.WIDE.U32 R20, R4, R9, RZ ;  /* 0x0000000904147225 */ /* 0x000fe200078e00ff */
[----:B------:R-:W-:Y:S02]  /*732c0*/  IADD3 R29, P6, PT, R24, R29, RZ ;  /* 0x0000001d181d7210 */ /* 0x000fe40007fde0ff */
[----:B------:R-:W-:Y:S01]  /*732d0*/  IADD3.X R27, PT, PT, RZ, RZ, RZ, P4, P5 ;  /* 0x000000ffff1b7210 */ /* 0x000fe200027ea4ff */
[----:B------:R-:W-:Y:S01]  /*732e0*/  IMAD.WIDE.U32 R10, R65, UR27, RZ ;  /* 0x0000001b410a7c25 */ /* 0x000fe2000f8e00ff */
        /* <DEDUP_REMOVED lines=15> */
[----:B------:R-:W-:Y:S01]  /*733e0*/  IMAD.IADD R31, R17, 0x1, R31 ;  /* 0x00000001111f7824 */ /* 0x000fe200078e021f */
[----:B------:R-:W-:Y:S01]  /*733f0*/  IADD3 RZ, P6, PT, R24, R29, RZ ;  /* 0x0000001d18ff7210 */ /* 0x000fe20007fde0ff */
[----:B------:R-:W-:Y:S01]  /*73400*/  IMAD.WIDE.U32 R16, R64, UR24, RZ ;  /* 0x0000001840107c25 */ /* 0x000fe2000f8e00ff */
[----:B------:R-:W-:-:S03]  /*73410*/  IADD3.X R33, PT, PT, RZ, RZ, RZ, P4, P5 ;  /* 0x000000ffff217210 */ /* 0x000fc600027ea4ff */
[----:B------:R-:W-:-:S04]  /*73420*/  IMAD.WIDE.U32 R18, R5, R9, RZ ;  /* 0x0000000905127225 */ /* 0x000fc800078e00ff */
[----:B------:R-:W-:Y:S01]  /*73430*/  IMAD.X R27, R23, 0x1, R27, P2 ;  /* 0x00000001171b7824 */ /* 0x000fe200010e061b */
[----:B------:R-:W-:Y:S01]  /*73440*/  IADD3 R26, P3, P2, R16, R31, R26 ;  /* 0x0000001f101a7210 */ /* 0x000fe20007a7e01a */
[----:B------:R-:W-:Y:S01]  /*73450*/  IMAD.X R13, RZ, RZ, RZ, P6 ;  /* 0x000000ffff0d7224 */ /* 0x000fe200030e06ff */
[----:B------:R-:W-:Y:S01]  /*73460*/  IADD3 R14, P5, P4, R18, R21, R28 ;  /* 0x00000015120e7210 */ /* 0x000fe20007cbe01c */
[----:B------:R-:W-:Y:S01]  /*73470*/  IMAD.WIDE.U32 R20, R63, UR22, RZ ;  /* 0x000000163f147c25 */ /* 0x000fe2000f8e00ff */
[----:B------:R-:W-:Y:S02]  /*73480*/  IADD3.X R16, PT, PT, RZ, RZ, RZ, P3, P2 ;  /* 0x000000ffff107210 */ /* 0x000fe40001fe44ff */
[----:B------:R-:W-:Y:S01]  /*73490*/  IADD3 R13, P2, P3, R10, R13, R25 ;  /* 0x0000000d0a0d7210 */ /* 0x000fe20007b5e019 */
[----:B------:R-:W-:Y:S01]  /*734a0*/  IMAD.WIDE.U32 R22, R7, R8, RZ ;  /* 0x0000000807167225 */ /* 0x000fe200078e00ff */
[----:B------:R-:W-:Y:S02]  /*734b0*/  IADD3.X R31, PT, PT, RZ, RZ, RZ, P5, P4 ;  /* 0x000000ffff1f7210 */ /* 0x000fe40002fe84ff */
[----:B------:R-:W-:Y:S01]  /*734c0*/  IADD3 R10, P5, P6, R20, R27, R14 ;  /* 0x0000001b140a7210 */ /* 0x000fe20007ebe00e */
[----:B------:R-:W-:Y:S01]  /*734d0*/  IMAD.IADD R33, R15, 0x1, R33 ;  /* 0x000000010f217824 */ /* 0x000fe200078e0221 */
[----:B------:R-:W-:Y:S01]  /*734e0*/  IADD3 R13, P4, PT, R22, R13, RZ ;  /* 0x0000000d160d7210 */ /* 0x000fe20007f9e0ff */
[----:B------:R-:W-:Y:S01]  /*734f0*/  IMAD.WIDE.U32 R14, R0, UR18, RZ ;  /* 0x00000012000e7c25 */ /* 0x000fe2000f8e00ff */
[----:B------:R-:W-:-:S02]  /*73500*/  IADD3.X R29, PT, PT, RZ, RZ, RZ, P5, P6 ;  /* 0x000000ffff1d7210 */ /* 0x000fc40002fec4ff */
[----:B------:R-:W-:Y:S01]  /*73510*/  IADD3.X R27, PT, PT, RZ, RZ, RZ, P2, P3 ;  /* 0x000000ffff1b7210 */ /* 0x000fe200017e64ff */
[----:B------:R-:W-:Y:S01]  /*73520*/  IMAD.IADD R25, R17, 0x1, R16 ;  /* 0x0000000111197824 */ /* 0x000fe200078e0210 */
[----:B------:R-:W-:Y:S01]  /*73530*/  IADD3 R28, P2, P5, R14, R33, R32 ;  /* 0x000000210e1c7210 */ /* 0x000fe20007d5e020 */
[----:B------:R-:W-:Y:S01]  /*73540*/  IMAD.IADD R31, R19, 0x1, R31 ;  /* 0x00000001131f7824 */ /* 0x000fe200078e021f */
[----:B------:R-:W-:Y:S01]  /*73550*/  IADD3.X R32, PT, PT, RZ, RZ, RZ, P1, P0 ;  /* 0x000000ffff207210 */ /* 0x000fe20000fe04ff */
[----:B------:R-:W-:Y:S01]  /*73560*/  IMAD.WIDE.U32 R16, R64, UR25, RZ ;  /* 0x0000001940107c25 */ /* 0x000fe2000f8e00ff */
[----:B------:R-:W-:-:S03]  /*73570*/  IADD3.X R35, PT, PT, RZ, RZ, RZ, P2, P5 ;  /* 0x000000ffff237210 */ /* 0x000fc600017ea4ff */
[----:B------:R-:W-:-:S04]  /*73580*/  IMAD.WIDE.U32 R18, R2, R9, RZ ;  /* 0x0000000902127225 */ /* 0x000fc800078e00ff */
[----:B------:R-:W-:Y:S01]  /*73590*/  IMAD.IADD R29, R21, 0x1, R29 ;  /* 0x00000001151d7824 */ /* 0x000fe200078e021d */
[----:B------:R-:W-:Y:S01]  /*735a0*/  IADD3 R26, P5, P6, R18, R31, R26 ;  /* 0x0000001f121a7210 */ /* 0x000fe20007ebe01a */
[----:B------:R-:W-:Y:S01]  /*735b0*/  IMAD.X R27, R23, 0x1, R27, P4 ;  /* 0x00000001171b7824 */ /* 0x000fe200020e061b */
[----:B------:R-:W-:Y:S01]  /*735c0*/  IADD3 R28, P3, P4, R16, R25, R28 ;  /* 0x00000019101c7210 */ /* 0x000fe20007c7e01c */
[----:B------:R-:W-:Y:S01]  /*735d0*/  IMAD.WIDE.U32 R20, R63, UR23, RZ ;  /* 0x000000173f147c25 */ /* 0x000fe2000f8e00ff */
[----:B------:R-:W-:Y:S02]  /*735e0*/  IADD3.X R31, PT, PT, RZ, RZ, RZ, P5, P6 ;  /* 0x000000ffff1f7210 */ /* 0x000fe40002fec4ff */
[----:B------:R-:W-:Y:S01]  /*735f0*/  IADD3.X R33, PT, PT, RZ, RZ, RZ, P3, P4 ;  /* 0x000000ffff217210 */ /* 0x000fe20001fe84ff */
[----:B------:R-:W-:Y:S01]  /*73600*/  IMAD.WIDE.U32 R24, R62, UR20, RZ ;  /* 0x000000143e187c25 */ /* 0x000fe2000f8e00ff */
[----:B------:R-:W-:-:S03]  /*73610*/  IADD3 R26, P3, P4, R20, R29, R26 ;  /* 0x0000001d141a7210 */ /* 0x000fc60007c7e01a */
[----:B------:R-:W-:Y:S01]  /*73620*/  IMAD.WIDE.U32 R22, R4, R8, RZ ;  /* 0x0000000804167225 */ /* 0x000fe200078e00ff */
[----:B------:R-:W-:Y:S02]  /*73630*/  IADD3 R13, P2, PT, R24, R13, RZ ;  /* 0x0000000d180d7210 */ /* 0x000fe40007f5e0ff */
[----:B------:R-:W-:Y:S01]  /*73640*/  IADD3.X R29, PT, PT, RZ, RZ, RZ, P3, P4 ;  /* 0x000000ffff1d7210 */ /* 0x000fe20001fe84ff */
[----:B------:R-:W-:Y:S01]  /*73650*/  IMAD.IADD R35, R15, 0x1, R35 ;  /* 0x000000010f237824 */ /* 0x000fe200078e0223 */
[----:B------:R-:W-:Y:S01]  /*73660*/  IADD3 R27, P6, P5, R22, R27, R10 ;  /* 0x0000001b161b7210 */ /* 0x000fe20007dde00a */
[----:B------:R-:W-:Y:S02]  /*73670*/  IMAD.X R24, RZ, RZ, RZ, P2 ;  /* 0x000000ffff187224 */ /* 0x000fe400010e06ff */
[----:B------:R-:W-:Y:S02]  /*73680*/  IMAD.IADD R29, R21, 0x1, R29 ;  /* 0x00000001151d7824 */ /* 0x000fe400078e021d */
        /* <DEDUP_REMOVED lines=8> */
[----:B------:R-:W-:Y:S02]  /*73710*/  IMAD R0, R13, UR28, RZ ;  /* 0x0000001c0d007c24 */ /* 0x000fe4000f8e02ff */
[----:B------:R-:W-:Y:S01]  /*73720*/  IMAD.IADD R33, R17, 0x1, R33 ;  /* 0x0000000111217824 */ /* 0x000fe200078e0221 */
[----:B------:R-:W-:Y:S01]  /*73730*/  IADD3.X R14, PT, PT, RZ, RZ, RZ, P4, P5 ;  /* 0x000000ffff0e7210 */ /* 0x000fe200027ea4ff */
[----:B------:R-:W-:-:S04]  /*73740*/  IMAD.WIDE.U32 R18, R3, R9, RZ ;  /* 0x0000000903127225 */ /* 0x000fc800078e00ff */
[----:B------:R-:W-:Y:S01]  /*73750*/  IMAD.WIDE.U32 R16, R64, UR26, RZ ;  /* 0x0000001a40107c25 */ /* 0x000fe2000f8e00ff */
[----:B------:R-:W-:-:S03]  /*73760*/  IADD3 R28, P4, P5, R18, R31, R28 ;  /* 0x0000001f121c7210 */ /* 0x000fc60007d9e01c */
[----:B------:R-:W-:Y:S01]  /*73770*/  IMAD.IADD R27, R23, 0x1, R27 ;  /* 0x00000001171b7824 */ /* 0x000fe200078e021b */
[----:B------:R-:W-:Y:S01]  /*73780*/  IADD3 R30, P2, P3, R16, R33, R30 ;  /* 0x00000021101e7210 */ /* 0x000fe20007b5e01e */
[----:B------:R-:W-:-:S04]  /*73790*/  IMAD.WIDE.U32 R22, R6, R0, RZ ;  /* 0x0000000006167225 */ /* 0x000fc800078e00ff */
[----:B------:R-:W-:Y:S01]  /*737a0*/  IMAD.X R25, R21, 0x1, R25, P6 ;  /* 0x0000000115197824 */ /* 0x000fe200030e0619 */
[----:B------:R-:W-:Y:S01]  /*737b0*/  IADD3 RZ, P6, PT, R22, R13, RZ ;  /* 0x0000000d16ff7210 */ /* 0x000fe20007fde0ff */
[----:B------:R-:W-:-:S04]  /*737c0*/  IMAD.WIDE.U32 R20, R63, UR24, RZ ;  /* 0x000000183f147c25 */ /* 0x000fc8000f8e00ff */
[----:B------:R-:W-:Y:S01]  /*737d0*/  IMAD.IADD R31, R15, 0x1, R14 ;  /* 0x000000010f1f7824 */ /* 0x000fe200078e020e */
[----:B------:R-:W-:Y:S01]  /*737e0*/  IADD3 R28, P0, P1, R20, R29, R28 ;  /* 0x0000001d141c7210 */ /* 0x000fe2000791e01c */
[----:B------:R-:W-:Y:S01]  /*737f0*/  IMAD.WIDE.U32 R14, R5, R8, RZ ;  /* 0x00000008050e7225 */ /* 0x000fe200078e00ff */
[----:B------:R-:W-:Y:S02]  /*73800*/  IADD3.X R29, PT, PT, RZ, RZ, RZ, P2, P3 ;  /* 0x000000ffff1d7210 */ /* 0x000fe400017e64ff */
[----:B------:R-:W-:Y:S01]  /*73810*/  IADD3 R32, PT, PT, R31, R32, R11 ;  /* 0x000000201f207210 */ /* 0x000fe20007ffe00b */
[----:B------:R-:W-:Y:S01]  /*73820*/  IMAD.X R13, RZ, RZ, RZ, P6 ;  /* 0x000000ffff0d7224 */ /* 0x000fe200030e06ff */
        /* <DEDUP_REMOVED lines=23> */
[----:B------:R-:W-:Y:S01]  /*739a0*/  IMAD.X R25, R19, 0x1, R25, P6 ;  /* 0x0000000113197824 */ /* 0x000fe200030e0619 */
[----:B------:R-:W-:Y:S01]  /*739b0*/  IADD3 R28, P3, P6, R16, R21, R28 ;  /* 0x00000015101c7210 */ /* 0x000fe20007e7e01c */
[----:B------:R-:W-:-:S04]  /*739c0*/  IMAD.WIDE.U32 R22, R61, UR20, RZ ;  /* 0x000000143d167c25 */ /* 0x000fc8000f8e00ff */
[----:B------:R-:W-:Y:S01]  /*739d0*/  IMAD.WIDE.U32 R18, R62, UR23, RZ ;  /* 0x000000173e127c25 */ /* 0x000fe2000f8e00ff */
[----:B------:R-:W-:-:S03]  /*739e0*/  IADD3 R13, P2, PT, R22, R13, RZ ;  /* 0x0000000d160d7210 */ /* 0x000fc60007f5e0ff */
        /* <DEDUP_REMOVED lines=9> */
[----:B------:R-:W-:Y:S01]  /*73a80*/  IMAD.IADD R27, R19, 0x1, R27 ;  /* 0x00000001131b7824 */ /* 0x000fe200078e021b */
[----:B------:R-:W-:Y:S01]  /*73a90*/  IADD3.X R64, PT, PT, RZ, RZ, RZ, P0, P1 ;  /* 0x000000ffff407210 */ /* 0x000fe200007e24ff */
[----:B------:R-:W-:Y:S01]  /*73aa0*/  IMAD.WIDE.U32 R18, R61, UR21, RZ ;  /* 0x000000153d127c25 */ /* 0x000fe2000f8e00ff */
[----:B------:R-:W-:-:S02]  /*73ab0*/  IADD3 R23, P4, P2, R25, R22, R23 ;  /* 0x0000001619177210 */ /* 0x000fc40007a9e017 */
[----:B------:R-:W-:Y:S01]  /*73ac0*/  IADD3.X R25, PT, PT, RZ, RZ, RZ, P6, P3 ;  /* 0x000000ffff197210 */ /* 0x000fe200037e64ff */
[----:B------:R-:W-:Y:S01]  /*73ad0*/  IMAD.WIDE.U32 R10, R9, UR19, RZ ;  /* 0x00000013090a7c25 */ /* 0x000fe2000f8e00ff */
[----:B------:R-:W-:Y:S02]  /*73ae0*/  IADD3 R22, P6, PT, R18, R23, RZ ;  /* 0x0000001712167210 */ /* 0x000fe40007fde0ff */
[----:B------:R-:W-:Y:S01]  /*73af0*/  IADD3.X R23, PT, PT, RZ, RZ, RZ, P4, P2 ;  /* 0x000000ffff177210 */ /* 0x000fe200027e44ff */
[----:B------:R-:W-:Y:S01]  /*73b00*/  IMAD R9, R13, UR28, RZ ;  /* 0x0000001c0d097c24 */ /* 0x000fe2000f8e02ff */
[----:B------:R-:W-:Y:S01]  /*73b10*/  IADD3 R32, P3, P5, R10, R33, R32 ;  /* 0x000000210a207210 */ /* 0x000fe20007d7e020 */
[----:B------:R-:W-:Y:S02]  /*73b20*/  IMAD.IADD R25, R21, 0x1, R25 ;  /* 0x0000000115197824 */ /* 0x000fe400078e0219 */
[----:B------:R-:W-:Y:S01]  /*73b30*/  IMAD.WIDE.U32 R20, R6, R9, RZ ;  /* 0x0000000906147225 */ /* 0x000fe200078e00ff */
[----:B------:R-:W-:-:S03]  /*73b40*/  IADD3.X R10, PT, PT, RZ, RZ, RZ, P3, P5 ;  /* 0x000000ffff0a7210 */ /* 0x000fc60001fea4ff */
[----:B------:R-:W-:Y:S02]  /*73b50*/  IMAD.IADD R29, R17, 0x1, R29 ;  /* 0x00000001111d7824 */ /* 0x000fe400078e021d */
[----:B------:R-:W-:Y:S01]  /*73b60*/  IMAD.X R23, R19, 0x1, R23, P6 ;  /* 0x0000000113177824 */ /* 0x000fe200030e0617 */
[----:B------:R-:W-:Y:S01]  /*73b70*/  IADD3 RZ, P6, PT, R20, R13, RZ ;  /* 0x0000000d14ff7210 */ /* 0x000fe20007fde0ff */
[----:B------:R-:W-:Y:S02]  /*73b80*/  IMAD.IADD R31, R15, 0x1, R31 ;  /* 0x000000010f1f7824 */ /* 0x000fe400078e021f */
[----:B------:R-:W-:-:S04]  /*73b90*/  IMAD.WIDE.U32 R16, R3, R8, RZ ;  /* 0x0000000803107225 */ /* 0x000fc800078e00ff */
[----:B------:R-:W-:Y:S01]  /*73ba0*/  IMAD.WIDE.U32 R14, R63, UR26, RZ ;  /* 0x0000001a3f0e7c25 */ /* 0x000fe2000f8e00ff */
[----:B------:R-:W-:-:S03]  /*73bb0*/  IADD3 R26, P2, P3, R16, R29, R26 ;  /* 0x0000001d101a7210 */ /* 0x000fc60007b5e01a */
[----:B------:R-:W-:Y:S01]  /*73bc0*/  IMAD.X R13, RZ, RZ, RZ, P6 ;  /* 0x000000ffff0d7224 */ /* 0x000fe200030e06ff */
[----:B------:R-:W-:Y:S01]  /*73bd0*/  IADD3 R32, P4, P5, R14, R31, R32 ;  /* 0x0000001f0e207210 */ /* 0x000fe20007d9e020 */
[----:B------:R-:W-:Y:S01]  /*73be0*/  IMAD.WIDE.U32 R18, R62, UR24, RZ ;  /* 0x000000183e127c25 */ /* 0x000fe2000f8e00ff */
[----:B------:R-:W-:Y:S02]  /*73bf0*/  IADD3.X R16, PT, PT, RZ, RZ, RZ, P2, P3 ;  /* 0x000000ffff107210 */ /* 0x000fe400017e64ff */
[----:B------:R-:W-:Y:S01]  /*73c00*/  IADD3.X R33, PT, PT, RZ, RZ, RZ, P4, P5 ;  /* 0x000000ffff217210 */ /* 0x000fe200027ea4ff */
[----:B------:R-:W-:Y:S01]  /*73c10*/  IMAD.IADD R29, R11, 0x1, R10 ;  /* 0x000000010b1d7824 */ /* 0x000fe200078e020a */
[----:B------:R-:W-:Y:S01]  /*73c20*/  IADD3 R13, P2, P3, R22, R13, R21 ;  /* 0x0000000d160d7210 */ /* 0x000fe20007b5e015 */
        /* <DEDUP_REMOVED lines=21> */
[----:B------:R-:W-:-:S04]  /*73d80*/  IMAD.WIDE.U32 R18, R2, R0, RZ ;  /* 0x0000000002127225 */ /* 0x000fc800078e00ff */
[----:B------:R-:W-:-:S04]  /*73d90*/  IMAD.WIDE.U32 R10, R63, UR27, RZ ;  /* 0x0000001b3f0a7c25 */ /* 0x000fc8000f8e00ff */
        /* <DEDUP_REMOVED lines=33> */
[----:B------:R-:W-:-:S03]  /*73fb0*/  IADD3.X R16, PT, PT, RZ, RZ, RZ, P0, P1 ;  /* 0x000000ffff107210 */ /* 0x000fc600007e24ff */
        /* <DEDUP_REMOVED lines=36> */
[----:B------:R-:W-:Y:S02]  /*74200*/  IADD3 R30, P0, P1, R62, R29, R20 ;  /* 0x0000001d3e1e7210 */ /* 0x000fe4000791e014 */
[----:B------:R-:W-:Y:S01]  /*74210*/  IADD3.X R29, PT, PT, RZ, RZ, RZ, P5, P6 ;  /* 0x000000ffff1d7210 */ /* 0x000fe20002fec4ff */
[----:B------:R-:W-:Y:S01]  /*74220*/  IMAD.WIDE.U32 R18, R60, UR23, RZ ;  /* 0x000000173c127c25 */ /* 0x000fe2000f8e00ff */
[----:B------:R-:W-:-:S03]  /*74230*/  IADD3 R13, P4, PT, R22, R13, RZ ;  /* 0x0000000d160d7210 */ /* 0x000fc60007f9e0ff */
[----:B------:R-:W-:Y:S01]  /*74240*/  IMAD.WIDE.U32 R20, R4, R8, RZ ;  /* 0x0000000804147225 */ /* 0x000fe200078e00ff */
[----:B------:R-:W-:-:S03]  /*74250*/  IADD3 R28, P2, P3, R18, R27, R28 ;  /* 0x0000001b121c7210 */ /* 0x000fc60007b5e01c */
[----:B------:R-:W-:Y:S01]  /*74260*/  IMAD.X R22, RZ, RZ, RZ, P4 ;  /* 0x000000ffff167224 */ /* 0x000fe200020e06ff */
[----:B------:R-:W-:Y:S01]  /*74270*/  IADD3.X R27, PT, PT, RZ, RZ, RZ, P2, P3 ;  /* 0x000000ffff1b7210 */ /* 0x000fe200017e64ff */
[----:B------:R-:W-:Y:S01]  /*74280*/  IMAD.IADD R33, R11, 0x1, R33 ;  /* 0x000000010b217824 */ /* 0x000fe200078e0221 */
[----:B------:R-:W-:Y:S01]  /*74290*/  IADD3 R25, P6, P5, R20, R25, R24 ;  /* 0x0000001914197210 */ /* 0x000fe20007dde018 */
[----:B------:R-:W-:-:S03]  /*742a0*/  IMAD.WIDE.U32 R10, R0, UR19, RZ ;  /* 0x00000013000a7c25 */ /* 0x000fc6000f8e00ff */
[----:B------:R-:W-:Y:S01]  /*742b0*/  IADD3 R23, P3, P2, R25, R22, R23 ;  /* 0x0000001619177210 */ /* 0x000fe20007a7e017 */
[----:B------:R-:W-:Y:S01]  /*742c0*/  IMAD.IADD R27, R19, 0x1, R27 ;  /* 0x00000001131b7824 */ /* 0x000fe200078e021b */
[----:B------:R-:W-:Y:S01]  /*742d0*/  IADD3.X R25, PT, PT, RZ, RZ, RZ, P6, P5 ;  /* 0x000000ffff197210 */ /* 0x000fe200037ea4ff */
[----:B------:R-:W-:Y:S01]  /*742e0*/  IMAD.WIDE.U32 R18, R58, UR21, RZ ;  /* 0x000000153a127c25 */ /* 0x000fe2000f8e00ff */
[----:B------:R-:W-:-:S03]  /*742f0*/  IADD3 R30, P4, P5, R10, R33, R30 ;  /* 0x000000210a1e7210 */ /* 0x000fc60007d9e01e */
[----:B------:R-:W-:Y:S01]  /*74300*/  IMAD R0, R13, UR28, RZ ;  /* 0x0000001c0d007c24 */ /* 0x000fe2000f8e02ff */
[----:B------:R-:W-:Y:S01]  /*74310*/  IADD3 R22, P6, PT, R18, R23, RZ ;  /* 0x0000001712167210 */ /* 0x000fe20007fde0ff */
[----:B------:R-:W-:Y:S01]  /*74320*/  IMAD.IADD R25, R21, 0x1, R25 ;  /* 0x0000000115197824 */ /* 0x000fe200078e0219 */
[----:B------:R-:W-:Y:S01]  /*74330*/  IADD3.X R23, PT, PT, RZ, RZ, RZ, P3, P2 ;  /* 0x000000ffff177210 */ /* 0x000fe20001fe44ff */
        /* <DEDUP_REMOVED lines=8> */
[----:B------:R-:W-:Y:S02]  /*743c0*/  IADD3 R26, P2, P3, R16, R29, R26 ;  /* 0x0000001d101a7210 */ /* 0x000fe40007b5e01a */
[----:B------:R-:W-:Y:S01]  /*743d0*/  IADD3.X R29, PT, PT, RZ, RZ, RZ, P0, P1 ;  /* 0x000000ffff1d7210 */ /* 0x000fe200007e24ff */
[----:B------:R-:W-:Y:S01]  /*743e0*/  IMAD.IADD R62, R11, 0x1, R10 ;  /* 0x000000010b3e7824 */ /* 0x000fe200078e020a */
[----:B------:R-:W-:Y:S01]  /*743f0*/  IADD3 R30, P4, P5, R14, R31, R30 ;  /* 0x0000001f0e1e7210 */ /* 0x000fe20007d9e01e */
[----:B------:R-:W-:Y:S01]  /*74400*/  IMAD.X R13, RZ, RZ, RZ, P6 ;  /* 0x000000ffff0d7224 */ /* 0x000fe200030e06ff */
[----:B------:R-:W-:Y:S01]  /*74410*/  IADD3.X R16, PT, PT, RZ, RZ, RZ, P2, P3 ;  /* 0x000000ffff107210 */ /* 0x000fe200017e64ff */
[----:B------:R-:W-:Y:S01]  /*74420*/  IMAD.WIDE.U32 R10, R5, R8, RZ ;  /* 0x00000008050a7225 */ /* 0x000fe200078e00ff */
[----:B------:R-:W-:Y:S02]  /*74430*/  IADD3.X R33, PT, PT, RZ, RZ, RZ, P4, P5 ;  /* 0x000000ffff217210 */ /* 0x000fe400027ea4ff */
[----:B------:R-:W-:Y:S01]  /*74440*/  IADD3 R13, P2, P3, R22, R13, R21 ;  /* 0x0000000d160d7210 */ /* 0x000fe20007b5e015 */
[----:B------:R-:W-:Y:S01]  /*74450*/  IMAD.WIDE.U32 R18, R60, UR24, RZ ;  /* 0x000000183c127c25 */ /* 0x000fe2000f8e00ff */
[----:B------:R-:W-:-:S02]  /*74460*/  IADD3 R28, P4, P5, R10, R25, R28 ;  /* 0x000000190a1c7210 */ /* 0x000fc40007d9e01c */
[----:B------:R-:W-:Y:S01]  /*74470*/  IADD3 R62, PT, PT, R62, R29, R63 ;  /* 0x0000001d3e3e7210 */ /* 0x000fe20007ffe03f */
[----:B------:R-:W-:Y:S01]  /*74480*/  IMAD.WIDE.U32 R20, R58, UR22, RZ ;  /* 0x000000163a147c25 */ /* 0x000fe2000f8e00ff */
[----:B------:R-:W-:Y:S02]  /*74490*/  IADD3 R26, P1, P0, R18, R27, R26 ;  /* 0x0000001b121a7210 */ /* 0x000fe4000783e01a */
        /* <DEDUP_REMOVED lines=43> */
[----:B------:R-:W-:Y:S01]  /*74750*/  IMAD.IADD R31, R19, 0x1, R31 ;  /* 0x00000001131f7824 */ /* 0x000fe200078e021f */
[----:B------:R-:W-:Y:S01]  /*74760*/  IADD3.X R14, PT, PT, RZ, RZ, RZ, P1, P4 ;  /* 0x000000ffff0e7210 */ /* 0x000fe20000fe84ff */
[----:B------:R-:W-:-:S04]  /*74770*/  IMAD.WIDE.U32 R16, R60, UR26, RZ ;  /* 0x0000001a3c107c25 */ /* 0x000fc8000f8e00ff */
[----:B------:R-:W-:Y:S01]  /*74780*/  IMAD.IADD R27, R23, 0x1, R27 ;  /* 0x00000001171b7824 */ /* 0x000fe200078e021b */
[----:B------:R-:W-:Y:S01]  /*74790*/  IADD3 R28, P3, P4, R16, R33, R28 ;  /* 0x00000021101c7210 */ /* 0x000fe20007c7e01c */
[----:B------:R-:W-:-:S04]  /*747a0*/  IMAD.WIDE.U32 R18, R3, R8, RZ ;  /* 0x0000000803127225 */ /* 0x000fc800078e00ff */
[----:B------:R-:W-:Y:S01]  /*747b0*/  IMAD.WIDE.U32 R22, R6, R9, RZ ;  /* 0x0000000906167225 */ /* 0x000fe200078e00ff */
[----:B------:R-:W-:Y:S02]  /*747c0*/  IADD3 R16, P1, P0, R18, R31, R30 ;  /* 0x0000001f12107210 */ /* 0x000fe4000783e01e */
[----:B------:R-:W-:Y:S01]  /*747d0*/  IADD3.X R18, PT, PT, RZ, RZ, RZ, P5, P6 ;  /* 0x000000ffff127210 */ /* 0x000fe20002fec4ff */
        /* <DEDUP_REMOVED lines=29> */
[----:B------:R-:W-:Y:S01]  /*749b0*/  IMAD.WIDE.U32 R14, R58, UR25, RZ ;  /* 0x000000193a0e7c25 */ /* 0x000fe2000f8e00ff */
[----:B------:R-:W-:-:S03]  /*749c0*/  IADD3.X R29, PT, PT, RZ, RZ, RZ, P2, P3 ;  /* 0x000000ffff1d7210 */ /* 0x000fc600017e64ff */
[----:B------:R-:W-:-:S04]  /*749d0*/  IMAD.WIDE.U32 R16, R2, R0, RZ ;  /* 0x0000000002107225 */ /* 0x000fc800078e00ff */
[----:B------:R-:W-:Y:S01]  /*749e0*/  IMAD.X R13, R19, 0x1, R13, P4 ;  /* 0x00000001130d7824 */ /* 0x000fe200020e060d */
[----:B------:R-:W-:Y:S01]  /*749f0*/  IADD3 R26, P5, P4, R14, R25, R26 ;  /* 0x000000190e1a7210 */ /* 0x000fe20007cbe01a */
[----:B------:R-:W-:Y:S01]  /*74a00*/  IMAD.WIDE.U32 R18, R59, UR23, RZ ;  /* 0x000000173b127c25 */ /* 0x000fe2000f8e00ff */
[----:B------:R-:W-:Y:S02]  /*74a10*/  IADD3 R22, P2, P3, R16, R21, R22 ;  /* 0x0000001510167210 */ /* 0x000fe40007b5e016 */
[----:B------:R-:W-:Y:S01]  /*74a20*/  IADD3.X R27, PT, PT, RZ, RZ, RZ, P5, P4 ;  /* 0x000000ffff1b7210 */ /* 0x000fe20002fe84ff */
        /* <DEDUP_REMOVED lines=8> */
[----:B------:R-:W-:Y:S01]  /*74ab0*/  IMAD.IADD R27, R15, 0x1, R27 ;  /* 0x000000010f1b7824 */ /* 0x000fe200078e021b */
[----:B------:R-:W-:Y:S01]  /*74ac0*/  IADD3 R10, P2, P3, R10, R29, R28 ;  /* 0x0000001d0a0a7210 */ /* 0x000fe20007b5e01c */
[----:B------:R-:W-:-:S04]  /*74ad0*/  IMAD.WIDE.U32 R14, R58, UR26, RZ ;  /* 0x0000001a3a0e7c25 */ /* 0x000fc8000f8e00ff */
[----:B------:R-:W-:Y:S01]  /*74ae0*/  IMAD.IADD R25, R17, 0x1, R25 ;  /* 0x0000000111197824 */ /* 0x000fe200078e0219 */
[----:B------:R-:W-:Y:S01]  /*74af0*/  IADD3 R10, P5, P4, R14, R27, R10 ;  /* 0x0000001b0e0a7210 */ /* 0x000fe20007cbe00a */
[----:B------:R-:W-:Y:S01]  /*74b00*/  IMAD.WIDE.U32 R16, R3, R0, RZ ;  /* 0x0000000003107225 */ /* 0x000fe200078e00ff */
[----:B------:R-:W-:-:S03]  /*74b10*/  IADD3.X R27, PT, PT, RZ, RZ, RZ, P2, P3 ;  /* 0x000000ffff1b7210 */ /* 0x000fc600017e64ff */
[----:B------:R-:W-:Y:S01]  /*74b20*/  IMAD.IADD R13, R21, 0x1, R13 ;  /* 0x00000001150d7824 */ /* 0x000fe200078e020d */
[----:B------:R-:W-:Y:S01]  /*74b30*/  IADD3 R8, P3, P2, R16, R25, R26 ;  /* 0x0000001910087210 */ /* 0x000fe20007a7e01a */
[----:B------:R-:W-:Y:S01]  /*74b40*/  IMAD.WIDE.U32 R20, R5, R9, RZ ;  /* 0x0000000905147225 */ /* 0x000fe200078e00ff */
        /* <DEDUP_REMOVED lines=10> */
[----:B------:R-:W-:Y:S01]  /*74bf0*/  IMAD.WIDE.U32 R14, R0, UR18, RZ ;  /* 0x00000012000e7c25 */ /* 0x000fe2000f8e00ff */
[----:B------:R-:W-:-:S03]  /*74c00*/  IADD3 R8, P4, P5, R18, R23, R8 ;  /* 0x0000001712087210 */ /* 0x000fc60007d9e008 */
[----:B------:R-:W-:Y:S01]  /*74c10*/  IMAD.IADD R17, R17, 0x1, R11 ;  /* 0x0000000111117824 */ /* 0x000fe200078e020b */
[----:B------:R-:W-:Y:S01]  /*74c20*/  IADD3.X R18, PT, PT, RZ, RZ, RZ, P4, P5 ;  /* 0x000000ffff127210 */ /* 0x000fe200027ea4ff */
[----:B------:R-:W-:Y:S02]  /*74c30*/  IMAD.IADD R13, R21, 0x1, R13 ;  /* 0x00000001150d7824 */ /* 0x000fe400078e020d */
[----:B------:R-:W-:Y:S01]  /*74c40*/  IMAD.WIDE.U32 R20, R2, R9, RZ ;  /* 0x0000000902147225 */ /* 0x000fe200078e00ff */
[----:B------:R-:W-:-:S03]  /*74c50*/  IADD3 R14, P0, P1, R14, R17, R10 ;  /* 0x000000110e0e7210 */ /* 0x000fc6000791e00a */
[----:B------:R-:W-:Y:S01]  /*74c60*/  IMAD.WIDE.U32 R16, R59, UR25, RZ ;  /* 0x000000193b107c25 */ /* 0x000fe2000f8e00ff */
[----:B------:R-:W-:Y:S02]  /*74c70*/  IADD3 R20, P3, P2, R20, R13, R8 ;  /* 0x0000000d14147210 */ /* 0x000fe40007a7e008 */
[----:B------:R-:W-:Y:S01]  /*74c80*/  IADD3.X R23, PT, PT, RZ, RZ, RZ, P0, P1 ;  /* 0x000000ffff177210 */ /* 0x000fe200007e24ff */
[----:B------:R-:W-:Y:S01]  /*74c90*/  IMAD.IADD R19, R19, 0x1, R18 ;  /* 0x0000000113137824 */ /* 0x000fe200078e0212 */
[----:B------:R-:W-:Y:S01]  /*74ca0*/  IADD3.X R13, PT, PT, RZ, RZ, RZ, P3, P2 ;  /* 0x000000ffff0d7210 */ /* 0x000fe20001fe44ff */
[----:B------:R-:W-:-:S03]  /*74cb0*/  IMAD.WIDE.U32 R10, R58, UR27, RZ ;  /* 0x0000001b3a0a7c25 */ /* 0x000fc6000f8e00ff */
[----:B------:R-:W-:Y:S01]  /*74cc0*/  IADD3 R8, P4, P5, R16, R19, R14 ;  /* 0x0000001310087210 */ /* 0x000fe20007d9e00e */
[----:B------:R-:W-:Y:S01]  /*74cd0*/  IMAD.IADD R19, R15, 0x1, R23 ;  /* 0x000000010f137824 */ /* 0x000fe200078e0217 */
[----:B------:R-:W-:Y:S01]  /*74ce0*/  IADD3 R10, P1, P0, R10, R25, R60 ;  /* 0x000000190a0a7210 */ /* 0x000fe2000783e03c */
[----:B------:R-:W-:-:S04]  /*74cf0*/  IMAD.WIDE.U32 R14, R0, UR19, RZ ;  /* 0x00000013000e7c25 */ /* 0x000fc8000f8e00ff */
[----:B------:R-:W-:Y:S01]  /*74d00*/  IMAD.WIDE.U32 R22, R3, R9, RZ ;  /* 0x0000000903167225 */ /* 0x000fe200078e00ff */
[----:B------:R-:W-:-:S03]  /*74d10*/  IADD3 R0, P2, P3, R14, R19, R10 ;  /* 0x000000130e007210 */ /* 0x000fc60007b5e00a */
[----:B------:R-:W-:Y:S01]  /*74d20*/  IMAD.IADD R21, R21, 0x1, R13 ;  /* 0x0000000115157824 */ /* 0x000fe200078e020d */
[----:B------:R-:W-:Y:S01]  /*74d30*/  IADD3.X R13, PT, PT, RZ, RZ, RZ, P4, P5 ;  /* 0x000000ffff0d7210 */ /* 0x000fe200027ea4ff */
[----:B------:R-:W-:Y:S01]  /*74d40*/  IMAD.WIDE.U32 R18, R59, UR26, RZ ;  /* 0x0000001a3b127c25 */ /* 0x000fe2000f8e00ff */
[----:B------:R-:W-:Y:S02]  /*74d50*/  IADD3.X R14, PT, PT, RZ, RZ, RZ, P2, P3 ;  /* 0x000000ffff0e7210 */ /* 0x000fe400017e64ff */
[----:B------:R-:W-:Y:S01]  /*74d60*/  IADD3 R21, P4, P5, R22, R21, R8 ;  /* 0x0000001516157210 */ /* 0x000fe20007d9e008 */
[----:B------:R-:W-:Y:S02]  /*74d70*/  IMAD.IADD R17, R17, 0x1, R13 ;  /* 0x0000000111117824 */ /* 0x000fe400078e020d */
[----:B------:R-:W-:Y:S01]  /*74d80*/  IMAD.IADD R10, R15, 0x1, R14 ;  /* 0x000000010f0a7824 */ /* 0x000fe200078e020e */
[----:B------:R-:W-:Y:S01]  /*74d90*/  IADD3.X R13, PT, PT, RZ, RZ, RZ, P4, P5 ;  /* 0x000000ffff0d7210 */ /* 0x000fe200027ea4ff */
        /* <DEDUP_REMOVED lines=8> */
[----:B------:R-:W-:Y:S01]  /*74e20*/  IADD3 R0, PT, PT, R10, R17, R11 ;  /* 0x000000110a007210 */ /* 0x000fe20007ffe00b */
[----:B------:R-:W-:Y:S01]  /*74e30*/  IMAD.WIDE.U32 R10, R59, UR27, RZ ;  /* 0x0000001b3b0a7c25 */ /* 0x000fe2000f8e00ff */
[----:B------:R-:W-:-:S03]  /*74e40*/  IADD3.X R13, PT, PT, RZ, RZ, RZ, P0, P1 ;  /* 0x000000ffff0d7210 */ /* 0x000fc600007e24ff */
[----:B------:R-:W-:Y:S01]  /*74e50*/  IMAD.MOV.U32 R14, RZ, RZ, R21 ;  /* 0x000000ffff0e7224 */ /* 0x000fe200078e0015 */
[----:B------:R-:W-:Y:S01]  /*74e60*/  IADD3 R0, P0, P1, R10, R19, R0 ;  /* 0x000000130a007210 */ /* 0x000fe2000791e000 */
[----:B------:R-:W-:-:S03]  /*74e70*/  IMAD.IADD R15, R15, 0x1, R13 ;  /* 0x000000010f0f7824 */ /* 0x000fc600078e020d */
[----:B------:R-:W-:Y:S02]  /*74e80*/  IADD3.X R10, PT, PT, RZ, RZ, RZ, P0, P1 ;  /* 0x000000ffff0a7210 */ /* 0x000fe400007e24ff */
[----:B------:R-:W-:Y:S01]  /*74e90*/  IADD3 R13, P2, P3, R8, R15, R0 ;  /* 0x0000000f080d7210 */ /* 0x000fe20007b5e000 */
[----:B------:R-:W-:-:S03]  /*74ea0*/  IMAD.MOV.U32 R15, RZ, RZ, R18 ;  /* 0x000000ffff0f7224 */ /* 0x000fc600078e0012 */
[----:B------:R-:W-:Y:S01]  /*74eb0*/  IADD3.X R8, PT, PT, RZ, RZ, RZ, P2, P3 ;  /* 0x000000ffff087210 */ /* 0x000fe200017e64ff */
[----:B------:R-:W-:-:S04]  /*74ec0*/  IMAD.MOV.U32 R16, RZ, RZ, R13 ;  /* 0x000000ffff107224 */ /* 0x000fc800078e000d */
        /* <DEDUP_REMOVED lines=92> */
.L_x_372:
[----:B------:R-:W-:Y:S05]  /*75490*/  BSYNC.RELIABLE B2 ;  /* 0x0000000000027941 */ /* 0x000fea0003800100 */
.L_x_371:
        /* <DEDUP_REMOVED lines=37> */
.L_x_370:
[----:B------:R-:W-:Y:S05]  /*756f0*/  BSYNC.RECONVERGENT B1 ;  /* 0x0000000000017941 */ /* 0x000fea0003800200 */
.L_x_369:
[----:B------:R-:W-:Y:S01]  /*75700*/  LOP3.LUT R0, R10, R9, R8, 0xfe, !PT ;  /* 0x000000090a007212 */ /* 0x000fe200078efe08 */
[----:B------:R-:W-:Y:S01]  /*75710*/  STL.64 [R1], R8 ;  /* 0x0000000801007387 */ /* 0x000fe20000100a00 */
[----:B------:R-:W-:Y:S01]  /*75720*/  IMAD.U32 R18, RZ, RZ, UR18 ;  /* 0x00000012ff127e24 */ /* 0x000fe2000f8e00ff */
[----:B------:R-:W-:Y:S01]  /*75730*/  BSSY.RECONVERGENT B1, `(.L_x_373) ;  /* 0x0000287000017945 */ /* 0x000fe20003800200 */
[----:B------:R-:W-:Y:S01]  /*75740*/  LOP3.LUT R0, R14, R11, R0, 0xfe, !PT ;  /* 0x0000000b0e007212 */ /* 0x000fe200078efe00 */
[----:B------:R-:W-:Y:S01]  /*75750*/  STL.64 [R1+0x8], R10 ;  /* 0x0000080a01007387 */ /* 0x000fe20000100a00 */
[----:B------:R-:W-:Y:S02]  /*75760*/  IMAD.U32 R19, RZ, RZ, UR19 ;  /* 0x00000013ff137e24 */ /* 0x000fe4000f8e00ff */
[----:B------:R-:W-:Y:S01]  /*75770*/  LOP3.LUT R0, R16, R15, R0, 0xfe, !PT ;  /* 0x0000000f10007212 */ /* 0x000fe200078efe00 */
[----:B------:R-:W-:Y:S01]  /*75780*/  STL.64 [R1+0x10], R14 ;  /* 0x0000100e01007387 */ /* 0x000fe20000100a00 */
[----:B------:R-:W-:-:S02]  /*75790*/  IMAD.U32 R13, RZ, RZ, UR18 ;  /* 0x00000012ff0d7e24 */ /* 0x000fc4000f8e00ff */
[----:B------:R-:W-:Y:S01]  /*757a0*/  LOP3.LUT P0, RZ, R17, R0, RZ, 0xfc, !PT ;  /* 0x0000000011ff7212 */ /* 0x000fe2000780fcff */
[----:B------:R-:W-:Y:S01]  /*757b0*/  STL.64 [R1+0x18], R16 ;  /* 0x0000181001007387 */ /* 0x000fe20000100a00 */
[----:B------:R-:W-:Y:S02]  /*757c0*/  IMAD.U32 R0, RZ, RZ, UR19 ;  /* 0x00000013ff007e24 */ /* 0x000fe4000f8e00ff */
[----:B------:R-:W-:Y:S01]  /*757d0*/  IMAD.MOV.U32 R20, RZ, RZ, R5 ;  /* 0x000000ffff147224 */ /* 0x000fe200078e0005 */
[----:B------:R-:W-:Y:S01]  /*757e0*/  STL.64 [R1+0x20], R6 ;  /* 0x0000200601007387 */ /* 0x000fe20000100a00 */
[----:B------:R-:W-:Y:S02]  /*757f0*/  IMAD.MOV.U32 R21, RZ, RZ, R4 ;  /* 0x000000ffff157224 */ /* 0x000fe400078e0004 */
[----:B------:R-:W-:Y:S01]  /*75800*/  IMAD.MOV.U32 R22, RZ, RZ, R7 ;  /* 0x000000ffff167224 */ /* 0x000fe200078e0007 */
[----:B------:R-:W-:Y:S01]  /*75810*/  STL.64 [R1+0x28], R4 ;  /* 0x0000280401007387 */ /* 0x000fe20000100a00 */
[----:B------:R-:W-:-:S03]  /*75820*/  IMAD.MOV.U32 R23, RZ, RZ, R6 ;  /* 0x000000ffff177224 */ /* 0x000fc600078e0006 */
[----:B------:R-:W-:Y:S04]  /*75830*/  STL.64 [R1+0x30], R2 ;  /* 0x0000300201007387 */ /* 0x000fe80000100a00 */
[----:B------:R0:W-:Y:S02]  /*75840*/  STL.64 [R1+0x38], R18 ;  /* 0x0000381201007387 */ /* 0x0001e40000100a00 */
[----:B0-----:R-:W-:Y:S02]  /*75850*/  IMAD.MOV.U32 R18, RZ, RZ, R3 ;  /* 0x000000ffff127224 */ /* 0x001fe400078e0003 */
[----:B------:R-:W-:Y:S01]  /*75860*/  IMAD.MOV.U32 R19, RZ, RZ, R2 ;  /* 0x000000ffff137224 */ /* 0x000fe200078e0002 */
[----:B------:R-:W-:Y:S06]  /*75870*/  @!P0 BRA `(.L_x_374) ;  /* 0x0000002400c88947 */ /* 0x000fec0003800000 */
[----:B------:R-:W-:Y:S01]  /*75880*/  LOP3.LUT R0, R4, R7, R6, 0xfe, !PT ;  /* 0x0000000704007212 */ /* 0x000fe200078efe06 */
[----:B------:R-:W-:Y:S02]  /*75890*/  IMAD.MOV.U32 R13, RZ, RZ, R16 ;  /* 0x000000ffff0d7224 */ /* 0x000fe400078e0010 */
[----:B------:R-:W-:Y:S01]  /*758a0*/  IMAD.MOV.U32 R19, RZ, RZ, R14 ;  /* 0x000000ffff137224 */ /* 0x000fe200078e000e */
[----:B------:R-:W-:Y:S01]  /*758b0*/  LOP3.LUT R0, R2, R5, R0, 0xfe, !PT ;  /* 0x0000000502007212 */ /* 0x000fe200078efe00 */
[----:B------:R-:W-:Y:S02]  /*758c0*/  IMAD.MOV.U32 R20, RZ, RZ, R11 ;  /* 0x000000ffff147224 */ /* 0x000fe400078e000b */
[----:B------:R-:W-:Y:S01]  /*758d0*/  IMAD.MOV.U32 R21, RZ, RZ, R10 ;  /* 0x000000ffff157224 */ /* 0x000fe200078e000a */
[----:B------:R-:W-:Y:S01]  /*758e0*/  LOP3.LUT R18, R3, UR18, R0, 0xfe, !PT ;  /* 0x0000001203127c12 */ /* 0x000fe2000f8efe00 */
[----:B------:R-:W-:Y:S02]  /*758f0*/  IMAD.MOV.U32 R0, RZ, RZ, R17 ;  /* 0x000000ffff007224 */ /* 0x000fe400078e0011 */
[----:B------:R-:W-:Y:S01]  /*75900*/  IMAD.MOV.U32 R22, RZ, RZ, R9 ;  /* 0x000000ffff167224 */ /* 0x000fe200078e0009 */
[----:B------:R-:W-:Y:S01]  /*75910*/  LOP3.LUT P0, RZ, R18, UR19, RZ, 0xfc, !PT ;  /* 0x0000001312ff7c12 */ /* 0x000fe2000f80fcff */
[----:B------:R-:W-:-:S02]  /*75920*/  IMAD.MOV.U32 R18, RZ, RZ, R15 ;  /* 0x000000ffff127224 */ /* 0x000fc400078e000f */
[----:B------:R-:W-:-:S10]  /*75930*/  IMAD.MOV.U32 R23, RZ, RZ, R8 ;  /* 0x000000ffff177224 */ /* 0x000fd400078e0008 */
[----:B------:R-:W-:Y:S05]  /*75940*/  @!P0 BRA `(.L_x_374) ;  /* 0x0000002400948947 */ /* 0x000fea0003800000 */
[----:B------:R-:W-:Y:S01]  /*75950*/  ISETP.NE.AND P0, PT, R8, RZ, PT ;  /* 0x000000ff0800720c */ /* 0x000fe20003f05270 */
[----:B------:R-:W-:Y:S04]  /*75960*/  BSSY.RECONVERGENT B2, `(.L_x_375) ;  /* 0x0000030000027945 */ /* 0x000fe80003800200 */
[----:B------:R-:W-:Y:S01]  /*75970*/  BSSY.RELIABLE B3, `(.L_x_376) ;  /* 0x000002a000037945 */ /* 0x000fe20003800100 */
[C---:B------:R-:W-:Y:S02]  /*75980*/  VIADD R54, R1.reuse, 0x20 ;  /* 0x0000002001367836 */ /* 0x040fe40000000000 */
[----:B------:R-:W-:Y:S02]  /*75990*/  IMAD.MOV.U32 R0, RZ, RZ, RZ ;  /* 0x000000ffff007224 */ /* 0x000fe400078e00ff */
[----:B------:R-:W-:-:S02]  /*759a0*/  VIADD R26, R1, 0x4 ;  /* 0x00000004011a7836 */ /* 0x000fc40000000000 */
[C---:B------:R-:W-:Y:S02]  /*759b0*/  VIADD R25, R1.reuse, 0x8 ;  /* 0x0000000801197836 */ /* 0x040fe40000000000 */
[C---:B------:R-:W-:Y:S02]  /*759c0*/  VIADD R24, R1.reuse, 0xc ;  /* 0x0000000c01187836 */ /* 0x040fe40000000000 */
[C---:B------:R-:W-:Y:S02]  /*759d0*/  VIADD R23, R1.reuse, 0x10 ;  /* 0x0000001001177836 */ /* 0x040fe40000000000 */
[C---:B------:R-:W-:Y:S02]  /*759e0*/  VIADD R22, R1.reuse, 0x14 ;  /* 0x0000001401167836 */ /* 0x040fe40000000000 */
[C---:B------:R-:W-:Y:S02]  /*759f0*/  VIADD R21, R1.reuse, 0x18 ;  /* 0x0000001801157836 */ /* 0x040fe40000000000 */
[----:B------:R-:W-:-:S02]  /*75a00*/  VIADD R20, R1, 0x1c ;  /* 0x0000001c01147836 */ /* 0x000fc40000000000 */
[----:B------:R-:W-:Y:S01]  /*75a10*/  IMAD.MOV.U32 R18, RZ, RZ, R1 ;  /* 0x000000ffff127224 */ /* 0x000fe200078e0001 */
[----:B------:R-:W-:Y:S06]  /*75a20*/  @P0 BRA `(.L_x_377) ;  /* 0x0000000000780947 */ /* 0x000fec0003800000 */
[----:B------:R-:W-:Y:S01]  /*75a30*/  ISETP.NE.AND P0, PT, R9, RZ, PT ;  /* 0x000000ff0900720c */ /* 0x000fe20003f05270 */
[----:B------:R-:W-:Y:S02]  /*75a40*/  IMAD.MOV.U32 R0, RZ, RZ, 0x20 ;  /* 0x00000020ff007424 */ /* 0x000fe400078e00ff */
[----:B------:R-:W-:-:S10]  /*75a50*/  IMAD.MOV.U32 R18, RZ, RZ, R26 ;  /* 0x000000ffff127224 */ /* 0x000fd400078e001a */
[----:B------:R-:W-:Y:S05]  /*75a60*/  @P0 BRA `(.L_x_377) ;  /* 0x0000000000680947 */ /* 0x000fea0003800000 */
        /* <DEDUP_REMOVED lines=21> */
[----:B------:R-:W-:-:S12]  /*75bc0*/  IMAD.MOV.U32 R0, RZ, RZ, 0x100 ;  /* 0x00000100ff007424 */ /* 0x000fd800078e00ff */
[----:B------:R-:W-:Y:S05]  /*75bd0*/  @!P0 BREAK.RELIABLE B3 ;  /* 0x0000000000038942 */ /* 0x000fea0003800100 */
[----:B------:R-:W-:Y:S05]  /*75be0*/  @!P0 BRA `(.L_x_378) ;  /* 0x00000000001c8947 */ /* 0x000fea0003800000 */
[----:B------:R-:W-:Y:S02]  /*75bf0*/  IMAD.MOV.U32 R0, RZ, RZ, 0xe0 ;  /* 0x000000e0ff007424 */ /* 0x000fe400078e00ff */
[----:B------:R-:W-:-:S07]  /*75c00*/  IMAD.MOV.U32 R18, RZ, RZ, R20 ;  /* 0x000000ffff127224 */ /* 0x000fce00078e0014 */
.L_x_377:
[----:B------:R-:W-:Y:S05]  /*75c10*/  BSYNC.RELIABLE B3 ;  /* 0x0000000000037941 */ /* 0x000fea0003800100 */
.L_x_376:
[----:B------:R-:W2:Y:S02]  /*75c20*/  LDL R13, [R18] ;  /* 0x00000000120d7983 */ /* 0x000ea40000100800 */
[----:B--2---:R-:W0:Y:S08]  /*75c30*/  BREV R13, R13 ;  /* 0x0000000d000d7301 */ /* 0x004e300000000000 */
[----:B0-----:R-:W0:Y:S02]  /*75c40*/  FLO.U32.SH R19, R13 ;  /* 0x0000000d00137300 */ /* 0x001e2400000e0400 */
[----:B0-----:R-:W-:-:S07]  /*75c50*/  IMAD.IADD R0, R19, 0x1, R0 ;  /* 0x0000000113007824 */ /* 0x001fce00078e0200 */
.L_x_378:
[----:B------:R-:W-:Y:S05]  /*75c60*/  BSYNC.RECONVERGENT B2 ;  /* 0x0000000000027941 */ /* 0x000fea0003800200 */
.L_x_375:
[----:B------:R-:W-:Y:S01]  /*75c70*/  ISETP.NE.AND P0, PT, R6, RZ, PT ;  /* 0x000000ff0600720c */ /* 0x000fe20003f05270 */
[----:B------:R-:W-:Y:S01]  /*75c80*/  UMOV UR4, URZ ;  /* 0x000000ff00047c82 */ /* 0x000fe20008000000 */
[----:B------:R-:W-:Y:S02]  /*75c90*/  IMAD.MOV.U32 R27, RZ, RZ, R54 ;  /* 0x000000ffff1b7224 */ /* 0x000fe400078e0036 */
[C---:B------:R-:W-:Y:S02]  /*75ca0*/  VIADD R53, R1.reuse, 0x24 ;  /* 0x0000002401357836 */ /* 0x040fe40000000000 */
[C---:B------:R-:W-:Y:S02]  /*75cb0*/  VIADD R52, R1.reuse, 0x28 ;  /* 0x0000002801347836 */ /* 0x040fe40000000000 */
[C---:B------:R-:W-:Y:S02]  /*75cc0*/  VIADD R51, R1.reuse, 0x2c ;  /* 0x0000002c01337836 */ /* 0x040fe40000000000 */
[----:B------:R-:W-:-:S02]  /*75cd0*/  VIADD R50, R1, 0x30 ;  /* 0x0000003001327836 */ /* 0x000fc40000000000 */
[C---:B------:R-:W-:Y:S02]  /*75ce0*/  VIADD R49, R1.reuse, 0x34 ;  /* 0x0000003401317836 */ /* 0x040fe40000000000 */
[C---:B------:R-:W-:Y:S02]  /*75cf0*/  VIADD R48, R1.reuse, 0x38 ;  /* 0x0000003801307836 */ /* 0x040fe40000000000 */
[----:B------:R-:W-:Y:S01]  /*75d00*/  VIADD R47, R1, 0x3c ;  /* 0x0000003c012f7836 */ /* 0x000fe20000000000 */
[----:B------:R-:W-:Y:S06]  /*75d10*/  @P0 BRA `(.L_x_379) ;  /* 0x0000000000740947 */ /* 0x000fec0003800000 */
[----:B------:R-:W-:Y:S01]  /*75d20*/  ISETP.NE.AND P0, PT, R7, RZ, PT ;  /* 0x000000ff0700720c */ /* 0x000fe20003f05270 */
[----:B------:R-:W-:Y:S01]  /*75d30*/  UMOV UR4, 0x20 ;  /* 0x0000002000047882 */ /* 0x000fe20000000000 */
[----:B------:R-:W-:-:S11]  /*75d40*/  IMAD.MOV.U32 R27, RZ, RZ, R53 ;  /* 0x000000ffff1b7224 */ /* 0x000fd600078e0035 */
[----:B------:R-:W-:Y:S05]  /*75d50*/  @P0 BRA `(.L_x_379) ;  /* 0x0000000000640947 */ /* 0x000fea0003800000 */
        /* <DEDUP_REMOVED lines=16> */
[----:B------:R-:W-:Y:S01]  /*75e60*/  UISETP.NE.AND UP0, UPT, UR18, URZ, UPT ;  /* 0x000000ff1200728c */ /* 0x000fe2000bf05270 */
[----:B------:R-:W-:Y:S01]  /*75e70*/  IMAD.MOV.U32 R27, RZ, RZ, R48 ;  /* 0x000000ffff1b7224 */ /* 0x000fe200078e0030 */
[----:B------:R-:W-:-:S07]  /*75e80*/  UMOV UR4, 0xc0 ;  /* 0x000000c000047882 */ /* 0x000fce0000000000 */
[----:B------:R-:W-:Y:S05]  /*75e90*/  BRA.U UP0, `(.L_x_379) ;  /* 0x0000000100147547 */ /* 0x000fea000b800000 */
[----:B------:R-:W-:Y:S01]  /*75ea0*/  UISETP.NE.AND UP0, UPT, UR19, URZ, UPT ;  /* 0x000000ff1300728c */ /* 0x000fe2000bf05270 */
[----:B------:R-:W-:-:S08]  /*75eb0*/  IMAD.MOV.U32 R19, RZ, RZ, 0x100 ;  /* 0x00000100ff137424 */ /* 0x000fd000078e00ff */
[----:B------:R-:W-:Y:S05]  /*75ec0*/  BRA.U !UP0, `(.L_x_380) ;  /* 0x0000000108187547 */ /* 0x000fea000b800000 */
[----:B------:R-:W-:Y:S01]  /*75ed0*/  IMAD.MOV.U32 R27, RZ, RZ, R47 ;  /* 0x000000ffff1b7224 */ /* 0x000fe200078e002f */
[----:B------:R-:W-:-:S06]  /*75ee0*/  UMOV UR4, 0xe0 ;  /* 0x000000e000047882 */ /* 0x000fcc0000000000 */
.L_x_379:
[----:B------:R-:W2:Y:S02]  /*75ef0*/  LDL R13, [R27] ;  /* 0x000000001b0d7983 */ /* 0x000ea40000100800 */
[----:B--2---:R-:W0:Y:S08]  /*75f00*/  BREV R13, R13 ;  /* 0x0000000d000d7301 */ /* 0x004e300000000000 */
[----:B0-----:R-:W0:Y:S02]  /*75f10*/  FLO.U32.SH R18, R13 ;  /* 0x0000000d00127300 */ /* 0x001e2400000e0400 */
[----:B0-----:R-:W-:-:S07]  /*75f20*/  VIADD R19, R18, UR4 ;  /* 0x0000000412137c36 */ /* 0x001fce0008000000 */
.L_x_380:
[----:B------:R-:W-:Y:S01]  /*75f30*/  ISETP.NE.AND P0, PT, R8, RZ, PT ;  /* 0x000000ff0800720c */ /* 0x000fe20003f05270 */
[----:B------:R-:W-:Y:S04]  /*75f40*/  BSSY.RECONVERGENT B2, `(.L_x_381) ;  /* 0x0000070000027945 */ /* 0x000fe80003800200 */
[----:B------:R-:W-:Y:S01]  /*75f50*/  BSSY.RELIABLE B3, `(.L_x_382) ;  /* 0x0000029000037945 */ /* 0x000fe20003800100 */
[----:B------:R-:W-:Y:S01]  /*75f60*/  VIMNMX R55, PT, PT, R19, R0, PT ;  /* 0x0000000013377248 */ /* 0x000fe20003fe0100 */
[----:B------:R-:W-:Y:S02]  /*75f70*/  IMAD.MOV.U32 R27, RZ, RZ, R1 ;  /* 0x000000ffff1b7224 */ /* 0x000fe400078e0001 */
[----:B------:R-:W-:-:S04]  /*75f80*/  IMAD.MOV.U32 R0, RZ, RZ, RZ ;  /* 0x000000ffff007224 */ /* 0x000fc800078e00ff */
[----:B------:R-:W-:Y:S05]  /*75f90*/  @P0 BRA `(.L_x_383) ;  /* 0x0000000000740947 */ /* 0x000fea0003800000 */
[----:B------:R-:W-:Y:S01]  /*75fa0*/  ISETP.NE.AND P0, PT, R9, RZ, PT ;  /* 0x000000ff0900720c */ /* 0x000fe20003f05270 */
[----:B------:R-:W-:Y:S02]  /*75fb0*/  IMAD.MOV.U32 R27, RZ, RZ, R26 ;  /* 0x000000ffff1b7224 */ /* 0x000fe400078e001a */
[----:B------:R-:W-:-:S10]  /*75fc0*/  IMAD.MOV.U32 R0, RZ, RZ, 0x20 ;  /* 0x00000020ff007424 */ /* 0x000fd400078e00ff */
        /* <DEDUP_REMOVED lines=22> */
[----:B------:R-:W-:-:S12]  /*76130*/  IMAD.MOV.U32 R18, RZ, RZ, 0x100 ;  /* 0x00000100ff127424 */ /* 0x000fd800078e00ff */
[----:B------:R-:W-:Y:S05]  /*76140*/  @!P0 BRA `(.L_x_384) ;  /* 0x0000000000248947 */ /* 0x000fea0003800000 */
[----:B------:R-:W-:Y:S02]  /*76150*/  IMAD.MOV.U32 R27, RZ, RZ, R20 ;  /* 0x000000ffff1b7224 */ /* 0x000fe400078e0014 */
[----:B------:R-:W-:-:S07]  /*76160*/  IMAD.MOV.U32 R0, RZ, RZ, 0xe0 ;  /* 0x000000e0ff007424 */ /* 0x000fce00078e00ff */
.L_x_383:
[----:B------:R-:W2:Y:S02]  /*76170*/  LDL R13, [R27] ;  /* 0x000000001b0d7983 */ /* 0x000ea40000100800 */
[----:B--2---:R-:W0:Y:S08]  /*76180*/  BREV R13, R13 ;  /* 0x0000000d000d7301 */ /* 0x004e300000000000 */
[----:B0-----:R-:W0:Y:S02]  /*76190*/  FLO.U32.SH R19, R13 ;  /* 0x0000000d00137300 */ /* 0x001e2400000e0400 */
[----:B0-----:R-:W-:-:S05]  /*761a0*/  IMAD.IADD R18, R19, 0x1, R0 ;  /* 0x0000000113127824 */ /* 0x001fca00078e0200 */
[----:B------:R-:W-:-:S13]  /*761b0*/  ISETP.GE.AND P0, PT, R18, 0x1, PT ;  /* 0x000000011200780c */ /* 0x000fda0003f06270 */
[----:B------:R-:W-:Y:S05]  /*761c0*/  @!P0 BREAK.RELIABLE B3 ;  /* 0x0000000000038942 */ /* 0x000fea0003800100 */
[----:B------:R-:W-:Y:S05]  /*761d0*/  @!P0 BRA `(.L_x_385) ;  /* 0x0000000400188947 */ /* 0x000fea0003800000 */
.L_x_384:
[----:B------:R-:W-:Y:S05]  /*761e0*/  BSYNC.RELIABLE B3 ;  /* 0x0000000000037941 */ /* 0x000fea0003800100 */
.L_x_382:
[C---:B------:R-:W-:Y:S01]  /*761f0*/  ISETP.GE.U32.AND P0, PT, R18.reuse, 0x20, PT ;  /* 0x000000201200780c */ /* 0x040fe20003f06070 */
[----:B------:R-:W-:Y:S01]  /*76200*/  BSSY.RECONVERGENT B3, `(.L_x_386) ;  /* 0x000002f000037945 */ /* 0x000fe20003800200 */
[----:B------:R-:W-:-:S11]  /*76210*/  LOP3.LUT R24, R18, 0x1f, RZ, 0xc0, !PT ;  /* 0x0000001f12187812 */ /* 0x000fd600078ec0ff */
[----:B------:R-:W-:Y:S05]  /*76220*/  @!P0 BRA `(.L_x_387) ;  /* 0x0000000000b08947 */ /* 0x000fea0003800000 */
[----:B------:R-:W-:Y:S02]  /*76230*/  ISETP.GT.U32.AND P0, PT, R18, 0xff, PT ;  /* 0x000000ff1200780c */ /* 0x000fe40003f04070 */
[----:B------:R-:W-:Y:S02]  /*76240*/  CS2R R8, SRZ ;  /* 0x0000000000087805 */ /* 0x000fe4000001ff00 */
[----:B------:R-:W-:-:S09]  /*76250*/  SHF.R.U32.HI R20, RZ, 0x5, R18 ;  /* 0x00000005ff147819 */ /* 0x000fd20000011612 */
[----:B------:R-:W-:-:S05]  /*76260*/  @!P0 IMAD R11, R20, 0x4, R1 ;  /* 0x00000004140b8824 */ /* 0x000fca00078e0201 */
[----:B------:R-:W2:Y:S01]  /*76270*/  @!P0 LDL R8, [R11] ;  /* 0x000000000b088983 */ /* 0x000ea20000100800 */
[----:B------:R-:W-:-:S13]  /*76280*/  ISETP.GT.U32.AND P0, PT, R18, 0xdf, PT ;  /* 0x000000df1200780c */ /* 0x000fda0003f04070 */
[----:B------:R-:W-:Y:S01]  /*76290*/  @!P0 IMAD R14, R20, 0x4, R1 ;  /* 0x00000004140e8824 */ /* 0x000fe200078e0201 */
[----:B--2---:R0:W-:Y:S04]  /*762a0*/  STL [R1], R8 ;  /* 0x0000000801007387 */ /* 0x0041e80000100800 */
[----:B------:R-:W2:Y:S01]  /*762b0*/  @!P0 LDL R9, [R14+0x4] ;  /* 0x000004000e098983 */ /* 0x000ea20000100800 */
[----:B------:R-:W-:Y:S02]  /*762c0*/  ISETP.GT.U32.AND P0, PT, R18, 0xbf, PT ;  /* 0x000000bf1200780c */ /* 0x000fe40003f04070 */
[----:B------:R-:W-:-:S11]  /*762d0*/  CS2R R10, SRZ ;  /* 0x00000000000a7805 */ /* 0x000fd6000001ff00 */
[----:B------:R-:W-:-:S04]  /*762e0*/  @!P0 IMAD.MOV.U32 R0, RZ, RZ, R1 ;  /* 0x000000ffff008224 */ /* 0x000fc800078e0001 */
[----:B------:R-:W-:Y:S01]  /*762f0*/  @!P0 IMAD R0, R20, 0x4, R0 ;  /* 0x0000000414008824 */ /* 0x000fe200078e0200 */
[----:B--2---:R0:W-:Y:S04]  /*76300*/  STL [R1+0x4], R9 ;  /* 0x0000040901007387 */ /* 0x0041e80000100800 */
[----:B------:R-:W2:Y:S01]  /*76310*/  @!P0 LDL R10, [R0+0x8] ;  /* 0x00000800000a8983 */ /* 0x000ea20000100800 */
[----:B------:R-:W-:-:S13]  /*76320*/  ISETP.GT.U32.AND P0, PT, R18, 0x9f, PT ;  /* 0x0000009f1200780c */ /* 0x000fda0003f04070 */
[----:B------:R-:W-:-:S04]  /*76330*/  @!P0 IMAD.MOV.U32 R13, RZ, RZ, R1 ;  /* 0x000000ffff0d8224 */ /* 0x000fc800078e0001 */
[----:B------:R-:W-:Y:S01]  /*76340*/  @!P0 IMAD R13, R20, 0x4, R13 ;  /* 0x00000004140d8824 */ /* 0x000fe200078e020d */
[----:B--2---:R0:W-:Y:S04]  /*76350*/  STL [R1+0x8], R10 ;  /* 0x0000080a01007387 */ /* 0x0041e80000100800 */
[----:B------:R-:W2:Y:S01]  /*76360*/  @!P0 LDL R11, [R13+0xc] ;  /* 0x00000c000d0b8983 */ /* 0x000ea20000100800 */
[----:B------:R-:W-:Y:S01]  /*76370*/  ISETP.GT.U32.AND P0, PT, R18, 0x7f, PT ;  /* 0x0000007f1200780c */ /* 0x000fe20003f04070 */
[----:B------:R-:W-:-:S12]  /*76380*/  IMAD.MOV.U32 R14, RZ, RZ, RZ ;  /* 0x000000ffff0e7224 */ /* 0x000fd800078e00ff */
        /* <DEDUP_REMOVED lines=11> */
[----:B------:R-:W-:Y:S01]  /*76440*/  BSSY.RECONVERGENT B4, `(.L_x_388) ;  /* 0x0000007000047945 */ /* 0x000fe20003800200 */
[----:B------:R-:W-:Y:S02]  /*76450*/  IMAD.MOV.U32 R16, RZ, RZ, RZ ;  /* 0x000000ffff107224 */ /* 0x000fe400078e00ff */
[----:B------:R-:W-:Y:S01]  /*76460*/  IMAD.MOV.U32 R19, RZ, RZ, RZ ;  /* 0x000000ffff137224 */ /* 0x000fe200078e00ff */
[----:B--2---:R0:W-:Y:S08]  /*76470*/  STL [R1+0x14], R15 ;  /* 0x0000140f01007387 */ /* 0x0041f00000100800 */
[----:B------:R-:W-:Y:S05]  /*76480*/  @P0 BRA `(.L_x_389) ;  /* 0x0000000000080947 */ /* 0x000fea0003800000 */
[----:B------:R-:W-:-:S06]  /*76490*/  IMAD R16, R20, 0x4, R1 ;  /* 0x0000000414107824 */ /* 0x000fcc00078e0201 */
[----:B------:R-:W5:Y:S02]  /*764a0*/  LDL R16, [R16+0x18] ;  /* 0x0000180010107983 */ /* 0x000f640000100800 */
.L_x_389:
[----:B------:R-:W-:Y:S05]  /*764b0*/  BSYNC.RECONVERGENT B4 ;  /* 0x0000000000047941 */ /* 0x000fea0003800200 */
.L_x_388:
[----:B-----5:R-:W-:Y:S02]  /*764c0*/  IMAD.MOV.U32 R18, RZ, RZ, R16 ;  /* 0x000000ffff127224 */ /* 0x020fe400078e0010 */
[----:B------:R-:W-:-:S03]  /*764d0*/  IMAD.MOV.U32 R17, RZ, RZ, RZ ;  /* 0x000000ffff117224 */ /* 0x000fc600078e00ff */
[----:B------:R1:W-:Y:S04]  /*764e0*/  STL.64 [R1+0x18], R18 ;  /* 0x0000181201007387 */ /* 0x0003e80000100a00 */
.L_x_387:
[----:B------:R-:W-:Y:S05]  /*764f0*/  BSYNC.RECONVERGENT B3 ;  /* 0x0000000000037941 */ /* 0x000fea0003800200 */
.L_x_386:
[----:B------:R-:W-:-:S13]  /*76500*/  ISETP.NE.AND P0, PT, R24, RZ, PT ;  /* 0x000000ff1800720c */ /* 0x000fda0003f05270 */
[----:B------:R-:W-:Y:S05]  /*76510*/  @!P0 BRA `(.L_x_385) ;  /* 0x0000000000488947 */ /* 0x000fea0003800000 */
[-C--:B0-----:R-:W-:Y:S02]  /*76520*/  SHF.R.W.U32 R8, R8, R24.reuse, R9 ;  /* 0x0000001808087219 */ /* 0x081fe40000001e09 */
[-C--:B------:R-:W-:Y:S02]  /*76530*/  SHF.R.W.U32 R9, R9, R24.reuse, R10 ;  /* 0x0000001809097219 */ /* 0x080fe40000001e0a */
[-C--:B------:R-:W-:Y:S02]  /*76540*/  SHF.R.W.U32 R22, R10, R24.reuse, R11 ;  /* 0x000000180a167219 */ /* 0x080fe40000001e0b */
[-C--:B------:R-:W-:Y:S01]  /*76550*/  SHF.R.W.U32 R23, R11, R24.reuse, R14 ;  /* 0x000000180b177219 */ /* 0x080fe20000001e0e */
[----:B------:R2:W-:Y:S01]  /*76560*/  STL.64 [R1], R8 ;  /* 0x0000000801007387 */ /* 0x0005e20000100a00 */
[-C--:B------:R-:W-:Y:S01]  /*76570*/  SHF.R.W.U32 R20, R14, R24.reuse, R15 ;  /* 0x000000180e147219 */ /* 0x080fe20000001e0f */
[----:B------:R-:W-:Y:S01]  /*76580*/  IMAD.MOV.U32 R10, RZ, RZ, R22 ;  /* 0x000000ffff0a7224 */ /* 0x000fe200078e0016 */
[-C--:B------:R-:W-:Y:S01]  /*76590*/  SHF.R.W.U32 R21, R15, R24.reuse, R16 ;  /* 0x000000180f157219 */ /* 0x080fe20000001e10 */
[----:B------:R2:W-:Y:S01]  /*765a0*/  STL.64 [R1+0x8], R22 ;  /* 0x0000081601007387 */ /* 0x0005e20000100a00 */
[-CC-:B-1----:R-:W-:Y:S01]  /*765b0*/  SHF.R.W.U32 R18, R16, R24.reuse, R17.reuse ;  /* 0x0000001810127219 */ /* 0x182fe20000001e11 */
[----:B------:R-:W-:Y:S01]  /*765c0*/  IMAD.MOV.U32 R14, RZ, RZ, R20 ;  /* 0x000000ffff0e7224 */ /* 0x000fe200078e0014 */
[----:B------:R-:W-:Y:S01]  /*765d0*/  SHF.R.U32.HI R19, RZ, R24, R17 ;  /* 0x00000018ff137219 */ /* 0x000fe20000011611 */
[----:B------:R2:W-:Y:S01]  /*765e0*/  STL.64 [R1+0x10], R20 ;  /* 0x0000101401007387 */ /* 0x0005e20000100a00 */
[----:B------:R-:W-:-:S02]  /*765f0*/  IMAD.MOV.U32 R15, RZ, RZ, R21 ;  /* 0x000000ffff0f7224 */ /* 0x000fc400078e0015 */
[----:B------:R-:W-:Y:S01]  /*76600*/  IMAD.MOV.U32 R16, RZ, RZ, R18 ;  /* 0x000000ffff107224 */ /* 0x000fe200078e0012 */
[----:B------:R2:W-:Y:S01]  /*76610*/  STL.64 [R1+0x18], R18 ;  /* 0x0000181201007387 */ /* 0x0005e20000100a00 */
[----:B------:R-:W-:Y:S02]  /*76620*/  IMAD.MOV.U32 R17, RZ, RZ, R19 ;  /* 0x000000ffff117224 */ /* 0x000fe400078e0013 */
[----:B------:R-:W-:-:S07]  /*76630*/  IMAD.MOV.U32 R11, RZ, RZ, R23 ;  /* 0x000000ffff0b7224 */ /* 0x000fce00078e0017 */
.L_x_385:
[----:B------:R-:W-:Y:S05]  /*76640*/  BSYNC.RECONVERGENT B2 ;  /* 0x0000000000027941 */ /* 0x000fea0003800200 */
.L_x_381:
[----:B------:R3:W5:Y:S04]  /*76650*/  LDL R35, [R1+0x4] ;  /* 0x0000040001237983 */ /* 0x0007680000100800 */
[----:B------:R3:W5:Y:S04]  /*76660*/  LDL.64 R24, [R1+0x8] ;  /* 0x0000080001187983 */ /* 0x0007680000100a00 */
[----:B------:R3:W5:Y:S04]  /*76670*/  LDL.64 R26, [R1+0x10] ;  /* 0x00001000011a7983 */ /* 0x0007680000100a00 */
[----:B------:R3:W5:Y:S01]  /*76680*/  LDL.64 R28, [R1+0x18] ;  /* 0x00001800011c7983 */ /* 0x0007620000100a00 */
[----:B------:R-:W-:Y:S01]  /*76690*/  BSSY.RECONVERGENT B3, `(.L_x_390) ;  /* 0x000013b000037945 */ /* 0x000fe20003800200 */
[----:B--2---:R-:W-:-:S02]  /*766a0*/  IMAD.MOV.U32 R23, RZ, RZ, R8 ;  /* 0x000000ffff177224 */ /* 0x004fc400078e0008 */
[----:B-1----:R-:W-:Y:S02]  /*766b0*/  IMAD.U32 R19, RZ, RZ, UR19 ;  /* 0x00000013ff137e24 */ /* 0x002fe4000f8e00ff */
[----:B------:R-:W-:Y:S02]  /*766c0*/  IMAD.U32 R18, RZ, RZ, UR18 ;  /* 0x00000012ff127e24 */ /* 0x000fe4000f8e00ff */
[----:B------:R-:W-:Y:S02]  /*766d0*/  IMAD.MOV.U32 R21, RZ, RZ, R3 ;  /* 0x000000ffff157224 */ /* 0x000fe400078e0003 */
[----:B------:R-:W-:Y:S02]  /*766e0*/  IMAD.MOV.U32 R20, RZ, RZ, R2 ;  /* 0x000000ffff147224 */ /* 0x000fe400078e0002 */
[----:B------:R-:W-:Y:S02]  /*766f0*/  IMAD.MOV.U32 R31, RZ, RZ, R5 ;  /* 0x000000ffff1f7224 */ /* 0x000fe400078e0005 */
[----:B------:R-:W-:-:S02]  /*76700*/  IMAD.MOV.U32 R30, RZ, RZ, R4 ;  /* 0x000000ffff1e7224 */ /* 0x000fc400078e0004 */
[----:B------:R-:W-:Y:S02]  /*76710*/  IMAD.MOV.U32 R33, RZ, RZ, R7 ;  /* 0x000000ffff217224 */ /* 0x000fe400078e0007 */
[----:B---3--:R-:W-:-:S07]  /*76720*/  IMAD.MOV.U32 R32, RZ, RZ, R6 ;  /* 0x000000ffff207224 */ /* 0x008fce00078e0006 */
.L_x_405:
[----:B------:R-:W-:Y:S01]  /*76730*/  ISETP.NE.AND P0, PT, R32, RZ, PT ;  /* 0x000000ff2000720c */ /* 0x000fe20003f05270 */
[----:B------:R-:W-:Y:S04]  /*76740*/  BSSY.RECONVERGENT B2, `(.L_x_391) ;  /* 0x0000068000027945 */ /* 0x000fe80003800200 */
[----:B------:R-:W-:Y:S01]  /*76750*/  BSSY.RELIABLE B4, `(.L_x_392) ;  /* 0x000002e000047945 */ /* 0x000fe20003800100 */
[----:B------:R-:W-:Y:S02]  /*76760*/  IMAD.MOV.U32 R13, RZ, RZ, R16 ;  /* 0x000000ffff0d7224 */ /* 0x000fe400078e0010 */
[----:B------:R-:W-:Y:S02]  /*76770*/  IMAD.MOV.U32 R0, RZ, RZ, R15 ;  /* 0x000000ffff007224 */ /* 0x000fe400078e000f */
[----:B------:R-:W-:-:S02]  /*76780*/  IMAD.MOV.U32 R37, RZ, RZ, R14 ;  /* 0x000000ffff257224 */ /* 0x000fc400078e000e */
[----:B------:R-:W-:Y:S02]  /*76790*/  IMAD.MOV.U32 R22, RZ, RZ, R11 ;  /* 0x000000ffff167224 */ /* 0x000fe400078e000b */
[----:B------:R-:W-:Y:S02]  /*767a0*/  IMAD.MOV.U32 R39, RZ, RZ, R10 ;  /* 0x000000ffff277224 */ /* 0x000fe400078e000a */
[----:B------:R-:W-:Y:S02]  /*767b0*/  IMAD.MOV.U32 R34, RZ, RZ, R9 ;  /* 0x000000ffff227224 */ /* 0x000fe400078e0009 */
[----:B------:R-:W-:Y:S02]  /*767c0*/  IMAD.MOV.U32 R38, RZ, RZ, RZ ;  /* 0x000000ffff267224 */ /* 0x000fe400078e00ff */
        /* <DEDUP_REMOVED lines=28> */
[----:B------:R-:W-:Y:S05]  /*76990*/  @!P0 BRA `(.L_x_394) ;  /* 0x0000000000248947 */ /* 0x000fea0003800000 */
[----:B------:R-:W-:Y:S02]  /*769a0*/  IMAD.MOV.U32 R38, RZ, RZ, 0xe0 ;  /* 0x000000e0ff267424 */ /* 0x000fe400078e00ff */
[----:B------:R-:W-:-:S07]  /*769b0*/  IMAD.MOV.U32 R42, RZ, RZ, R47 ;  /* 0x000000ffff2a7224 */ /* 0x000fce00078e002f */
.L_x_393:
[----:B------:R-:W2:Y:S02]  /*769c0*/  LDL R40, [R42] ;  /* 0x000000002a287983 */ /* 0x000ea40000100800 */
[----:B--2---:R-:W1:Y:S08]  /*769d0*/  BREV R40, R40 ;  /* 0x0000002800287301 */ /* 0x004e700000000000 */
[----:B-1----:R-:W1:Y:S02]  /*769e0*/  FLO.U32.SH R41, R40 ;  /* 0x0000002800297300 */ /* 0x002e6400000e0400 */
[----:B-1----:R-:W-:-:S05]  /*769f0*/  IMAD.IADD R38, R41, 0x1, R38 ;  /* 0x0000000129267824 */ /* 0x002fca00078e0226 */
[----:B------:R-:W-:-:S13]  /*76a00*/  ISETP.GE.AND P0, PT, R38, 0x1, PT ;  /* 0x000000012600780c */ /* 0x000fda0003f06270 */
[----:B------:R-:W-:Y:S05]  /*76a10*/  @!P0 BREAK.RELIABLE B4 ;  /* 0x0000000000048942 */ /* 0x000fea0003800100 */
[----:B------:R-:W-:Y:S05]  /*76a20*/  @!P0 BRA `(.L_x_395) ;  /* 0x0000000000e48947 */ /* 0x000fea0003800000 */
.L_x_394:
[----:B------:R-:W-:Y:S05]  /*76a30*/  BSYNC.RELIABLE B4 ;  /* 0x0000000000047941 */ /* 0x000fea0003800100 */
.L_x_392:
[C---:B------:R-:W-:Y:S01]  /*76a40*/  ISETP.GE.U32.AND P0, PT, R38.reuse, 0x20, PT ;  /* 0x000000202600780c */ /* 0x040fe20003f06070 */
[----:B------:R-:W-:Y:S01]  /*76a50*/  BSSY.RECONVERGENT B4, `(.L_x_396) ;  /* 0x0000026000047945 */ /* 0x000fe20003800200 */
[----:B------:R-:W-:-:S11]  /*76a60*/  LOP3.LUT R40, R38, 0x1f, RZ, 0xc0, !PT ;  /* 0x0000001f26287812 */ /* 0x000fd600078ec0ff */
[----:B------:R-:W-:Y:S05]  /*76a70*/  @!P0 BRA `(.L_x_397) ;  /* 0x00000000008c8947 */ /* 0x000fea0003800000 */
[C---:B------:R-:W-:Y:S01]  /*76a80*/  ISETP.GT.U32.AND P0, PT, R38.reuse, 0xff, PT ;  /* 0x000000ff2600780c */ /* 0x040fe20003f04070 */
[----:B------:R-:W-:Y:S01]  /*76a90*/  BSSY.RECONVERGENT B5, `(.L_x_398) ;  /* 0x0000013000057945 */ /* 0x000fe20003800200 */
[C---:B------:R-:W-:Y:S02]  /*76aa0*/  ISETP.GT.U32.AND P2, PT, R38.reuse, 0xbf, PT ;  /* 0x000000bf2600780c */ /* 0x040fe40003f44070 */
[----:B------:R-:W-:Y:S02]  /*76ab0*/  CS2R R32, SRZ ;  /* 0x0000000000207805 */ /* 0x000fe4000001ff00 */
[C---:B------:R-:W-:Y:S02]  /*76ac0*/  ISETP.GT.U32.AND P3, PT, R38.reuse, 0x9f, PT ;  /* 0x0000009f2600780c */ /* 0x040fe40003f64070 */
[----:B------:R-:W-:Y:S02]  /*76ad0*/  CS2R R30, SRZ ;  /* 0x00000000001e7805 */ /* 0x000fe4000001ff00 */
[----:B------:R-:W-:-:S02]  /*76ae0*/  ISETP.GT.U32.AND P4, PT, R38, 0x7f, PT ;  /* 0x0000007f2600780c */ /* 0x000fc40003f84070 */
[----:B------:R-:W-:Y:S02]  /*76af0*/  CS2R R20, SRZ ;  /* 0x0000000000147805 */ /* 0x000fe4000001ff00 */
[C---:B------:R-:W-:Y:S01]  /*76b00*/  ISETP.GT.U32.AND P5, PT, R38.reuse, 0x5f, PT ;  /* 0x0000005f2600780c */ /* 0x040fe20003fa4070 */
[----:B------:R-:W-:Y:S01]  /*76b10*/  IMAD.MOV.U32 R18, RZ, RZ, RZ ;  /* 0x000000ffff127224 */ /* 0x000fe200078e00ff */
[----:B------:R-:W-:Y:S02]  /*76b20*/  SHF.R.U32.HI R19, RZ, 0x5, R38 ;  /* 0x00000005ff137819 */ /* 0x000fe40000011626 */
[C---:B------:R-:W-:Y:S02]  /*76b30*/  ISETP.GT.U32.AND P1, PT, R38.reuse, 0xdf, PT ;  /* 0x000000df2600780c */ /* 0x040fe40003f24070 */
[----:B------:R-:W-:Y:S01]  /*76b40*/  ISETP.GT.U32.AND P6, PT, R38, 0x3f, PT ;  /* 0x0000003f2600780c */ /* 0x000fe20003fc4070 */
[C-C-:B------:R-:W-:Y:S02]  /*76b50*/  @!P2 IMAD R38, R19.reuse, 0x4, R54.reuse ;  /* 0x000000041326a824 */ /* 0x140fe400078e0236 */
[----:B------:R-:W-:-:S02]  /*76b60*/  @!P3 IMAD R41, R19, 0x4, R54 ;  /* 0x000000041329b824 */ /* 0x000fc400078e0236 */
[C-C-:B------:R-:W-:Y:S02]  /*76b70*/  @!P4 IMAD R42, R19.reuse, 0x4, R54.reuse ;  /* 0x00000004132ac824 */ /* 0x140fe400078e0236 */
[----:B------:R-:W-:Y:S01]  /*76b80*/  @!P5 IMAD R43, R19, 0x4, R54 ;  /* 0x00000004132bd824 */ /* 0x000fe200078e0236 */
[----:B------:R-:W-:Y:S06]  /*76b90*/  @P0 BRA `(.L_x_399) ;  /* 0x0000000000080947 */ /* 0x000fec0003800000 */
[----:B------:R-:W-:-:S06]  /*76ba0*/  IMAD R32, R19, 0x4, R54 ;  /* 0x0000000413207824 */ /* 0x000fcc00078e0236 */
[----:B------:R-:W5:Y:S02]  /*76bb0*/  LDL R32, [R32] ;  /* 0x0000000020207983 */ /* 0x000f640000100800 */
.L_x_399:
[----:B------:R-:W-:Y:S05]  /*76bc0*/  BSYNC.RECONVERGENT B5 ;  /* 0x0000000000057941 */ /* 0x000fea0003800200 */
.L_x_398:
[----:B-----5:R1:W-:Y:S01]  /*76bd0*/  STL [R1+0x20], R32 ;  /* 0x0000202001007387 */ /* 0x0203e20000100800 */
[----:B------:R-:W-:Y:S04]  /*76be0*/  BSSY.RECONVERGENT B5, `(.L_x_400) ;  /* 0x0000004000057945 */ /* 0x000fe80003800200 */
[----:B------:R-:W-:Y:S05]  /*76bf0*/  @P1 BRA `(.L_x_401) ;  /* 0x0000000000081947 */ /* 0x000fea0003800000 */
[----:B------:R-:W-:-:S06]  /*76c00*/  IMAD R33, R19, 0x4, R54 ;  /* 0x0000000413217824 */ /* 0x000fcc00078e0236 */
[----:B------:R-:W5:Y:S02]  /*76c10*/  LDL R33, [R33+0x4] ;  /* 0x0000040021217983 */ /* 0x000f640000100800 */
.L_x_401:
[----:B------:R-:W-:Y:S05]  /*76c20*/  BSYNC.RECONVERGENT B5 ;  /* 0x0000000000057941 */ /* 0x000fea0003800200 */
.L_x_400:
[----:B------:R-:W-:Y:S01]  /*76c30*/  @!P6 IMAD R44, R19, 0x4, R54 ;  /* 0x00000004132ce824 */ /* 0x000fe200078e0236 */
[----:B-----5:R2:W-:Y:S04]  /*76c40*/  STL [R1+0x24], R33 ;  /* 0x0000242101007387 */ /* 0x0205e80000100800 */
[----:B------:R2:W5:Y:S04]  /*76c50*/  @!P2 LDL R30, [R38+0x8] ;  /* 0x00000800261ea983 */ /* 0x0005680000100800 */
[----:B------:R2:W5:Y:S04]  /*76c60*/  @!P3 LDL R31, [R41+0xc] ;  /* 0x00000c00291fb983 */ /* 0x0005680000100800 */
[----:B------:R2:W5:Y:S04]  /*76c70*/  @!P4 LDL R20, [R42+0x10] ;  /* 0x000010002a14c983 */ /* 0x0005680000100800 */
[----:B------:R2:W5:Y:S04]  /*76c80*/  @!P5 LDL R21, [R43+0x14] ;  /* 0x000014002b15d983 */ /* 0x0005680000100800 */
[----:B------:R2:W5:Y:S01]  /*76c90*/  @!P6 LDL R18, [R44+0x18] ;  /* 0x000018002c12e983 */ /* 0x0005620000100800 */
[----:B------:R-:W-:-:S07]  /*76ca0*/  IMAD.MOV.U32 R19, RZ, RZ, RZ ;  /* 0x000000ffff137224 */ /* 0x000fce00078e00ff */
.L_x_397:
[----:B------:R-:W-:Y:S05]  /*76cb0*/  BSYNC.RECONVERGENT B4 ;  /* 0x0000000000047941 */ /* 0x000fea0003800200 */
.L_x_396:
[----:B------:R-:W-:-:S13]  /*76cc0*/  ISETP.NE.AND P0, PT, R40, RZ, PT ;  /* 0x000000ff2800720c */ /* 0x000fda0003f05270 */
[-C--:B--2--5:R-:W-:Y:S02]  /*76cd0*/  @P0 SHF.R.W.U32 R42, R33, R40.reuse, R30 ;  /* 0x00000028212a0219 */ /* 0x0a4fe40000001e1e */
[-C--:B------:R-:W-:Y:S02]  /*76ce0*/  @P0 SHF.R.W.U32 R41, R30, R40.reuse, R31 ;  /* 0x000000281e290219 */ /* 0x080fe40000001e1f */
[-C--:B------:R-:W-:Y:S02]  /*76cf0*/  @P0 SHF.R.W.U32 R38, R31, R40.reuse, R20 ;  /* 0x000000281f260219 */ /* 0x080fe40000001e14 */
[-C--:B-1----:R-:W-:Y:S01]  /*76d00*/  @P0 SHF.R.W.U32 R32, R32, R40.reuse, R33 ;  /* 0x0000002820200219 */ /* 0x082fe20000001e21 */
[----:B------:R-:W-:Y:S01]  /*76d10*/  @P0 IMAD.MOV.U32 R33, RZ, RZ, R42 ;  /* 0x000000ffff210224 */ /* 0x000fe200078e002a */
[-C--:B------:R-:W-:Y:S01]  /*76d20*/  @P0 SHF.R.W.U32 R43, R20, R40.reuse, R21 ;  /* 0x00000028142b0219 */ /* 0x080fe20000001e15 */
[----:B------:R-:W-:Y:S01]  /*76d30*/  @P0 IMAD.MOV.U32 R30, RZ, RZ, R41 ;  /* 0x000000ffff1e0224 */ /* 0x000fe200078e0029 */
[-C--:B------:R-:W-:Y:S01]  /*76d40*/  @P0 SHF.R.W.U32 R42, R21, R40.reuse, R18 ;  /* 0x00000028152a0219 */ /* 0x080fe20000001e12 */
[----:B------:R-:W-:Y:S01]  /*76d50*/  @P0 IMAD.MOV.U32 R31, RZ, RZ, R38 ;  /* 0x000000ffff1f0224 */ /* 0x000fe200078e0026 */
[-C--:B------:R-:W-:Y:S01]  /*76d60*/  @P0 SHF.R.W.U32 R41, R18, R40.reuse, R19 ;  /* 0x0000002812290219 */ /* 0x080fe20000001e13 */
[----:B------:R-:W-:Y:S01]  /*76d70*/  @P0 IMAD.MOV.U32 R20, RZ, RZ, R43 ;  /* 0x000000ffff140224 */ /* 0x000fe200078e002b */
[----:B------:R-:W-:Y:S01]  /*76d80*/  @P0 SHF.R.U32.HI R38, RZ, R40, R19 ;  /* 0x00000028ff260219 */ /* 0x000fe20000011613 */
[----:B------:R-:W-:-:S02]  /*76d90*/  @P0 IMAD.MOV.U32 R21, RZ, RZ, R42 ;  /* 0x000000ffff150224 */ /* 0x000fc400078e002a */
[----:B------:R-:W-:Y:S02]  /*76da0*/  @P0 IMAD.MOV.U32 R18, RZ, RZ, R41 ;  /* 0x000000ffff120224 */ /* 0x000fe400078e0029 */
[----:B------:R-:W-:-:S07]  /*76db0*/  @P0 IMAD.MOV.U32 R19, RZ, RZ, R38 ;  /* 0x000000ffff130224 */ /* 0x000fce00078e0026 */
.L_x_395:
[----:B------:R-:W-:Y:S05]  /*76dc0*/  BSYNC.RECONVERGENT B2 ;  /* 0x0000000000027941 */ /* 0x000fea0003800200 */
.L_x_391:
[----:B------:R-:W-:Y:S01]  /*76dd0*/  ISETP.GE.U32.AND P0, PT, R17, R19, PT ;  /* 0x000000131100720c */ /* 0x000fe20003f06070 */
[----:B------:R-:W-:Y:S01]  /*76de0*/  BSSY.RECONVERGENT B2, `(.L_x_402) ;  /* 0x0000099000027945 */ /* 0x000fe20003800200 */
[----:B------:R-:W-:Y:S02]  /*76df0*/  IMAD.MOV.U32 R38, RZ, RZ, R19 ;  /* 0x000000ffff267224 */ /* 0x000fe400078e0013 */
[----:B------:R-:W-:Y:S02]  /*76e00*/  IMAD.MOV.U32 R41, RZ, RZ, R18 ;  /* 0x000000ffff297224 */ /* 0x000fe400078e0012 */
[----:B------:R-:W-:Y:S02]  /*76e10*/  IMAD.MOV.U32 R40, RZ, RZ, R21 ;  /* 0x000000ffff287224 */ /* 0x000fe400078e0015 */
[----:B------:R-:W-:Y:S02]  /*76e20*/  IMAD.MOV.U32 R43, RZ, RZ, R20 ;  /* 0x000000ffff2b7224 */ /* 0x000fe400078e0014 */
[----:B------:R-:W-:-:S02]  /*76e30*/  IMAD.MOV.U32 R42, RZ, RZ, R31 ;  /* 0x000000ffff2a7224 */ /* 0x000fc400078e001f */
[----:B------:R-:W-:Y:S02]  /*76e40*/  IMAD.MOV.U32 R45, RZ, RZ, R30 ;  /* 0x000000ffff2d7224 */ /* 0x000fe400078e001e */
[----:B------:R-:W-:Y:S02]  /*76e50*/  IMAD.MOV.U32 R44, RZ, RZ, R33 ;  /* 0x000000ffff2c7224 */ /* 0x000fe400078e0021 */
[----:B------:R-:W-:Y:S01]  /*76e60*/  IMAD.MOV.U32 R46, RZ, RZ, R32 ;  /* 0x000000ffff2e7224 */ /* 0x000fe200078e0020 */
[----:B------:R-:W-:Y:S06]  /*76e70*/  @!P0 BRA `(.L_x_403) ;  /* 0x00000008003c8947 */ /* 0x000fec0003800000 */
[----:B------:R-:W-:-:S13]  /*76e80*/  ISETP.GT.U32.AND P0, PT, R17, R19, PT ;  /* 0x000000131100720c */ /* 0x000fda0003f04070 */
[----:B------:R-:W-:Y:S05]  /*76e90*/  @P0 BRA `(.L_x_404) ;  /* 0x0000000400d40947 */ /* 0x000fea0003800000 */
[----:B------:R-:W-:Y:S01]  /*76ea0*/  ISETP.GE.U32.AND P0, PT, R16, R18, PT ;  /* 0x000000121000720c */ /* 0x000fe20003f06070 */
        /* <DEDUP_REMOVED lines=21> */
[----:B0-----:R-:W-:Y:S02]  /*77000*/  IMAD.MOV.U32 R15, RZ, RZ, R0 ;  /* 0x000000ffff0f7224 */ /* 0x001fe400078e0000 */
        /* <DEDUP_REMOVED lines=77> */
[----:B------:R-:W-:Y:S01]  /*774e0*/  ISETP.GT.U32.AND P0, PT, R23, R32, PT ;  /* 0x000000201700720c */ /* 0x000fe20003f04070 */
[----:B------:R-:W-:Y:S02]  /*774f0*/  IMAD.MOV.U32 R38, RZ, RZ, R19 ;  /* 0x000000ffff267224 */ /* 0x000fe400078e0013 */
[----:B------:R-:W-:Y:S01]  /*77500*/  IMAD.MOV.U32 R41, RZ, RZ, R18 ;  /* 0x000000ffff297224 */ /* 0x000fe200078e0012 */
[----:B------:R-:W-:Y:S01]  /*77510*/  ISETP.GT.U32.OR P0, PT, R34, R33, P0 ;  /* 0x000000212200720c */ /* 0x000fe20000704470 */
        /* <DEDUP_REMOVED lines=13> */
.L_x_404:
[----:B------:R-:W-:Y:S02]  /*775f0*/  IMAD.MOV.U32 R38, RZ, RZ, R17 ;  /* 0x000000ffff267224 */ /* 0x000fe400078e0011 */
[----:B------:R-:W-:Y:S02]  /*77600*/  IMAD.MOV.U32 R46, RZ, RZ, R23 ;  /* 0x000000ffff2e7224 */ /* 0x000fe400078e0017 */
[--C-:B0-----:R-:W-:Y:S02]  /*77610*/  IMAD.MOV.U32 R8, RZ, RZ, R32.reuse ;  /* 0x000000ffff087224 */ /* 0x101fe400078e0020 */
[----:B------:R-:W-:Y:S02]  /*77620*/  IMAD.MOV.U32 R23, RZ, RZ, R32 ;  /* 0x000000ffff177224 */ /* 0x000fe400078e0020 */
[----:B------:R-:W-:Y:S02]  /*77630*/  IMAD.MOV.U32 R41, RZ, RZ, R13 ;  /* 0x000000ffff297224 */ /* 0x000fe400078e000d */
[----:B------:R-:W-:-:S02]  /*77640*/  IMAD.MOV.U32 R40, RZ, RZ, R0 ;  /* 0x000000ffff287224 */ /* 0x000fc400078e0000 */
[----:B------:R-:W-:Y:S02]  /*77650*/  IMAD.MOV.U32 R43, RZ, RZ, R37 ;  /* 0x000000ffff2b7224 */ /* 0x000fe400078e0025 */
[----:B------:R-:W-:Y:S02]  /*77660*/  IMAD.MOV.U32 R42, RZ, RZ, R22 ;  /* 0x000000ffff2a7224 */ /* 0x000fe400078e0016 */
[----:B------:R-:W-:Y:S02]  /*77670*/  IMAD.MOV.U32 R45, RZ, RZ, R39 ;  /* 0x000000ffff2d7224 */ /* 0x000fe400078e0027 */
[----:B------:R-:W-:Y:S02]  /*77680*/  IMAD.MOV.U32 R44, RZ, RZ, R34 ;  /* 0x000000ffff2c7224 */ /* 0x000fe400078e0022 */
[----:B-----5:R-:W-:Y:S02]  /*77690*/  IMAD.MOV.U32 R29, RZ, RZ, R19 ;  /* 0x000000ffff1d7224 */ /* 0x020fe400078e0013 */
        /* <DEDUP_REMOVED lines=12> */
[----:B------:R-:W-:-:S07]  /*77760*/  IMAD.MOV.U32 R17, RZ, RZ, R19 ;  /* 0x000000ffff117224 */ /* 0x000fce00078e0013 */
.L_x_403:
[----:B------:R-:W-:Y:S05]  /*77770*/  BSYNC.RECONVERGENT B2 ;  /* 0x0000000000027941 */ /* 0x000fea0003800200 */
.L_x_402:
[C---:B------:R-:W-:Y:S01]  /*77780*/  ISETP.GE.U32.AND P5, PT, R46.reuse, R23, PT ;  /* 0x000000172e00720c */ /* 0x040fe20003fa6070 */
[----:B------:R-:W-:Y:S02]  /*77790*/  IMAD.IADD R32, R46, 0x1, -R23 ;  /* 0x000000012e207824 */ /* 0x000fe400078e0a17 */
[----:B------:R-:W-:Y:S01]  /*777a0*/  VIADD R19, R17, 0x1 ;  /* 0x0000000111137836 */ /* 0x000fe20000000000 */
[----:B------:R-:W-:Y:S01]  /*777b0*/  ISETP.EQ.AND P0, PT, R34, R33, !P5 ;  /* 0x000000212200720c */ /* 0x000fe20006f02270 */
[----:B------:R-:W-:-:S03]  /*777c0*/  VIADD R33, R9, 0x1 ;  /* 0x0000000109217836 */ /* 0x000fc60000000000 */
[----:B------:R-:W-:-:S04]  /*777d0*/  ISETP.LT.U32.OR P0, PT, R44, R9, P0 ;  /* 0x000000092c00720c */ /* 0x000fc80000701470 */
[----:B------:R-:W-:Y:S01]  /*777e0*/  ISETP.EQ.AND P1, PT, R39, R30, P0 ;  /* 0x0000001e2700720c */ /* 0x000fe20000722270 */
[----:B------:R-:W-:Y:S02]  /*777f0*/  VIADD R30, R10, 0x1 ;  /* 0x000000010a1e7836 */ /* 0x000fe40000000000 */
[----:B------:R-:W-:Y:S01]  /*77800*/  @P5 IMAD.MOV R33, RZ, RZ, R9 ;  /* 0x000000ffff215224 */ /* 0x000fe200078e0209 */
[----:B------:R-:W-:-:S03]  /*77810*/  ISETP.LT.U32.OR P1, PT, R45, R10, P1 ;  /* 0x0000000a2d00720c */ /* 0x000fc60000f21470 */
[----:B------:R-:W-:Y:S01]  /*77820*/  IMAD.IADD R33, R44, 0x1, -R33 ;  /* 0x000000012c217824 */ /* 0x000fe200078e0a21 */
[----:B------:R-:W-:Y:S01]  /*77830*/  ISETP.EQ.AND P2, PT, R22, R31, P1 ;  /* 0x0000001f1600720c */ /* 0x000fe20000f42270 */
[----:B------:R-:W-:Y:S02]  /*77840*/  @!P0 IMAD.MOV R30, RZ, RZ, R10 ;  /* 0x000000ffff1e8224 */ /* 0x000fe400078e020a */
[----:B------:R-:W-:Y:S01]  /*77850*/  VIADD R31, R11, 0x1 ;  /* 0x000000010b1f7836 */ /* 0x000fe20000000000 */
[----:B------:R-:W-:Y:S01]  /*77860*/  ISETP.LT.U32.OR P2, PT, R42, R11, P2 ;  /* 0x0000000b2a00720c */ /* 0x000fe20001741470 */
[----:B------:R-:W-:Y:S01]  /*77870*/  IMAD.IADD R30, R45, 0x1, -R30 ;  /* 0x000000012d1e7824 */ /* 0x000fe200078e0a1e */
[----:B------:R1:W-:Y:S02]  /*77880*/  STL.64 [R1+0x20], R32 ;  /* 0x0000202001007387 */ /* 0x0003e40000100a00 */
[----:B------:R-:W-:Y:S01]  /*77890*/  ISETP.EQ.AND P3, PT, R37, R20, P2 ;  /* 0x000000142500720c */ /* 0x000fe20001762270 */
[----:B------:R-:W-:-:S02]  /*778a0*/  VIADD R20, R14, 0x1 ;  /* 0x000000010e147836 */ /* 0x000fc40000000000 */
[----:B------:R-:W-:Y:S01]  /*778b0*/  @!P1 IMAD.MOV R31, RZ, RZ, R11 ;  /* 0x000000ffff1f9224 */ /* 0x000fe200078e020b */
[----:B------:R-:W-:-:S03]  /*778c0*/  ISETP.LT.U32.OR P3, PT, R43, R14, P3 ;  /* 0x0000000e2b00720c */ /* 0x000fc60001f61470 */
[----:B------:R-:W-:Y:S01]  /*778d0*/  IMAD.IADD R31, R42, 0x1, -R31 ;  /* 0x000000012a1f7824 */ /* 0x000fe200078e0a1f */
[----:B------:R-:W-:Y:S01]  /*778e0*/  ISETP.EQ.AND P4, PT, R0, R21, P3 ;  /* 0x000000150000720c */ /* 0x000fe20001f82270 */
[----:B------:R-:W-:Y:S01]  /*778f0*/  @!P2 IMAD.MOV R20, RZ, RZ, R14 ;  /* 0x000000ffff14a224 */ /* 0x000fe200078e020e */
[----:B------:R-:W-:Y:S01]  /*77900*/  LOP3.LUT R0, R30, R33, R32, 0xfe, !PT ;  /* 0x000000211e007212 */ /* 0x000fe200078efe20 */
[----:B------:R-:W-:Y:S01]  /*77910*/  VIADD R21, R15, 0x1 ;  /* 0x000000010f157836 */ /* 0x000fe20000000000 */
[----:B------:R-:W-:Y:S01]  /*77920*/  ISETP.LT.U32.OR P4, PT, R40, R15, P4 ;  /* 0x0000000f2800720c */ /* 0x000fe20002781470 */
[----:B------:R-:W-:Y:S01]  /*77930*/  IMAD.IADD R20, R43, 0x1, -R20 ;  /* 0x000000012b147824 */ /* 0x000fe200078e0a14 */
[----:B------:R1:W-:Y:S02]  /*77940*/  STL.64 [R1+0x28], R30 ;  /* 0x0000281e01007387 */ /* 0x0003e40000100a00 */
[----:B------:R-:W-:Y:S01]  /*77950*/  ISETP.EQ.AND P6, PT, R13, R18, P4 ;  /* 0x000000120d00720c */ /* 0x000fe200027c2270 */
[----:B------:R-:W-:Y:S01]  /*77960*/  VIADD R18, R16, 0x1 ;  /* 0x0000000110127836 */ /* 0x000fe20000000000 */
[----:B------:R-:W-:Y:S01]  /*77970*/  LOP3.LUT R0, R20, R31, R0, 0xfe, !PT ;  /* 0x0000001f14007212 */ /* 0x000fe200078efe00 */
[----:B------:R-:W-:Y:S01]  /*77980*/  @!P3 IMAD.MOV R21, RZ, RZ, R15 ;  /* 0x000000ffff15b224 */ /* 0x000fe200078e020f */
[----:B------:R-:W-:-:S03]  /*77990*/  ISETP.LT.U32.OR P6, PT, R41, R16, P6 ;  /* 0x000000102900720c */ /* 0x000fc600037c1470 */
[----:B------:R-:W-:Y:S02]  /*779a0*/  IMAD.IADD R21, R40, 0x1, -R21 ;  /* 0x0000000128157824 */ /* 0x000fe400078e0a15 */
[----:B------:R-:W-:-:S03]  /*779b0*/  @!P4 IMAD.MOV R18, RZ, RZ, R16 ;  /* 0x000000ffff12c224 */ /* 0x000fc600078e0210 */
[----:B------:R1:W-:Y:S01]  /*779c0*/  STL.64 [R1+0x30], R20 ;  /* 0x0000301401007387 */ /* 0x0003e20000100a00 */
[----:B------:R-:W-:-:S04]  /*779d0*/  IMAD.IADD R18, R41, 0x1, -R18 ;  /* 0x0000000129127824 */ /* 0x000fc800078e0a12 */
[----:B------:R-:W-:Y:S01]  /*779e0*/  @!P6 IMAD.MOV R19, RZ, RZ, R17 ;  /* 0x000000ffff13e224 */ /* 0x000fe200078e0211 */
[----:B------:R-:W-:-:S03]  /*779f0*/  LOP3.LUT R0, R18, R21, R0, 0xfe, !PT ;  /* 0x0000001512007212 */ /* 0x000fc600078efe00 */
[----:B------:R-:W-:-:S05]  /*77a00*/  IMAD.IADD R19, R38, 0x1, -R19 ;  /* 0x0000000126137824 */ /* 0x000fca00078e0a13 */
[----:B------:R1:W-:Y:S01]  /*77a10*/  STL.64 [R1+0x38], R18 ;  /* 0x0000381201007387 */ /* 0x0003e20000100a00 */
[----:B------:R-:W-:-:S13]  /*77a20*/  LOP3.LUT P0, RZ, R19, R0, RZ, 0xfc, !PT ;  /* 0x0000000013ff7212 */ /* 0x000fda000780fcff */
[----:B-1----:R-:W-:Y:S05]  /*77a30*/  @P0 BRA `(.L_x_405) ;  /* 0xffffffec003c0947 */ /* 0x002fea000383ffff */
[----:B------:R-:W-:Y:S05]  /*77a40*/  BSYNC.RECONVERGENT B3 ;  /* 0x0000000000037941 */ /* 0x000fea0003800200 */
.L_x_390:
[----:B------:R-:W-:Y:S01]  /*77a50*/  IMAD.MOV.U32 R34, RZ, RZ, R8 ;  /* 0x000000ffff227224 */ /* 0x000fe200078e0008 */
[----:B-----5:R1:W-:Y:S01]  /*77a60*/  STL.64 [R1+0x8], R24 ;  /* 0x0000081801007387 */ /* 0x0203e20000100a00 */
[----:B------:R-:W-:Y:S01]  /*77a70*/  ISETP.GE.AND P0, PT, R55, 0x1, PT ;  /* 0x000000013700780c */ /* 0x000fe20003f06270 */
[----:B------:R-:W-:Y:S02]  /*77a80*/  IMAD.MOV.U32 R0, RZ, RZ, R17 ;  /* 0x000000ffff007224 */ /* 0x000fe400078e0011 */
[----:B------:R1:W-:Y:S01]  /*77a90*/  STL.64 [R1+0x10], R26 ;  /* 0x0000101a01007387 */ /* 0x0003e20000100a00 */
[----:B------:R-:W-:Y:S02]  /*77aa0*/  IMAD.MOV.U32 R13, RZ, RZ, R16 ;  /* 0x000000ffff0d7224 */ /* 0x000fe400078e0010 */
[----:B------:R-:W-:Y:S01]  /*77ab0*/  IMAD.MOV.U32 R18, RZ, RZ, R15 ;  /* 0x000000ffff127224 */ /* 0x000fe200078e000f */
[----:B------:R1:W-:Y:S01]  /*77ac0*/  STL.64 [R1+0x18], R28 ;  /* 0x0000181c01007387 */ /* 0x0003e20000100a00 */
[----:B------:R-:W-:-:S02]  /*77ad0*/  IMAD.MOV.U32 R19, RZ, RZ, R14 ;  /* 0x000000ffff137224 */ /* 0x000fc400078e000e */
[----:B------:R-:W-:Y:S01]  /*77ae0*/  IMAD.MOV.U32 R20, RZ, RZ, R11 ;  /* 0x000000ffff147224 */ /* 0x000fe200078e000b */
[----:B------:R1:W-:Y:S01]  /*77af0*/  STL.64 [R1], R34 ;  /* 0x0000002201007387 */ /* 0x0003e20000100a00 */
[----:B------:R-:W-:Y:S02]  /*77b00*/  IMAD.MOV.U32 R21, RZ, RZ, R10 ;  /* 0x000000ffff157224 */ /* 0x000fe400078e000a */
[----:B------:R-:W-:Y:S01]  /*77b10*/  IMAD.MOV.U32 R22, RZ, RZ, R9 ;  /* 0x000000ffff167224 */ /* 0x000fe200078e0009 */
[----:B------:R-:W-:Y:S06]  /*77b20*/  @!P0 BRA `(.L_x_374) ;  /* 0x00000004001c8947 */ /* 0x000fec0003800000 */
[C---:B------:R-:W-:Y:S01]  /*77b30*/  ISETP.GE.U32.AND P0, PT, R55.reuse, 0x20, PT ;  /* 0x000000203700780c */ /* 0x040fe20003f06070 */
[----:B------:R-:W-:Y:S01]  /*77b40*/  BSSY.RECONVERGENT B2, `(.L_x_406) ;  /* 0x0000035000027945 */ /* 0x000fe20003800200 */
[----:B------:R-:W-:Y:S01]  /*77b50*/  IMAD.MOV.U32 R13, RZ, RZ, R16 ;  /* 0x000000ffff0d7224 */ /* 0x000fe200078e0010 */
[----:B------:R-:W-:Y:S01]  /*77b60*/  LOP3.LUT R16, R55, 0x1f, RZ, 0xc0, !PT ;  /* 0x0000001f37107812 */ /* 0x000fe200078ec0ff */
[----:B------:R-:W-:Y:S02]  /*77b70*/  IMAD.MOV.U32 R0, RZ, RZ, R17 ;  /* 0x000000ffff007224 */ /* 0x000fe400078e0011 */
[----:B------:R-:W-:Y:S02]  /*77b80*/  IMAD.MOV.U32 R18, RZ, RZ, R15 ;  /* 0x000000ffff127224 */ /* 0x000fe400078e000f */
[----:B------:R-:W-:Y:S02]  /*77b90*/  IMAD.MOV.U32 R19, RZ, RZ, R14 ;  /* 0x000000ffff137224 */ /* 0x000fe400078e000e */
[----:B------:R-:W-:-:S02]  /*77ba0*/  IMAD.MOV.U32 R20, RZ, RZ, R11 ;  /* 0x000000ffff147224 */ /* 0x000fc400078e000b */
[----:B------:R-:W-:Y:S02]  /*77bb0*/  IMAD.MOV.U32 R21, RZ, RZ, R10 ;  /* 0x000000ffff157224 */ /* 0x000fe400078e000a */
[----:B------:R-:W-:Y:S01]  /*77bc0*/  IMAD.MOV.U32 R22, RZ, RZ, R9 ;  /* 0x000000ffff167224 */ /* 0x000fe200078e0009 */
[----:B------:R-:W-:Y:S06]  /*77bd0*/  @!P0 BRA `(.L_x_407) ;  /* 0x0000000000ac8947 */ /* 0x000fec0003800000 */
[----:B------:R-:W-:Y:S01]  /*77be0*/  ISETP.GT.U32.AND P0, PT, R55, 0xff, PT ;  /* 0x000000ff3700780c */ /* 0x000fe20003f04070 */
[----:B------:R-:W-:Y:S01]  /*77bf0*/  IMAD.MOV.U32 R0, RZ, RZ, RZ ;  /* 0x000000ffff007224 */ /* 0x000fe200078e00ff */
[----:B0-----:R-:W-:-:S11]  /*77c00*/  SHF.R.U32.HI R14, RZ, 0x5, R55 ;  /* 0x00000005ff0e7819 */ /* 0x001fd60000011637 */
[----:B------:R-:W-:-:S05]  /*77c10*/  @!P0 IADD3 R8, PT, PT, -R14, 0x7, RZ ;  /* 0x000000070e088810 */ /* 0x000fca0007ffe1ff */
[----:B------:R-:W-:-:S05]  /*77c20*/  @!P0 IMAD R10, R8, 0x4, R1 ;  /* 0x00000004080a8824 */ /* 0x000fca00078e0201 */
[----:B------:R-:W2:Y:S01]  /*77c30*/  @!P0 LDL R0, [R10] ;  /* 0x000000000a008983 */ /* 0x000ea20000100800 */
[----:B------:R-:W-:Y:S01]  /*77c40*/  ISETP.GT.U32.AND P0, PT, R55, 0xdf, PT ;  /* 0x000000df3700780c */ /* 0x000fe20003f04070 */
[----:B------:R-:W-:-:S12]  /*77c50*/  IMAD.MOV.U32 R13, RZ, RZ, RZ ;  /* 0x000000ffff0d7224 */ /* 0x000fd800078e00ff */
[----:B------:R-:W-:-:S05]  /*77c60*/  @!P0 IADD3 R8, PT, PT, -R14, 0x6, RZ ;  /* 0x000000060e088810 */ /* 0x000fca0007ffe1ff */
[----:B------:R-:W-:Y:S01]  /*77c70*/  @!P0 IMAD R11, R8, 0x4, R1 ;  /* 0x00000004080b8824 */ /* 0x000fe200078e0201 */
[----:B--2---:R2:W-:Y:S04]  /*77c80*/  STL [R1+0x1c], R0 ;  /* 0x00001c0001007387 */ /* 0x0045e80000100800 */
[----:B------:R-:W3:Y:S01]  /*77c90*/  @!P0 LDL R13, [R11] ;  /* 0x000000000b0d8983 */ /* 0x000ee20000100800 */
[----:B------:R-:W-:Y:S02]  /*77ca0*/  ISETP.GT.U32.AND P0, PT, R55, 0xbf, PT ;  /* 0x000000bf3700780c */ /* 0x000fe40003f04070 */
[----:B------:R-:W-:-:S11]  /*77cb0*/  CS2R R18, SRZ ;  /* 0x0000000000127805 */ /* 0x000fd6000001ff00 */
[----:B------:R-:W-:Y:S01]  /*77cc0*/  @!P0 IADD3 R8, PT, PT, -R14, 0x5, RZ ;  /* 0x000000050e088810 */ /* 0x000fe20007ffe1ff */
[----:B------:R-:W-:-:S04]  /*77cd0*/  @!P0 IMAD.MOV.U32 R9, RZ, RZ, R1 ;  /* 0x000000ffff098224 */ /* 0x000fc800078e0001 */
[----:B------:R-:W-:Y:S01]  /*77ce0*/  @!P0 IMAD R8, R8, 0x4, R9 ;  /* 0x0000000408088824 */ /* 0x000fe200078e0209 */
[----:B---3--:R2:W-:Y:S04]  /*77cf0*/  STL [R1+0x18], R13 ;  /* 0x0000180d01007387 */ /* 0x0085e80000100800 */
[----:B------:R-:W3:Y:S01]  /*77d00*/  @!P0 LDL R18, [R8] ;  /* 0x0000000008128983 */ /* 0x000ee20000100800 */
[----:B------:R-:W-:Y:S02]  /*77d10*/  ISETP.GT.U32.AND P0, PT, R55, 0x7f, PT ;  /* 0x0000007f3700780c */ /* 0x000fe40003f04070 */
[----:B------:R-:W-:-:S11]  /*77d20*/  CS2R R20, SRZ ;  /* 0x0000000000147805 */ /* 0x000fd6000001ff00 */
[----:B------:R-:W-:Y:S01]  /*77d30*/  @!P0 IADD3 R9, PT, PT, -R14, 0x3, RZ ;  /* 0x000000030e098810 */ /* 0x000fe20007ffe1ff */
[----:B------:R-:W-:-:S04]  /*77d40*/  @!P0 IMAD.MOV.U32 R10, RZ, RZ, R1 ;  /* 0x000000ffff0a8224 */ /* 0x000fc800078e0001 */
[----:B------:R-:W-:Y:S01]  /*77d50*/  @!P0 IMAD R9, R9, 0x4, R10 ;  /* 0x0000000409098824 */ /* 0x000fe200078e020a */
[C---:B------:R-:W-:Y:S01]  /*77d60*/  ISETP.GT.U32.AND P1, PT, R55.reuse, 0x5f, PT ;  /* 0x0000005f3700780c */ /* 0x040fe20003f24070 */
[----:B---3--:R2:W-:Y:S04]  /*77d70*/  STL [R1+0x14], R18 ;  /* 0x0000141201007387 */ /* 0x0085e80000100800 */
[----:B------:R-:W3:Y:S01]  /*77d80*/  @!P0 LDL R20, [R9] ;  /* 0x0000000009148983 */ /* 0x000ee20000100800 */
[----:B------:R-:W-:-:S07]  /*77d90*/  ISETP.GT.U32.AND P0, PT, R55, 0x9f, PT ;  /* 0x0000009f3700780c */ /* 0x000fce0003f04070 */
[----:B------:R-:W-:Y:S01]  /*77da0*/  @!P1 IMAD.MOV.U32 R17, RZ, RZ, R1 ;  /* 0x000000ffff119224 */ /* 0x000fe200078e0001 */
[----:B------:R-:W-:Y:S02]  /*77db0*/  ISETP.GT.U32.AND P2, PT, R55, 0x3f, PT ;  /* 0x0000003f3700780c */ /* 0x000fe40003f44070 */
[----:B------:R-:W-:Y:S02]  /*77dc0*/  CS2R R22, SRZ ;  /* 0x0000000000167805 */ /* 0x000fe4000001ff00 */
[----:B------:R-:W-:-:S05]  /*77dd0*/  @!P1 IADD3 R10, PT, PT, -R14, 0x2, RZ ;  /* 0x000000020e0a9810 */ /* 0x000fca0007ffe1ff */
[----:B------:R-:W-:Y:S01]  /*77de0*/  @!P1 IMAD R10, R10, 0x4, R17 ;  /* 0x000000040a0a9824 */ /* 0x000fe200078e0211 */
[C---:B------:R-:W-:Y:S01]  /*77df0*/  @!P0 IADD3 R8, PT, PT, -R14.reuse, 0x4, RZ ;  /* 0x000000040e088810 */ /* 0x040fe20007ffe1ff */
[--C-:B------:R-:W-:Y:S02]  /*77e00*/  @!P0 IMAD.MOV.U32 R15, RZ, RZ, R1.reuse ;  /* 0x000000ffff0f8224 */ /* 0x100fe400078e0001 */
[----:B------:R-:W-:Y:S01]  /*77e10*/  @!P2 IADD3 R11, PT, PT, -R14, 0x1, RZ ;  /* 0x000000010e0ba810 */ /* 0x000fe20007ffe1ff */
[----:B------:R-:W-:Y:S02]  /*77e20*/  @!P2 IMAD.MOV.U32 R14, RZ, RZ, R1 ;  /* 0x000000ffff0ea224 */ /* 0x000fe400078e0001 */
[----:B------:R-:W-:Y:S02]  /*77e30*/  @!P0 IMAD R8, R8, 0x4, R15 ;  /* 0x0000000408088824 */ /* 0x000fe400078e020f */
[----:B------:R-:W-:-:S03]  /*77e40*/  @!P2 IMAD R11, R11, 0x4, R14 ;  /* 0x000000040b0ba824 */ /* 0x000fc600078e020e */
[----:B------:R2:W5:Y:S04]  /*77e50*/  @!P0 LDL R19, [R8] ;  /* 0x0000000008138983 */ /* 0x0005680000100800 */
[----:B---3--:R2:W-:Y:S04]  /*77e60*/  STL [R1+0xc], R20 ;  /* 0x00000c1401007387 */ /* 0x0085e80000100800 */
[----:B------:R2:W5:Y:S04]  /*77e70*/  @!P1 LDL R21, [R10] ;  /* 0x000000000a159983 */ /* 0x0005680000100800 */
[----:B------:R2:W5:Y:S02]  /*77e80*/  @!P2 LDL R22, [R11] ;  /* 0x000000000b16a983 */ /* 0x0005640000100800 */
.L_x_407:
[----:B------:R-:W-:Y:S05]  /*77e90*/  BSYNC.RECONVERGENT B2 ;  /* 0x0000000000027941 */ /* 0x000fea0003800200 */
.L_x_406:
[----:B------:R-:W-:-:S13]  /*77ea0*/  ISETP.NE.AND P0, PT, R16, RZ, PT ;  /* 0x000000ff1000720c */ /* 0x000fda0003f05270 */
[-C--:B0-2---:R-:W-:Y:S02]  /*77eb0*/  @P0 SHF.L.W.U32.HI R10, R18, R16.reuse, R13 ;  /* 0x00000010120a0219 */ /* 0x085fe40000010e0d */
[-C--:B-----5:R-:W-:Y:S02]  /*77ec0*/  @P0 SHF.L.W.U32.HI R9, R19, R16.reuse, R18 ;  /* 0x0000001013090219 */ /* 0x0a0fe40000010e12 */
[-C--:B------:R-:W-:Y:S02]  /*77ed0*/  @P0 SHF.L.W.U32.HI R8, R20, R16.reuse, R19 ;  /* 0x0000001014080219 */ /* 0x080fe40000010e13 */
[-C--:B------:R-:W-:Y:S01]  /*77ee0*/  @P0 SHF.L.W.U32.HI R0, R13, R16.reuse, R0 ;  /* 0x000000100d000219 */ /* 0x080fe20000010e00 */
[----:B------:R-:W-:Y:S01]  /*77ef0*/  @P0 IMAD.MOV.U32 R13, RZ, RZ, R10 ;  /* 0x000000ffff0d0224 */ /* 0x000fe200078e000a */
[-C--:B------:R-:W-:Y:S01]  /*77f00*/  @P0 SHF.L.W.U32.HI R11, R21, R16.reuse, R20 ;  /* 0x00000010150b0219 */ /* 0x080fe20000010e14 */
[----:B------:R-:W-:Y:S01]  /*77f10*/  @P0 IMAD.MOV.U32 R18, RZ, RZ, R9 ;  /* 0x000000ffff120224 */ /* 0x000fe200078e0009 */
[-C--:B------:R-:W-:Y:S01]  /*77f20*/  @P0 SHF.L.W.U32.HI R10, R22, R16.reuse, R21 ;  /* 0x00000010160a0219 */ /* 0x080fe20000010e15 */
[----:B------:R-:W-:Y:S01]  /*77f30*/  @P0 IMAD.MOV.U32 R19, RZ, RZ, R8 ;  /* 0x000000ffff130224 */ /* 0x000fe200078e0008 */
[CC--:B------:R-:W-:Y:S01]  /*77f40*/  @P0 SHF.L.W.U32.HI R9, R23.reuse, R16.reuse, R22 ;  /* 0x0000001017090219 */ /* 0x0c0fe20000010e16 */
[----:B------:R-:W-:Y:S01]  /*77f50*/  @P0 IMAD.MOV.U32 R20, RZ, RZ, R11 ;  /* 0x000000ffff140224 */ /* 0x000fe200078e000b */
[----:B------:R-:W-:Y:S01]  /*77f60*/  @P0 SHF.L.U32 R8, R23, R16, RZ ;  /* 0x0000001017080219 */ /* 0x000fe200000006ff */
[----:B------:R-:W-:-:S02]  /*77f70*/  @P0 IMAD.MOV.U32 R21, RZ, RZ, R10 ;  /* 0x000000ffff150224 */ /* 0x000fc400078e000a */
[----:B------:R-:W-:Y:S02]  /*77f80*/  @P0 IMAD.MOV.U32 R22, RZ, RZ, R9 ;  /* 0x000000ffff160224 */ /* 0x000fe400078e0009 */
[----:B------:R-:W-:-:S07]  /*77f90*/  @P0 IMAD.MOV.U32 R23, RZ, RZ, R8 ;  /* 0x000000ffff170224 */ /* 0x000fce00078e0008 */
.L_x_374:
[----:B------:R-:W-:Y:S05]  /*77fa0*/  BSYNC.RECONVERGENT B1 ;  /* 0x0000000000017941 */ /* 0x000fea0003800200 */
.L_x_373:
[--C-:B0-----:R-:W-:Y:S01]  /*77fb0*/  LOP3.LUT R8, R21, R22, R23.reuse, 0xfe, !PT ;  /* 0x0000001615087212 */ /* 0x101fe200078efe17 */
[----:B-1----:R-:W-:Y:S02]  /*77fc0*/  IMAD.MOV.U32 R27, RZ, RZ, R23 ;  /* 0x000000ffff1b7224 */ /* 0x002fe400078e0017 */
[----:B------:R-:W-:Y:S01]  /*77fd0*/  IMAD.MOV.U32 R29, RZ, RZ, 0x1 ;  /* 0x00000001ff1d7424 */ /* 0x000fe200078e00ff */
[----:B------:R-:W-:-:S04]  /*77fe0*/  LOP3.LUT R8, R19, R20, R8, 0xfe, !PT ;  /* 0x0000001413087212 */ /* 0x000fc800078efe08 */
[----:B------:R-:W-:-:S04]  /*77ff0*/  LOP3.LUT R9, R13, R18, R8, 0xfe, !PT ;  /* 0x000000120d097212 */ /* 0x000fc800078efe08 */
[----:B------:R-:W-:-:S13]  /*78000*/  LOP3.LUT P0, RZ, R0, R9, RZ, 0xfc, !PT ;  /* 0x0000000900ff7212 */ /* 0x000fda000780fcff */
[----:B------:R-:W-:Y:S05]  /*78010*/  @!P0 BRA `(.L_x_408) ;  /* 0x0000002c008c8947 */ /* 0x000fea0003800000 */
[----:B------:R-:W-:-:S13]  /*78020*/  ISETP.GE.U32.AND P0, PT, R0, UR19, PT ;  /* 0x0000001300007c0c */ /* 0x000fda000bf06070 */
[----:B------:R-:W-:Y:S05]  /*78030*/  @!P0 BRA `(.L_x_409) ;  /* 0x0000000000a48947 */ /* 0x000fea0003800000 */
[----:B------:R-:W-:Y:S01]  /*78040*/  ISETP.GT.U32.AND P0, PT, R0, UR19, PT ;  /* 0x0000001300007c0c */ /* 0x000fe2000bf04070 */
[----:B------:R-:W-:Y:S02]  /*78050*/  IMAD.MOV.U32 R27, RZ, RZ, R23 ;  /* 0x000000ffff1b7224 */ /* 0x000fe400078e0017 */
[----:B------:R-:W-:-:S10]  /*78060*/  IMAD.MOV.U32 R29, RZ, RZ, 0x1 ;  /* 0x00000001ff1d7424 */ /* 0x000fd400078e00ff */
[----:B------:R-:W-:Y:S05]  /*78070*/  @P0 BRA `(.L_x_408) ;  /* 0x0000002c00740947 */ /* 0x000fea0003800000 */
[----:B------:R-:W-:-:S13]  /*78080*/  ISETP.GE.U32.AND P0, PT, R13, UR18, PT ;  /* 0x000000120d007c0c */ /* 0x000fda000bf06070 */
[----:B------:R-:W-:Y:S05]  /*78090*/  @!P0 BRA `(.L_x_409) ;  /* 0x00000000008c8947 */ /* 0x000fea0003800000 */
[----:B------:R-:W-:Y:S01]  /*780a0*/  ISETP.GT.U32.AND P0, PT, R13, UR18, PT ;  /* 0x000000120d007c0c */ /* 0x000fe2000bf04070 */
[----:B------:R-:W-:Y:S02]  /*780b0*/  IMAD.MOV.U32 R27, RZ, RZ, R23 ;  /* 0x000000ffff1b7224 */ /* 0x000fe400078e0017 */
[----:B------:R-:W-:-:S10]  /*780c0*/  IMAD.MOV.U32 R29, RZ, RZ, 0x1 ;  /* 0x00000001ff1d7424 */ /* 0x000fd400078e00ff */
[----:B------:R-:W-:Y:S05]  /*780d0*/  @P0 BRA `(.L_x_408) ;  /* 0x0000002c005c0947 */ /* 0x000fea0003800000 */
[----:B------:R-:W-:-:S13]  /*780e0*/  ISETP.GE.U32.AND P0, PT, R18, R3, PT ;  /* 0x000000031200720c */ /* 0x000fda0003f06070 */
[----:B------:R-:W-:Y:S05]  /*780f0*/  @!P0 BRA `(.L_x_409) ;  /* 0x0000000000748947 */ /* 0x000fea0003800000 */
[----:B------:R-:W-:Y:S01]  /*78100*/  ISETP.GT.U32.AND P0, PT, R18, R3, PT ;  /* 0x000000031200720c */ /* 0x000fe20003f04070 */
        /* <DEDUP_REMOVED lines=23> */
[----:B------:R-:W-:Y:S01]  /*78280*/  ISETP.GE.U32.AND P0, PT, R23, R6, PT ;  /* 0x000000061700720c */ /* 0x000fe20003f06070 */
[----:B------:R-:W-:Y:S02]  /*78290*/  IMAD.MOV.U32 R27, RZ, RZ, R23 ;  /* 0x000000ffff1b7224 */ /* 0x000fe400078e0017 */
[----:B------:R-:W-:Y:S01]  /*782a0*/  IMAD.MOV.U32 R29, RZ, RZ, 0x1 ;  /* 0x00000001ff1d7424 */ /* 0x000fe200078e00ff */
[----:B------:R-:W-:-:S13]  /*782b0*/  ISETP.LE.U32.AND P0, PT, R22, R7, !P0 ;  /* 0x000000071600720c */ /* 0x000fda0004703070 */
[----:B------:R-:W-:Y:S05]  /*782c0*/  @!P0 BRA `(.L_x_408) ;  /* 0x0000002800e08947 */ /* 0x000fea0003800000 */
.L_x_409:
[----:B------:R-:W-:Y:S01]  /*782d0*/  ISETP.NE.AND P0, PT, R0, RZ, PT ;  /* 0x000000ff0000720c */ /* 0x000fe20003f05270 */
[----:B------:R-:W-:Y:S02]  /*782e0*/  IMAD.MOV.U32 R29, RZ, RZ, 0x2 ;  /* 0x00000002ff1d7424 */ /* 0x000fe400078e00ff */
[----:B------:R-:W-:-:S10]  /*782f0*/  IMAD.MOV.U32 R27, RZ, RZ, R23 ;  /* 0x000000ffff1b7224 */ /* 0x000fd400078e0017 */
[----:B------:R-:W-:Y:S05]  /*78300*/  @P0 BRA `(.L_x_408) ;  /* 0x0000002800d00947 */ /* 0x000fea0003800000 */
[----:B------:R-:W-:Y:S01]  /*78310*/  ISETP.NE.AND P0, PT, R13, RZ, PT ;  /* 0x000000ff0d00720c */ /* 0x000fe20003f05270 */
[----:B------:R-:W-:Y:S02]  /*78320*/  IMAD.MOV.U32 R0, RZ, RZ, RZ ;  /* 0x000000ffff007224 */ /* 0x000fe400078e00ff */
[----:B------:R-:W-:-:S10]  /*78330*/  IMAD.MOV.U32 R27, RZ, RZ, R23 ;  /* 0x000000ffff1b7224 */ /* 0x000fd400078e0017 */
[----:B------:R-:W-:Y:S05]  /*78340*/  @P0 BRA `(.L_x_408) ;  /* 0x0000002800c00947 */ /* 0x000fea0003800000 */
[----:B------:R-:W-:Y:S01]  /*78350*/  ISETP.NE.AND P0, PT, R18, RZ, PT ;  /* 0x000000ff1200720c */ /* 0x000fe20003f05270 */
[----:B------:R-:W-:Y:S02]  /*78360*/  IMAD.MOV.U32 R0, RZ, RZ, RZ ;  /* 0x000000ffff007224 */ /* 0x000fe400078e00ff */
[----:B------:R-:W-:Y:S02]  /*78370*/  IMAD.MOV.U32 R13, RZ, RZ, RZ ;  /* 0x000000ffff0d7224 */ /* 0x000fe400078e00ff */
[----:B------:R-:W-:-:S08]  /*78380*/  IMAD.MOV.U32 R27, RZ, RZ, R23 ;  /* 0x000000ffff1b7224 */ /* 0x000fd000078e0017 */
        /* <DEDUP_REMOVED lines=9> */
[----:B------:R-:W-:Y:S02]  /*78420*/  IMAD.MOV.U32 R19, RZ, RZ, RZ ;  /* 0x000000ffff137224 */ /* 0x000fe400078e00ff */
[----:B------:R-:W-:-:S06]  /*78430*/  IMAD.MOV.U32 R27, RZ, RZ, R23 ;  /* 0x000000ffff1b7224 */ /* 0x000fcc00078e0017 */
        /* <DEDUP_REMOVED lines=11> */
[----:B------:R-:W-:Y:S02]  /*784f0*/  IMAD.MOV.U32 R21, RZ, RZ, RZ ;  /* 0x000000ffff157224 */ /* 0x000fe400078e00ff */
[----:B------:R-:W-:-:S04]  /*78500*/  IMAD.MOV.U32 R27, RZ, RZ, R23 ;  /* 0x000000ffff1b7224 */ /* 0x000fc800078e0017 */
[----:B------:R-:W-:Y:S05]  /*78510*/  @P0 BRA `(.L_x_408) ;  /* 0x00000028004c0947 */ /* 0x000fea0003800000 */
[----:B------:R-:W-:Y:S01]  /*78520*/  ISETP.NE.AND P0, PT, R23, RZ, PT ;  /* 0x000000ff1700720c */ /* 0x000fe20003f05270 */
[----:B------:R-:W-:Y:S02]  /*78530*/  IMAD.MOV.U32 R0, RZ, RZ, RZ ;  /* 0x000000ffff007224 */ /* 0x000fe400078e00ff */
[----:B------:R-:W-:Y:S02]  /*78540*/  IMAD.MOV.U32 R18, RZ, RZ, RZ ;  /* 0x000000ffff127224 */ /* 0x000fe400078e00ff */
[----:B------:R-:W-:Y:S02]  /*78550*/  IMAD.MOV.U32 R20, RZ, RZ, RZ ;  /* 0x000000ffff147224 */ /* 0x000fe400078e00ff */
[----:B------:R-:W-:Y:S02]  /*78560*/  IMAD.MOV.U32 R22, RZ, RZ, RZ ;  /* 0x000000ffff167224 */ /* 0x000fe400078e00ff */
[----:B------:R-:W-:Y:S02]  /*78570*/  IMAD.MOV.U32 R27, RZ, RZ, RZ ;  /* 0x000000ffff1b7224 */ /* 0x000fe400078e00ff */
[----:B------:R-:W-:-:S02]  /*78580*/  IMAD.MOV.U32 R29, RZ, RZ, 0x1 ;  /* 0x00000001ff1d7424 */ /* 0x000fc400078e00ff */
[----:B------:R-:W-:Y:S05]  /*78590*/  @!P0 BRA `(.L_x_408) ;  /* 0x00000028002c8947 */ /* 0x000fea0003800000 */
[----:B------:R-:W-:Y:S01]  /*785a0*/  IMAD.MOV.U32 R29, RZ, RZ, 0x1 ;  /* 0x00000001ff1d7424 */ /* 0x000fe200078e00ff */
[----:B------:R-:W-:Y:S01]  /*785b0*/  ISETP.NE.AND P0, PT, R23, 0x1, PT ;  /* 0x000000011700780c */ /* 0x000fe20003f05270 */
[----:B------:R-:W-:Y:S02]  /*785c0*/  IMAD.MOV.U32 R27, RZ, RZ, R23 ;  /* 0x000000ffff1b7224 */ /* 0x000fe400078e0017 */
[----:B------:R-:W-:Y:S01]  /*785d0*/  IMAD.MOV.U32 R13, RZ, RZ, RZ ;  /* 0x000000ffff0d7224 */ /* 0x000fe200078e00ff */
[----:B------:R-:W-:Y:S01]  /*785e0*/  SEL R29, R29, 0x2, !P0 ;  /* 0x000000021d1d7807 */ /* 0x000fe20004000000 */
[----:B------:R-:W-:Y:S02]  /*785f0*/  IMAD.MOV.U32 R19, RZ, RZ, RZ ;  /* 0x000000ffff137224 */ /* 0x000fe400078e00ff */
[----:B------:R-:W-:Y:S01]  /*78600*/  IMAD.MOV.U32 R21, RZ, RZ, RZ ;  /* 0x000000ffff157224 */ /* 0x000fe200078e00ff */
[----:B------:R-:W-:Y:S06]  /*78610*/  BRA `(.L_x_408) ;  /* 0x00000028000c7947 */ /* 0x000fec0003800000 */
.L_x_368:
[----:B-----5:R-:W-:-:S04]  /*78620*/  IMAD.WIDE.U32 R8, R65, UR20, RZ ;  /* 0x0000001441087c25 */ /* 0x020fc8000f8e00ff */
[----:B------:R-:W-:Y:S02]  /*78630*/  IMAD R10, R8, UR28, RZ ;  /* 0x0000001c080a7c24 */ /* 0x000fe4000f8e02ff */
[----:B------:R-:W-:-:S04]  /*78640*/  IMAD.WIDE.U32 R14, R65, UR21, RZ ;  /* 0x00000015410e7c25 */ /* 0x000fc8000f8e00ff */
[----:B------:R-:W-:Y:S01]  /*78650*/  IMAD.WIDE.U32 R16, R6, R10, RZ ;  /* 0x0000000a06107225 */ /* 0x000fe200078e00ff */
[----:B------:R-:W-:-:S03]  /*78660*/  IADD3 R9, P0, PT, R9, R14, RZ ;  /* 0x0000000e09097210 */ /* 0x000fc60007f1e0ff */
[----:B------:R-:W-:Y:S01]  /*78670*/  IMAD.WIDE.U32 R18, R7, R10, RZ ;  /* 0x0000000a07127225 */ /* 0x000fe200078e00ff */
[----:B------:R-:W-:-:S03]  /*78680*/  IADD3 RZ, P1, PT, R8, R16, RZ ;  /* 0x0000001008ff7210 */ /* 0x000fc60007f3e0ff */
[----:B------:R-:W-:Y:S02]  /*78690*/  IMAD.X R11, RZ, RZ, RZ, P0 ;  /* 0x000000ffff0b7224 */ /* 0x000fe400000e06ff */
[----:B------:R-:W-:Y:S02]  /*786a0*/  IMAD.X R16, RZ, RZ, RZ, P1 ;  /* 0x000000ffff107224 */ /* 0x000fe400008e06ff */
[----:B------:R-:W-:-:S03]  /*786b0*/  IMAD.WIDE.U32 R20, R64, UR20, RZ ;  /* 0x0000001440147c25 */ /* 0x000fc6000f8e00ff */
[----:B------:R-:W-:Y:S01]  /*786c0*/  IADD3 R17, P1, P2, R9, R16, R17 ;  /* 0x0000001009117210 */ /* 0x000fe20007a3e011 */
[----:B------:R-:W-:-:S03]  /*786d0*/  IMAD.WIDE.U32 R8, R65, UR22, RZ ;  /* 0x0000001641087c25 */ /* 0x000fc6000f8e00ff */
[----:B------:R-:W-:Y:S01]  /*786e0*/  IADD3 R23, P3, PT, R18, R17, RZ ;  /* 0x0000001112177210 */ /* 0x000fe20007f7e0ff */
[----:B------:R-:W-:Y:S01]  /*786f0*/  IMAD.WIDE.U32 R16, R4, R10, RZ ;  /* 0x0000000a04107225 */ /* 0x000fe200078e00ff */
[----:B------:R-:W-:Y:S02]  /*78700*/  IADD3.X R13, PT, PT, RZ, RZ, RZ, P1, P2 ;  /* 0x000000ffff0d7210 */ /* 0x000fe40000fe44ff */
[----:B------:R-:W-:Y:S01]  /*78710*/  IADD3 R11, P0, P1, R8, R11, R15 ;  /* 0x0000000b080b7210 */ /* 0x000fe2000791e00f */
[----:B------:R-:W-:Y:S01]  /*78720*/  IMAD.WIDE.U32 R14, R65, UR23, RZ ;  /* 0x00000017410e7c25 */ /* 0x000fe2000f8e00ff */
[----:B------:R-:W-:-:S03]  /*78730*/  IADD3 R27, P4, PT, R20, R23, RZ ;  /* 0x00000017141b7210 */ /* 0x000fc60007f9e0ff */
[----:B------:R-:W-:Y:S01]  /*78740*/  IMAD.X R18, R19, 0x1, R13, P3 ;  /* 0x0000000113127824 */ /* 0x000fe200018e060d */
[----:B------:R-:W-:Y:S01]  /*78750*/  IADD3.X R13, PT, PT, RZ, RZ, RZ, P0, P1 ;  /* 0x000000ffff0d7210 */ /* 0x000fe200007e24ff */
[----:B------:R-:W-:Y:S02]  /*78760*/  IMAD.X R20, RZ, RZ, RZ, P4 ;  /* 0x000000ffff147224 */ /* 0x000fe400020e06ff */
[----:B------:R-:W-:Y:S01]  /*78770*/  IMAD R0, R27, UR28, RZ ;  /* 0x0000001c1b007c24 */ /* 0x000fe2000f8e02ff */
[----:B------:R-:W-:Y:S01]  /*78780*/  IADD3 R11, P2, P3, R16, R18, R11 ;  /* 0x00000012100b7210 */ /* 0x000fe20007b5e00b */
[----:B------:R-:W-:Y:S01]  /*78790*/  IMAD.WIDE.U32 R18, R64, UR21, RZ ;  /* 0x0000001540127c25 */ /* 0x000fe2000f8e00ff */
[----:B------:R-:W-:Y:S02]  /*787a0*/  IADD3 R13, P0, P1, R14, R13, R9 ;  /* 0x0000000d0e0d7210 */ /* 0x000fe4000791e009 */
[----:B------:R-:W-:Y:S01]  /*787b0*/  IADD3 R21, P4, P5, R11, R20, R21 ;  /* 0x000000140b157210 */ /* 0x000fe20007d9e015 */
[----:B------:R-:W-:Y:S01]  /*787c0*/  IMAD.WIDE.U32 R8, R65, UR24, RZ ;  /* 0x0000001841087c25 */ /* 0x000fe2000f8e00ff */
[----:B------:R-:W-:-:S02]  /*787d0*/  IADD3.X R11, PT, PT, RZ, RZ, RZ, P0, P1 ;  /* 0x000000ffff0b7210 */ /* 0x000fc400007e24ff */
[----:B------:R-:W-:Y:S01]  /*787e0*/  IADD3.X R16, PT, PT, RZ, RZ, RZ, P2, P3 ;  /* 0x000000ffff107210 */ /* 0x000fe200017e64ff */
[----:B------:R-:W-:Y:S01]  /*787f0*/  IMAD.WIDE.U32 R22, R6, R0, RZ ;  /* 0x0000000006167225 */ /* 0x000fe200078e00ff */
[----:B------:R-:W-:Y:S02]  /*78800*/  IADD3 R29, P2, PT, R18, R21, RZ ;  /* 0x00000015121d7210 */ /* 0x000fe40007f5e0ff */
[----:B------:R-:W-:Y:S01]  /*78810*/  IADD3.X R18, PT, PT, RZ, RZ, RZ, P4, P5 ;  /* 0x000000ffff127210 */ /* 0x000fe200027ea4ff */
[----:B------:R-:W-:Y:S01]  /*78820*/  IMAD.WIDE.U32 R20, R64, UR22, RZ ;  /* 0x0000001640147c25 */ /* 0x000fe2000f8e00ff */
[----:B------:R-:W-:Y:S02]  /*78830*/  IADD3 R11, P0, P1, R8, R11, R15 ;  /* 0x0000000b080b7210 */ /* 0x000fe4000791e00f */
[----:B------:R-:W-:Y:S01]  /*78840*/  IADD3 RZ, P6, PT, R22, R27, RZ ;  /* 0x0000001b16ff7210 */ /* 0x000fe20007fde0ff */
[----:B------:R-:W-:Y:S02]  /*78850*/  IMAD.IADD R8, R17, 0x1, R16 ;  /* 0x0000000111087824 */ /* 0x000fe400078e0210 */
[----:B------:R-:W-:-:S04]  /*78860*/  IMAD.WIDE.U32 R16, R5, R10, RZ ;  /* 0x0000000a05107225 */ /* 0x000fc800078e00ff */
[----:B------:R-:W-:Y:S01]  /*78870*/  IMAD.X R18, R19, 0x1, R18, P2 ;  /* 0x0000000113127824 */ /* 0x000fe200010e0612 */
[----:B------:R-:W-:Y:S01]  /*78880*/  IADD3.X R19, PT, PT, RZ, RZ, RZ, P0, P1 ;  /* 0x000000ffff137210 */ /* 0x000fe200007e24ff */
[----:B------:R-:W-:Y:S01]  /*78890*/  IMAD.WIDE.U32 R14, R65, UR25, RZ ;  /* 0x00000019410e7c25 */ /* 0x000fe2000f8e00ff */
[----:B------:R-:W-:-:S03]  /*788a0*/  IADD3 R25, P0, P1, R16, R8, R13 ;  /* 0x0000000810197210 */ /* 0x000fc6000791e00d */
[----:B------:R-:W-:Y:S01]  /*788b0*/  IMAD.X R22, RZ, RZ, RZ, P6 ;  /* 0x000000ffff167224 */ /* 0x000fe200030e06ff */
[----:B------:R-:W-:Y:S02]  /*788c0*/  IADD3 R13, P2, P3, R14, R19, R9 ;  /* 0x000000130e0d7210 */ /* 0x000fe40007b5e009 */
[----:B------:R-:W-:Y:S02]  /*788d0*/  IADD3.X R9, PT, PT, RZ, RZ, RZ, P0, P1 ;  /* 0x000000ffff097210 */ /* 0x000fe400007e24ff */
[----:B------:R-:W-:Y:S01]  /*788e0*/  IADD3 R27, P4, P5, R20, R18, R25 ;  /* 0x00000012141b7210 */ /* 0x000fe20007d9e019 */
[----:B------:R-:W-:-:S03]  /*788f0*/  IMAD.WIDE.U32 R18, R2, R10, RZ ;  /* 0x0000000a02127225 */ /* 0x000fc600078e00ff */
[----:B------:R-:W-:Y:S01]  /*78900*/  IADD3.X R20, PT, PT, RZ, RZ, RZ, P4, P5 ;  /* 0x000000ffff147210 */ /* 0x000fe200027ea4ff */
[----:B------:R-:W-:Y:S01]  /*78910*/  IMAD.IADD R16, R17, 0x1, R9 ;  /* 0x0000000111107824 */ /* 0x000fe200078e0209 */
[----:B------:R-:W-:Y:S01]  /*78920*/  IADD3 R29, P4, P5, R29, R22, R23 ;  /* 0x000000161d1d7210 */ /* 0x000fe20007d9e017 */
[----:B------:R-:W-:-:S03]  /*78930*/  IMAD.WIDE.U32 R8, R7, R0, RZ ;  /* 0x0000000007087225 */ /* 0x000fc600078e00ff */
[----:B------:R-:W-:Y:S01]  /*78940*/  IADD3 R25, P0, P1, R18, R16, R11 ;  /* 0x0000001012197210 */ /* 0x000fe2000791e00b */
[----:B------:R-:W-:Y:S01]  /*78950*/  IMAD.WIDE.U32 R16, R65, UR26, RZ ;  /* 0x0000001a41107c25 */ /* 0x000fe2000f8e00ff */
[----:B------:R-:W-:Y:S02]  /*78960*/  IADD3.X R11, PT, PT, RZ, RZ, RZ, P2, P3 ;  /* 0x000000ffff0b7210 */ /* 0x000fe400017e64ff */
[----:B------:R-:W-:Y:S01]  /*78970*/  IADD3 R31, P2, PT, R8, R29, RZ ;  /* 0x0000001d081f7210 */ /* 0x000fe20007f5e0ff */
[----:B------:R-:W-:Y:S01]  /*78980*/  IMAD.IADD R24, R21, 0x1, R20 ;  /* 0x0000000115187824 */ /* 0x000fe200078e0214 */
[----:B------:R-:W-:Y:S01]  /*78990*/  IADD3.X R8, PT, PT, RZ, RZ, RZ, P4, P5 ;  /* 0x000000ffff087210 */ /* 0x000fe200027ea4ff */
[----:B------:R-:W-:Y:S01]  /*789a0*/  IMAD.WIDE.U32 R20, R64, UR23, RZ ;  /* 0x0000001740147c25 */ /* 0x000fe2000f8e00ff */
[----:B------:R-:W-:Y:S02]  /*789b0*/  IADD3 R11, P4, P5, R16, R11, R15 ;  /* 0x0000000b100b7210 */ /* 0x000fe40007d9e00f */
[----:B------:R-:W-:Y:S01]  /*789c0*/  IADD3.X R18, PT, PT, RZ, RZ, RZ, P0, P1 ;  /* 0x000000ffff127210 */ /* 0x000fe200007e24ff */
[----:B------:R-:W-:-:S04]  /*789d0*/  IMAD.WIDE.U32 R22, R63, UR20, RZ ;  /* 0x000000143f167c25 */ /* 0x000fc8000f8e00ff */
[----:B------:R-:W-:Y:S01]  /*789e0*/  IMAD.X R16, R9, 0x1, R8, P2 ;  /* 0x0000000109107824 */ /* 0x000fe200010e0608 */
[----:B------:R-:W-:Y:S01]  /*789f0*/  IADD3 R29, P2, P3, R20, R24, R25 ;  /* 0x00000018141d7210 */ /* 0x000fe20007b5e019 */
[----:B------:R-:W-:Y:S01]  /*78a00*/  IMAD.WIDE.U32 R14, R4, R0, RZ ;  /* 0x00000000040e7225 */ /* 0x000fe200078e00ff */
[----:B------:R-:W-:Y:S02]  /*78a10*/  IADD3.X R25, PT, PT, RZ, RZ, RZ, P4, P5 ;  /* 0x000000ffff197210 */ /* 0x000fe400027ea4ff */
[----:B------:R-:W-:Y:S01]  /*78a20*/  IADD3 R31, P6, PT, R22, R31, RZ ;  /* 0x0000001f161f7210 */ /* 0x000fe20007fde0ff */
[----:B------:R-:W-:Y:S01]  /*78a30*/  IMAD.WIDE.U32 R8, R65, UR27, RZ ;  /* 0x0000001b41087c25 */ /* 0x000fe2000f8e00ff */
[----:B------:R-:W-:-:S03]  /*78a40*/  IADD3 R22, P4, P5, R14, R16, R27 ;  /* 0x000000100e167210 */ /* 0x000fc60007d9e01b */
[----:B------:R-:W-:Y:S01]  /*78a50*/  IMAD.X R33, RZ, RZ, RZ, P6 ;  /* 0x000000ffff217224 */ /* 0x000fe200030e06ff */
[----:B------:R-:W-:Y:S01]  /*78a60*/  IADD3 R27, P1, P0, R8, R25, R17 ;  /* 0x00000019081b7210 */ /* 0x000fe2000783e011 */
[----:B------:R-:W-:Y:S01]  /*78a70*/  IMAD R8, R31, UR28, RZ ;  /* 0x0000001c1f087c24 */ /* 0x000fe2000f8e02ff */
[----:B------:R-:W-:Y:S01]  /*78a80*/  IADD3.X R17, PT, PT, RZ, RZ, RZ, P2, P3 ;  /* 0x000000ffff117210 */ /* 0x000fe200017e64ff */
[----:B------:R-:W-:Y:S01]  /*78a90*/  IMAD.IADD R18, R19, 0x1, R18 ;  /* 0x0000000113127824 */ /* 0x000fe200078e0212 */
[----:B------:R-:W-:Y:S02]  /*78aa0*/  IADD3.X R14, PT, PT, RZ, RZ, RZ, P4, P5 ;  /* 0x000000ffff0e7210 */ /* 0x000fe400027ea4ff */
[----:B------:R-:W-:Y:S01]  /*78ab0*/  IADD3 R33, P3, P6, R22, R33, R23 ;  /* 0x0000002116217210 */ /* 0x000fe20007e7e017 */
[----:B------:R-:W-:Y:S02]  /*78ac0*/  IMAD.IADD R24, R21, 0x1, R17 ;  /* 0x0000000115187824 */ /* 0x000fe400078e0211 */
[----:B------:R-:W-:-:S04]  /*78ad0*/  IMAD.WIDE.U32 R20, R63, UR21, RZ ;  /* 0x000000153f147c25 */ /* 0x000fc8000f8e00ff */
[----:B------:R-:W-:Y:S01]  /*78ae0*/  IMAD.IADD R25, R15, 0x1, R14 ;  /* 0x000000010f197824 */ /* 0x000fe200078e020e */
[----:B------:R-:W-:Y:S01]  /*78af0*/  IADD3 R33, P2, PT, R20, R33, RZ ;  /* 0x0000002114217210 */ /* 0x000fe20007f5e0ff */
[----:B------:R-:W-:Y:S01]  /*78b00*/  IMAD.WIDE.U32 R14, R3, R10, RZ ;  /* 0x0000000a030e7225 */ /* 0x000fe200078e00ff */
[----:B------:R-:W-:-:S03]  /*78b10*/  IADD3.X R20, PT, PT, RZ, RZ, RZ, P3, P6 ;  /* 0x000000ffff147210 */ /* 0x000fc60001fec4ff */
[----:B------:R-:W-:Y:S01]  /*78b20*/  IMAD.WIDE.U32 R22, R6, R8, RZ ;  /* 0x0000000806167225 */ /* 0x000fe200078e00ff */
[----:B------:R-:W-:-:S03]  /*78b30*/  IADD3 R13, P4, P5, R14, R18, R13 ;  /* 0x000000120e0d7210 */ /* 0x000fc60007d9e00d */
[----:B------:R-:W-:Y:S01]  /*78b40*/  IMAD.WIDE.U32 R16, R64, UR24, RZ ;  /* 0x0000001840107c25 */ /* 0x000fe2000f8e00ff */
[----:B------:R-:W-:-:S03]  /*78b50*/  IADD3 RZ, P6, PT, R22, R31, RZ ;  /* 0x0000001f16ff7210 */ /* 0x000fc60007fde0ff */
[----:B------:R-:W-:-:S04]  /*78b60*/  IMAD.WIDE.U32 R18, R5, R0, RZ ;  /* 0x0000000005127225 */ /* 0x000fc800078e00ff */
[----:B------:R-:W-:Y:S01]  /*78b70*/  IMAD.X R14, R21, 0x1, R20, P2 ;  /* 0x00000001150e7824 */ /* 0x000fe200010e0614 */
[----:B------:R-:W-:Y:S01]  /*78b80*/  IADD3 R31, P3, P2, R16, R24, R13 ;  /* 0x00000018101f7210 */ /* 0x000fe20007a7e00d */
[----:B------:R-:W-:Y:S01]  /*78b90*/  IMAD.X R22, RZ, RZ, RZ, P6 ;  /* 0x000000ffff167224 */ /* 0x000fe200030e06ff */
[----:B------:R-:W-:Y:S01]  /*78ba0*/  IADD3.X R13, PT, PT, RZ, RZ, RZ, P4, P5 ;  /* 0x000000ffff0d7210 */ /* 0x000fe200027ea4ff */
[----:B------:R-:W-:Y:S01]  /*78bb0*/  IMAD.WIDE.U32 R20, R63, UR22, RZ ;  /* 0x000000163f147c25 */ /* 0x000fe2000f8e00ff */
[----:B------:R-:W-:Y:S02]  /*78bc0*/  IADD3 R25, P5, P4, R18, R25, R29 ;  /* 0x0000001912197210 */ /* 0x000fe40007cbe01d */
[----:B------:R-:W-:Y:S01]  /*78bd0*/  IADD3.X R16, PT, PT, RZ, RZ, RZ, P3, P2 ;  /* 0x000000ffff107210 */ /* 0x000fe20001fe44ff */
[----:B------:R-:W-:Y:S01]  /*78be0*/  IMAD.IADD R13, R15, 0x1, R13 ;  /* 0x000000010f0d7824 */ /* 0x000fe200078e020d */
[----:B------:R-:W-:Y:S02]  /*78bf0*/  IADD3.X R15, PT, PT, RZ, RZ, RZ, P5, P4 ;  /* 0x000000ffff0f7210 */ /* 0x000fe40002fe84ff */
[----:B------:R-:W-:Y:S01]  /*78c00*/  IADD3 R29, P2, P3, R33, R22, R23 ;  /* 0x00000016211d7210 */ /* 0x000fe20007b5e017 */
        /* <DEDUP_REMOVED lines=9> */
[----:B------:R-:W-:-:S04]  /*78ca0*/  IMAD.WIDE.U32 R16, R64, UR25, RZ ;  /* 0x0000001940107c25 */ /* 0x000fc8000f8e00ff */
[----:B------:R-:W-:Y:S02]  /*78cb0*/  IMAD.IADD R14, R21, 0x1, R19 ;  /* 0x00000001150e7824 */ /* 0x000fe400078e0213 */
[----:B------:R-:W-:-:S04]  /*78cc0*/  IMAD.WIDE.U32 R24, R62, UR20, RZ ;  /* 0x000000143e187c25 */ /* 0x000fc8000f8e00ff */
[----:B------:R-:W-:-:S04]  /*78cd0*/  IMAD.WIDE.U32 R18, R2, R0, RZ ;  /* 0x0000000002127225 */ /* 0x000fc800078e00ff */
[----:B------:R-:W-:Y:S01]  /*78ce0*/  IMAD.X R28, R23, 0x1, R22, P4 ;  /* 0x00000001171c7824 */ /* 0x000fe200020e0616 */
[----:B------:R-:W-:Y:S01]  /*78cf0*/  IADD3 R29, P3, P4, R16, R20, R11 ;  /* 0x00000014101d7210 */ /* 0x000fe20007c7e00b */
[----:B------:R-:W-:Y:S01]  /*78d00*/  IMAD.WIDE.U32 R20, R63, UR23, RZ ;  /* 0x000000173f147c25 */ /* 0x000fe2000f8e00ff */
[----:B------:R-:W-:Y:S02]  /*78d10*/  IADD3.X R11, PT, PT, RZ, RZ, RZ, P2, P5 ;  /* 0x000000ffff0b7210 */ /* 0x000fe400017ea4ff */
[----:B------:R-:W-:Y:S01]  /*78d20*/  IADD3 R35, P2, PT, R24, R35, RZ ;  /* 0x0000002318237210 */ /* 0x000fe20007f5e0ff */
[----:B------:R-:W-:Y:S01]  /*78d30*/  IMAD.WIDE.U32 R22, R4, R8, RZ ;  /* 0x0000000804167225 */ /* 0x000fe200078e00ff */
[----:B------:R-:W-:Y:S02]  /*78d40*/  IADD3 R31, P5, P6, R18, R26, R31 ;  /* 0x0000001a121f7210 */ /* 0x000fe40007ebe01f */
[----:B------:R-:W-:Y:S01]  /*78d50*/  IADD3.X R13, PT, PT, RZ, RZ, RZ, P3, P4 ;  /* 0x000000ffff0d7210 */ /* 0x000fe20001fe84ff */
        /* <DEDUP_REMOVED lines=12> */
[----:B------:R-:W-:-:S03]  /*78e20*/  IADD3 R27, P4, P5, R10, R14, R27 ;  /* 0x0000000e0a1b7210 */ /* 0x000fc60007d9e01b */
[----:B------:R-:W-:Y:S01]  /*78e30*/  IMAD R10, R35, UR28, RZ ;  /* 0x0000001c230a7c24 */ /* 0x000fe2000f8e02ff */
[----:B------:R-:W-:Y:S01]  /*78e40*/  IADD3 R33, P6, PT, R18, R33, RZ ;  /* 0x0000002112217210 */ /* 0x000fe20007fde0ff */
[----:B------:R-:W-:Y:S01]  /*78e50*/  IMAD.WIDE.U32 R16, R3, R0, RZ ;  /* 0x0000000003107225 */ /* 0x000fe200078e00ff */
[----:B------:R-:W-:-:S03]  /*78e60*/  IADD3.X R18, PT, PT, RZ, RZ, RZ, P3, P2 ;  /* 0x000000ffff127210 */ /* 0x000fc60001fe44ff */
[----:B------:R-:W-:Y:S01]  /*78e70*/  IMAD.IADD R26, R23, 0x1, R13 ;  /* 0x00000001171a7824 */ /* 0x000fe200078e020d */
[----:B------:R-:W-:Y:S01]  /*78e80*/  IADD3.X R13, PT, PT, RZ, RZ, RZ, P4, P5 ;  /* 0x000000ffff0d7210 */ /* 0x000fe200027ea4ff */
[----:B------:R-:W-:Y:S01]  /*78e90*/  IMAD.WIDE.U32 R22, R6, R10, RZ ;  /* 0x0000000a06167225 */ /* 0x000fe200078e00ff */
[----:B------:R-:W-:-:S03]  /*78ea0*/  IADD3 R29, P4, P5, R16, R24, R29 ;  /* 0x00000018101d7210 */ /* 0x000fc60007d9e01d */
[----:B------:R-:W-:Y:S01]  /*78eb0*/  IMAD.X R16, R19, 0x1, R18, P6 ;  /* 0x0000000113107824 */ /* 0x000fe200030e0612 */
[----:B------:R-:W-:Y:S01]  /*78ec0*/  IADD3 RZ, P6, PT, R22, R35, RZ ;  /* 0x0000002316ff7210 */ /* 0x000fe20007fde0ff */
[----:B------:R-:W-:Y:S02]  /*78ed0*/  IMAD.IADD R25, R21, 0x1, R15 ;  /* 0x0000000115197824 */ /* 0x000fe400078e020f */
[----:B------:R-:W-:-:S04]  /*78ee0*/  IMAD.WIDE.U32 R14, R64, UR26, RZ ;  /* 0x0000001a400e7c25 */ /* 0x000fc8000f8e00ff */
[----:B------:R-:W-:Y:S01]  /*78ef0*/  IMAD.IADD R13, R11, 0x1, R13 ;  /* 0x000000010b0d7824 */ /* 0x000fe200078e020d */
[----:B------:R-:W-:Y:S01]  /*78f00*/  IADD3.X R11, PT, PT, RZ, RZ, RZ, P1, P0 ;  /* 0x000000ffff0b7210 */ /* 0x000fe20000fe04ff */
[----:B------:R-:W-:Y:S01]  /*78f10*/  IMAD.WIDE.U32 R18, R63, UR24, RZ ;  /* 0x000000183f127c25 */ /* 0x000fe2000f8e00ff */
[----:B------:R-:W-:Y:S02]  /*78f20*/  IADD3 R27, P2, P3, R14, R20, R27 ;  /* 0x000000140e1b7210 */ /* 0x000fe40007b5e01b */
[----:B------:R-:W-:Y:S01]  /*78f30*/  IADD3 R11, PT, PT, R13, R11, R9 ;  /* 0x0000000b0d0b7210 */ /* 0x000fe20007ffe009 */
[----:B------:R-:W-:Y:S01]  /*78f40*/  IMAD.X R22, RZ, RZ, RZ, P6 ;  /* 0x000000ffff167224 */ /* 0x000fe200030e06ff */
[----:B------:R-:W-:Y:S01]  /*78f50*/  IADD3.X R13, PT, PT, RZ, RZ, RZ, P4, P5 ;  /* 0x000000ffff0d7210 */ /* 0x000fe200027ea4ff */
[----:B------:R-:W-:Y:S01]  /*78f60*/  IMAD.WIDE.U32 R20, R5, R8, RZ ;  /* 0x0000000805147225 */ /* 0x000fe200078e00ff */
[----:B------:R-:W-:Y:S02]  /*78f70*/  IADD3 R29, P0, P1, R18, R25, R29 ;  /* 0x00000019121d7210 */ /* 0x000fe4000791e01d */
[----:B------:R-:W-:Y:S01]  /*78f80*/  IADD3 R35, P4, P5, R33, R22, R23 ;  /* 0x0000001621237210 */ /* 0x000fe20007d9e017 */
[----:B------:R-:W-:Y:S01]  /*78f90*/  IMAD.WIDE.U32 R22, R62, UR22, RZ ;  /* 0x000000163e167c25 */ /* 0x000fe2000f8e00ff */
[----:B------:R-:W-:-:S02]  /*78fa0*/  IADD3.X R14, PT, PT, RZ, RZ, RZ, P2, P3 ;  /* 0x000000ffff0e7210 */ /* 0x000fc400017e64ff */
[----:B------:R-:W-:Y:S01]  /*78fb0*/  IADD3 R31, P2, P3, R20, R26, R31 ;  /* 0x0000001a141f7210 */ /* 0x000fe20007b5e01f */
[----:B------:R-:W-:Y:S01]  /*78fc0*/  IMAD.IADD R13, R17, 0x1, R13 ;  /* 0x00000001110d7824 */ /* 0x000fe200078e020d */
[----:B------:R-:W-:Y:S01]  /*78fd0*/  IADD3.X R17, PT, PT, RZ, RZ, RZ, P0, P1 ;  /* 0x000000ffff117210 */ /* 0x000fe200007e24ff */
[----:B------:R-:W-:Y:S01]  /*78fe0*/  IMAD.IADD R9, R15, 0x1, R14 ;  /* 0x000000010f097824 */ /* 0x000fe200078e020e */
[----:B------:R-:W-:Y:S01]  /*78ff0*/  IADD3 R31, P0, P1, R22, R16, R31 ;  /* 0x00000010161f7210 */ /* 0x000fe2000791e01f */
[----:B------:R-:W-:Y:S01]  /*79000*/  IMAD.WIDE.U32 R24, R7, R10, RZ ;  /* 0x0000000a07187225 */ /* 0x000fe200078e00ff */
[----:B------:R-:W-:-:S03]  /*79010*/  IADD3.X R33, PT, PT, RZ, RZ, RZ, P2, P3 ;  /* 0x000000ffff217210 */ /* 0x000fc600017e64ff */
[----:B------:R-:W-:Y:S01]  /*79020*/  IMAD.WIDE.U32 R14, R0, UR18, RZ ;  /* 0x00000012000e7c25 */ /* 0x000fe2000f8e00ff */
[----:B------:R-:W-:-:S03]  /*79030*/  IADD3 R35, P6, PT, R24, R35, RZ ;  /* 0x0000002318237210 */ /* 0x000fc60007fde0ff */
[----:B------:R-:W-:Y:S01]  /*79040*/  IMAD.IADD R20, R19, 0x1, R17 ;  /* 0x0000000113147824 */ /* 0x000fe200078e0211 */
[----:B------:R-:W-:Y:S01]  /*79050*/  IADD3.X R19, PT, PT, RZ, RZ, RZ, P0, P1 ;  /* 0x000000ffff137210 */ /* 0x000fe200007e24ff */
[----:B------:R-:W-:Y:S01]  /*79060*/  IMAD.IADD R33, R21, 0x1, R33 ;  /* 0x0000000115217824 */ /* 0x000fe200078e0221 */
[----:B------:R-:W-:Y:S01]  /*79070*/  IADD3.X R21, PT, PT, RZ, RZ, RZ, P4, P5 ;  /* 0x000000ffff157210 */ /* 0x000fe200027ea4ff */
[----:B------:R-:W-:Y:S01]  /*79080*/  IMAD.WIDE.U32 R64, R64, UR27, RZ ;  /* 0x0000001b40407c25 */ /* 0x000fe2000f8e00ff */
[----:B------:R-:W-:-:S03]  /*79090*/  IADD3 R13, P2, P3, R14, R13, R27 ;  /* 0x0000000d0e0d7210 */ /* 0x000fc60007b5e01b */
[----:B------:R-:W-:Y:S01]  /*790a0*/  IMAD.WIDE.U32 R16, R63, UR25, RZ ;  /* 0x000000193f107c25 */ /* 0x000fe2000f8e00ff */
[----:B------:R-:W-:Y:S02]  /*790b0*/  IADD3 R9, P0, P1, R64, R9, R11 ;  /* 0x0000000940097210 */ /* 0x000fe4000791e00b */
[----:B------:R-:W-:Y:S01]  /*790c0*/  IADD3.X R11, PT, PT, RZ, RZ, RZ, P2, P3 ;  /* 0x000000ffff0b7210 */ /* 0x000fe200017e64ff */
[----:B------:R-:W-:Y:S01]  /*790d0*/  IMAD.IADD R14, R23, 0x1, R19 ;  /* 0x00000001170e7824 */ /* 0x000fe200078e0213 */
[----:B------:R-:W-:Y:S01]  /*790e0*/  IADD3 R13, P5, P4, R16, R20, R13 ;  /* 0x00000014100d7210 */ /* 0x000fe20007cbe00d */
[----:B------:R-:W-:-:S03]  /*790f0*/  IMAD.WIDE.U32 R18, R2, R8, RZ ;  /* 0x0000000802127225 */ /* 0x000fc600078e00ff */
[----:B------:R-:W-:Y:S01]  /*79100*/  IADD3.X R16, PT, PT, RZ, RZ, RZ, P5, P4 ;  /* 0x000000ffff107210 */ /* 0x000fe20002fe84ff */
[----:B------:R-:W-:Y:S01]  /*79110*/  IMAD.X R26, R25, 0x1, R21, P6 ;  /* 0x00000001191a7824 */ /* 0x000fe200030e0615 */
[----:B------:R-:W-:Y:S01]  /*79120*/  IADD3 R29, P3, P6, R18, R33, R29 ;  /* 0x00000021121d7210 */ /* 0x000fe20007e7e01d */
[----:B------:R-:W-:-:S03]  /*79130*/  IMAD.WIDE.U32 R24, R61, UR20, RZ ;  /* 0x000000143d187c25 */ /* 0x000fc6000f8e00ff */
        /* <DEDUP_REMOVED lines=22> */
[----:B------:R-:W-:Y:S01]  /*792a0*/  IMAD.IADD R28, R23, 0x1, R17 ;  /* 0x00000001171c7824 */ /* 0x000fe200078e0211 */
[----:B------:R-:W-:Y:S01]  /*792b0*/  IADD3 R13, P2, P3, R18, R25, R13 ;  /* 0x00000019120d7210 */ /* 0x000fe20007b5e00d */
[----:B------:R-:W-:-:S04]  /*792c0*/  IMAD.WIDE.U32 R22, R6, R0, RZ ;  /* 0x0000000006167225 */ /* 0x000fc800078e00ff */
[----:B------:R-:W-:-:S04]  /*792d0*/  IMAD.WIDE.U32 R16, R63, UR26, RZ ;  /* 0x0000001a3f107c25 */ /* 0x000fc8000f8e00ff */
[----:B------:R-:W-:Y:S01]  /*792e0*/  IMAD.X R18, R21, 0x1, R20, P6 ;  /* 0x0000000115127824 */ /* 0x000fe200030e0614 */
[----:B------:R-:W-:Y:S01]  /*792f0*/  IADD3 RZ, P6, PT, R22, R35, RZ ;  /* 0x0000002316ff7210 */ /* 0x000fe20007fde0ff */
[----:B------:R-:W-:Y:S01]  /*79300*/  IMAD.WIDE.U32 R20, R62, UR24, RZ ;  /* 0x000000183e147c25 */ /* 0x000fe2000f8e00ff */
[----:B------:R-:W-:Y:S02]  /*79310*/  IADD3 R27, P4, P5, R16, R24, R9 ;  /* 0x00000018101b7210 */ /* 0x000fe40007d9e009 */
[----:B------:R-:W-:Y:S01]  /*79320*/  IADD3.X R9, PT, PT, RZ, RZ, RZ, P0, P1 ;  /* 0x000000ffff097210 */ /* 0x000fe200007e24ff */
[----:B------:R-:W-:Y:S01]  /*79330*/  IMAD.IADD R64, R15, 0x1, R11 ;  /* 0x000000010f407824 */ /* 0x000fe200078e020b */
[----:B------:R-:W-:Y:S01]  /*79340*/  IADD3 R31, P1, P0, R20, R26, R13 ;  /* 0x0000001a141f7210 */ /* 0x000fe2000783e00d */
[----:B------:R-:W-:Y:S01]  /*79350*/  IMAD.WIDE.U32 R14, R5, R10, RZ ;  /* 0x0000000a050e7225 */ /* 0x000fe200078e00ff */
[----:B------:R-:W-:Y:S02]  /*79360*/  IADD3.X R11, PT, PT, RZ, RZ, RZ, P4, P5 ;  /* 0x000000ffff0b7210 */ /* 0x000fe400027ea4ff */
[----:B------:R-:W-:Y:S01]  /*79370*/  IADD3.X R13, PT, PT, RZ, RZ, RZ, P2, P3 ;  /* 0x000000ffff0d7210 */ /* 0x000fe200017e64ff */
[----:B------:R-:W-:Y:S01]  /*79380*/  IMAD.X R22, RZ, RZ, RZ, P6 ;  /* 0x000000ffff167224 */ /* 0x000fe200030e06ff */
        /* <DEDUP_REMOVED lines=8> */
[----:B------:R-:W-:Y:S01]  /*79410*/  IMAD.WIDE.U32 R24, R7, R0, RZ ;  /* 0x0000000007187225 */ /* 0x000fe200078e00ff */
[----:B------:R-:W-:-:S03]  /*79420*/  IADD3 R33, P0, P1, R22, R18, R29 ;  /* 0x0000001216217210 */ /* 0x000fc6000791e01d */
[----:B------:R-:W-:Y:S01]  /*79430*/  IMAD.IADD R28, R15, 0x1, R14 ;  /* 0x000000010f1c7824 */ /* 0x000fe200078e020e */
[----:B------:R-:W-:Y:S01]  /*79440*/  IADD3 R35, P6, PT, R24, R35, RZ ;  /* 0x0000002318237210 */ /* 0x000fe20007fde0ff */
[----:B------:R-:W-:Y:S01]  /*79450*/  IMAD.IADD R22, R21, 0x1, R19 ;  /* 0x0000000115167824 */ /* 0x000fe200078e0213 */
[----:B------:R-:W-:Y:S01]  /*79460*/  IADD3.X R21, PT, PT, RZ, RZ, RZ, P0, P1 ;  /* 0x000000ffff157210 */ /* 0x000fe200007e24ff */
[----:B------:R-:W-:Y:S01]  /*79470*/  IMAD.WIDE.U32 R14, R63, UR27, RZ ;  /* 0x0000001b3f0e7c25 */ /* 0x000fe2000f8e00ff */
[----:B------:R-:W-:-:S03]  /*79480*/  IADD3.X R24, PT, PT, RZ, RZ, RZ, P2, P3 ;  /* 0x000000ffff187210 */ /* 0x000fc600017e64ff */
[----:B------:R-:W-:Y:S01]  /*79490*/  IMAD.WIDE.U32 R16, R8, UR18, RZ ;  /* 0x0000001208107c25 */ /* 0x000fe2000f8e00ff */
[----:B------:R-:W-:-:S03]  /*794a0*/  IADD3 R11, P0, P1, R14, R11, R9 ;  /* 0x0000000b0e0b7210 */ /* 0x000fc6000791e009 */
[----:B------:R-:W-:Y:S01]  /*794b0*/  IMAD.IADD R14, R23, 0x1, R21 ;  /* 0x00000001170e7824 */ /* 0x000fe200078e0215 */
[----:B------:R-:W-:Y:S01]  /*794c0*/  IADD3 R13, P4, P5, R16, R13, R27 ;  /* 0x0000000d100d7210 */ /* 0x000fe20007d9e01b */
[----:B------:R-:W-:-:S03]  /*794d0*/  IMAD.WIDE.U32 R18, R62, UR25, RZ ;  /* 0x000000193e127c25 */ /* 0x000fc6000f8e00ff */
[----:B------:R-:W-:Y:S01]  /*794e0*/  IADD3.X R9, PT, PT, RZ, RZ, RZ, P4, P5 ;  /* 0x000000ffff097210 */ /* 0x000fe200027ea4ff */
[----:B------:R-:W-:Y:S01]  /*794f0*/  IMAD.WIDE.U32 R20, R2, R10, RZ ;  /* 0x0000000a02147225 */ /* 0x000fe200078e00ff */
[----:B------:R-:W-:-:S03]  /*79500*/  IADD3 R29, P3, P2, R18, R22, R13 ;  /* 0x00000016121d7210 */ /* 0x000fc60007a7e00d */
[----:B------:R-:W-:Y:S01]  /*79510*/  IMAD.WIDE.U32 R26, R60, UR20, RZ ;  /* 0x000000143c1a7c25 */ /* 0x000fe2000f8e00ff */
[----:B------:R-:W-:-:S03]  /*79520*/  IADD3.X R13, PT, PT, RZ, RZ, RZ, P3, P2 ;  /* 0x000000ffff0d7210 */ /* 0x000fc60001fe44ff */
[----:B------:R-:W-:Y:S01]  /*79530*/  IMAD.X R16, R25, 0x1, R24, P6 ;  /* 0x0000000119107824 */ /* 0x000fe200030e0618 */
        /* <DEDUP_REMOVED lines=8> */
[----:B------:R-:W-:Y:S02]  /*795c0*/  IMAD.IADD R16, R17, 0x1, R9 ;  /* 0x0000000111107824 */ /* 0x000fe400078e0209 */
[----:B------:R-:W-:Y:S01]  /*795d0*/  IMAD.WIDE.U32 R8, R8, UR19, RZ ;  /* 0x0000001308087c25 */ /* 0x000fe2000f8e00ff */
[----:B------:R-:W-:Y:S02]  /*795e0*/  IADD3.X R17, PT, PT, RZ, RZ, RZ, P2, P3 ;  /* 0x000000ffff117210 */ /* 0x000fe400017e64ff */
        /* <DEDUP_REMOVED lines=14> */
[----:B------:R-:W-:Y:S02]  /*796d0*/  IMAD.IADD R26, R23, 0x1, R17 ;  /* 0x00000001171a7824 */ /* 0x000fe400078e0211 */
[----:B------:R-:W-:-:S04]  /*796e0*/  IMAD.WIDE.U32 R16, R62, UR26, RZ ;  /* 0x0000001a3e107c25 */ /* 0x000fc8000f8e00ff */
[----:B------:R-:W-:Y:S01]  /*796f0*/  IMAD.X R18, R21, 0x1, R20, P6 ;  /* 0x0000000115127824 */ /* 0x000fe200030e0614 */
[----:B------:R-:W-:Y:S01]  /*79700*/  IADD3 RZ, P6, PT, R24, R35, RZ ;  /* 0x0000002318ff7210 */ /* 0x000fe20007fde0ff */
[----:B------:R-:W-:Y:S01]  /*79710*/  IMAD.WIDE.U32 R20, R61, UR24, RZ ;  /* 0x000000183d147c25 */ /* 0x000fe2000f8e00ff */
[----:B------:R-:W-:-:S03]  /*79720*/  IADD3 R11, P4, P5, R16, R14, R11 ;  /* 0x0000000e100b7210 */ /* 0x000fc60007d9e00b */
[----:B------:R-:W-:Y:S01]  /*79730*/  IMAD.IADD R14, R9, 0x1, R13 ;  /* 0x00000001090e7824 */ /* 0x000fe200078e020d */
[----:B------:R-:W-:Y:S01]  /*79740*/  IADD3.X R9, PT, PT, RZ, RZ, RZ, P0, P1 ;  /* 0x000000ffff097210 */ /* 0x000fe200007e24ff */
[----:B------:R-:W-:Y:S01]  /*79750*/  IMAD.X R24, RZ, RZ, RZ, P6 ;  /* 0x000000ffff187224 */ /* 0x000fe200030e06ff */
[----:B------:R-:W-:Y:S01]  /*79760*/  IADD3.X R13, PT, PT, RZ, RZ, RZ, P4, P5 ;  /* 0x000000ffff0d7210 */ /* 0x000fe200027ea4ff */
[----:B------:R-:W-:Y:S01]  /*79770*/  IMAD.WIDE.U32 R22, R5, R0, RZ ;  /* 0x0000000005167225 */ /* 0x000fe200078e00ff */
[----:B------:R-:W-:Y:S02]  /*79780*/  IADD3 R9, PT, PT, R14, R9, R15 ;  /* 0x000000090e097210 */ /* 0x000fe40007ffe00f */
[----:B------:R-:W-:Y:S01]  /*79790*/  IADD3.X R15, PT, PT, RZ, RZ, RZ, P2, P3 ;  /* 0x000000ffff0f7210 */ /* 0x000fe200017e64ff */
[----:B------:R-:W-:Y:S01]  /*797a0*/  IMAD.IADD R13, R17, 0x1, R13 ;  /* 0x00000001110d7824 */ /* 0x000fe200078e020d */
[----:B------:R-:W-:Y:S01]  /*797b0*/  IADD3 R33, P2, P3, R33, R24, R25 ;  /* 0x0000001821217210 */ /* 0x000fe20007b5e019 */
[----:B------:R-:W-:Y:S01]  /*797c0*/  IMAD.WIDE.U32 R24, R60, UR22, RZ ;  /* 0x000000163c187c25 */ /* 0x000fe2000f8e00ff */
[----:B------:R-:W-:-:S02]  /*797d0*/  IADD3 R29, P0, P1, R20, R26, R29 ;  /* 0x0000001a141d7210 */ /* 0x000fc4000791e01d */
[----:B------:R-:W-:Y:S01]  /*797e0*/  IADD3 R27, P4, P5, R22, R27, R31 ;  /* 0x0000001b161b7210 */ /* 0x000fe20007d9e01f */
        /* <DEDUP_REMOVED lines=8> */
[----:B------:R-:W-:Y:S01]  /*79870*/  IADD3 R33, P6, PT, R18, R33, RZ ;  /* 0x0000002112217210 */ /* 0x000fe20007fde0ff */
[----:B------:R-:W-:Y:S01]  /*79880*/  IMAD.WIDE.U32 R16, R61, UR25, RZ ;  /* 0x000000193d107c25 */ /* 0x000fe2000f8e00ff */
[----:B------:R-:W-:Y:S02]  /*79890*/  IADD3.X R21, PT, PT, RZ, RZ, RZ, P0, P1 ;  /* 0x000000ffff157210 */ /* 0x000fe400007e24ff */
[----:B------:R-:W-:Y:S01]  /*798a0*/  IADD3.X R18, PT, PT, RZ, RZ, RZ, P2, P3 ;  /* 0x000000ffff127210 */ /* 0x000fe200017e64ff */
[----:B------:R-:W-:Y:S01]  /*798b0*/  IMAD.IADD R22, R23, 0x1, R22 ;  /* 0x0000000117167824 */ /* 0x000fe200078e0216 */
[----:B------:R-:W-:Y:S01]  /*798c0*/  IADD3 R27, P3, P2, R16, R20, R11 ;  /* 0x00000014101b7210 */ /* 0x000fe20007a7e00b */
[----:B------:R-:W-:Y:S01]  /*798d0*/  IMAD.IADD R14, R25, 0x1, R21 ;  /* 0x00000001190e7824 */ /* 0x000fe200078e0215 */
[----:B------:R-:W-:Y:S01]  /*798e0*/  IADD3.X R11, PT, PT, RZ, RZ, RZ, P4, P5 ;  /* 0x000000ffff0b7210 */ /* 0x000fe200027ea4ff */
[----:B------:R-:W-:-:S02]  /*798f0*/  IMAD.X R26, R19, 0x1, R18, P6 ;  /* 0x00000001131a7824 */ /* 0x000fc400030e0612 */
[----:B------:R-:W-:-:S04]  /*79900*/  IMAD.WIDE.U32 R18, R2, R0, RZ ;  /* 0x0000000002127225 */ /* 0x000fc800078e00ff */
[----:B------:R-:W-:Y:S01]  /*79910*/  IMAD.WIDE.U32 R24, R58, UR20, RZ ;  /* 0x000000143a187c25 */ /* 0x000fe2000f8e00ff */
[----:B------:R-:W-:-:S03]  /*79920*/  IADD3 R29, P5, P6, R18, R22, R29 ;  /* 0x00000016121d7210 */ /* 0x000fc60007ebe01d */
[----:B------:R-:W-:Y:S01]  /*79930*/  IMAD.WIDE.U32 R62, R62, UR27, RZ ;  /* 0x0000001b3e3e7c25 */ /* 0x000fe2000f8e00ff */
[----:B------:R-:W-:Y:S02]  /*79940*/  IADD3 R33, P4, PT, R24, R33, RZ ;  /* 0x0000002118217210 */ /* 0x000fe40007f9e0ff */
[----:B------:R-:W-:Y:S01]  /*79950*/  IADD3.X R18, PT, PT, RZ, RZ, RZ, P5, P6 ;  /* 0x000000ffff127210 */ /* 0x000fe20002fec4ff */
[----:B------:R-:W-:Y:S01]  /*79960*/  IMAD.WIDE.U32 R20, R60, UR23, RZ ;  /* 0x000000173c147c25 */ /* 0x000fe2000f8e00ff */
[----:B------:R-:W-:Y:S02]  /*79970*/  IADD3 R9, P0, P1, R62, R13, R9 ;  /* 0x0000000d3e097210 */ /* 0x000fe4000791e009 */
[----:B------:R-:W-:Y:S01]  /*79980*/  IADD3.X R13, PT, PT, RZ, RZ, RZ, P3, P2 ;  /* 0x000000ffff0d7210 */ /* 0x000fe20001fe44ff */
[----:B------:R-:W-:Y:S01]  /*79990*/  IMAD.WIDE.U32 R22, R4, R8, RZ ;  /* 0x0000000804167225 */ /* 0x000fe200078e00ff */
[----:B------:R-:W-:-:S03]  /*799a0*/  IADD3 R29, P2, P3, R20, R14, R29 ;  /* 0x0000000e141d7210 */ /* 0x000fc60007b5e01d */
[----:B------:R-:W-:Y:S01]  /*799b0*/  IMAD.X R24, RZ, RZ, RZ, P4 ;  /* 0x000000ffff187224 */ /* 0x000fe200020e06ff */
        /* <DEDUP_REMOVED lines=20> */
[----:B------:R-:W-:Y:S01]  /*79b00*/  IADD3.X R14, PT, PT, RZ, RZ, RZ, P4, P5 ;  /* 0x000000ffff0e7210 */ /* 0x000fe200027ea4ff */
[----:B------:R-:W-:-:S04]  /*79b10*/  IMAD.WIDE.U32 R16, R3, R0, RZ ;  /* 0x0000000003107225 */ /* 0x000fc800078e00ff */
[----:B------:R-:W-:Y:S01]  /*79b20*/  IMAD.X R22, R19, 0x1, R18, P6 ;  /* 0x0000000113167824 */ /* 0x000fe200030e0612 */
[----:B------:R-:W-:Y:S01]  /*79b30*/  IADD3 RZ, P6, PT, R20, R33, RZ ;  /* 0x0000002114ff7210 */ /* 0x000fe20007fde0ff */
[----:B------:R-:W-:Y:S01]  /*79b40*/  IMAD.IADD R62, R11, 0x1, R10 ;  /* 0x000000010b3e7824 */ /* 0x000fe200078e020a */
[----:B------:R-:W-:Y:S01]  /*79b50*/  IADD3 R27, P2, P3, R16, R24, R27 ;  /* 0x00000018101b7210 */ /* 0x000fe20007b5e01b */
[----:B------:R-:W-:-:S03]  /*79b60*/  IMAD.WIDE.U32 R18, R60, UR24, RZ ;  /* 0x000000183c127c25 */ /* 0x000fc6000f8e00ff */
[----:B------:R-:W-:Y:S01]  /*79b70*/  IADD3.X R16, PT, PT, RZ, RZ, RZ, P2, P3 ;  /* 0x000000ffff107210 */ /* 0x000fe200017e64ff */
[----:B------:R-:W-:Y:S01]  /*79b80*/  IMAD.WIDE.U32 R10, R5, R8, RZ ;  /* 0x00000008050a7225 */ /* 0x000fe200078e00ff */
[----:B------:R-:W-:Y:S02]  /*79b90*/  IADD3 R27, P1, P0, R18, R26, R27 ;  /* 0x0000001a121b7210 */ /* 0x000fe4000783e01b */
[----:B------:R-:W-:Y:S01]  /*79ba0*/  IADD3 R13, PT, PT, R62, R13, R63 ;  /* 0x0000000d3e0d7210 */ /* 0x000fe20007ffe03f */
[----:B------:R-:W-:Y:S01]  /*79bb0*/  IMAD.X R20, RZ, RZ, RZ, P6 ;  /* 0x000000ffff147224 */ /* 0x000fe200030e06ff */
[----:B------:R-:W-:Y:S01]  /*79bc0*/  IADD3 R23, P4, P5, R10, R23, R29 ;  /* 0x000000170a177210 */ /* 0x000fe20007d9e01d */
[----:B------:R-:W-:Y:S02]  /*79bd0*/  IMAD.IADD R18, R15, 0x1, R14 ;  /* 0x000000010f127824 */ /* 0x000fe400078e020e */
[----:B------:R-:W-:Y:S01]  /*79be0*/  IMAD.IADD R16, R17, 0x1, R16 ;  /* 0x0000000111107824 */ /* 0x000fe200078e0210 */
[----:B------:R-:W-:Y:S01]  /*79bf0*/  IADD3 R29, P2, P3, R31, R20, R21 ;  /* 0x000000141f1d7210 */ /* 0x000fe20007b5e015 */
[----:B------:R-:W-:Y:S01]  /*79c00*/  IMAD.WIDE.U32 R20, R58, UR22, RZ ;  /* 0x000000163a147c25 */ /* 0x000fe2000f8e00ff */
[----:B------:R-:W-:-:S02]  /*79c10*/  IADD3.X R17, PT, PT, RZ, RZ, RZ, P1, P0 ;  /* 0x000000ffff117210 */ /* 0x000fc40000fe04ff */
[----:B------:R-:W-:Y:S01]  /*79c20*/  IADD3.X R10, PT, PT, RZ, RZ, RZ, P4, P5 ;  /* 0x000000ffff0a7210 */ /* 0x000fe200027ea4ff */
[----:B------:R-:W-:Y:S01]  /*79c30*/  IMAD.WIDE.U32 R14, R0, UR18, RZ ;  /* 0x00000012000e7c25 */ /* 0x000fe2000f8e00ff */
[----:B------:R-:W-:-:S03]  /*79c40*/  IADD3 R31, P5, P6, R20, R22, R23 ;  /* 0x00000016141f7210 */ /* 0x000fc60007ebe017 */
[----:B------:R-:W-:Y:S01]  /*79c50*/  IMAD.WIDE.U32 R22, R7, R9, RZ ;  /* 0x0000000907167225 */ /* 0x000fe200078e00ff */
[----:B------:R-:W-:-:S03]  /*79c60*/  IADD3 R25, P0, P1, R14, R16, R25 ;  /* 0x000000100e197210 */ /* 0x000fc6000791e019 */
[----:B------:R-:W-:Y:S01]  /*79c70*/  IMAD.IADD R20, R19, 0x1, R17 ;  /* 0x0000000113147824 */ /* 0x000fe200078e0211 */
[----:B------:R-:W-:Y:S01]  /*79c80*/  IADD3.X R19, PT, PT, RZ, RZ, RZ, P5, P6 ;  /* 0x000000ffff137210 */ /* 0x000fe20002fec4ff */
[----:B------:R-:W-:Y:S01]  /*79c90*/  IMAD.IADD R26, R11, 0x1, R10 ;  /* 0x000000010b1a7824 */ /* 0x000fe200078e020a */
[----:B------:R-:W-:Y:S01]  /*79ca0*/  IADD3 R33, P4, PT, R22, R29, RZ ;  /* 0x0000001d16217210 */ /* 0x000fe20007f9e0ff */
[----:B------:R-:W-:Y:S01]  /*79cb0*/  IMAD.WIDE.U32 R10, R61, UR27, RZ ;  /* 0x0000001b3d0a7c25 */ /* 0x000fe2000f8e00ff */
[----:B------:R-:W-:Y:S02]  /*79cc0*/  IADD3.X R22, PT, PT, RZ, RZ, RZ, P2, P3 ;  /* 0x000000ffff167210 */ /* 0x000fe400017e64ff */
[----:B------:R-:W-:Y:S01]  /*79cd0*/  IADD3.X R14, PT, PT, RZ, RZ, RZ, P0, P1 ;  /* 0x000000ffff0e7210 */ /* 0x000fe200007e24ff */
[----:B------:R-:W-:Y:S01]  /*79ce0*/  IMAD.WIDE.U32 R16, R60, UR25, RZ ;  /* 0x000000193c107c25 */ /* 0x000fe2000f8e00ff */
[----:B------:R-:W-:-:S03]  /*79cf0*/  IADD3 R13, P5, P6, R10, R18, R13 ;  /* 0x000000120a0d7210 */ /* 0x000fc60007ebe00d */
[----:B------:R-:W-:Y:S01]  /*79d00*/  IMAD.IADD R10, R21, 0x1, R19 ;  /* 0x00000001150a7824 */ /* 0x000fe200078e0213 */
[----:B------:R-:W-:Y:S01]  /*79d10*/  IADD3 R29, P3, P2, R16, R20, R25 ;  /* 0x00000014101d7210 */ /* 0x000fe20007a7e019 */
[----:B------:R-:W-:-:S03]  /*79d20*/  IMAD.WIDE.U32 R24, R59, UR20, RZ ;  /* 0x000000143b187c25 */ /* 0x000fc6000f8e00ff */
[----:B------:R-:W-:Y:S01]  /*79d30*/  IADD3.X R16, PT, PT, RZ, RZ, RZ, P3, P2 ;  /* 0x000000ffff107210 */ /* 0x000fe20001fe44ff */
[----:B------:R-:W-:Y:S01]  /*79d40*/  IMAD.WIDE.U32 R18, R2, R8, RZ ;  /* 0x0000000802127225 */ /* 0x000fe200078e00ff */
[----:B------:R-:W-:-:S03]  /*79d50*/  IADD3 R33, P0, PT, R24, R33, RZ ;  /* 0x0000002118217210 */ /* 0x000fc60007f1e0ff */
[----:B------:R-:W-:Y:S01]  /*79d60*/  IMAD.X R28, R23, 0x1, R22, P4 ;  /* 0x00000001171c7824 */ /* 0x000fe200020e0616 */
[----:B------:R-:W-:Y:S01]  /*79d70*/  IADD3 R27, P1, P4, R18, R26, R27 ;  /* 0x0000001a121b7210 */ /* 0x000fe20007c3e01b */
[----:B------:R-:W-:-:S03]  /*79d80*/  IMAD.WIDE.U32 R20, R58, UR23, RZ ;  /* 0x000000173a147c25 */ /* 0x000fc6000f8e00ff */
        /* <DEDUP_REMOVED lines=19> */
[----:B------:R-:W-:-:S03]  /*79ec0*/  IADD3.X R20, PT, PT, RZ, RZ, RZ, P3, P0 ;  /* 0x000000ffff147210 */ /* 0x000fc60001fe04ff */
[----:B------:R-:W-:Y:S01]  /*79ed0*/  IMAD.IADD R26, R19, 0x1, R18 ;  /* 0x00000001131a7824 */ /* 0x000fe200078e0212 */
[----:B------:R-:W-:Y:S01]  /*79ee0*/  IADD3 R25, P3, P4, R16, R24, R13 ;  /* 0x0000001810197210 */ /* 0x000fe20007c7e00d */
[----:B------:R-:W-:Y:S02]  /*79ef0*/  IMAD R0, R33, UR28, RZ ;  /* 0x0000001c21007c24 */ /* 0x000fe4000f8e02ff */
[----:B------:R-:W-:Y:S01]  /*79f00*/  IMAD.WIDE.U32 R18, R3, R8, RZ ;  /* 0x0000000803127225 */ /* 0x000fe200078e00ff */
[----:B------:R-:W-:-:S03]  /*79f10*/  IADD3.X R16, PT, PT, RZ, RZ, RZ, P3, P4 ;  /* 0x000000ffff107210 */ /* 0x000fc60001fe84ff */
[----:B------:R-:W-:Y:S01]  /*79f20*/  IMAD.WIDE.U32 R22, R6, R0, RZ ;  /* 0x0000000006167225 */ /* 0x000fe200078e00ff */
[----:B------:R-:W-:-:S03]  /*79f30*/  IADD3 R29, P1, P0, R18, R26, R29 ;  /* 0x0000001a121d7210 */ /* 0x000fc6000783e01d */
[----:B------:R-:W-:Y:S02]  /*79f40*/  IMAD.IADD R13, R15, 0x1, R14 ;  /* 0x000000010f0d7824 */ /* 0x000fe400078e020e */
[----:B------:R-:W-:Y:S01]  /*79f50*/  IMAD.X R18, R21, 0x1, R20, P2 ;  /* 0x0000000115127824 */ /* 0x000fe200010e0614 */
[----:B------:R-:W-:Y:S01]  /*79f60*/  IADD3 RZ, P2, PT, R22, R33, RZ ;  /* 0x0000002116ff7210 */ /* 0x000fe20007f5e0ff */
[----:B------:R-:W-:Y:S01]  /*79f70*/  IMAD.WIDE.U32 R20, R58, UR24, RZ ;  /* 0x000000183a147c25 */ /* 0x000fe2000f8e00ff */
[----:B------:R-:W-:Y:S02]  /*79f80*/  IADD3 R13, PT, PT, R13, R10, R11 ;  /* 0x0000000a0d0d7210 */ /* 0x000fe40007ffe00b */
[----:B------:R-:W-:Y:S01]  /*79f90*/  IADD3.X R11, PT, PT, RZ, RZ, RZ, P1, P0 ;  /* 0x000000ffff0b7210 */ /* 0x000fe20000fe04ff */
[----:B------:R-:W-:Y:S01]  /*79fa0*/  IMAD.WIDE.U32 R14, R5, R9, RZ ;  /* 0x00000009050e7225 */ /* 0x000fe200078e00ff */
[----:B------:R-:W-:-:S03]  /*79fb0*/  IADD3 R29, P5, P6, R20, R28, R29 ;  /* 0x0000001c141d7210 */ /* 0x000fc60007ebe01d */
[----:B------:R-:W-:Y:S01]  /*79fc0*/  IMAD.X R22, RZ, RZ, RZ, P2 ;  /* 0x000000ffff167224 */ /* 0x000fe200010e06ff */
[----:B------:R-:W-:Y:S01]  /*79fd0*/  IADD3 R27, P2, P3, R14, R30, R27 ;  /* 0x0000001e0e1b7210 */ /* 0x000fe20007b5e01b */
[----:B------:R-:W-:Y:S02]  /*79fe0*/  IMAD.IADD R20, R17, 0x1, R16 ;  /* 0x0000000111147824 */ /* 0x000fe400078e0210 */
[----:B------:R-:W-:Y:S01]  /*79ff0*/  IMAD.IADD R14, R19, 0x1, R11 ;  /* 0x00000001130e7824 */ /* 0x000fe200078e020b */
[----:B------:R-:W-:Y:S01]  /*7a000*/  IADD3.X R19, PT, PT, RZ, RZ, RZ, P5, P6 ;  /* 0x000000ffff137210 */ /* 0x000fe20002fec4ff */
[----:B------:R-:W-:Y:S01]  /*7a010*/  IMAD.WIDE.U32 R16, R59, UR22, RZ ;  /* 0x000000163b107c25 */ /* 0x000fe2000f8e00ff */
[----:B------:R-:W-:Y:S02]  /*7a020*/  IADD3 R31, P1, P0, R31, R22, R23 ;  /* 0x000000161f1f7210 */ /* 0x000fe4000783e017 */
[----:B------:R-:W-:Y:S01]  /*7a030*/  IADD3.X R23, PT, PT, RZ, RZ, RZ, P2, P3 ;  /* 0x000000ffff177210 */ /* 0x000fe200017e64ff */
[----:B------:R-:W-:Y:S01]  /*7a040*/  IMAD.IADD R21, R21, 0x1, R19 ;  /* 0x0000000115157824 */ /* 0x000fe200078e0213 */
[----:B------:R-:W-:Y:S01]  /*7a050*/  IADD3 R27, P4, P5, R16, R18, R27 ;  /* 0x00000012101b7210 */ /* 0x000fe20007d9e01b */
[----:B------:R-:W-:-:S03]  /*7a060*/  IMAD.WIDE.U32 R18, R7, R0, RZ ;  /* 0x0000000007127225 */ /* 0x000fc600078e00ff */
[----:B------:R-:W-:Y:S01]  /*7a070*/  IADD3.X R16, PT, PT, RZ, RZ, RZ, P4, P5 ;  /* 0x000000ffff107210 */ /* 0x000fe200027ea4ff */
[----:B------:R-:W-:Y:S01]  /*7a080*/  IMAD.WIDE.U32 R10, R8, UR18, RZ ;  /* 0x00000012080a7c25 */ /* 0x000fe2000f8e00ff */
[----:B------:R-:W-:Y:S02]  /*7a090*/  IADD3 R31, P4, PT, R18, R31, RZ ;  /* 0x0000001f121f7210 */ /* 0x000fe40007f9e0ff */
[----:B------:R-:W-:Y:S01]  /*7a0a0*/  IADD3.X R18, PT, PT, RZ, RZ, RZ, P1, P0 ;  /* 0x000000ffff127210 */ /* 0x000fe20000fe04ff */
[----:B------:R-:W-:Y:S01]  /*7a0b0*/  IMAD.IADD R23, R15, 0x1, R23 ;  /* 0x000000010f177824 */ /* 0x000fe200078e0217 */
[----:B------:R-:W-:Y:S01]  /*7a0c0*/  IADD3 R25, P2, P3, R10, R14, R25 ;  /* 0x0000000e0a197210 */ /* 0x000fe20007b5e019 */
[----:B------:R-:W-:-:S03]  /*7a0d0*/  IMAD.WIDE.U32 R14, R58, UR25, RZ ;  /* 0x000000193a0e7c25 */ /* 0x000fc6000f8e00ff */
[----:B------:R-:W-:Y:S01]  /*7a0e0*/  IADD3.X R10, PT, PT, RZ, RZ, RZ, P2, P3 ;  /* 0x000000ffff0a7210 */ /* 0x000fe200017e64ff */
[----:B------:R-:W-:Y:S02]  /*7a0f0*/  IMAD.IADD R22, R17, 0x1, R16 ;  /* 0x0000000111167824 */ /* 0x000fe400078e0210 */
[----:B------:R-:W-:-:S04]  /*7a100*/  IMAD.WIDE.U32 R16, R2, R9, RZ ;  /* 0x0000000902107225 */ /* 0x000fc800078e00ff */
[----:B------:R-:W-:Y:S01]  /*7a110*/  IMAD.WIDE.U32 R60, R60, UR27, RZ ;  /* 0x0000001b3c3c7c25 */ /* 0x000fe2000f8e00ff */
[----:B------:R-:W-:-:S03]  /*7a120*/  IADD3 R23, P2, P3, R16, R23, R29 ;  /* 0x0000001710177210 */ /* 0x000fc60007b5e01d */
[----:B------:R-:W-:Y:S01]  /*7a130*/  IMAD.X R24, R19, 0x1, R18, P4 ;  /* 0x0000000113187824 */ /* 0x000fe200020e0612 */
[----:B------:R-:W-:Y:S01]  /*7a140*/  IADD3 R25, P5, P4, R14, R21, R25 ;  /* 0x000000150e197210 */ /* 0x000fe20007cbe019 */
[----:B------:R-:W-:Y:S01]  /*7a150*/  IMAD.WIDE.U32 R18, R59, UR23, RZ ;  /* 0x000000173b127c25 */ /* 0x000fe2000f8e00ff */
        /* <DEDUP_REMOVED lines=8> */
[----:B------:R-:W-:-:S03]  /*7a1e0*/  IMAD.WIDE.U32 R10, R8, UR19, RZ ;  /* 0x00000013080a7c25 */ /* 0x000fc6000f8e00ff */
        /* <DEDUP_REMOVED lines=15> */
[----:B------:R-:W-:Y:S01]  /*7a2e0*/  IMAD.WIDE.U32 R18, R59, UR24, RZ ;  /* 0x000000183b127c25 */ /* 0x000fe2000f8e00ff */
[----:B------:R-:W-:Y:S02]  /*7a2f0*/  IADD3 R25, P0, P1, R20, R22, R29 ;  /* 0x0000001614197210 */ /* 0x000fe4000791e01d */
[----:B------:R-:W-:Y:S01]  /*7a300*/  IADD3 R61, PT, PT, R60, R11, R61 ;  /* 0x0000000b3c3d7210 */ /* 0x000fe20007ffe03d */
[----:B------:R-:W-:Y:S01]  /*7a310*/  IMAD.MOV.U32 R29, RZ, RZ, 0x1 ;  /* 0x00000001ff1d7424 */ /* 0x000fe200078e00ff */
[----:B------:R-:W-:Y:S01]  /*7a320*/  IADD3.X R20, PT, PT, RZ, RZ, RZ, P0, P1 ;  /* 0x000000ffff147210 */ /* 0x000fe200007e24ff */
[----:B------:R-:W-:Y:S01]  /*7a330*/  IMAD.MOV.U32 R27, RZ, RZ, R31 ;  /* 0x000000ffff1b7224 */ /* 0x000fe200078e001f */
[----:B------:R-:W-:Y:S02]  /*7a340*/  IADD3.X R11, PT, PT, RZ, RZ, RZ, P3, P2 ;  /* 0x000000ffff0b7210 */ /* 0x000fe40001fe44ff */
[----:B------:R-:W-:Y:S01]  /*7a350*/  IADD3 R23, P4, P5, R18, R8, R23 ;  /* 0x0000000812177210 */ /* 0x000fe20007d9e017 */
[----:B------:R-:W-:-:S02]  /*7a360*/  IMAD.IADD R22, R21, 0x1, R20 ;  /* 0x0000000115167824 */ /* 0x000fc400078e0214 */
[----:B------:R-:W-:Y:S01]  /*7a370*/  IMAD.WIDE.U32 R20, R2, R0, RZ ;  /* 0x0000000002147225 */ /* 0x000fe200078e00ff */
[----:B------:R-:W-:-:S03]  /*7a380*/  IADD3.X R18, PT, PT, RZ, RZ, RZ, P4, P5 ;  /* 0x000000ffff127210 */ /* 0x000fc600027ea4ff */
[----:B------:R-:W-:Y:S01]  /*7a390*/  IMAD.IADD R8, R15, 0x1, R14 ;  /* 0x000000010f087824 */ /* 0x000fe200078e020e */
[----:B------:R-:W-:Y:S01]  /*7a3a0*/  IADD3 R26, P3, P2, R20, R22, R23 ;  /* 0x00000016141a7210 */ /* 0x000fe20007a7e017 */
[----:B------:R-:W-:-:S03]  /*7a3b0*/  IMAD.WIDE.U32 R14, R9, UR18, RZ ;  /* 0x00000012090e7c25 */ /* 0x000fc6000f8e00ff */
[----:B------:R-:W-:Y:S01]  /*7a3c0*/  IADD3.X R20, PT, PT, RZ, RZ, RZ, P3, P2 ;  /* 0x000000ffff147210 */ /* 0x000fe20001fe44ff */
[----:B------:R-:W-:Y:S02]  /*7a3d0*/  IMAD.IADD R11, R17, 0x1, R11 ;  /* 0x00000001110b7824 */ /* 0x000fe400078e020b */
[----:B------:R-:W-:-:S03]  /*7a3e0*/  IMAD.WIDE.U32 R16, R59, UR25, RZ ;  /* 0x000000193b107c25 */ /* 0x000fc6000f8e00ff */
[----:B------:R-:W-:Y:S01]  /*7a3f0*/  IADD3 R13, P0, P1, R14, R11, R13 ;  /* 0x0000000b0e0d7210 */ /* 0x000fe2000791e00d */
[----:B------:R-:W-:Y:S02]  /*7a400*/  IMAD.IADD R18, R19, 0x1, R18 ;  /* 0x0000000113127824 */ /* 0x000fe400078e0212 */
[----:B------:R-:W-:Y:S01]  /*7a410*/  IMAD.WIDE.U32 R10, R58, UR27, RZ ;  /* 0x0000001b3a0a7c25 */ /* 0x000fe2000f8e00ff */
[----:B------:R-:W-:Y:S02]  /*7a420*/  IADD3.X R14, PT, PT, RZ, RZ, RZ, P0, P1 ;  /* 0x000000ffff0e7210 */ /* 0x000fe400007e24ff */
[----:B------:R-:W-:Y:S01]  /*7a430*/  IADD3 R13, P4, P5, R16, R18, R13 ;  /* 0x00000012100d7210 */ /* 0x000fe20007d9e00d */
[----:B------:R-:W-:Y:S01]  /*7a440*/  IMAD.WIDE.U32 R18, R3, R0, RZ ;  /* 0x0000000003127225 */ /* 0x000fe200078e00ff */
[----:B------:R-:W-:Y:S02]  /*7a450*/  IADD3 R61, P1, P0, R10, R8, R61 ;  /* 0x000000080a3d7210 */ /* 0x000fe4000783e03d */
[----:B------:R-:W-:Y:S01]  /*7a460*/  IADD3.X R16, PT, PT, RZ, RZ, RZ, P4, P5 ;  /* 0x000000ffff107210 */ /* 0x000fe200027ea4ff */
[----:B------:R-:W-:-:S02]  /*7a470*/  IMAD.IADD R20, R21, 0x1, R20 ;  /* 0x0000000115147824 */ /* 0x000fc400078e0214 */
[----:B------:R-:W-:Y:S02]  /*7a480*/  IMAD.IADD R14, R15, 0x1, R14 ;  /* 0x000000010f0e7824 */ /* 0x000fe400078e020e */
[----:B------:R-:W-:Y:S01]  /*7a490*/  IMAD.WIDE.U32 R8, R9, UR19, RZ ;  /* 0x0000001309087c25 */ /* 0x000fe2000f8e00ff */
[----:B------:R-:W-:-:S03]  /*7a4a0*/  IADD3 R23, P4, P5, R18, R20, R13 ;  /* 0x0000001412177210 */ /* 0x000fc60007d9e00d */
[----:B------:R-:W-:Y:S01]  /*7a4b0*/  IMAD.IADD R16, R17, 0x1, R16 ;  /* 0x0000000111107824 */ /* 0x000fe200078e0210 */
[----:B------:R-:W-:Y:S01]  /*7a4c0*/  IADD3 R61, P2, P3, R8, R14, R61 ;  /* 0x0000000e083d7210 */ /* 0x000fe20007b5e03d */
[----:B------:R-:W-:Y:S01]  /*7a4d0*/  IMAD.WIDE.U32 R14, R59, UR26, RZ ;  /* 0x0000001a3b0e7c25 */ /* 0x000fe2000f8e00ff */
[----:B------:R-:W-:Y:S02]  /*7a4e0*/  IADD3.X R13, PT, PT, RZ, RZ, RZ, P4, P5 ;  /* 0x000000ffff0d7210 */ /* 0x000fe400027ea4ff */
[----:B------:R-:W-:Y:S01]  /*7a4f0*/  IADD3.X R8, PT, PT, RZ, RZ, RZ, P2, P3 ;  /* 0x000000ffff087210 */ /* 0x000fe200017e64ff */
[----:B------:R-:W-:Y:S01]  /*7a500*/  IMAD.MOV.U32 R22, RZ, RZ, R24 ;  /* 0x000000ffff167224 */ /* 0x000fe200078e0018 */
[----:B------:R-:W-:Y:S01]  /*7a510*/  IADD3 R61, P2, P3, R14, R16, R61 ;  /* 0x000000100e3d7210 */ /* 0x000fe20007b5e03d */
[----:B------:R-:W-:-:S03]  /*7a520*/  IMAD.WIDE.U32 R16, R0, UR18, RZ ;  /* 0x0000001200107c25 */ /* 0x000fc6000f8e00ff */
[----:B------:R-:W-:Y:S01]  /*7a530*/  IADD3.X R14, PT, PT, RZ, RZ, RZ, P2, P3 ;  /* 0x000000ffff0e7210 */ /* 0x000fe200017e64ff */
[----:B------:R-:W-:Y:S02]  /*7a540*/  IMAD.IADD R13, R19, 0x1, R13 ;  /* 0x00000001130d7824 */ /* 0x000fe400078e020d */
[----:B------:R-:W-:Y:S01]  /*7a550*/  IMAD.IADD R10, R9, 0x1, R8 ;  /* 0x00000001090a7824 */ /* 0x000fe200078e0208 */
[----:B------:R-:W-:Y:S01]  /*7a560*/  IADD3.X R9, PT, PT, RZ, RZ, RZ, P1, P0 ;  /* 0x000000ffff097210 */ /* 0x000fe20000fe04ff */
[----:B------:R-:W-:Y:S01]  /*7a570*/  IMAD.IADD R14, R15, 0x1, R14 ;  /* 0x000000010f0e7824 */ /* 0x000fe200078e020e */
[----:B------:R-:W-:Y:S01]  /*7a580*/  IADD3 R16, P0, P1, R16, R13, R61 ;  /* 0x0000000d10107210 */ /* 0x000fe2000791e03d */
[----:B------:R-:W-:Y:S01]  /*7a590*/  IMAD.MOV.U32 R21, RZ, RZ, R25 ;  /* 0x000000ffff157224 */ /* 0x000fe200078e0019 */
[----:B------:R-:W-:Y:S01]  /*7a5a0*/  IADD3 R13, PT, PT, R10, R9, R11 ;  /* 0x000000090a0d7210 */ /* 0x000fe20007ffe00b */
[----:B------:R-:W-:Y:S01]  /*7a5b0*/  IMAD.WIDE.U32 R8, R59, UR27, RZ ;  /* 0x0000001b3b087c25 */ /* 0x000fe2000f8e00ff */
[----:B------:R-:W-:-:S03]  /*7a5c0*/  IADD3.X R15, PT, PT, RZ, RZ, RZ, P0, P1 ;  /* 0x000000ffff0f7210 */ /* 0x000fc600007e24ff */
[----:B------:R-:W-:Y:S01]  /*7a5d0*/  IMAD.WIDE.U32 R10, R0, UR19, RZ ;  /* 0x00000013000a7c25 */ /* 0x000fe2000f8e00ff */
[----:B------:R-:W-:-:S03]  /*7a5e0*/  IADD3 R13, P0, P1, R8, R14, R13 ;  /* 0x0000000e080d7210 */ /* 0x000fc6000791e00d */
[----:B------:R-:W-:Y:S01]  /*7a5f0*/  IMAD.IADD R15, R17, 0x1, R15 ;  /* 0x00000001110f7824 */ /* 0x000fe200078e020f */
[----:B------:R-:W-:Y:S01]  /*7a600*/  IADD3.X R8, PT, PT, RZ, RZ, RZ, P0, P1 ;  /* 0x000000ffff087210 */ /* 0x000fe200007e24ff */
[----:B------:R-:W-:Y:S02]  /*7a610*/  IMAD.MOV.U32 R20, RZ, RZ, R26 ;  /* 0x000000ffff147224 */ /* 0x000fe400078e001a */
[----:B------:R-:W-:Y:S01]  /*7a620*/  IMAD.MOV.U32 R19, RZ, RZ, R23 ;  /* 0x000000ffff137224 */ /* 0x000fe200078e0017 */
[----:B------:R-:W-:Y:S01]  /*7a630*/  IADD3 R10, P2, P3, R10, R15, R13 ;  /* 0x0000000f0a0a7210 */ /* 0x000fe20007b5e00d */
[----:B------:R-:W-:-:S03]  /*7a640*/  IMAD.MOV.U32 R18, RZ, RZ, R16 ;  /* 0x000000ffff127224 */ /* 0x000fc600078e0010 */
[----:B------:R-:W-:-:S05]  /*7a650*/  IADD3.X R13, PT, PT, RZ, RZ, RZ, P2, P3 ;  /* 0x000000ffff0d7210 */ /* 0x000fca00017e64ff */
        /* <DEDUP_REMOVED lines=89> */
.L_x_411:
[----:B------:R-:W-:Y:S05]  /*7abf0*/  BSYNC.RELIABLE B1 ;  /* 0x0000000000017941 */ /* 0x000fea0003800100 */
.L_x_410:
[----:B------:R-:W-:Y:S01]  /*7ac00*/  ISETP.GE.U32.AND P5, PT, R31, R6, PT ;  /* 0x000000061f00720c */ /* 0x000fe20003fa6070 */
[----:B------:R-:W-:Y:S01]  /*7ac10*/  UIADD3 UR4, UPT, UPT, UR18, 0x1, URZ ;  /* 0x0000000112047890 */ /* 0x000fe2000fffe0ff */
[----:B------:R-:W-:Y:S01]  /*7ac20*/  VIADD R20, R5, 0x1 ;  /* 0x0000000105147836 */ /* 0x000fe20000000000 */
[----:B------:R-:W-:Y:S01]  /*7ac30*/  UIADD3 UR5, UPT, UPT, UR19, 0x1, URZ ;  /* 0x0000000113057890 */ /* 0x000fe2000fffe0ff */
[CC--:B------:R-:W-:Y:S01]  /*7ac40*/  ISETP.EQ.AND P0, PT, R7.reuse, R24.reuse, !P5 ;  /* 0x000000180700720c */ /* 0x0c0fe20006f02270 */
[C---:B------:R-:W-:Y:S02]  /*7ac50*/  VIADD R22, R7.reuse, 0x1 ;  /* 0x0000000107167836 */ /* 0x040fe40000000000 */
[----:B------:R-:W-:Y:S01]  /*7ac60*/  VIADD R21, R4, 0x1 ;  /* 0x0000000104157836 */ /* 0x000fe20000000000 */
[----:B------:R-:W-:Y:S01]  /*7ac70*/  ISETP.GT.U32.OR P0, PT, R7, R24, P0 ;  /* 0x000000180700720c */ /* 0x000fe20000704470 */
[----:B------:R-:W-:Y:S02]  /*7ac80*/  VIADD R19, R2, 0x1 ;  /* 0x0000000102137836 */ /* 0x000fe40000000000 */
[----:B------:R-:W-:Y:S01]  /*7ac90*/  VIADD R18, R3, 0x1 ;  /* 0x0000000103127836 */ /* 0x000fe20000000000 */
[----:B------:R-:W-:Y:S01]  /*7aca0*/  ISETP.EQ.AND P1, PT, R4, R25, P0 ;  /* 0x000000190400720c */ /* 0x000fe20000722270 */
[----:B------:R-:W-:-:S02]  /*7acb0*/  IMAD.U32 R13, RZ, RZ, UR4 ;  /* 0x00000004ff0d7e24 */ /* 0x000fc4000f8e00ff */
[----:B------:R-:W-:Y:S01]  /*7acc0*/  @P5 IMAD.MOV R22, RZ, RZ, R7 ;  /* 0x000000ffff165224 */ /* 0x000fe200078e0207 */
[----:B------:R-:W-:Y:S01]  /*7acd0*/  ISETP.GT.U32.OR P1, PT, R4, R25, P1 ;  /* 0x000000190400720c */ /* 0x000fe20000f24470 */
[----:B------:R-:W-:Y:S02]  /*7ace0*/  IMAD.IADD R27, R31, 0x1, -R6 ;  /* 0x000000011f1b7824 */ /* 0x000fe400078e0a06 */
[----:B------:R-:W-:Y:S01]  /*7acf0*/  IMAD.IADD R22, R24, 0x1, -R22 ;  /* 0x0000000118167824 */ /* 0x000fe200078e0a16 */
[----:B------:R-:W-:Y:S01]  /*7ad00*/  ISETP.EQ.AND P2, PT, R5, R26, P1 ;  /* 0x0000001a0500720c */ /* 0x000fe20000f42270 */
[----:B------:R-:W-:-:S03]  /*7ad10*/  @!P0 IMAD.MOV R21, RZ, RZ, R4 ;  /* 0x000000ffff158224 */ /* 0x000fc600078e0204 */
[----:B------:R-:W-:Y:S01]  /*7ad20*/  ISETP.GT.U32.OR P2, PT, R5, R26, P2 ;  /* 0x0000001a0500720c */ /* 0x000fe20001744470 */
[----:B------:R-:W-:-:S03]  /*7ad30*/  IMAD.IADD R21, R25, 0x1, -R21 ;  /* 0x0000000119157824 */ /* 0x000fc600078e0a15 */
[CC--:B------:R-:W-:Y:S01]  /*7ad40*/  ISETP.EQ.AND P3, PT, R2.reuse, R23.reuse, P2 ;  /* 0x000000170200720c */ /* 0x0c0fe20001762270 */
[----:B------:R-:W-:Y:S02]  /*7ad50*/  @!P1 IMAD.MOV R20, RZ, RZ, R5 ;  /* 0x000000ffff149224 */ /* 0x000fe400078e0205 */
[----:B------:R-:W-:Y:S01]  /*7ad60*/  IMAD.U32 R5, RZ, RZ, UR5 ;  /* 0x00000005ff057e24 */ /* 0x000fe2000f8e00ff */
        /* <DEDUP_REMOVED lines=14> */
.L_x_408:
[----:B------:R-:W-:Y:S05]  /*7ae50*/  BSYNC.RECONVERGENT B0 ;  /* 0x0000000000007941 */ /* 0x000fea0003800200 */
.L_x_367:
        /* <DEDUP_REMOVED lines=8> */
[----:B------:R-:W-:Y:S02]  /*7aee0*/  VIADD R23, R12, 0x30 ;  /* 0x000000300c177836 */ /* 0x000fe40000000000 */
[----:B0-----:R-:W-:-:S04]  /*7aef0*/  IMAD.WIDE.U32 R36, R36, 0x4, R2 ;  /* 0x0000000424247825 */ /* 0x001fc800078e0002 */
        /* <DEDUP_REMOVED lines=14> */
[----:B------:R-:W-:Y:S01]  /*7afe0*/  IMAD.WIDE.U32 R2, R23, 0x4, R2 ;  /* 0x0000000417027825 */ /* 0x000fe200078e0002 */
[----:B------:R-:W-:Y:S04]  /*7aff0*/  STG.E desc[UR14][R24.64], R0 ;  /* 0x0000000018007986 */ /* 0x000fe8000c10190e */
[----:B------:R-:W-:Y:S01]  /*7b000*/  STG.E desc[UR14][R2.64], R29 ;  /* 0x0000001d02007986 */ /* 0x000fe2000c10190e */
[----:B------:R-:W-:Y:S05]  /*7b010*/  EXIT ;  /* 0x000000000000794d */ /* 0x000fea0003800000 */
.L_x_412:
[----:B------:R-:W-:-:S00]  /*7b020*/  BRA `(.L_x_412) ;  /* 0xfffffffc00fc7947 */ /* 0x000fc0000383ffff */
[----:B------:R-:W-:-:S00]  /*7b030*/  NOP ;  /* 0x0000000000007918 */ /* 0x000fc00000000000 */
        /* <DEDUP_REMOVED lines=12> */
.L_x_413:


//--------------------- .nv.shared.reserved.0     --------------------------
	.section	.nv.shared.reserved.0,"aw",@nobits
	.weak		__nv_reservedSMEM_offset_0_alias
	.size		__nv_reservedSMEM_offset_0_alias, 0, 64
	.other		__nv_reservedSMEM_offset_0_alias,@"STO_CUDA_RESERVED_SHARED STV_DEFAULT"
__nv_reservedSMEM_offset_0_alias:
	.zero		0
	.zero		64


//--------------------- .nv.constant0._Z13ecm_stage1_v3Pj --------------------------
	.section	.nv.constant0._Z13ecm_stage1_v3Pj,"a",@progbits
	.sectionflags	@""
	.align	4
.nv.constant0._Z13ecm_stage1_v3Pj:
	.zero		904


//--------------------- SYMBOLS --------------------------

	.type		.nv.reservedSmem.offset0,@object
	.size		.nv.reservedSmem.offset0,0x4
